	.target	sm_80

	.elftype	@"ET_EXEC"


//--------------------- .note.nv.tkinfo           --------------------------
	.section	.note.nv.tkinfo,"",@"SHT_NOTE"
	.sectionflags	@"SHF_NOTE_NV_TKINFO"
	.tkinfo
        /*0018*/ 	.word	0x00000002
        /*0030*/ 	.string	""
        /*0030*/ 	.string	"ptxas"
        /*0030*/ 	.string	"Cuda compilation tools, release 13.0, V13.0.88"
        /*0030*/ 	.string	"Build cuda_13.0.r13.0/compiler.36424714_0"
        /*0030*/ 	.string	"-arch sm_80 -m 64 "



//--------------------- .note.nv.cuinfo           --------------------------
	.section	.note.nv.cuinfo,"",@"SHT_NOTE"
	.sectionflags	@"SHF_NOTE_NV_CUINFO"
        /*0018*/ 	.short	0x0002
        /*001a*/ 	.short	0x0050
        /*001c*/ 	.short	0x0082
	.zero		2


//--------------------- .nv.info                  --------------------------
	.section	.nv.info,"",@"SHT_CUDA_INFO"
	.align	4


	//----- nvinfo : EIATTR_REGCOUNT
	.align		4
        /*0000*/ 	.byte	0x04, 0x2f
        /*0002*/ 	.short	(.L_41 - .L_40)
	.align		4
.L_40:
        /*0004*/ 	.word	index@(_ZN3cub17CUB_300001_SM_8006detail11EmptyKernelIvEEvv)
        /*0008*/ 	.word	0x00000004


	//----- nvinfo : EIATTR_FRAME_SIZE
	.align		4
.L_41:
        /*000c*/ 	.byte	0x04, 0x11
        /*000e*/ 	.short	(.L_43 - .L_42)
	.align		4
.L_42:
        /*0010*/ 	.word	index@(_ZN3cub17CUB_300001_SM_8006detail11EmptyKernelIvEEvv)
        /*0014*/ 	.word	0x00000000


	//----- nvinfo : EIATTR_REGCOUNT
	.align		4
.L_43:
        /*0018*/ 	.byte	0x04, 0x2f
        /*001a*/ 	.short	(.L_45 - .L_44)
	.align		4
.L_44:
        /*001c*/ 	.word	index@(_ZN4vllm3moe44grouped_topk_fused_small_expert_count_kernelIffiLNS0_11ScoringFuncE1ELi256ELb1ELi8EEEvPT_PfPT1_PKT0_llllllbd)
        /*0020*/ 	.word	0x0000001c


	//----- nvinfo : EIATTR_FRAME_SIZE
	.align		4
.L_45:
        /*0024*/ 	.byte	0x04, 0x11
        /*0026*/ 	.short	(.L_47 - .L_46)
	.align		4
.L_46:
        /*0028*/ 	.word	index@($__internal_185_$__cuda_sm20_div_rn_f64_full)
        /*002c*/ 	.word	0x00000000


	//----- nvinfo : EIATTR_FRAME_SIZE
	.align		4
.L_47:
        /*0030*/ 	.byte	0x04, 0x11
        /*0032*/ 	.short	(.L_49 - .L_48)
	.align		4
.L_48:
        /*0034*/ 	.word	index@(_ZN4vllm3moe44grouped_topk_fused_small_expert_count_kernelIffiLNS0_11ScoringFuncE1ELi256ELb1ELi8EEEvPT_PfPT1_PKT0_llllllbd)
        /*0038*/ 	.word	0x00000020


	//----- nvinfo : EIATTR_REGCOUNT
	.align		4
.L_49:
        /*003c*/ 	.byte	0x04, 0x2f
        /*003e*/ 	.short	(.L_51 - .L_50)
	.align		4
.L_50:
        /*0040*/ 	.word	index@(_ZN4vllm3moe44grouped_topk_fused_small_expert_count_kernelIffiLNS0_11ScoringFuncE1ELi512ELb0ELi22EEEvPT_PfPT1_PKT0_llllllbd)
        /*0044*/ 	.word	0x00000020


	//----- nvinfo : EIATTR_FRAME_SIZE
	.align		4
.L_51:
        /*0048*/ 	.byte	0x04, 0x11
        /*004a*/ 	.short	(.L_53 - .L_52)
	.align		4
.L_52:
        /*004c*/ 	.word	index@($__internal_184_$__cuda_sm20_div_rn_f64_full)
        /*0050*/ 	.word	0x00000000


	//----- nvinfo : EIATTR_FRAME_SIZE
	.align		4
.L_53:
        /*0054*/ 	.byte	0x04, 0x11
        /*0056*/ 	.short	(.L_55 - .L_54)
	.align		4
.L_54:
        /*0058*/ 	.word	index@(_ZN4vllm3moe44grouped_topk_fused_small_expert_count_kernelIffiLNS0_11ScoringFuncE1ELi512ELb0ELi22EEEvPT_PfPT1_PKT0_llllllbd)
        /*005c*/ 	.word	0x000000b0


	//----- nvinfo : EIATTR_REGCOUNT
	.align		4
.L_55:
        /*0060*/ 	.byte	0x04, 0x2f
        /*0062*/ 	.short	(.L_57 - .L_56)
	.align		4
.L_56:
        /*0064*/ 	.word	index@(_ZN4vllm3moe44grouped_topk_fused_small_expert_count_kernelIffiLNS0_11ScoringFuncE1ELi512ELb0ELi8EEEvPT_PfPT1_PKT0_llllllbd)
        /*0068*/ 	.word	0x0000001c


	//----- nvinfo : EIATTR_FRAME_SIZE
	.align		4
.L_57:
        /*006c*/ 	.byte	0x04, 0x11
        /*006e*/ 	.short	(.L_59 - .L_58)
	.align		4
.L_58:
        /*0070*/ 	.word	index@($__internal_183_$__cuda_sm20_div_rn_f64_full)
        /*0074*/ 	.word	0x00000000


	//----- nvinfo : EIATTR_FRAME_SIZE
	.align		4
.L_59:
        /*0078*/ 	.byte	0x04, 0x11
        /*007a*/ 	.short	(.L_61 - .L_60)
	.align		4
.L_60:
        /*007c*/ 	.word	index@(_ZN4vllm3moe44grouped_topk_fused_small_expert_count_kernelIffiLNS0_11ScoringFuncE1ELi512ELb0ELi8EEEvPT_PfPT1_PKT0_llllllbd)
        /*0080*/ 	.word	0x00000040


	//----- nvinfo : EIATTR_REGCOUNT
	.align		4
.L_61:
        /*0084*/ 	.byte	0x04, 0x2f
        /*0086*/ 	.short	(.L_63 - .L_62)
	.align		4
.L_62:
        /*0088*/ 	.word	index@(_ZN4vllm3moe44grouped_topk_fused_small_expert_count_kernelIffiLNS0_11ScoringFuncE1ELi384ELb0ELi8EEEvPT_PfPT1_PKT0_llllllbd)
        /*008c*/ 	.word	0x00000020


	//----- nvinfo : EIATTR_FRAME_SIZE
	.align		4
.L_63:
        /*0090*/ 	.byte	0x04, 0x11
        /*0092*/ 	.short	(.L_65 - .L_64)
	.align		4
.L_64:
        /*0094*/ 	.word	index@($__internal_182_$__cuda_sm20_div_rn_f64_full)
        /*0098*/ 	.word	0x00000000


	//----- nvinfo : EIATTR_FRAME_SIZE
	.align		4
.L_65:
        /*009c*/ 	.byte	0x04, 0x11
        /*009e*/ 	.short	(.L_67 - .L_66)
	.align		4
.L_66:
        /*00a0*/ 	.word	index@(_ZN4vllm3moe44grouped_topk_fused_small_expert_count_kernelIffiLNS0_11ScoringFuncE1ELi384ELb0ELi8EEEvPT_PfPT1_PKT0_llllllbd)
        /*00a4*/ 	.word	0x00000040


	//----- nvinfo : EIATTR_REGCOUNT
	.align		4
.L_67:
        /*00a8*/ 	.byte	0x04, 0x2f
        /*00aa*/ 	.short	(.L_69 - .L_68)
	.align		4
.L_68:
        /*00ac*/ 	.word	index@(_ZN4vllm3moe44grouped_topk_fused_small_expert_count_kernelIffiLNS0_11ScoringFuncE1ELi128ELb0ELi8EEEvPT_PfPT1_PKT0_llllllbd)
        /*00b0*/ 	.word	0x00000019


	//----- nvinfo : EIATTR_FRAME_SIZE
	.align		4
.L_69:
        /*00b4*/ 	.byte	0x04, 0x11
        /*00b6*/ 	.short	(.L_71 - .L_70)
	.align		4
.L_70:
        /*00b8*/ 	.word	index@($__internal_181_$__cuda_sm20_div_rn_f64_full)
        /*00bc*/ 	.word	0x00000000


	//----- nvinfo : EIATTR_FRAME_SIZE
	.align		4
.L_71:
        /*00c0*/ 	.byte	0x04, 0x11
        /*00c2*/ 	.short	(.L_73 - .L_72)
	.align		4
.L_72:
        /*00c4*/ 	.word	index@(_ZN4vllm3moe44grouped_topk_fused_small_expert_count_kernelIffiLNS0_11ScoringFuncE1ELi128ELb0ELi8EEEvPT_PfPT1_PKT0_llllllbd)
        /*00c8*/ 	.word	0x00000020


	//----- nvinfo : EIATTR_REGCOUNT
	.align		4
.L_73:
        /*00cc*/ 	.byte	0x04, 0x2f
        /*00ce*/ 	.short	(.L_75 - .L_74)
	.align		4
.L_74:
        /*00d0*/ 	.word	index@(_ZN4vllm3moe25grouped_topk_fused_kernelIffiLNS0_11ScoringFuncE1EEEvPT_PfPT1_PKT0_lllllbd)
        /*00d4*/ 	.word	0x0000002d


	//----- nvinfo : EIATTR_FRAME_SIZE
	.align		4
.L_75:
        /*00d8*/ 	.byte	0x04, 0x11
        /*00da*/ 	.short	(.L_77 - .L_76)
	.align		4
.L_76:
        /*00dc*/ 	.word	index@($__internal_180_$__cuda_sm70_warpsync)
        /*00e0*/ 	.word	0x00000000


	//----- nvinfo : EIATTR_FRAME_SIZE
	.align		4
.L_77:
        /*00e4*/ 	.byte	0x04, 0x11
        /*00e6*/ 	.short	(.L_79 - .L_78)
	.align		4
.L_78:
        /*00e8*/ 	.word	index@($__internal_179_$__cuda_sm70_votesync_ballot)
        /*00ec*/ 	.word	0x00000000


	//----- nvinfo : EIATTR_FRAME_SIZE
	.align		4
.L_79:
        /*00f0*/ 	.byte	0x04, 0x11
        /*00f2*/ 	.short	(.L_81 - .L_80)
	.align		4
.L_80:
        /*00f4*/ 	.word	index@($__internal_178_$__cuda_sm70_shflsync_idx_p)
        /*00f8*/ 	.word	0x00000000


	//----- nvinfo : EIATTR_FRAME_SIZE
	.align		4
.L_81:
        /*00fc*/ 	.byte	0x04, 0x11
        /*00fe*/ 	.short	(.L_83 - .L_82)
	.align		4
.L_82:
        /*0100*/ 	.word	index@($__internal_177_$__cuda_sm70_shflsync_bfly_p)
        /*0104*/ 	.word	0x00000000


	//----- nvinfo : EIATTR_FRAME_SIZE
	.align		4
.L_83:
        /*0108*/ 	.byte	0x04, 0x11
        /*010a*/ 	.short	(.L_85 - .L_84)
	.align		4
.L_84:
        /*010c*/ 	.word	index@(_ZN4vllm3moe25grouped_topk_fused_kernelIffiLNS0_11ScoringFuncE1EEEvPT_PfPT1_PKT0_lllllbd)
        /*0110*/ 	.word	0x00000000


	//----- nvinfo : EIATTR_REGCOUNT
	.align		4
.L_85:
        /*0114*/ 	.byte	0x04, 0x2f
        /*0116*/ 	.short	(.L_87 - .L_86)
	.align		4
.L_86:
        /*0118*/ 	.word	index@(_ZN4vllm3moe44grouped_topk_fused_small_expert_count_kernelIf6__halfiLNS0_11ScoringFuncE1ELi256ELb1ELi8EEEvPT_PfPT1_PKT0_llllllbd)
        /*011c*/ 	.word	0x0000001c


	//----- nvinfo : EIATTR_FRAME_SIZE
	.align		4
.L_87:
        /*0120*/ 	.byte	0x04, 0x11
        /*0122*/ 	.short	(.L_89 - .L_88)
	.align		4
.L_88:
        /*0124*/ 	.word	index@($__internal_176_$__cuda_sm20_div_rn_f64_full)
        /*0128*/ 	.word	0x00000000


	//----- nvinfo : EIATTR_FRAME_SIZE
	.align		4
.L_89:
        /*012c*/ 	.byte	0x04, 0x11
        /*012e*/ 	.short	(.L_91 - .L_90)
	.align		4
.L_90:
        /*0130*/ 	.word	index@(_ZN4vllm3moe44grouped_topk_fused_small_expert_count_kernelIf6__halfiLNS0_11ScoringFuncE1ELi256ELb1ELi8EEEvPT_PfPT1_PKT0_llllllbd)
        /*0134*/ 	.word	0x00000020


	//----- nvinfo : EIATTR_REGCOUNT
	.align		4
.L_91:
        /*0138*/ 	.byte	0x04, 0x2f
        /*013a*/ 	.short	(.L_93 - .L_92)
	.align		4
.L_92:
        /*013c*/ 	.word	index@(_ZN4vllm3moe44grouped_topk_fused_small_expert_count_kernelIf6__halfiLNS0_11ScoringFuncE1ELi512ELb0ELi22EEEvPT_PfPT1_PKT0_llllllbd)
        /*0140*/ 	.word	0x00000020


	//----- nvinfo : EIATTR_FRAME_SIZE
	.align		4
.L_93:
        /*0144*/ 	.byte	0x04, 0x11
        /*0146*/ 	.short	(.L_95 - .L_94)
	.align		4
.L_94:
        /*0148*/ 	.word	index@($__internal_175_$__cuda_sm20_div_rn_f64_full)
        /*014c*/ 	.word	0x00000000


	//----- nvinfo : EIATTR_FRAME_SIZE
	.align		4
.L_95:
        /*0150*/ 	.byte	0x04, 0x11
        /*0152*/ 	.short	(.L_97 - .L_96)
	.align		4
.L_96:
        /*0154*/ 	.word	index@(_ZN4vllm3moe44grouped_topk_fused_small_expert_count_kernelIf6__halfiLNS0_11ScoringFuncE1ELi512ELb0ELi22EEEvPT_PfPT1_PKT0_llllllbd)
        /*0158*/ 	.word	0x000000b0


	//----- nvinfo : EIATTR_REGCOUNT
	.align		4
.L_97:
        /*015c*/ 	.byte	0x04, 0x2f
        /*015e*/ 	.short	(.L_99 - .L_98)
	.align		4
.L_98:
        /*0160*/ 	.word	index@(_ZN4vllm3moe44grouped_topk_fused_small_expert_count_kernelIf6__halfiLNS0_11ScoringFuncE1ELi512ELb0ELi8EEEvPT_PfPT1_PKT0_llllllbd)
        /*0164*/ 	.word	0x0000001c


	//----- nvinfo : EIATTR_FRAME_SIZE
	.align		4
.L_99:
        /*0168*/ 	.byte	0x04, 0x11
        /*016a*/ 	.short	(.L_101 - .L_100)
	.align		4
.L_100:
        /*016c*/ 	.word	index@($__internal_174_$__cuda_sm20_div_rn_f64_full)
        /*0170*/ 	.word	0x00000000


	//----- nvinfo : EIATTR_FRAME_SIZE
	.align		4
.L_101:
        /*0174*/ 	.byte	0x04, 0x11
        /*0176*/ 	.short	(.L_103 - .L_102)
	.align		4
.L_102:
        /*0178*/ 	.word	index@(_ZN4vllm3moe44grouped_topk_fused_small_expert_count_kernelIf6__halfiLNS0_11ScoringFuncE1ELi512ELb0ELi8EEEvPT_PfPT1_PKT0_llllllbd)
        /*017c*/ 	.word	0x00000040


	//----- nvinfo : EIATTR_REGCOUNT
	.align		4
.L_103:
        /*0180*/ 	.byte	0x04, 0x2f
        /*0182*/ 	.short	(.L_105 - .L_104)
	.align		4
.L_104:
        /*0184*/ 	.word	index@(_ZN4vllm3moe44grouped_topk_fused_small_expert_count_kernelIf6__halfiLNS0_11ScoringFuncE1ELi384ELb0ELi8EEEvPT_PfPT1_PKT0_llllllbd)
        /*0188*/ 	.word	0x00000020


	//----- nvinfo : EIATTR_FRAME_SIZE
	.align		4
.L_105:
        /*018c*/ 	.byte	0x04, 0x11
        /*018e*/ 	.short	(.L_107 - .L_106)
	.align		4
.L_106:
        /*0190*/ 	.word	index@($__internal_173_$__cuda_sm20_div_rn_f64_full)
        /*0194*/ 	.word	0x00000000


	//----- nvinfo : EIATTR_FRAME_SIZE
	.align		4
.L_107:
        /*0198*/ 	.byte	0x04, 0x11
        /*019a*/ 	.short	(.L_109 - .L_108)
	.align		4
.L_108:
        /*019c*/ 	.word	index@(_ZN4vllm3moe44grouped_topk_fused_small_expert_count_kernelIf6__halfiLNS0_11ScoringFuncE1ELi384ELb0ELi8EEEvPT_PfPT1_PKT0_llllllbd)
        /*01a0*/ 	.word	0x00000040


	//----- nvinfo : EIATTR_REGCOUNT
	.align		4
.L_109:
        /*01a4*/ 	.byte	0x04, 0x2f
        /*01a6*/ 	.short	(.L_111 - .L_110)
	.align		4
.L_110:
        /*01a8*/ 	.word	index@(_ZN4vllm3moe44grouped_topk_fused_small_expert_count_kernelIf6__halfiLNS0_11ScoringFuncE1ELi128ELb0ELi8EEEvPT_PfPT1_PKT0_llllllbd)
        /*01ac*/ 	.word	0x00000019


	//----- nvinfo : EIATTR_FRAME_SIZE
	.align		4
.L_111:
        /*01b0*/ 	.byte	0x04, 0x11
        /*01b2*/ 	.short	(.L_113 - .L_112)
	.align		4
.L_112:
        /*01b4*/ 	.word	index@($__internal_172_$__cuda_sm20_div_rn_f64_full)
        /*01b8*/ 	.word	0x00000000


	//----- nvinfo : EIATTR_FRAME_SIZE
	.align		4
.L_113:
        /*01bc*/ 	.byte	0x04, 0x11
        /*01be*/ 	.short	(.L_115 - .L_114)
	.align		4
.L_114:
        /*01c0*/ 	.word	index@(_ZN4vllm3moe44grouped_topk_fused_small_expert_count_kernelIf6__halfiLNS0_11ScoringFuncE1ELi128ELb0ELi8EEEvPT_PfPT1_PKT0_llllllbd)
        /*01c4*/ 	.word	0x00000020


	//----- nvinfo : EIATTR_REGCOUNT
	.align		4
.L_115:
        /*01c8*/ 	.byte	0x04, 0x2f
        /*01ca*/ 	.short	(.L_117 - .L_116)
	.align		4
.L_116:
        /*01cc*/ 	.word	index@(_ZN4vllm3moe25grouped_topk_fused_kernelIf6__halfiLNS0_11ScoringFuncE1EEEvPT_PfPT1_PKT0_lllllbd)
        /*01d0*/ 	.word	0x0000002d


	//----- nvinfo : EIATTR_FRAME_SIZE
	.align		4
.L_117:
        /*01d4*/ 	.byte	0x04, 0x11
        /*01d6*/ 	.short	(.L_119 - .L_118)
	.align		4
.L_118:
        /*01d8*/ 	.word	index@($__internal_171_$__cuda_sm70_warpsync)
        /*01dc*/ 	.word	0x00000000


	//----- nvinfo : EIATTR_FRAME_SIZE
	.align		4
.L_119:
        /*01e0*/ 	.byte	0x04, 0x11
        /*01e2*/ 	.short	(.L_121 - .L_120)
	.align		4
.L_120:
        /*01e4*/ 	.word	index@($__internal_170_$__cuda_sm70_votesync_ballot)
        /*01e8*/ 	.word	0x00000000


	//----- nvinfo : EIATTR_FRAME_SIZE
	.align		4
.L_121:
        /*01ec*/ 	.byte	0x04, 0x11
        /*01ee*/ 	.short	(.L_123 - .L_122)
	.align		4
.L_122:
        /*01f0*/ 	.word	index@($__internal_169_$__cuda_sm70_shflsync_idx_p)
        /*01f4*/ 	.word	0x00000000


	//----- nvinfo : EIATTR_FRAME_SIZE
	.align		4
.L_123:
        /*01f8*/ 	.byte	0x04, 0x11
        /*01fa*/ 	.short	(.L_125 - .L_124)
	.align		4
.L_124:
        /*01fc*/ 	.word	index@($__internal_168_$__cuda_sm70_shflsync_bfly_p)
        /*0200*/ 	.word	0x00000000


	//----- nvinfo : EIATTR_FRAME_SIZE
	.align		4
.L_125:
        /*0204*/ 	.byte	0x04, 0x11
        /*0206*/ 	.short	(.L_127 - .L_126)
	.align		4
.L_126:
        /*0208*/ 	.word	index@(_ZN4vllm3moe25grouped_topk_fused_kernelIf6__halfiLNS0_11ScoringFuncE1EEEvPT_PfPT1_PKT0_lllllbd)
        /*020c*/ 	.word	0x00000000


	//----- nvinfo : EIATTR_REGCOUNT
	.align		4
.L_127:
        /*0210*/ 	.byte	0x04, 0x2f
        /*0212*/ 	.short	(.L_129 - .L_128)
	.align		4
.L_128:
        /*0214*/ 	.word	index@(_ZN4vllm3moe44grouped_topk_fused_small_expert_count_kernelIf13__nv_bfloat16iLNS0_11ScoringFuncE1ELi256ELb1ELi8EEEvPT_PfPT1_PKT0_llllllbd)
        /*0218*/ 	.word	0x0000001c


	//----- nvinfo : EIATTR_FRAME_SIZE
	.align		4
.L_129:
        /*021c*/ 	.byte	0x04, 0x11
        /*021e*/ 	.short	(.L_131 - .L_130)
	.align		4
.L_130:
        /*0220*/ 	.word	index@($__internal_167_$__cuda_sm20_div_rn_f64_full)
        /*0224*/ 	.word	0x00000000


	//----- nvinfo : EIATTR_FRAME_SIZE
	.align		4
.L_131:
        /*0228*/ 	.byte	0x04, 0x11
        /*022a*/ 	.short	(.L_133 - .L_132)
	.align		4
.L_132:
        /*022c*/ 	.word	index@(_ZN4vllm3moe44grouped_topk_fused_small_expert_count_kernelIf13__nv_bfloat16iLNS0_11ScoringFuncE1ELi256ELb1ELi8EEEvPT_PfPT1_PKT0_llllllbd)
        /*0230*/ 	.word	0x00000020


	//----- nvinfo : EIATTR_REGCOUNT
	.align		4
.L_133:
        /*0234*/ 	.byte	0x04, 0x2f
        /*0236*/ 	.short	(.L_135 - .L_134)
	.align		4
.L_134:
        /*0238*/ 	.word	index@(_ZN4vllm3moe44grouped_topk_fused_small_expert_count_kernelIf13__nv_bfloat16iLNS0_11ScoringFuncE1ELi512ELb0ELi22EEEvPT_PfPT1_PKT0_llllllbd)
        /*023c*/ 	.word	0x00000020


	//----- nvinfo : EIATTR_FRAME_SIZE
	.align		4
.L_135:
        /*0240*/ 	.byte	0x04, 0x11
        /*0242*/ 	.short	(.L_137 - .L_136)
	.align		4
.L_136:
        /*0244*/ 	.word	index@($__internal_166_$__cuda_sm20_div_rn_f64_full)
        /*0248*/ 	.word	0x00000000


	//----- nvinfo : EIATTR_FRAME_SIZE
	.align		4
.L_137:
        /*024c*/ 	.byte	0x04, 0x11
        /*024e*/ 	.short	(.L_139 - .L_138)
	.align		4
.L_138:
        /*0250*/ 	.word	index@(_ZN4vllm3moe44grouped_topk_fused_small_expert_count_kernelIf13__nv_bfloat16iLNS0_11ScoringFuncE1ELi512ELb0ELi22EEEvPT_PfPT1_PKT0_llllllbd)
        /*0254*/ 	.word	0x000000b0


	//----- nvinfo : EIATTR_REGCOUNT
	.align		4
.L_139:
        /*0258*/ 	.byte	0x04, 0x2f
        /*025a*/ 	.short	(.L_141 - .L_140)
	.align		4
.L_140:
        /*025c*/ 	.word	index@(_ZN4vllm3moe44grouped_topk_fused_small_expert_count_kernelIf13__nv_bfloat16iLNS0_11ScoringFuncE1ELi512ELb0ELi8EEEvPT_PfPT1_PKT0_llllllbd)
        /*0260*/ 	.word	0x0000001c


	//----- nvinfo : EIATTR_FRAME_SIZE
	.align		4
.L_141:
        /*0264*/ 	.byte	0x04, 0x11
        /*0266*/ 	.short	(.L_143 - .L_142)
	.align		4
.L_142:
        /*0268*/ 	.word	index@($__internal_165_$__cuda_sm20_div_rn_f64_full)
        /*026c*/ 	.word	0x00000000


	//----- nvinfo : EIATTR_FRAME_SIZE
	.align		4
.L_143:
        /*0270*/ 	.byte	0x04, 0x11
        /*0272*/ 	.short	(.L_145 - .L_144)
	.align		4
.L_144:
        /*0274*/ 	.word	index@(_ZN4vllm3moe44grouped_topk_fused_small_expert_count_kernelIf13__nv_bfloat16iLNS0_11ScoringFuncE1ELi512ELb0ELi8EEEvPT_PfPT1_PKT0_llllllbd)
        /*0278*/ 	.word	0x00000040


	//----- nvinfo : EIATTR_REGCOUNT
	.align		4
.L_145:
        /*027c*/ 	.byte	0x04, 0x2f
        /*027e*/ 	.short	(.L_147 - .L_146)
	.align		4
.L_146:
        /*0280*/ 	.word	index@(_ZN4vllm3moe44grouped_topk_fused_small_expert_count_kernelIf13__nv_bfloat16iLNS0_11ScoringFuncE1ELi384ELb0ELi8EEEvPT_PfPT1_PKT0_llllllbd)
        /*0284*/ 	.word	0x00000020


	//----- nvinfo : EIATTR_FRAME_SIZE
	.align		4
.L_147:
        /*0288*/ 	.byte	0x04, 0x11
        /*028a*/ 	.short	(.L_149 - .L_148)
	.align		4
.L_148:
        /*028c*/ 	.word	index@($__internal_164_$__cuda_sm20_div_rn_f64_full)
        /*0290*/ 	.word	0x00000000


	//----- nvinfo : EIATTR_FRAME_SIZE
	.align		4
.L_149:
        /*0294*/ 	.byte	0x04, 0x11
        /*0296*/ 	.short	(.L_151 - .L_150)
	.align		4
.L_150:
        /*0298*/ 	.word	index@(_ZN4vllm3moe44grouped_topk_fused_small_expert_count_kernelIf13__nv_bfloat16iLNS0_11ScoringFuncE1ELi384ELb0ELi8EEEvPT_PfPT1_PKT0_llllllbd)
        /*029c*/ 	.word	0x00000040


	//----- nvinfo : EIATTR_REGCOUNT
	.align		4
.L_151:
        /*02a0*/ 	.byte	0x04, 0x2f
        /*02a2*/ 	.short	(.L_153 - .L_152)
	.align		4
.L_152:
        /*02a4*/ 	.word	index@(_ZN4vllm3moe44grouped_topk_fused_small_expert_count_kernelIf13__nv_bfloat16iLNS0_11ScoringFuncE1ELi128ELb0ELi8EEEvPT_PfPT1_PKT0_llllllbd)
        /*02a8*/ 	.word	0x00000019


	//----- nvinfo : EIATTR_FRAME_SIZE
	.align		4
.L_153:
        /*02ac*/ 	.byte	0x04, 0x11
        /*02ae*/ 	.short	(.L_155 - .L_154)
	.align		4
.L_154:
        /*02b0*/ 	.word	index@($__internal_163_$__cuda_sm20_div_rn_f64_full)
        /*02b4*/ 	.word	0x00000000


	//----- nvinfo : EIATTR_FRAME_SIZE
	.align		4
.L_155:
        /*02b8*/ 	.byte	0x04, 0x11
        /*02ba*/ 	.short	(.L_157 - .L_156)
	.align		4
.L_156:
        /*02bc*/ 	.word	index@(_ZN4vllm3moe44grouped_topk_fused_small_expert_count_kernelIf13__nv_bfloat16iLNS0_11ScoringFuncE1ELi128ELb0ELi8EEEvPT_PfPT1_PKT0_llllllbd)
        /*02c0*/ 	.word	0x00000020


	//----- nvinfo : EIATTR_REGCOUNT
	.align		4
.L_157:
        /*02c4*/ 	.byte	0x04, 0x2f
        /*02c6*/ 	.short	(.L_159 - .L_158)
	.align		4
.L_158:
        /*02c8*/ 	.word	index@(_ZN4vllm3moe25grouped_topk_fused_kernelIf13__nv_bfloat16iLNS0_11ScoringFuncE1EEEvPT_PfPT1_PKT0_lllllbd)
        /*02cc*/ 	.word	0x0000002d


	//----- nvinfo : EIATTR_FRAME_SIZE
	.align		4
.L_159:
        /*02d0*/ 	.byte	0x04, 0x11
        /*02d2*/ 	.short	(.L_161 - .L_160)
	.align		4
.L_160:
        /*02d4*/ 	.word	index@($__internal_162_$__cuda_sm70_warpsync)
        /*02d8*/ 	.word	0x00000000


	//----- nvinfo : EIATTR_FRAME_SIZE
	.align		4
.L_161:
        /*02dc*/ 	.byte	0x04, 0x11
        /*02de*/ 	.short	(.L_163 - .L_162)
	.align		4
.L_162:
        /*02e0*/ 	.word	index@($__internal_161_$__cuda_sm70_votesync_ballot)
        /*02e4*/ 	.word	0x00000000


	//----- nvinfo : EIATTR_FRAME_SIZE
	.align		4
.L_163:
        /*02e8*/ 	.byte	0x04, 0x11
        /*02ea*/ 	.short	(.L_165 - .L_164)
	.align		4
.L_164:
        /*02ec*/ 	.word	index@($__internal_160_$__cuda_sm70_shflsync_idx_p)
        /*02f0*/ 	.word	0x00000000


	//----- nvinfo : EIATTR_FRAME_SIZE
	.align		4
.L_165:
        /*02f4*/ 	.byte	0x04, 0x11
        /*02f6*/ 	.short	(.L_167 - .L_166)
	.align		4
.L_166:
        /*02f8*/ 	.word	index@($__internal_159_$__cuda_sm70_shflsync_bfly_p)
        /*02fc*/ 	.word	0x00000000


	//----- nvinfo : EIATTR_FRAME_SIZE
	.align		4
.L_167:
        /*0300*/ 	.byte	0x04, 0x11
        /*0302*/ 	.short	(.L_169 - .L_168)
	.align		4
.L_168:
        /*0304*/ 	.word	index@(_ZN4vllm3moe25grouped_topk_fused_kernelIf13__nv_bfloat16iLNS0_11ScoringFuncE1EEEvPT_PfPT1_PKT0_lllllbd)
        /*0308*/ 	.word	0x00000000


	//----- nvinfo : EIATTR_REGCOUNT
	.align		4
.L_169:
        /*030c*/ 	.byte	0x04, 0x2f
        /*030e*/ 	.short	(.L_171 - .L_170)
	.align		4
.L_170:
        /*0310*/ 	.word	index@(_ZN4vllm3moe44grouped_topk_fused_small_expert_count_kernelI6__halffiLNS0_11ScoringFuncE1ELi256ELb1ELi8EEEvPT_PfPT1_PKT0_llllllbd)
        /*0314*/ 	.word	0x0000001c


	//----- nvinfo : EIATTR_FRAME_SIZE
	.align		4
.L_171:
        /*0318*/ 	.byte	0x04, 0x11
        /*031a*/ 	.short	(.L_173 - .L_172)
	.align		4
.L_172:
        /*031c*/ 	.word	index@($__internal_158_$__cuda_sm20_div_rn_f64_full)
        /*0320*/ 	.word	0x00000000


	//----- nvinfo : EIATTR_FRAME_SIZE
	.align		4
.L_173:
        /*0324*/ 	.byte	0x04, 0x11
        /*0326*/ 	.short	(.L_175 - .L_174)
	.align		4
.L_174:
        /*0328*/ 	.word	index@(_ZN4vllm3moe44grouped_topk_fused_small_expert_count_kernelI6__halffiLNS0_11ScoringFuncE1ELi256ELb1ELi8EEEvPT_PfPT1_PKT0_llllllbd)
        /*032c*/ 	.word	0x00000020


	//----- nvinfo : EIATTR_REGCOUNT
	.align		4
.L_175:
        /*0330*/ 	.byte	0x04, 0x2f
        /*0332*/ 	.short	(.L_177 - .L_176)
	.align		4
.L_176:
        /*0334*/ 	.word	index@(_ZN4vllm3moe44grouped_topk_fused_small_expert_count_kernelI6__halffiLNS0_11ScoringFuncE1ELi512ELb0ELi22EEEvPT_PfPT1_PKT0_llllllbd)
        /*0338*/ 	.word	0x00000020


	//----- nvinfo : EIATTR_FRAME_SIZE
	.align		4
.L_177:
        /*033c*/ 	.byte	0x04, 0x11
        /*033e*/ 	.short	(.L_179 - .L_178)
	.align		4
.L_178:
        /*0340*/ 	.word	index@($__internal_157_$__cuda_sm20_div_rn_f64_full)
        /*0344*/ 	.word	0x00000000


	//----- nvinfo : EIATTR_FRAME_SIZE
	.align		4
.L_179:
        /*0348*/ 	.byte	0x04, 0x11
        /*034a*/ 	.short	(.L_181 - .L_180)
	.align		4
.L_180:
        /*034c*/ 	.word	index@(_ZN4vllm3moe44grouped_topk_fused_small_expert_count_kernelI6__halffiLNS0_11ScoringFuncE1ELi512ELb0ELi22EEEvPT_PfPT1_PKT0_llllllbd)
        /*0350*/ 	.word	0x000000b0


	//----- nvinfo : EIATTR_REGCOUNT
	.align		4
.L_181:
        /*0354*/ 	.byte	0x04, 0x2f
        /*0356*/ 	.short	(.L_183 - .L_182)
	.align		4
.L_182:
        /*0358*/ 	.word	index@(_ZN4vllm3moe44grouped_topk_fused_small_expert_count_kernelI6__halffiLNS0_11ScoringFuncE1ELi512ELb0ELi8EEEvPT_PfPT1_PKT0_llllllbd)
        /*035c*/ 	.word	0x0000001c


	//----- nvinfo : EIATTR_FRAME_SIZE
	.align		4
.L_183:
        /*0360*/ 	.byte	0x04, 0x11
        /*0362*/ 	.short	(.L_185 - .L_184)
	.align		4
.L_184:
        /*0364*/ 	.word	index@($__internal_156_$__cuda_sm20_div_rn_f64_full)
        /*0368*/ 	.word	0x00000000


	//----- nvinfo : EIATTR_FRAME_SIZE
	.align		4
.L_185:
        /*036c*/ 	.byte	0x04, 0x11
        /*036e*/ 	.short	(.L_187 - .L_186)
	.align		4
.L_186:
        /*0370*/ 	.word	index@(_ZN4vllm3moe44grouped_topk_fused_small_expert_count_kernelI6__halffiLNS0_11ScoringFuncE1ELi512ELb0ELi8EEEvPT_PfPT1_PKT0_llllllbd)
        /*0374*/ 	.word	0x00000040


	//----- nvinfo : EIATTR_REGCOUNT
	.align		4
.L_187:
        /*0378*/ 	.byte	0x04, 0x2f
        /*037a*/ 	.short	(.L_189 - .L_188)
	.align		4
.L_188:
        /*037c*/ 	.word	index@(_ZN4vllm3moe44grouped_topk_fused_small_expert_count_kernelI6__halffiLNS0_11ScoringFuncE1ELi384ELb0ELi8EEEvPT_PfPT1_PKT0_llllllbd)
        /*0380*/ 	.word	0x00000020


	//----- nvinfo : EIATTR_FRAME_SIZE
	.align		4
.L_189:
        /*0384*/ 	.byte	0x04, 0x11
        /*0386*/ 	.short	(.L_191 - .L_190)
	.align		4
.L_190:
        /*0388*/ 	.word	index@($__internal_155_$__cuda_sm20_div_rn_f64_full)
        /*038c*/ 	.word	0x00000000


	//----- nvinfo : EIATTR_FRAME_SIZE
	.align		4
.L_191:
        /*0390*/ 	.byte	0x04, 0x11
        /*0392*/ 	.short	(.L_193 - .L_192)
	.align		4
.L_192:
        /*0394*/ 	.word	index@(_ZN4vllm3moe44grouped_topk_fused_small_expert_count_kernelI6__halffiLNS0_11ScoringFuncE1ELi384ELb0ELi8EEEvPT_PfPT1_PKT0_llllllbd)
        /*0398*/ 	.word	0x00000040


	//----- nvinfo : EIATTR_REGCOUNT
	.align		4
.L_193:
        /*039c*/ 	.byte	0x04, 0x2f
        /*039e*/ 	.short	(.L_195 - .L_194)
	.align		4
.L_194:
        /*03a0*/ 	.word	index@(_ZN4vllm3moe44grouped_topk_fused_small_expert_count_kernelI6__halffiLNS0_11ScoringFuncE1ELi128ELb0ELi8EEEvPT_PfPT1_PKT0_llllllbd)
        /*03a4*/ 	.word	0x00000019


	//----- nvinfo : EIATTR_FRAME_SIZE
	.align		4
.L_195:
        /*03a8*/ 	.byte	0x04, 0x11
        /*03aa*/ 	.short	(.L_197 - .L_196)
	.align		4
.L_196:
        /*03ac*/ 	.word	index@($__internal_154_$__cuda_sm20_div_rn_f64_full)
        /*03b0*/ 	.word	0x00000000


	//----- nvinfo : EIATTR_FRAME_SIZE
	.align		4
.L_197:
        /*03b4*/ 	.byte	0x04, 0x11
        /*03b6*/ 	.short	(.L_199 - .L_198)
	.align		4
.L_198:
        /*03b8*/ 	.word	index@(_ZN4vllm3moe44grouped_topk_fused_small_expert_count_kernelI6__halffiLNS0_11ScoringFuncE1ELi128ELb0ELi8EEEvPT_PfPT1_PKT0_llllllbd)
        /*03bc*/ 	.word	0x00000020


	//----- nvinfo : EIATTR_REGCOUNT
	.align		4
.L_199:
        /*03c0*/ 	.byte	0x04, 0x2f
        /*03c2*/ 	.short	(.L_201 - .L_200)
	.align		4
.L_200:
        /*03c4*/ 	.word	index@(_ZN4vllm3moe25grouped_topk_fused_kernelI6__halffiLNS0_11ScoringFuncE1EEEvPT_PfPT1_PKT0_lllllbd)
        /*03c8*/ 	.word	0x00000030


	//----- nvinfo : EIATTR_FRAME_SIZE
	.align		4
.L_201:
        /*03cc*/ 	.byte	0x04, 0x11
        /*03ce*/ 	.short	(.L_203 - .L_202)
	.align		4
.L_202:
        /*03d0*/ 	.word	index@($__internal_153_$__cuda_sm70_warpsync)
        /*03d4*/ 	.word	0x00000000


	//----- nvinfo : EIATTR_FRAME_SIZE
	.align		4
.L_203:
        /*03d8*/ 	.byte	0x04, 0x11
        /*03da*/ 	.short	(.L_205 - .L_204)
	.align		4
.L_204:
        /*03dc*/ 	.word	index@($__internal_152_$__cuda_sm70_votesync_ballot)
        /*03e0*/ 	.word	0x00000000


	//----- nvinfo : EIATTR_FRAME_SIZE
	.align		4
.L_205:
        /*03e4*/ 	.byte	0x04, 0x11
        /*03e6*/ 	.short	(.L_207 - .L_206)
	.align		4
.L_206:
        /*03e8*/ 	.word	index@($__internal_151_$__cuda_sm70_shflsync_idx_p)
        /*03ec*/ 	.word	0x00000000


	//----- nvinfo : EIATTR_FRAME_SIZE
	.align		4
.L_207:
        /*03f0*/ 	.byte	0x04, 0x11
        /*03f2*/ 	.short	(.L_209 - .L_208)
	.align		4
.L_208:
        /*03f4*/ 	.word	index@($__internal_150_$__cuda_sm70_shflsync_idx)
        /*03f8*/ 	.word	0x00000000


	//----- nvinfo : EIATTR_FRAME_SIZE
	.align		4
.L_209:
        /*03fc*/ 	.byte	0x04, 0x11
        /*03fe*/ 	.short	(.L_211 - .L_210)
	.align		4
.L_210:
        /*0400*/ 	.word	index@($__internal_149_$__cuda_sm70_shflsync_bfly_p)
        /*0404*/ 	.word	0x00000000


	//----- nvinfo : EIATTR_FRAME_SIZE
	.align		4
.L_211:
        /*0408*/ 	.byte	0x04, 0x11
        /*040a*/ 	.short	(.L_213 - .L_212)
	.align		4
.L_212:
        /*040c*/ 	.word	index@($__internal_148_$__cuda_sm70_shflsync_bfly)
        /*0410*/ 	.word	0x00000000


	//----- nvinfo : EIATTR_FRAME_SIZE
	.align		4
.L_213:
        /*0414*/ 	.byte	0x04, 0x11
        /*0416*/ 	.short	(.L_215 - .L_214)
	.align		4
.L_214:
        /*0418*/ 	.word	index@(_ZN4vllm3moe25grouped_topk_fused_kernelI6__halffiLNS0_11ScoringFuncE1EEEvPT_PfPT1_PKT0_lllllbd)
        /*041c*/ 	.word	0x00000000


	//----- nvinfo : EIATTR_REGCOUNT
	.align		4
.L_215:
        /*0420*/ 	.byte	0x04, 0x2f
        /*0422*/ 	.short	(.L_217 - .L_216)
	.align		4
.L_216:
        /*0424*/ 	.word	index@(_ZN4vllm3moe44grouped_topk_fused_small_expert_count_kernelI6__halfS2_iLNS0_11ScoringFuncE1ELi256ELb1ELi8EEEvPT_PfPT1_PKT0_llllllbd)
        /*0428*/ 	.word	0x0000001c


	//----- nvinfo : EIATTR_FRAME_SIZE
	.align		4
.L_217:
        /*042c*/ 	.byte	0x04, 0x11
        /*042e*/ 	.short	(.L_219 - .L_218)
	.align		4
.L_218:
        /*0430*/ 	.word	index@($__internal_147_$__cuda_sm20_div_rn_f64_full)
        /*0434*/ 	.word	0x00000000


	//----- nvinfo : EIATTR_FRAME_SIZE
	.align		4
.L_219:
        /*0438*/ 	.byte	0x04, 0x11
        /*043a*/ 	.short	(.L_221 - .L_220)
	.align		4
.L_220:
        /*043c*/ 	.word	index@(_ZN4vllm3moe44grouped_topk_fused_small_expert_count_kernelI6__halfS2_iLNS0_11ScoringFuncE1ELi256ELb1ELi8EEEvPT_PfPT1_PKT0_llllllbd)
        /*0440*/ 	.word	0x00000020


	//----- nvinfo : EIATTR_REGCOUNT
	.align		4
.L_221:
        /*0444*/ 	.byte	0x04, 0x2f
        /*0446*/ 	.short	(.L_223 - .L_222)
	.align		4
.L_222:
        /*0448*/ 	.word	index@(_ZN4vllm3moe44grouped_topk_fused_small_expert_count_kernelI6__halfS2_iLNS0_11ScoringFuncE1ELi512ELb0ELi22EEEvPT_PfPT1_PKT0_llllllbd)
        /*044c*/ 	.word	0x00000020


	//----- nvinfo : EIATTR_FRAME_SIZE
	.align		4
.L_223:
        /*0450*/ 	.byte	0x04, 0x11
        /*0452*/ 	.short	(.L_225 - .L_224)
	.align		4
.L_224:
        /*0454*/ 	.word	index@($__internal_146_$__cuda_sm20_div_rn_f64_full)
        /*0458*/ 	.word	0x00000000


	//----- nvinfo : EIATTR_FRAME_SIZE
	.align		4
.L_225:
        /*045c*/ 	.byte	0x04, 0x11
        /*045e*/ 	.short	(.L_227 - .L_226)
	.align		4
.L_226:
        /*0460*/ 	.word	index@(_ZN4vllm3moe44grouped_topk_fused_small_expert_count_kernelI6__halfS2_iLNS0_11ScoringFuncE1ELi512ELb0ELi22EEEvPT_PfPT1_PKT0_llllllbd)
        /*0464*/ 	.word	0x000000b0


	//----- nvinfo : EIATTR_REGCOUNT
	.align		4
.L_227:
        /*0468*/ 	.byte	0x04, 0x2f
        /*046a*/ 	.short	(.L_229 - .L_228)
	.align		4
.L_228:
        /*046c*/ 	.word	index@(_ZN4vllm3moe44grouped_topk_fused_small_expert_count_kernelI6__halfS2_iLNS0_11ScoringFuncE1ELi512ELb0ELi8EEEvPT_PfPT1_PKT0_llllllbd)
        /*0470*/ 	.word	0x0000001c


	//----- nvinfo : EIATTR_FRAME_SIZE
	.align		4
.L_229:
        /*0474*/ 	.byte	0x04, 0x11
        /*0476*/ 	.short	(.L_231 - .L_230)
	.align		4
.L_230:
        /*0478*/ 	.word	index@($__internal_145_$__cuda_sm20_div_rn_f64_full)
        /*047c*/ 	.word	0x00000000


	//----- nvinfo : EIATTR_FRAME_SIZE
	.align		4
.L_231:
        /*0480*/ 	.byte	0x04, 0x11
        /*0482*/ 	.short	(.L_233 - .L_232)
	.align		4
.L_232:
        /*0484*/ 	.word	index@(_ZN4vllm3moe44grouped_topk_fused_small_expert_count_kernelI6__halfS2_iLNS0_11ScoringFuncE1ELi512ELb0ELi8EEEvPT_PfPT1_PKT0_llllllbd)
        /*0488*/ 	.word	0x00000040


	//----- nvinfo : EIATTR_REGCOUNT
	.align		4
.L_233:
        /*048c*/ 	.byte	0x04, 0x2f
        /*048e*/ 	.short	(.L_235 - .L_234)
	.align		4
.L_234:
        /*0490*/ 	.word	index@(_ZN4vllm3moe44grouped_topk_fused_small_expert_count_kernelI6__halfS2_iLNS0_11ScoringFuncE1ELi384ELb0ELi8EEEvPT_PfPT1_PKT0_llllllbd)
        /*0494*/ 	.word	0x00000020


	//----- nvinfo : EIATTR_FRAME_SIZE
	.align		4
.L_235:
        /*0498*/ 	.byte	0x04, 0x11
        /*049a*/ 	.short	(.L_237 - .L_236)
	.align		4
.L_236:
        /*049c*/ 	.word	index@($__internal_144_$__cuda_sm20_div_rn_f64_full)
        /*04a0*/ 	.word	0x00000000


	//----- nvinfo : EIATTR_FRAME_SIZE
	.align		4
.L_237:
        /*04a4*/ 	.byte	0x04, 0x11
        /*04a6*/ 	.short	(.L_239 - .L_238)
	.align		4
.L_238:
        /*04a8*/ 	.word	index@(_ZN4vllm3moe44grouped_topk_fused_small_expert_count_kernelI6__halfS2_iLNS0_11ScoringFuncE1ELi384ELb0ELi8EEEvPT_PfPT1_PKT0_llllllbd)
        /*04ac*/ 	.word	0x00000040


	//----- nvinfo : EIATTR_REGCOUNT
	.align		4
.L_239:
        /*04b0*/ 	.byte	0x04, 0x2f
        /*04b2*/ 	.short	(.L_241 - .L_240)
	.align		4
.L_240:
        /*04b4*/ 	.word	index@(_ZN4vllm3moe44grouped_topk_fused_small_expert_count_kernelI6__halfS2_iLNS0_11ScoringFuncE1ELi128ELb0ELi8EEEvPT_PfPT1_PKT0_llllllbd)
        /*04b8*/ 	.word	0x00000019


	//----- nvinfo : EIATTR_FRAME_SIZE
	.align		4
.L_241:
        /*04bc*/ 	.byte	0x04, 0x11
        /*04be*/ 	.short	(.L_243 - .L_242)
	.align		4
.L_242:
        /*04c0*/ 	.word	index@($__internal_143_$__cuda_sm20_div_rn_f64_full)
        /*04c4*/ 	.word	0x00000000


	//----- nvinfo : EIATTR_FRAME_SIZE
	.align		4
.L_243:
        /*04c8*/ 	.byte	0x04, 0x11
        /*04ca*/ 	.short	(.L_245 - .L_244)
	.align		4
.L_244:
        /*04cc*/ 	.word	index@(_ZN4vllm3moe44grouped_topk_fused_small_expert_count_kernelI6__halfS2_iLNS0_11ScoringFuncE1ELi128ELb0ELi8EEEvPT_PfPT1_PKT0_llllllbd)
        /*04d0*/ 	.word	0x00000020


	//----- nvinfo : EIATTR_REGCOUNT
	.align		4
.L_245:
        /*04d4*/ 	.byte	0x04, 0x2f
        /*04d6*/ 	.short	(.L_247 - .L_246)
	.align		4
.L_246:
        /*04d8*/ 	.word	index@(_ZN4vllm3moe25grouped_topk_fused_kernelI6__halfS2_iLNS0_11ScoringFuncE1EEEvPT_PfPT1_PKT0_lllllbd)
        /*04dc*/ 	.word	0x00000030


	//----- nvinfo : EIATTR_FRAME_SIZE
	.align		4
.L_247:
        /*04e0*/ 	.byte	0x04, 0x11
        /*04e2*/ 	.short	(.L_249 - .L_248)
	.align		4
.L_248:
        /*04e4*/ 	.word	index@($__internal_142_$__cuda_sm70_warpsync)
        /*04e8*/ 	.word	0x00000000


	//----- nvinfo : EIATTR_FRAME_SIZE
	.align		4
.L_249:
        /*04ec*/ 	.byte	0x04, 0x11
        /*04ee*/ 	.short	(.L_251 - .L_250)
	.align		4
.L_250:
        /*04f0*/ 	.word	index@($__internal_141_$__cuda_sm70_votesync_ballot)
        /*04f4*/ 	.word	0x00000000


	//----- nvinfo : EIATTR_FRAME_SIZE
	.align		4
.L_251:
        /*04f8*/ 	.byte	0x04, 0x11
        /*04fa*/ 	.short	(.L_253 - .L_252)
	.align		4
.L_252:
        /*04fc*/ 	.word	index@($__internal_140_$__cuda_sm70_shflsync_idx_p)
        /*0500*/ 	.word	0x00000000


	//----- nvinfo : EIATTR_FRAME_SIZE
	.align		4
.L_253:
        /*0504*/ 	.byte	0x04, 0x11
        /*0506*/ 	.short	(.L_255 - .L_254)
	.align		4
.L_254:
        /*0508*/ 	.word	index@($__internal_139_$__cuda_sm70_shflsync_idx)
        /*050c*/ 	.word	0x00000000


	//----- nvinfo : EIATTR_FRAME_SIZE
	.align		4
.L_255:
        /*0510*/ 	.byte	0x04, 0x11
        /*0512*/ 	.short	(.L_257 - .L_256)
	.align		4
.L_256:
        /*0514*/ 	.word	index@($__internal_138_$__cuda_sm70_shflsync_bfly_p)
        /*0518*/ 	.word	0x00000000


	//----- nvinfo : EIATTR_FRAME_SIZE
	.align		4
.L_257:
        /*051c*/ 	.byte	0x04, 0x11
        /*051e*/ 	.short	(.L_259 - .L_258)
	.align		4
.L_258:
        /*0520*/ 	.word	index@($__internal_137_$__cuda_sm70_shflsync_bfly)
        /*0524*/ 	.word	0x00000000


	//----- nvinfo : EIATTR_FRAME_SIZE
	.align		4
.L_259:
        /*0528*/ 	.byte	0x04, 0x11
        /*052a*/ 	.short	(.L_261 - .L_260)
	.align		4
.L_260:
        /*052c*/ 	.word	index@(_ZN4vllm3moe25grouped_topk_fused_kernelI6__halfS2_iLNS0_11ScoringFuncE1EEEvPT_PfPT1_PKT0_lllllbd)
        /*0530*/ 	.word	0x00000000


	//----- nvinfo : EIATTR_REGCOUNT
	.align		4
.L_261:
        /*0534*/ 	.byte	0x04, 0x2f
        /*0536*/ 	.short	(.L_263 - .L_262)
	.align		4
.L_262:
        /*0538*/ 	.word	index@(_ZN4vllm3moe44grouped_topk_fused_small_expert_count_kernelI6__half13__nv_bfloat16iLNS0_11ScoringFuncE1ELi256ELb1ELi8EEEvPT_PfPT1_PKT0_llllllbd)
        /*053c*/ 	.word	0x0000001c


	//----- nvinfo : EIATTR_FRAME_SIZE
	.align		4
.L_263:
        /*0540*/ 	.byte	0x04, 0x11
        /*0542*/ 	.short	(.L_265 - .L_264)
	.align		4
.L_264:
        /*0544*/ 	.word	index@($__internal_136_$__cuda_sm20_div_rn_f64_full)
        /*0548*/ 	.word	0x00000000


	//----- nvinfo : EIATTR_FRAME_SIZE
	.align		4
.L_265:
        /*054c*/ 	.byte	0x04, 0x11
        /*054e*/ 	.short	(.L_267 - .L_266)
	.align		4
.L_266:
        /*0550*/ 	.word	index@(_ZN4vllm3moe44grouped_topk_fused_small_expert_count_kernelI6__half13__nv_bfloat16iLNS0_11ScoringFuncE1ELi256ELb1ELi8EEEvPT_PfPT1_PKT0_llllllbd)
        /*0554*/ 	.word	0x00000020


	//----- nvinfo : EIATTR_REGCOUNT
	.align		4
.L_267:
        /*0558*/ 	.byte	0x04, 0x2f
        /*055a*/ 	.short	(.L_269 - .L_268)
	.align		4
.L_268:
        /*055c*/ 	.word	index@(_ZN4vllm3moe44grouped_topk_fused_small_expert_count_kernelI6__half13__nv_bfloat16iLNS0_11ScoringFuncE1ELi512ELb0ELi22EEEvPT_PfPT1_PKT0_llllllbd)
        /*0560*/ 	.word	0x00000020


	//----- nvinfo : EIATTR_FRAME_SIZE
	.align		4
.L_269:
        /*0564*/ 	.byte	0x04, 0x11
        /*0566*/ 	.short	(.L_271 - .L_270)
	.align		4
.L_270:
        /*0568*/ 	.word	index@($__internal_135_$__cuda_sm20_div_rn_f64_full)
        /*056c*/ 	.word	0x00000000


	//----- nvinfo : EIATTR_FRAME_SIZE
	.align		4
.L_271:
        /*0570*/ 	.byte	0x04, 0x11
        /*0572*/ 	.short	(.L_273 - .L_272)
	.align		4
.L_272:
        /*0574*/ 	.word	index@(_ZN4vllm3moe44grouped_topk_fused_small_expert_count_kernelI6__half13__nv_bfloat16iLNS0_11ScoringFuncE1ELi512ELb0ELi22EEEvPT_PfPT1_PKT0_llllllbd)
        /*0578*/ 	.word	0x000000b0


	//----- nvinfo : EIATTR_REGCOUNT
	.align		4
.L_273:
        /*057c*/ 	.byte	0x04, 0x2f
        /*057e*/ 	.short	(.L_275 - .L_274)
	.align		4
.L_274:
        /*0580*/ 	.word	index@(_ZN4vllm3moe44grouped_topk_fused_small_expert_count_kernelI6__half13__nv_bfloat16iLNS0_11ScoringFuncE1ELi512ELb0ELi8EEEvPT_PfPT1_PKT0_llllllbd)
        /*0584*/ 	.word	0x0000001c


	//----- nvinfo : EIATTR_FRAME_SIZE
	.align		4
.L_275:
        /*0588*/ 	.byte	0x04, 0x11
        /*058a*/ 	.short	(.L_277 - .L_276)
	.align		4
.L_276:
        /*058c*/ 	.word	index@($__internal_134_$__cuda_sm20_div_rn_f64_full)
        /*0590*/ 	.word	0x00000000


	//----- nvinfo : EIATTR_FRAME_SIZE
	.align		4
.L_277:
        /*0594*/ 	.byte	0x04, 0x11
        /*0596*/ 	.short	(.L_279 - .L_278)
	.align		4
.L_278:
        /*0598*/ 	.word	index@(_ZN4vllm3moe44grouped_topk_fused_small_expert_count_kernelI6__half13__nv_bfloat16iLNS0_11ScoringFuncE1ELi512ELb0ELi8EEEvPT_PfPT1_PKT0_llllllbd)
        /*059c*/ 	.word	0x00000040


	//----- nvinfo : EIATTR_REGCOUNT
	.align		4
.L_279:
        /*05a0*/ 	.byte	0x04, 0x2f
        /*05a2*/ 	.short	(.L_281 - .L_280)
	.align		4
.L_280:
        /*05a4*/ 	.word	index@(_ZN4vllm3moe44grouped_topk_fused_small_expert_count_kernelI6__half13__nv_bfloat16iLNS0_11ScoringFuncE1ELi384ELb0ELi8EEEvPT_PfPT1_PKT0_llllllbd)
        /*05a8*/ 	.word	0x00000020


	//----- nvinfo : EIATTR_FRAME_SIZE
	.align		4
.L_281:
        /*05ac*/ 	.byte	0x04, 0x11
        /*05ae*/ 	.short	(.L_283 - .L_282)
	.align		4
.L_282:
        /*05b0*/ 	.word	index@($__internal_133_$__cuda_sm20_div_rn_f64_full)
        /*05b4*/ 	.word	0x00000000


	//----- nvinfo : EIATTR_FRAME_SIZE
	.align		4
.L_283:
        /*05b8*/ 	.byte	0x04, 0x11
        /*05ba*/ 	.short	(.L_285 - .L_284)
	.align		4
.L_284:
        /*05bc*/ 	.word	index@(_ZN4vllm3moe44grouped_topk_fused_small_expert_count_kernelI6__half13__nv_bfloat16iLNS0_11ScoringFuncE1ELi384ELb0ELi8EEEvPT_PfPT1_PKT0_llllllbd)
        /*05c0*/ 	.word	0x00000040


	//----- nvinfo : EIATTR_REGCOUNT
	.align		4
.L_285:
        /*05c4*/ 	.byte	0x04, 0x2f
        /*05c6*/ 	.short	(.L_287 - .L_286)
	.align		4
.L_286:
        /*05c8*/ 	.word	index@(_ZN4vllm3moe44grouped_topk_fused_small_expert_count_kernelI6__half13__nv_bfloat16iLNS0_11ScoringFuncE1ELi128ELb0ELi8EEEvPT_PfPT1_PKT0_llllllbd)
        /*05cc*/ 	.word	0x00000019


	//----- nvinfo : EIATTR_FRAME_SIZE
	.align		4
.L_287:
        /*05d0*/ 	.byte	0x04, 0x11
        /*05d2*/ 	.short	(.L_289 - .L_288)
	.align		4
.L_288:
        /*05d4*/ 	.word	index@($__internal_132_$__cuda_sm20_div_rn_f64_full)
        /*05d8*/ 	.word	0x00000000


	//----- nvinfo : EIATTR_FRAME_SIZE
	.align		4
.L_289:
        /*05dc*/ 	.byte	0x04, 0x11
        /*05de*/ 	.short	(.L_291 - .L_290)
	.align		4
.L_290:
        /*05e0*/ 	.word	index@(_ZN4vllm3moe44grouped_topk_fused_small_expert_count_kernelI6__half13__nv_bfloat16iLNS0_11ScoringFuncE1ELi128ELb0ELi8EEEvPT_PfPT1_PKT0_llllllbd)
        /*05e4*/ 	.word	0x00000020


	//----- nvinfo : EIATTR_REGCOUNT
	.align		4
.L_291:
        /*05e8*/ 	.byte	0x04, 0x2f
        /*05ea*/ 	.short	(.L_293 - .L_292)
	.align		4
.L_292:
        /*05ec*/ 	.word	index@(_ZN4vllm3moe25grouped_topk_fused_kernelI6__half13__nv_bfloat16iLNS0_11ScoringFuncE1EEEvPT_PfPT1_PKT0_lllllbd)
        /*05f0*/ 	.word	0x00000030


	//----- nvinfo : EIATTR_FRAME_SIZE
	.align		4
.L_293:
        /*05f4*/ 	.byte	0x04, 0x11
        /*05f6*/ 	.short	(.L_295 - .L_294)
	.align		4
.L_294:
        /*05f8*/ 	.word	index@($__internal_131_$__cuda_sm70_warpsync)
        /*05fc*/ 	.word	0x00000000


	//----- nvinfo : EIATTR_FRAME_SIZE
	.align		4
.L_295:
        /*0600*/ 	.byte	0x04, 0x11
        /*0602*/ 	.short	(.L_297 - .L_296)
	.align		4
.L_296:
        /*0604*/ 	.word	index@($__internal_130_$__cuda_sm70_votesync_ballot)
        /*0608*/ 	.word	0x00000000


	//----- nvinfo : EIATTR_FRAME_SIZE
	.align		4
.L_297:
        /*060c*/ 	.byte	0x04, 0x11
        /*060e*/ 	.short	(.L_299 - .L_298)
	.align		4
.L_298:
        /*0610*/ 	.word	index@($__internal_129_$__cuda_sm70_shflsync_idx_p)
        /*0614*/ 	.word	0x00000000


	//----- nvinfo : EIATTR_FRAME_SIZE
	.align		4
.L_299:
        /*0618*/ 	.byte	0x04, 0x11
        /*061a*/ 	.short	(.L_301 - .L_300)
	.align		4
.L_300:
        /*061c*/ 	.word	index@($__internal_128_$__cuda_sm70_shflsync_idx)
        /*0620*/ 	.word	0x00000000


	//----- nvinfo : EIATTR_FRAME_SIZE
	.align		4
.L_301:
        /*0624*/ 	.byte	0x04, 0x11
        /*0626*/ 	.short	(.L_303 - .L_302)
	.align		4
.L_302:
        /*0628*/ 	.word	index@($__internal_127_$__cuda_sm70_shflsync_bfly_p)
        /*062c*/ 	.word	0x00000000


	//----- nvinfo : EIATTR_FRAME_SIZE
	.align		4
.L_303:
        /*0630*/ 	.byte	0x04, 0x11
        /*0632*/ 	.short	(.L_305 - .L_304)
	.align		4
.L_304:
        /*0634*/ 	.word	index@($__internal_126_$__cuda_sm70_shflsync_bfly)
        /*0638*/ 	.word	0x00000000


	//----- nvinfo : EIATTR_FRAME_SIZE
	.align		4
.L_305:
        /*063c*/ 	.byte	0x04, 0x11
        /*063e*/ 	.short	(.L_307 - .L_306)
	.align		4
.L_306:
        /*0640*/ 	.word	index@(_ZN4vllm3moe25grouped_topk_fused_kernelI6__half13__nv_bfloat16iLNS0_11ScoringFuncE1EEEvPT_PfPT1_PKT0_lllllbd)
        /*0644*/ 	.word	0x00000000


	//----- nvinfo : EIATTR_REGCOUNT
	.align		4
.L_307:
        /*0648*/ 	.byte	0x04, 0x2f
        /*064a*/ 	.short	(.L_309 - .L_308)
	.align		4
.L_308:
        /*064c*/ 	.word	index@(_ZN4vllm3moe44grouped_topk_fused_small_expert_count_kernelI13__nv_bfloat16fiLNS0_11ScoringFuncE1ELi256ELb1ELi8EEEvPT_PfPT1_PKT0_llllllbd)
        /*0650*/ 	.word	0x0000001c


	//----- nvinfo : EIATTR_FRAME_SIZE
	.align		4
.L_309:
        /*0654*/ 	.byte	0x04, 0x11
        /*0656*/ 	.short	(.L_311 - .L_310)
	.align		4
.L_310:
        /*0658*/ 	.word	index@($__internal_125_$__cuda_sm20_div_rn_f64_full)
        /*065c*/ 	.word	0x00000000


	//----- nvinfo : EIATTR_FRAME_SIZE
	.align		4
.L_311:
        /*0660*/ 	.byte	0x04, 0x11
        /*0662*/ 	.short	(.L_313 - .L_312)
	.align		4
.L_312:
        /*0664*/ 	.word	index@(_ZN4vllm3moe44grouped_topk_fused_small_expert_count_kernelI13__nv_bfloat16fiLNS0_11ScoringFuncE1ELi256ELb1ELi8EEEvPT_PfPT1_PKT0_llllllbd)
        /*0668*/ 	.word	0x00000020


	//----- nvinfo : EIATTR_REGCOUNT
	.align		4
.L_313:
        /*066c*/ 	.byte	0x04, 0x2f
        /*066e*/ 	.short	(.L_315 - .L_314)
	.align		4
.L_314:
        /*0670*/ 	.word	index@(_ZN4vllm3moe44grouped_topk_fused_small_expert_count_kernelI13__nv_bfloat16fiLNS0_11ScoringFuncE1ELi512ELb0ELi22EEEvPT_PfPT1_PKT0_llllllbd)
        /*0674*/ 	.word	0x00000020


	//----- nvinfo : EIATTR_FRAME_SIZE
	.align		4
.L_315:
        /*0678*/ 	.byte	0x04, 0x11
        /*067a*/ 	.short	(.L_317 - .L_316)
	.align		4
.L_316:
        /*067c*/ 	.word	index@($__internal_124_$__cuda_sm20_div_rn_f64_full)
        /*0680*/ 	.word	0x00000000


	//----- nvinfo : EIATTR_FRAME_SIZE
	.align		4
.L_317:
        /*0684*/ 	.byte	0x04, 0x11
        /*0686*/ 	.short	(.L_319 - .L_318)
	.align		4
.L_318:
        /*0688*/ 	.word	index@(_ZN4vllm3moe44grouped_topk_fused_small_expert_count_kernelI13__nv_bfloat16fiLNS0_11ScoringFuncE1ELi512ELb0ELi22EEEvPT_PfPT1_PKT0_llllllbd)
        /*068c*/ 	.word	0x000000b0


	//----- nvinfo : EIATTR_REGCOUNT
	.align		4
.L_319:
        /*0690*/ 	.byte	0x04, 0x2f
        /*0692*/ 	.short	(.L_321 - .L_320)
	.align		4
.L_320:
        /*0694*/ 	.word	index@(_ZN4vllm3moe44grouped_topk_fused_small_expert_count_kernelI13__nv_bfloat16fiLNS0_11ScoringFuncE1ELi512ELb0ELi8EEEvPT_PfPT1_PKT0_llllllbd)
        /*0698*/ 	.word	0x0000001c


	//----- nvinfo : EIATTR_FRAME_SIZE
	.align		4
.L_321:
        /*069c*/ 	.byte	0x04, 0x11
        /*069e*/ 	.short	(.L_323 - .L_322)
	.align		4
.L_322:
        /*06a0*/ 	.word	index@($__internal_123_$__cuda_sm20_div_rn_f64_full)
        /*06a4*/ 	.word	0x00000000


	//----- nvinfo : EIATTR_FRAME_SIZE
	.align		4
.L_323:
        /*06a8*/ 	.byte	0x04, 0x11
        /*06aa*/ 	.short	(.L_325 - .L_324)
	.align		4
.L_324:
        /*06ac*/ 	.word	index@(_ZN4vllm3moe44grouped_topk_fused_small_expert_count_kernelI13__nv_bfloat16fiLNS0_11ScoringFuncE1ELi512ELb0ELi8EEEvPT_PfPT1_PKT0_llllllbd)
        /*06b0*/ 	.word	0x00000040


	//----- nvinfo : EIATTR_REGCOUNT
	.align		4
.L_325:
        /*06b4*/ 	.byte	0x04, 0x2f
        /*06b6*/ 	.short	(.L_327 - .L_326)
	.align		4
.L_326:
        /*06b8*/ 	.word	index@(_ZN4vllm3moe44grouped_topk_fused_small_expert_count_kernelI13__nv_bfloat16fiLNS0_11ScoringFuncE1ELi384ELb0ELi8EEEvPT_PfPT1_PKT0_llllllbd)
        /*06bc*/ 	.word	0x00000020


	//----- nvinfo : EIATTR_FRAME_SIZE
	.align		4
.L_327:
        /*06c0*/ 	.byte	0x04, 0x11
        /*06c2*/ 	.short	(.L_329 - .L_328)
	.align		4
.L_328:
        /*06c4*/ 	.word	index@($__internal_122_$__cuda_sm20_div_rn_f64_full)
        /*06c8*/ 	.word	0x00000000


	//----- nvinfo : EIATTR_FRAME_SIZE
	.align		4
.L_329:
        /*06cc*/ 	.byte	0x04, 0x11
        /*06ce*/ 	.short	(.L_331 - .L_330)
	.align		4
.L_330:
        /*06d0*/ 	.word	index@(_ZN4vllm3moe44grouped_topk_fused_small_expert_count_kernelI13__nv_bfloat16fiLNS0_11ScoringFuncE1ELi384ELb0ELi8EEEvPT_PfPT1_PKT0_llllllbd)
        /*06d4*/ 	.word	0x00000040


	//----- nvinfo : EIATTR_REGCOUNT
	.align		4
.L_331:
        /*06d8*/ 	.byte	0x04, 0x2f
        /*06da*/ 	.short	(.L_333 - .L_332)
	.align		4
.L_332:
        /*06dc*/ 	.word	index@(_ZN4vllm3moe44grouped_topk_fused_small_expert_count_kernelI13__nv_bfloat16fiLNS0_11ScoringFuncE1ELi128ELb0ELi8EEEvPT_PfPT1_PKT0_llllllbd)
        /*06e0*/ 	.word	0x00000019


	//----- nvinfo : EIATTR_FRAME_SIZE
	.align		4
.L_333:
        /*06e4*/ 	.byte	0x04, 0x11
        /*06e6*/ 	.short	(.L_335 - .L_334)
	.align		4
.L_334:
        /*06e8*/ 	.word	index@($__internal_121_$__cuda_sm20_div_rn_f64_full)
        /*06ec*/ 	.word	0x00000000


	//----- nvinfo : EIATTR_FRAME_SIZE
	.align		4
.L_335:
        /*06f0*/ 	.byte	0x04, 0x11
        /*06f2*/ 	.short	(.L_337 - .L_336)
	.align		4
.L_336:
        /*06f4*/ 	.word	index@(_ZN4vllm3moe44grouped_topk_fused_small_expert_count_kernelI13__nv_bfloat16fiLNS0_11ScoringFuncE1ELi128ELb0ELi8EEEvPT_PfPT1_PKT0_llllllbd)
        /*06f8*/ 	.word	0x00000020


	//----- nvinfo : EIATTR_REGCOUNT
	.align		4
.L_337:
        /*06fc*/ 	.byte	0x04, 0x2f
        /*06fe*/ 	.short	(.L_339 - .L_338)
	.align		4
.L_338:
        /*0700*/ 	.word	index@(_ZN4vllm3moe25grouped_topk_fused_kernelI13__nv_bfloat16fiLNS0_11ScoringFuncE1EEEvPT_PfPT1_PKT0_lllllbd)
        /*0704*/ 	.word	0x00000030


	//----- nvinfo : EIATTR_FRAME_SIZE
	.align		4
.L_339:
        /*0708*/ 	.byte	0x04, 0x11
        /*070a*/ 	.short	(.L_341 - .L_340)
	.align		4
.L_340:
        /*070c*/ 	.word	index@($__internal_120_$__cuda_sm70_warpsync)
        /*0710*/ 	.word	0x00000000


	//----- nvinfo : EIATTR_FRAME_SIZE
	.align		4
.L_341:
        /*0714*/ 	.byte	0x04, 0x11
        /*0716*/ 	.short	(.L_343 - .L_342)
	.align		4
.L_342:
        /*0718*/ 	.word	index@($__internal_119_$__cuda_sm70_votesync_ballot)
        /*071c*/ 	.word	0x00000000


	//----- nvinfo : EIATTR_FRAME_SIZE
	.align		4
.L_343:
        /*0720*/ 	.byte	0x04, 0x11
        /*0722*/ 	.short	(.L_345 - .L_344)
	.align		4
.L_344:
        /*0724*/ 	.word	index@($__internal_118_$__cuda_sm70_shflsync_idx_p)
        /*0728*/ 	.word	0x00000000


	//----- nvinfo : EIATTR_FRAME_SIZE
	.align		4
.L_345:
        /*072c*/ 	.byte	0x04, 0x11
        /*072e*/ 	.short	(.L_347 - .L_346)
	.align		4
.L_346:
        /*0730*/ 	.word	index@($__internal_117_$__cuda_sm70_shflsync_idx)
        /*0734*/ 	.word	0x00000000


	//----- nvinfo : EIATTR_FRAME_SIZE
	.align		4
.L_347:
        /*0738*/ 	.byte	0x04, 0x11
        /*073a*/ 	.short	(.L_349 - .L_348)
	.align		4
.L_348:
        /*073c*/ 	.word	index@($__internal_116_$__cuda_sm70_shflsync_bfly_p)
        /*0740*/ 	.word	0x00000000


	//----- nvinfo : EIATTR_FRAME_SIZE
	.align		4
.L_349:
        /*0744*/ 	.byte	0x04, 0x11
        /*0746*/ 	.short	(.L_351 - .L_350)
	.align		4
.L_350:
        /*0748*/ 	.word	index@($__internal_115_$__cuda_sm70_shflsync_bfly)
        /*074c*/ 	.word	0x00000000


	//----- nvinfo : EIATTR_FRAME_SIZE
	.align		4
.L_351:
        /*0750*/ 	.byte	0x04, 0x11
        /*0752*/ 	.short	(.L_353 - .L_352)
	.align		4
.L_352:
        /*0754*/ 	.word	index@(_ZN4vllm3moe25grouped_topk_fused_kernelI13__nv_bfloat16fiLNS0_11ScoringFuncE1EEEvPT_PfPT1_PKT0_lllllbd)
        /*0758*/ 	.word	0x00000000


	//----- nvinfo : EIATTR_REGCOUNT
	.align		4
.L_353:
        /*075c*/ 	.byte	0x04, 0x2f
        /*075e*/ 	.short	(.L_355 - .L_354)
	.align		4
.L_354:
        /*0760*/ 	.word	index@(_ZN4vllm3moe44grouped_topk_fused_small_expert_count_kernelI13__nv_bfloat166__halfiLNS0_11ScoringFuncE1ELi256ELb1ELi8EEEvPT_PfPT1_PKT0_llllllbd)
        /*0764*/ 	.word	0x0000001c


	//----- nvinfo : EIATTR_FRAME_SIZE
	.align		4
.L_355:
        /*0768*/ 	.byte	0x04, 0x11
        /*076a*/ 	.short	(.L_357 - .L_356)
	.align		4
.L_356:
        /*076c*/ 	.word	index@($__internal_114_$__cuda_sm20_div_rn_f64_full)
        /*0770*/ 	.word	0x00000000


	//----- nvinfo : EIATTR_FRAME_SIZE
	.align		4
.L_357:
        /*0774*/ 	.byte	0x04, 0x11
        /*0776*/ 	.short	(.L_359 - .L_358)
	.align		4
.L_358:
        /*0778*/ 	.word	index@(_ZN4vllm3moe44grouped_topk_fused_small_expert_count_kernelI13__nv_bfloat166__halfiLNS0_11ScoringFuncE1ELi256ELb1ELi8EEEvPT_PfPT1_PKT0_llllllbd)
        /*077c*/ 	.word	0x00000020


	//----- nvinfo : EIATTR_REGCOUNT
	.align		4
.L_359:
        /*0780*/ 	.byte	0x04, 0x2f
        /*0782*/ 	.short	(.L_361 - .L_360)
	.align		4
.L_360:
        /*0784*/ 	.word	index@(_ZN4vllm3moe44grouped_topk_fused_small_expert_count_kernelI13__nv_bfloat166__halfiLNS0_11ScoringFuncE1ELi512ELb0ELi22EEEvPT_PfPT1_PKT0_llllllbd)
        /*0788*/ 	.word	0x00000020


	//----- nvinfo : EIATTR_FRAME_SIZE
	.align		4
.L_361:
        /*078c*/ 	.byte	0x04, 0x11
        /*078e*/ 	.short	(.L_363 - .L_362)
	.align		4
.L_362:
        /*0790*/ 	.word	index@($__internal_113_$__cuda_sm20_div_rn_f64_full)
        /*0794*/ 	.word	0x00000000


	//----- nvinfo : EIATTR_FRAME_SIZE
	.align		4
.L_363:
        /*0798*/ 	.byte	0x04, 0x11
        /*079a*/ 	.short	(.L_365 - .L_364)
	.align		4
.L_364:
        /*079c*/ 	.word	index@(_ZN4vllm3moe44grouped_topk_fused_small_expert_count_kernelI13__nv_bfloat166__halfiLNS0_11ScoringFuncE1ELi512ELb0ELi22EEEvPT_PfPT1_PKT0_llllllbd)
        /*07a0*/ 	.word	0x000000b0


	//----- nvinfo : EIATTR_REGCOUNT
	.align		4
.L_365:
        /*07a4*/ 	.byte	0x04, 0x2f
        /*07a6*/ 	.short	(.L_367 - .L_366)
	.align		4
.L_366:
        /*07a8*/ 	.word	index@(_ZN4vllm3moe44grouped_topk_fused_small_expert_count_kernelI13__nv_bfloat166__halfiLNS0_11ScoringFuncE1ELi512ELb0ELi8EEEvPT_PfPT1_PKT0_llllllbd)
        /*07ac*/ 	.word	0x0000001c


	//----- nvinfo : EIATTR_FRAME_SIZE
	.align		4
.L_367:
        /*07b0*/ 	.byte	0x04, 0x11
        /*07b2*/ 	.short	(.L_369 - .L_368)
	.align		4
.L_368:
        /*07b4*/ 	.word	index@($__internal_112_$__cuda_sm20_div_rn_f64_full)
        /*07b8*/ 	.word	0x00000000


	//----- nvinfo : EIATTR_FRAME_SIZE
	.align		4
.L_369:
        /*07bc*/ 	.byte	0x04, 0x11
        /*07be*/ 	.short	(.L_371 - .L_370)
	.align		4
.L_370:
        /*07c0*/ 	.word	index@(_ZN4vllm3moe44grouped_topk_fused_small_expert_count_kernelI13__nv_bfloat166__halfiLNS0_11ScoringFuncE1ELi512ELb0ELi8EEEvPT_PfPT1_PKT0_llllllbd)
        /*07c4*/ 	.word	0x00000040


	//----- nvinfo : EIATTR_REGCOUNT
	.align		4
.L_371:
        /*07c8*/ 	.byte	0x04, 0x2f
        /*07ca*/ 	.short	(.L_373 - .L_372)
	.align		4
.L_372:
        /*07cc*/ 	.word	index@(_ZN4vllm3moe44grouped_topk_fused_small_expert_count_kernelI13__nv_bfloat166__halfiLNS0_11ScoringFuncE1ELi384ELb0ELi8EEEvPT_PfPT1_PKT0_llllllbd)
        /*07d0*/ 	.word	0x00000020


	//----- nvinfo : EIATTR_FRAME_SIZE
	.align		4
.L_373:
        /*07d4*/ 	.byte	0x04, 0x11
        /*07d6*/ 	.short	(.L_375 - .L_374)
	.align		4
.L_374:
        /*07d8*/ 	.word	index@($__internal_111_$__cuda_sm20_div_rn_f64_full)
        /*07dc*/ 	.word	0x00000000


	//----- nvinfo : EIATTR_FRAME_SIZE
	.align		4
.L_375:
        /*07e0*/ 	.byte	0x04, 0x11
        /*07e2*/ 	.short	(.L_377 - .L_376)
	.align		4
.L_376:
        /*07e4*/ 	.word	index@(_ZN4vllm3moe44grouped_topk_fused_small_expert_count_kernelI13__nv_bfloat166__halfiLNS0_11ScoringFuncE1ELi384ELb0ELi8EEEvPT_PfPT1_PKT0_llllllbd)
        /*07e8*/ 	.word	0x00000040


	//----- nvinfo : EIATTR_REGCOUNT
	.align		4
.L_377:
        /*07ec*/ 	.byte	0x04, 0x2f
        /*07ee*/ 	.short	(.L_379 - .L_378)
	.align		4
.L_378:
        /*07f0*/ 	.word	index@(_ZN4vllm3moe44grouped_topk_fused_small_expert_count_kernelI13__nv_bfloat166__halfiLNS0_11ScoringFuncE1ELi128ELb0ELi8EEEvPT_PfPT1_PKT0_llllllbd)
        /*07f4*/ 	.word	0x00000019


	//----- nvinfo : EIATTR_FRAME_SIZE
	.align		4
.L_379:
        /*07f8*/ 	.byte	0x04, 0x11
        /*07fa*/ 	.short	(.L_381 - .L_380)
	.align		4
.L_380:
        /*07fc*/ 	.word	index@($__internal_110_$__cuda_sm20_div_rn_f64_full)
        /*0800*/ 	.word	0x00000000


	//----- nvinfo : EIATTR_FRAME_SIZE
	.align		4
.L_381:
        /*0804*/ 	.byte	0x04, 0x11
        /*0806*/ 	.short	(.L_383 - .L_382)
	.align		4
.L_382:
        /*0808*/ 	.word	index@(_ZN4vllm3moe44grouped_topk_fused_small_expert_count_kernelI13__nv_bfloat166__halfiLNS0_11ScoringFuncE1ELi128ELb0ELi8EEEvPT_PfPT1_PKT0_llllllbd)
        /*080c*/ 	.word	0x00000020


	//----- nvinfo : EIATTR_REGCOUNT
	.align		4
.L_383:
        /*0810*/ 	.byte	0x04, 0x2f
        /*0812*/ 	.short	(.L_385 - .L_384)
	.align		4
.L_384:
        /*0814*/ 	.word	index@(_ZN4vllm3moe25grouped_topk_fused_kernelI13__nv_bfloat166__halfiLNS0_11ScoringFuncE1EEEvPT_PfPT1_PKT0_lllllbd)
        /*0818*/ 	.word	0x00000030


	//----- nvinfo : EIATTR_FRAME_SIZE
	.align		4
.L_385:
        /*081c*/ 	.byte	0x04, 0x11
        /*081e*/ 	.short	(.L_387 - .L_386)
	.align		4
.L_386:
        /*0820*/ 	.word	index@($__internal_109_$__cuda_sm70_warpsync)
        /*0824*/ 	.word	0x00000000


	//----- nvinfo : EIATTR_FRAME_SIZE
	.align		4
.L_387:
        /*0828*/ 	.byte	0x04, 0x11
        /*082a*/ 	.short	(.L_389 - .L_388)
	.align		4
.L_388:
        /*082c*/ 	.word	index@($__internal_108_$__cuda_sm70_votesync_ballot)
        /*0830*/ 	.word	0x00000000


	//----- nvinfo : EIATTR_FRAME_SIZE
	.align		4
.L_389:
        /*0834*/ 	.byte	0x04, 0x11
        /*0836*/ 	.short	(.L_391 - .L_390)
	.align		4
.L_390:
        /*0838*/ 	.word	index@($__internal_107_$__cuda_sm70_shflsync_idx_p)
        /*083c*/ 	.word	0x00000000


	//----- nvinfo : EIATTR_FRAME_SIZE
	.align		4
.L_391:
        /*0840*/ 	.byte	0x04, 0x11
        /*0842*/ 	.short	(.L_393 - .L_392)
	.align		4
.L_392:
        /*0844*/ 	.word	index@($__internal_106_$__cuda_sm70_shflsync_idx)
        /*0848*/ 	.word	0x00000000


	//----- nvinfo : EIATTR_FRAME_SIZE
	.align		4
.L_393:
        /*084c*/ 	.byte	0x04, 0x11
        /*084e*/ 	.short	(.L_395 - .L_394)
	.align		4
.L_394:
        /*0850*/ 	.word	index@($__internal_105_$__cuda_sm70_shflsync_bfly_p)
        /*0854*/ 	.word	0x00000000


	//----- nvinfo : EIATTR_FRAME_SIZE
	.align		4
.L_395:
        /*0858*/ 	.byte	0x04, 0x11
        /*085a*/ 	.short	(.L_397 - .L_396)
	.align		4
.L_396:
        /*085c*/ 	.word	index@($__internal_104_$__cuda_sm70_shflsync_bfly)
        /*0860*/ 	.word	0x00000000


	//----- nvinfo : EIATTR_FRAME_SIZE
	.align		4
.L_397:
        /*0864*/ 	.byte	0x04, 0x11
        /*0866*/ 	.short	(.L_399 - .L_398)
	.align		4
.L_398:
        /*0868*/ 	.word	index@(_ZN4vllm3moe25grouped_topk_fused_kernelI13__nv_bfloat166__halfiLNS0_11ScoringFuncE1EEEvPT_PfPT1_PKT0_lllllbd)
        /*086c*/ 	.word	0x00000000


	//----- nvinfo : EIATTR_REGCOUNT
	.align		4
.L_399:
        /*0870*/ 	.byte	0x04, 0x2f
        /*0872*/ 	.short	(.L_401 - .L_400)
	.align		4
.L_400:
        /*0874*/ 	.word	index@(_ZN4vllm3moe44grouped_topk_fused_small_expert_count_kernelI13__nv_bfloat16S2_iLNS0_11ScoringFuncE1ELi256ELb1ELi8EEEvPT_PfPT1_PKT0_llllllbd)
        /*0878*/ 	.word	0x0000001c


	//----- nvinfo : EIATTR_FRAME_SIZE
	.align		4
.L_401:
        /*087c*/ 	.byte	0x04, 0x11
        /*087e*/ 	.short	(.L_403 - .L_402)
	.align		4
.L_402:
        /*0880*/ 	.word	index@($__internal_103_$__cuda_sm20_div_rn_f64_full)
        /*0884*/ 	.word	0x00000000


	//----- nvinfo : EIATTR_FRAME_SIZE
	.align		4
.L_403:
        /*0888*/ 	.byte	0x04, 0x11
        /*088a*/ 	.short	(.L_405 - .L_404)
	.align		4
.L_404:
        /*088c*/ 	.word	index@(_ZN4vllm3moe44grouped_topk_fused_small_expert_count_kernelI13__nv_bfloat16S2_iLNS0_11ScoringFuncE1ELi256ELb1ELi8EEEvPT_PfPT1_PKT0_llllllbd)
        /*0890*/ 	.word	0x00000020


	//----- nvinfo : EIATTR_REGCOUNT
	.align		4
.L_405:
        /*0894*/ 	.byte	0x04, 0x2f
        /*0896*/ 	.short	(.L_407 - .L_406)
	.align		4
.L_406:
        /*0898*/ 	.word	index@(_ZN4vllm3moe44grouped_topk_fused_small_expert_count_kernelI13__nv_bfloat16S2_iLNS0_11ScoringFuncE1ELi512ELb0ELi22EEEvPT_PfPT1_PKT0_llllllbd)
        /*089c*/ 	.word	0x00000020


	//----- nvinfo : EIATTR_FRAME_SIZE
	.align		4
.L_407:
        /*08a0*/ 	.byte	0x04, 0x11
        /*08a2*/ 	.short	(.L_409 - .L_408)
	.align		4
.L_408:
        /*08a4*/ 	.word	index@($__internal_102_$__cuda_sm20_div_rn_f64_full)
        /*08a8*/ 	.word	0x00000000


	//----- nvinfo : EIATTR_FRAME_SIZE
	.align		4
.L_409:
        /*08ac*/ 	.byte	0x04, 0x11
        /*08ae*/ 	.short	(.L_411 - .L_410)
	.align		4
.L_410:
        /*08b0*/ 	.word	index@(_ZN4vllm3moe44grouped_topk_fused_small_expert_count_kernelI13__nv_bfloat16S2_iLNS0_11ScoringFuncE1ELi512ELb0ELi22EEEvPT_PfPT1_PKT0_llllllbd)
        /*08b4*/ 	.word	0x000000b0


	//----- nvinfo : EIATTR_REGCOUNT
	.align		4
.L_411:
        /*08b8*/ 	.byte	0x04, 0x2f
        /*08ba*/ 	.short	(.L_413 - .L_412)
	.align		4
.L_412:
        /*08bc*/ 	.word	index@(_ZN4vllm3moe44grouped_topk_fused_small_expert_count_kernelI13__nv_bfloat16S2_iLNS0_11ScoringFuncE1ELi512ELb0ELi8EEEvPT_PfPT1_PKT0_llllllbd)
        /*08c0*/ 	.word	0x0000001c


	//----- nvinfo : EIATTR_FRAME_SIZE
	.align		4
.L_413:
        /*08c4*/ 	.byte	0x04, 0x11
        /*08c6*/ 	.short	(.L_415 - .L_414)
	.align		4
.L_414:
        /*08c8*/ 	.word	index@($__internal_101_$__cuda_sm20_div_rn_f64_full)
        /*08cc*/ 	.word	0x00000000


	//----- nvinfo : EIATTR_FRAME_SIZE
	.align		4
.L_415:
        /*08d0*/ 	.byte	0x04, 0x11
        /*08d2*/ 	.short	(.L_417 - .L_416)
	.align		4
.L_416:
        /*08d4*/ 	.word	index@(_ZN4vllm3moe44grouped_topk_fused_small_expert_count_kernelI13__nv_bfloat16S2_iLNS0_11ScoringFuncE1ELi512ELb0ELi8EEEvPT_PfPT1_PKT0_llllllbd)
        /*08d8*/ 	.word	0x00000040


	//----- nvinfo : EIATTR_REGCOUNT
	.align		4
.L_417:
        /*08dc*/ 	.byte	0x04, 0x2f
        /*08de*/ 	.short	(.L_419 - .L_418)
	.align		4
.L_418:
        /*08e0*/ 	.word	index@(_ZN4vllm3moe44grouped_topk_fused_small_expert_count_kernelI13__nv_bfloat16S2_iLNS0_11ScoringFuncE1ELi384ELb0ELi8EEEvPT_PfPT1_PKT0_llllllbd)
        /*08e4*/ 	.word	0x00000020


	//----- nvinfo : EIATTR_FRAME_SIZE
	.align		4
.L_419:
        /*08e8*/ 	.byte	0x04, 0x11
        /*08ea*/ 	.short	(.L_421 - .L_420)
	.align		4
.L_420:
        /*08ec*/ 	.word	index@($__internal_100_$__cuda_sm20_div_rn_f64_full)
        /*08f0*/ 	.word	0x00000000


	//----- nvinfo : EIATTR_FRAME_SIZE
	.align		4
.L_421:
        /*08f4*/ 	.byte	0x04, 0x11
        /*08f6*/ 	.short	(.L_423 - .L_422)
	.align		4
.L_422:
        /*08f8*/ 	.word	index@(_ZN4vllm3moe44grouped_topk_fused_small_expert_count_kernelI13__nv_bfloat16S2_iLNS0_11ScoringFuncE1ELi384ELb0ELi8EEEvPT_PfPT1_PKT0_llllllbd)
        /*08fc*/ 	.word	0x00000040


	//----- nvinfo : EIATTR_REGCOUNT
	.align		4
.L_423:
        /*0900*/ 	.byte	0x04, 0x2f
        /*0902*/ 	.short	(.L_425 - .L_424)
	.align		4
.L_424:
        /*0904*/ 	.word	index@(_ZN4vllm3moe44grouped_topk_fused_small_expert_count_kernelI13__nv_bfloat16S2_iLNS0_11ScoringFuncE1ELi128ELb0ELi8EEEvPT_PfPT1_PKT0_llllllbd)
        /*0908*/ 	.word	0x00000019


	//----- nvinfo : EIATTR_FRAME_SIZE
	.align		4
.L_425:
        /*090c*/ 	.byte	0x04, 0x11
        /*090e*/ 	.short	(.L_427 - .L_426)
	.align		4
.L_426:
        /*0910*/ 	.word	index@($__internal_99_$__cuda_sm20_div_rn_f64_full)
        /*0914*/ 	.word	0x00000000


	//----- nvinfo : EIATTR_FRAME_SIZE
	.align		4
.L_427:
        /*0918*/ 	.byte	0x04, 0x11
        /*091a*/ 	.short	(.L_429 - .L_428)
	.align		4
.L_428:
        /*091c*/ 	.word	index@(_ZN4vllm3moe44grouped_topk_fused_small_expert_count_kernelI13__nv_bfloat16S2_iLNS0_11ScoringFuncE1ELi128ELb0ELi8EEEvPT_PfPT1_PKT0_llllllbd)
        /*0920*/ 	.word	0x00000020


	//----- nvinfo : EIATTR_REGCOUNT
	.align		4
.L_429:
        /*0924*/ 	.byte	0x04, 0x2f
        /*0926*/ 	.short	(.L_431 - .L_430)
	.align		4
.L_430:
        /*0928*/ 	.word	index@(_ZN4vllm3moe25grouped_topk_fused_kernelI13__nv_bfloat16S2_iLNS0_11ScoringFuncE1EEEvPT_PfPT1_PKT0_lllllbd)
        /*092c*/ 	.word	0x00000030


	//----- nvinfo : EIATTR_FRAME_SIZE
	.align		4
.L_431:
        /*0930*/ 	.byte	0x04, 0x11
        /*0932*/ 	.short	(.L_433 - .L_432)
	.align		4
.L_432:
        /*0934*/ 	.word	index@($__internal_98_$__cuda_sm70_warpsync)
        /*0938*/ 	.word	0x00000000


	//----- nvinfo : EIATTR_FRAME_SIZE
	.align		4
.L_433:
        /*093c*/ 	.byte	0x04, 0x11
        /*093e*/ 	.short	(.L_435 - .L_434)
	.align		4
.L_434:
        /*0940*/ 	.word	index@($__internal_97_$__cuda_sm70_votesync_ballot)
        /*0944*/ 	.word	0x00000000


	//----- nvinfo : EIATTR_FRAME_SIZE
	.align		4
.L_435:
        /*0948*/ 	.byte	0x04, 0x11
        /*094a*/ 	.short	(.L_437 - .L_436)
	.align		4
.L_436:
        /*094c*/ 	.word	index@($__internal_96_$__cuda_sm70_shflsync_idx_p)
        /*0950*/ 	.word	0x00000000


	//----- nvinfo : EIATTR_FRAME_SIZE
	.align		4
.L_437:
        /*0954*/ 	.byte	0x04, 0x11
        /*0956*/ 	.short	(.L_439 - .L_438)
	.align		4
.L_438:
        /*0958*/ 	.word	index@($__internal_95_$__cuda_sm70_shflsync_idx)
        /*095c*/ 	.word	0x00000000


	//----- nvinfo : EIATTR_FRAME_SIZE
	.align		4
.L_439:
        /*0960*/ 	.byte	0x04, 0x11
        /*0962*/ 	.short	(.L_441 - .L_440)
	.align		4
.L_440:
        /*0964*/ 	.word	index@($__internal_94_$__cuda_sm70_shflsync_bfly_p)
        /*0968*/ 	.word	0x00000000


	//----- nvinfo : EIATTR_FRAME_SIZE
	.align		4
.L_441:
        /*096c*/ 	.byte	0x04, 0x11
        /*096e*/ 	.short	(.L_443 - .L_442)
	.align		4
.L_442:
        /*0970*/ 	.word	index@($__internal_93_$__cuda_sm70_shflsync_bfly)
        /*0974*/ 	.word	0x00000000


	//----- nvinfo : EIATTR_FRAME_SIZE
	.align		4
.L_443:
        /*0978*/ 	.byte	0x04, 0x11
        /*097a*/ 	.short	(.L_445 - .L_444)
	.align		4
.L_444:
        /*097c*/ 	.word	index@(_ZN4vllm3moe25grouped_topk_fused_kernelI13__nv_bfloat16S2_iLNS0_11ScoringFuncE1EEEvPT_PfPT1_PKT0_lllllbd)
        /*0980*/ 	.word	0x00000000


	//----- nvinfo : EIATTR_REGCOUNT
	.align		4
.L_445:
        /*0984*/ 	.byte	0x04, 0x2f
        /*0986*/ 	.short	(.L_447 - .L_446)
	.align		4
.L_446:
        /*0988*/ 	.word	index@(_ZN4vllm3moe44grouped_topk_fused_small_expert_count_kernelIffiLNS0_11ScoringFuncE0ELi256ELb1ELi8EEEvPT_PfPT1_PKT0_llllllbd)
        /*098c*/ 	.word	0x0000001c


	//----- nvinfo : EIATTR_FRAME_SIZE
	.align		4
.L_447:
        /*0990*/ 	.byte	0x04, 0x11
        /*0992*/ 	.short	(.L_449 - .L_448)
	.align		4
.L_448:
        /*0994*/ 	.word	index@($__internal_92_$__cuda_sm20_div_rn_f64_full)
        /*0998*/ 	.word	0x00000000


	//----- nvinfo : EIATTR_FRAME_SIZE
	.align		4
.L_449:
        /*099c*/ 	.byte	0x04, 0x11
        /*099e*/ 	.short	(.L_451 - .L_450)
	.align		4
.L_450:
        /*09a0*/ 	.word	index@(_ZN4vllm3moe44grouped_topk_fused_small_expert_count_kernelIffiLNS0_11ScoringFuncE0ELi256ELb1ELi8EEEvPT_PfPT1_PKT0_llllllbd)
        /*09a4*/ 	.word	0x00000020


	//----- nvinfo : EIATTR_REGCOUNT
	.align		4
.L_451:
        /*09a8*/ 	.byte	0x04, 0x2f
        /*09aa*/ 	.short	(.L_453 - .L_452)
	.align		4
.L_452:
        /*09ac*/ 	.word	index@(_ZN4vllm3moe44grouped_topk_fused_small_expert_count_kernelIffiLNS0_11ScoringFuncE0ELi512ELb0ELi22EEEvPT_PfPT1_PKT0_llllllbd)
        /*09b0*/ 	.word	0x00000020


	//----- nvinfo : EIATTR_FRAME_SIZE
	.align		4
.L_453:
        /*09b4*/ 	.byte	0x04, 0x11
        /*09b6*/ 	.short	(.L_455 - .L_454)
	.align		4
.L_454:
        /*09b8*/ 	.word	index@($__internal_91_$__cuda_sm20_div_rn_f64_full)
        /*09bc*/ 	.word	0x00000000


	//----- nvinfo : EIATTR_FRAME_SIZE
	.align		4
.L_455:
        /*09c0*/ 	.byte	0x04, 0x11
        /*09c2*/ 	.short	(.L_457 - .L_456)
	.align		4
.L_456:
        /*09c4*/ 	.word	index@(_ZN4vllm3moe44grouped_topk_fused_small_expert_count_kernelIffiLNS0_11ScoringFuncE0ELi512ELb0ELi22EEEvPT_PfPT1_PKT0_llllllbd)
        /*09c8*/ 	.word	0x000000b0


	//----- nvinfo : EIATTR_REGCOUNT
	.align		4
.L_457:
        /*09cc*/ 	.byte	0x04, 0x2f
        /*09ce*/ 	.short	(.L_459 - .L_458)
	.align		4
.L_458:
        /*09d0*/ 	.word	index@(_ZN4vllm3moe44grouped_topk_fused_small_expert_count_kernelIffiLNS0_11ScoringFuncE0ELi512ELb0ELi8EEEvPT_PfPT1_PKT0_llllllbd)
        /*09d4*/ 	.word	0x0000001c


	//----- nvinfo : EIATTR_FRAME_SIZE
	.align		4
.L_459:
        /*09d8*/ 	.byte	0x04, 0x11
        /*09da*/ 	.short	(.L_461 - .L_460)
	.align		4
.L_460:
        /*09dc*/ 	.word	index@($__internal_90_$__cuda_sm20_div_rn_f64_full)
        /*09e0*/ 	.word	0x00000000


	//----- nvinfo : EIATTR_FRAME_SIZE
	.align		4
.L_461:
        /*09e4*/ 	.byte	0x04, 0x11
        /*09e6*/ 	.short	(.L_463 - .L_462)
	.align		4
.L_462:
        /*09e8*/ 	.word	index@(_ZN4vllm3moe44grouped_topk_fused_small_expert_count_kernelIffiLNS0_11ScoringFuncE0ELi512ELb0ELi8EEEvPT_PfPT1_PKT0_llllllbd)
        /*09ec*/ 	.word	0x00000040


	//----- nvinfo : EIATTR_REGCOUNT
	.align		4
.L_463:
        /*09f0*/ 	.byte	0x04, 0x2f
        /*09f2*/ 	.short	(.L_465 - .L_464)
	.align		4
.L_464:
        /*09f4*/ 	.word	index@(_ZN4vllm3moe44grouped_topk_fused_small_expert_count_kernelIffiLNS0_11ScoringFuncE0ELi384ELb0ELi8EEEvPT_PfPT1_PKT0_llllllbd)
        /*09f8*/ 	.word	0x00000020


	//----- nvinfo : EIATTR_FRAME_SIZE
	.align		4
.L_465:
        /*09fc*/ 	.byte	0x04, 0x11
        /*09fe*/ 	.short	(.L_467 - .L_466)
	.align		4
.L_466:
        /*0a00*/ 	.word	index@($__internal_89_$__cuda_sm20_div_rn_f64_full)
        /*0a04*/ 	.word	0x00000000


	//----- nvinfo : EIATTR_FRAME_SIZE
	.align		4
.L_467:
        /*0a08*/ 	.byte	0x04, 0x11
        /*0a0a*/ 	.short	(.L_469 - .L_468)
	.align		4
.L_468:
        /*0a0c*/ 	.word	index@(_ZN4vllm3moe44grouped_topk_fused_small_expert_count_kernelIffiLNS0_11ScoringFuncE0ELi384ELb0ELi8EEEvPT_PfPT1_PKT0_llllllbd)
        /*0a10*/ 	.word	0x00000040


	//----- nvinfo : EIATTR_REGCOUNT
	.align		4
.L_469:
        /*0a14*/ 	.byte	0x04, 0x2f
        /*0a16*/ 	.short	(.L_471 - .L_470)
	.align		4
.L_470:
        /*0a18*/ 	.word	index@(_ZN4vllm3moe44grouped_topk_fused_small_expert_count_kernelIffiLNS0_11ScoringFuncE0ELi128ELb0ELi8EEEvPT_PfPT1_PKT0_llllllbd)
        /*0a1c*/ 	.word	0x00000019


	//----- nvinfo : EIATTR_FRAME_SIZE
	.align		4
.L_471:
        /*0a20*/ 	.byte	0x04, 0x11
        /*0a22*/ 	.short	(.L_473 - .L_472)
	.align		4
.L_472:
        /*0a24*/ 	.word	index@($__internal_88_$__cuda_sm20_div_rn_f64_full)
        /*0a28*/ 	.word	0x00000000


	//----- nvinfo : EIATTR_FRAME_SIZE
	.align		4
.L_473:
        /*0a2c*/ 	.byte	0x04, 0x11
        /*0a2e*/ 	.short	(.L_475 - .L_474)
	.align		4
.L_474:
        /*0a30*/ 	.word	index@(_ZN4vllm3moe44grouped_topk_fused_small_expert_count_kernelIffiLNS0_11ScoringFuncE0ELi128ELb0ELi8EEEvPT_PfPT1_PKT0_llllllbd)
        /*0a34*/ 	.word	0x00000020


	//----- nvinfo : EIATTR_REGCOUNT
	.align		4
.L_475:
        /*0a38*/ 	.byte	0x04, 0x2f
        /*0a3a*/ 	.short	(.L_477 - .L_476)
	.align		4
.L_476:
        /*0a3c*/ 	.word	index@(_ZN4vllm3moe25grouped_topk_fused_kernelIffiLNS0_11ScoringFuncE0EEEvPT_PfPT1_PKT0_lllllbd)
        /*0a40*/ 	.word	0x0000002d


	//----- nvinfo : EIATTR_FRAME_SIZE
	.align		4
.L_477:
        /*0a44*/ 	.byte	0x04, 0x11
        /*0a46*/ 	.short	(.L_479 - .L_478)
	.align		4
.L_478:
        /*0a48*/ 	.word	index@($__internal_87_$__cuda_sm70_warpsync)
        /*0a4c*/ 	.word	0x00000000


	//----- nvinfo : EIATTR_FRAME_SIZE
	.align		4
.L_479:
        /*0a50*/ 	.byte	0x04, 0x11
        /*0a52*/ 	.short	(.L_481 - .L_480)
	.align		4
.L_480:
        /*0a54*/ 	.word	index@($__internal_86_$__cuda_sm70_votesync_ballot)
        /*0a58*/ 	.word	0x00000000


	//----- nvinfo : EIATTR_FRAME_SIZE
	.align		4
.L_481:
        /*0a5c*/ 	.byte	0x04, 0x11
        /*0a5e*/ 	.short	(.L_483 - .L_482)
	.align		4
.L_482:
        /*0a60*/ 	.word	index@($__internal_85_$__cuda_sm70_shflsync_idx_p)
        /*0a64*/ 	.word	0x00000000


	//----- nvinfo : EIATTR_FRAME_SIZE
	.align		4
.L_483:
        /*0a68*/ 	.byte	0x04, 0x11
        /*0a6a*/ 	.short	(.L_485 - .L_484)
	.align		4
.L_484:
        /*0a6c*/ 	.word	index@($__internal_84_$__cuda_sm70_shflsync_bfly_p)
        /*0a70*/ 	.word	0x00000000


	//----- nvinfo : EIATTR_FRAME_SIZE
	.align		4
.L_485:
        /*0a74*/ 	.byte	0x04, 0x11
        /*0a76*/ 	.short	(.L_487 - .L_486)
	.align		4
.L_486:
        /*0a78*/ 	.word	index@(_ZN4vllm3moe25grouped_topk_fused_kernelIffiLNS0_11ScoringFuncE0EEEvPT_PfPT1_PKT0_lllllbd)
        /*0a7c*/ 	.word	0x00000000


	//----- nvinfo : EIATTR_REGCOUNT
	.align		4
.L_487:
        /*0a80*/ 	.byte	0x04, 0x2f
        /*0a82*/ 	.short	(.L_489 - .L_488)
	.align		4
.L_488:
        /*0a84*/ 	.word	index@(_ZN4vllm3moe44grouped_topk_fused_small_expert_count_kernelIf6__halfiLNS0_11ScoringFuncE0ELi256ELb1ELi8EEEvPT_PfPT1_PKT0_llllllbd)
        /*0a88*/ 	.word	0x00000019


	//----- nvinfo : EIATTR_FRAME_SIZE
	.align		4
.L_489:
        /*0a8c*/ 	.byte	0x04, 0x11
        /*0a8e*/ 	.short	(.L_491 - .L_490)
	.align		4
.L_490:
        /*0a90*/ 	.word	index@($__internal_83_$__cuda_sm20_div_rn_f64_full)
        /*0a94*/ 	.word	0x00000000


	//----- nvinfo : EIATTR_FRAME_SIZE
	.align		4
.L_491:
        /*0a98*/ 	.byte	0x04, 0x11
        /*0a9a*/ 	.short	(.L_493 - .L_492)
	.align		4
.L_492:
        /*0a9c*/ 	.word	index@(_ZN4vllm3moe44grouped_topk_fused_small_expert_count_kernelIf6__halfiLNS0_11ScoringFuncE0ELi256ELb1ELi8EEEvPT_PfPT1_PKT0_llllllbd)
        /*0aa0*/ 	.word	0x00000020


	//----- nvinfo : EIATTR_REGCOUNT
	.align		4
.L_493:
        /*0aa4*/ 	.byte	0x04, 0x2f
        /*0aa6*/ 	.short	(.L_495 - .L_494)
	.align		4
.L_494:
        /*0aa8*/ 	.word	index@(_ZN4vllm3moe44grouped_topk_fused_small_expert_count_kernelIf6__halfiLNS0_11ScoringFuncE0ELi512ELb0ELi22EEEvPT_PfPT1_PKT0_llllllbd)
        /*0aac*/ 	.word	0x00000020


	//----- nvinfo : EIATTR_FRAME_SIZE
	.align		4
.L_495:
        /*0ab0*/ 	.byte	0x04, 0x11
        /*0ab2*/ 	.short	(.L_497 - .L_496)
	.align		4
.L_496:
        /*0ab4*/ 	.word	index@($__internal_82_$__cuda_sm20_div_rn_f64_full)
        /*0ab8*/ 	.word	0x00000000


	//----- nvinfo : EIATTR_FRAME_SIZE
	.align		4
.L_497:
        /*0abc*/ 	.byte	0x04, 0x11
        /*0abe*/ 	.short	(.L_499 - .L_498)
	.align		4
.L_498:
        /*0ac0*/ 	.word	index@(_ZN4vllm3moe44grouped_topk_fused_small_expert_count_kernelIf6__halfiLNS0_11ScoringFuncE0ELi512ELb0ELi22EEEvPT_PfPT1_PKT0_llllllbd)
        /*0ac4*/ 	.word	0x000000b0


	//----- nvinfo : EIATTR_REGCOUNT
	.align		4
.L_499:
        /*0ac8*/ 	.byte	0x04, 0x2f
        /*0aca*/ 	.short	(.L_501 - .L_500)
	.align		4
.L_500:
        /*0acc*/ 	.word	index@(_ZN4vllm3moe44grouped_topk_fused_small_expert_count_kernelIf6__halfiLNS0_11ScoringFuncE0ELi512ELb0ELi8EEEvPT_PfPT1_PKT0_llllllbd)
        /*0ad0*/ 	.word	0x0000001c


	//----- nvinfo : EIATTR_FRAME_SIZE
	.align		4
.L_501:
        /*0ad4*/ 	.byte	0x04, 0x11
        /*0ad6*/ 	.short	(.L_503 - .L_502)
	.align		4
.L_502:
        /*0ad8*/ 	.word	index@($__internal_81_$__cuda_sm20_div_rn_f64_full)
        /*0adc*/ 	.word	0x00000000


	//----- nvinfo : EIATTR_FRAME_SIZE
	.align		4
.L_503:
        /*0ae0*/ 	.byte	0x04, 0x11
        /*0ae2*/ 	.short	(.L_505 - .L_504)
	.align		4
.L_504:
        /*0ae4*/ 	.word	index@(_ZN4vllm3moe44grouped_topk_fused_small_expert_count_kernelIf6__halfiLNS0_11ScoringFuncE0ELi512ELb0ELi8EEEvPT_PfPT1_PKT0_llllllbd)
        /*0ae8*/ 	.word	0x00000040


	//----- nvinfo : EIATTR_REGCOUNT
	.align		4
.L_505:
        /*0aec*/ 	.byte	0x04, 0x2f
        /*0aee*/ 	.short	(.L_507 - .L_506)
	.align		4
.L_506:
        /*0af0*/ 	.word	index@(_ZN4vllm3moe44grouped_topk_fused_small_expert_count_kernelIf6__halfiLNS0_11ScoringFuncE0ELi384ELb0ELi8EEEvPT_PfPT1_PKT0_llllllbd)
        /*0af4*/ 	.word	0x00000020


	//----- nvinfo : EIATTR_FRAME_SIZE
	.align		4
.L_507:
        /*0af8*/ 	.byte	0x04, 0x11
        /*0afa*/ 	.short	(.L_509 - .L_508)
	.align		4
.L_508:
        /*0afc*/ 	.word	index@($__internal_80_$__cuda_sm20_div_rn_f64_full)
        /*0b00*/ 	.word	0x00000000


	//----- nvinfo : EIATTR_FRAME_SIZE
	.align		4
.L_509:
        /*0b04*/ 	.byte	0x04, 0x11
        /*0b06*/ 	.short	(.L_511 - .L_510)
	.align		4
.L_510:
        /*0b08*/ 	.word	index@(_ZN4vllm3moe44grouped_topk_fused_small_expert_count_kernelIf6__halfiLNS0_11ScoringFuncE0ELi384ELb0ELi8EEEvPT_PfPT1_PKT0_llllllbd)
        /*0b0c*/ 	.word	0x00000040


	//----- nvinfo : EIATTR_REGCOUNT
	.align		4
.L_511:
        /*0b10*/ 	.byte	0x04, 0x2f
        /*0b12*/ 	.short	(.L_513 - .L_512)
	.align		4
.L_512:
        /*0b14*/ 	.word	index@(_ZN4vllm3moe44grouped_topk_fused_small_expert_count_kernelIf6__halfiLNS0_11ScoringFuncE0ELi128ELb0ELi8EEEvPT_PfPT1_PKT0_llllllbd)
        /*0b18*/ 	.word	0x00000019


	//----- nvinfo : EIATTR_FRAME_SIZE
	.align		4
.L_513:
        /*0b1c*/ 	.byte	0x04, 0x11
        /*0b1e*/ 	.short	(.L_515 - .L_514)
	.align		4
.L_514:
        /*0b20*/ 	.word	index@($__internal_79_$__cuda_sm20_div_rn_f64_full)
        /*0b24*/ 	.word	0x00000000


	//----- nvinfo : EIATTR_FRAME_SIZE
	.align		4
.L_515:
        /*0b28*/ 	.byte	0x04, 0x11
        /*0b2a*/ 	.short	(.L_517 - .L_516)
	.align		4
.L_516:
        /*0b2c*/ 	.word	index@(_ZN4vllm3moe44grouped_topk_fused_small_expert_count_kernelIf6__halfiLNS0_11ScoringFuncE0ELi128ELb0ELi8EEEvPT_PfPT1_PKT0_llllllbd)
        /*0b30*/ 	.word	0x00000020


	//----- nvinfo : EIATTR_REGCOUNT
	.align		4
.L_517:
        /*0b34*/ 	.byte	0x04, 0x2f
        /*0b36*/ 	.short	(.L_519 - .L_518)
	.align		4
.L_518:
        /*0b38*/ 	.word	index@(_ZN4vllm3moe25grouped_topk_fused_kernelIf6__halfiLNS0_11ScoringFuncE0EEEvPT_PfPT1_PKT0_lllllbd)
        /*0b3c*/ 	.word	0x0000002d


	//----- nvinfo : EIATTR_FRAME_SIZE
	.align		4
.L_519:
        /*0b40*/ 	.byte	0x04, 0x11
        /*0b42*/ 	.short	(.L_521 - .L_520)
	.align		4
.L_520:
        /*0b44*/ 	.word	index@($__internal_78_$__cuda_sm70_warpsync)
        /*0b48*/ 	.word	0x00000000


	//----- nvinfo : EIATTR_FRAME_SIZE
	.align		4
.L_521:
        /*0b4c*/ 	.byte	0x04, 0x11
        /*0b4e*/ 	.short	(.L_523 - .L_522)
	.align		4
.L_522:
        /*0b50*/ 	.word	index@($__internal_77_$__cuda_sm70_votesync_ballot)
        /*0b54*/ 	.word	0x00000000


	//----- nvinfo : EIATTR_FRAME_SIZE
	.align		4
.L_523:
        /*0b58*/ 	.byte	0x04, 0x11
        /*0b5a*/ 	.short	(.L_525 - .L_524)
	.align		4
.L_524:
        /*0b5c*/ 	.word	index@($__internal_76_$__cuda_sm70_shflsync_idx_p)
        /*0b60*/ 	.word	0x00000000


	//----- nvinfo : EIATTR_FRAME_SIZE
	.align		4
.L_525:
        /*0b64*/ 	.byte	0x04, 0x11
        /*0b66*/ 	.short	(.L_527 - .L_526)
	.align		4
.L_526:
        /*0b68*/ 	.word	index@($__internal_75_$__cuda_sm70_shflsync_bfly_p)
        /*0b6c*/ 	.word	0x00000000


	//----- nvinfo : EIATTR_FRAME_SIZE
	.align		4
.L_527:
        /*0b70*/ 	.byte	0x04, 0x11
        /*0b72*/ 	.short	(.L_529 - .L_528)
	.align		4
.L_528:
        /*0b74*/ 	.word	index@(_ZN4vllm3moe25grouped_topk_fused_kernelIf6__halfiLNS0_11ScoringFuncE0EEEvPT_PfPT1_PKT0_lllllbd)
        /*0b78*/ 	.word	0x00000000


	//----- nvinfo : EIATTR_REGCOUNT
	.align		4
.L_529:
        /*0b7c*/ 	.byte	0x04, 0x2f
        /*0b7e*/ 	.short	(.L_531 - .L_530)
	.align		4
.L_530:
        /*0b80*/ 	.word	index@(_ZN4vllm3moe44grouped_topk_fused_small_expert_count_kernelIf13__nv_bfloat16iLNS0_11ScoringFuncE0ELi256ELb1ELi8EEEvPT_PfPT1_PKT0_llllllbd)
        /*0b84*/ 	.word	0x00000019


	//----- nvinfo : EIATTR_FRAME_SIZE
	.align		4
.L_531:
        /*0b88*/ 	.byte	0x04, 0x11
        /*0b8a*/ 	.short	(.L_533 - .L_532)
	.align		4
.L_532:
        /*0b8c*/ 	.word	index@($__internal_74_$__cuda_sm20_div_rn_f64_full)
        /*0b90*/ 	.word	0x00000000


	//----- nvinfo : EIATTR_FRAME_SIZE
	.align		4
.L_533:
        /*0b94*/ 	.byte	0x04, 0x11
        /*0b96*/ 	.short	(.L_535 - .L_534)
	.align		4
.L_534:
        /*0b98*/ 	.word	index@(_ZN4vllm3moe44grouped_topk_fused_small_expert_count_kernelIf13__nv_bfloat16iLNS0_11ScoringFuncE0ELi256ELb1ELi8EEEvPT_PfPT1_PKT0_llllllbd)
        /*0b9c*/ 	.word	0x00000020


	//----- nvinfo : EIATTR_REGCOUNT
	.align		4
.L_535:
        /*0ba0*/ 	.byte	0x04, 0x2f
        /*0ba2*/ 	.short	(.L_537 - .L_536)
	.align		4
.L_536:
        /*0ba4*/ 	.word	index@(_ZN4vllm3moe44grouped_topk_fused_small_expert_count_kernelIf13__nv_bfloat16iLNS0_11ScoringFuncE0ELi512ELb0ELi22EEEvPT_PfPT1_PKT0_llllllbd)
        /*0ba8*/ 	.word	0x00000020


	//----- nvinfo : EIATTR_FRAME_SIZE
	.align		4
.L_537:
        /*0bac*/ 	.byte	0x04, 0x11
        /*0bae*/ 	.short	(.L_539 - .L_538)
	.align		4
.L_538:
        /*0bb0*/ 	.word	index@($__internal_73_$__cuda_sm20_div_rn_f64_full)
        /*0bb4*/ 	.word	0x00000000


	//----- nvinfo : EIATTR_FRAME_SIZE
	.align		4
.L_539:
        /*0bb8*/ 	.byte	0x04, 0x11
        /*0bba*/ 	.short	(.L_541 - .L_540)
	.align		4
.L_540:
        /*0bbc*/ 	.word	index@(_ZN4vllm3moe44grouped_topk_fused_small_expert_count_kernelIf13__nv_bfloat16iLNS0_11ScoringFuncE0ELi512ELb0ELi22EEEvPT_PfPT1_PKT0_llllllbd)
        /*0bc0*/ 	.word	0x000000b0


	//----- nvinfo : EIATTR_REGCOUNT
	.align		4
.L_541:
        /*0bc4*/ 	.byte	0x04, 0x2f
        /*0bc6*/ 	.short	(.L_543 - .L_542)
	.align		4
.L_542:
        /*0bc8*/ 	.word	index@(_ZN4vllm3moe44grouped_topk_fused_small_expert_count_kernelIf13__nv_bfloat16iLNS0_11ScoringFuncE0ELi512ELb0ELi8EEEvPT_PfPT1_PKT0_llllllbd)
        /*0bcc*/ 	.word	0x0000001c


	//----- nvinfo : EIATTR_FRAME_SIZE
	.align		4
.L_543:
        /*0bd0*/ 	.byte	0x04, 0x11
        /*0bd2*/ 	.short	(.L_545 - .L_544)
	.align		4
.L_544:
        /*0bd4*/ 	.word	index@($__internal_72_$__cuda_sm20_div_rn_f64_full)
        /*0bd8*/ 	.word	0x00000000


	//----- nvinfo : EIATTR_FRAME_SIZE
	.align		4
.L_545:
        /*0bdc*/ 	.byte	0x04, 0x11
        /*0bde*/ 	.short	(.L_547 - .L_546)
	.align		4
.L_546:
        /*0be0*/ 	.word	index@(_ZN4vllm3moe44grouped_topk_fused_small_expert_count_kernelIf13__nv_bfloat16iLNS0_11ScoringFuncE0ELi512ELb0ELi8EEEvPT_PfPT1_PKT0_llllllbd)
        /*0be4*/ 	.word	0x00000040


	//----- nvinfo : EIATTR_REGCOUNT
	.align		4
.L_547:
        /*0be8*/ 	.byte	0x04, 0x2f
        /*0bea*/ 	.short	(.L_549 - .L_548)
	.align		4
.L_548:
        /*0bec*/ 	.word	index@(_ZN4vllm3moe44grouped_topk_fused_small_expert_count_kernelIf13__nv_bfloat16iLNS0_11ScoringFuncE0ELi384ELb0ELi8EEEvPT_PfPT1_PKT0_llllllbd)
        /*0bf0*/ 	.word	0x00000020


	//----- nvinfo : EIATTR_FRAME_SIZE
	.align		4
.L_549:
        /*0bf4*/ 	.byte	0x04, 0x11
        /*0bf6*/ 	.short	(.L_551 - .L_550)
	.align		4
.L_550:
        /*0bf8*/ 	.word	index@($__internal_71_$__cuda_sm20_div_rn_f64_full)
        /*0bfc*/ 	.word	0x00000000


	//----- nvinfo : EIATTR_FRAME_SIZE
	.align		4
.L_551:
        /*0c00*/ 	.byte	0x04, 0x11
        /*0c02*/ 	.short	(.L_553 - .L_552)
	.align		4
.L_552:
        /*0c04*/ 	.word	index@(_ZN4vllm3moe44grouped_topk_fused_small_expert_count_kernelIf13__nv_bfloat16iLNS0_11ScoringFuncE0ELi384ELb0ELi8EEEvPT_PfPT1_PKT0_llllllbd)
        /*0c08*/ 	.word	0x00000040


	//----- nvinfo : EIATTR_REGCOUNT
	.align		4
.L_553:
        /*0c0c*/ 	.byte	0x04, 0x2f
        /*0c0e*/ 	.short	(.L_555 - .L_554)
	.align		4
.L_554:
        /*0c10*/ 	.word	index@(_ZN4vllm3moe44grouped_topk_fused_small_expert_count_kernelIf13__nv_bfloat16iLNS0_11ScoringFuncE0ELi128ELb0ELi8EEEvPT_PfPT1_PKT0_llllllbd)
        /*0c14*/ 	.word	0x00000019


	//----- nvinfo : EIATTR_FRAME_SIZE
	.align		4
.L_555:
        /*0c18*/ 	.byte	0x04, 0x11
        /*0c1a*/ 	.short	(.L_557 - .L_556)
	.align		4
.L_556:
        /*0c1c*/ 	.word	index@($__internal_70_$__cuda_sm20_div_rn_f64_full)
        /*0c20*/ 	.word	0x00000000


	//----- nvinfo : EIATTR_FRAME_SIZE
	.align		4
.L_557:
        /*0c24*/ 	.byte	0x04, 0x11
        /*0c26*/ 	.short	(.L_559 - .L_558)
	.align		4
.L_558:
        /*0c28*/ 	.word	index@(_ZN4vllm3moe44grouped_topk_fused_small_expert_count_kernelIf13__nv_bfloat16iLNS0_11ScoringFuncE0ELi128ELb0ELi8EEEvPT_PfPT1_PKT0_llllllbd)
        /*0c2c*/ 	.word	0x00000020


	//----- nvinfo : EIATTR_REGCOUNT
	.align		4
.L_559:
        /*0c30*/ 	.byte	0x04, 0x2f
        /*0c32*/ 	.short	(.L_561 - .L_560)
	.align		4
.L_560:
        /*0c34*/ 	.word	index@(_ZN4vllm3moe25grouped_topk_fused_kernelIf13__nv_bfloat16iLNS0_11ScoringFuncE0EEEvPT_PfPT1_PKT0_lllllbd)
        /*0c38*/ 	.word	0x0000002d


	//----- nvinfo : EIATTR_FRAME_SIZE
	.align		4
.L_561:
        /*0c3c*/ 	.byte	0x04, 0x11
        /*0c3e*/ 	.short	(.L_563 - .L_562)
	.align		4
.L_562:
        /*0c40*/ 	.word	index@($__internal_69_$__cuda_sm70_warpsync)
        /*0c44*/ 	.word	0x00000000


	//----- nvinfo : EIATTR_FRAME_SIZE
	.align		4
.L_563:
        /*0c48*/ 	.byte	0x04, 0x11
        /*0c4a*/ 	.short	(.L_565 - .L_564)
	.align		4
.L_564:
        /*0c4c*/ 	.word	index@($__internal_68_$__cuda_sm70_votesync_ballot)
        /*0c50*/ 	.word	0x00000000


	//----- nvinfo : EIATTR_FRAME_SIZE
	.align		4
.L_565:
        /*0c54*/ 	.byte	0x04, 0x11
        /*0c56*/ 	.short	(.L_567 - .L_566)
	.align		4
.L_566:
        /*0c58*/ 	.word	index@($__internal_67_$__cuda_sm70_shflsync_idx_p)
        /*0c5c*/ 	.word	0x00000000


	//----- nvinfo : EIATTR_FRAME_SIZE
	.align		4
.L_567:
        /*0c60*/ 	.byte	0x04, 0x11
        /*0c62*/ 	.short	(.L_569 - .L_568)
	.align		4
.L_568:
        /*0c64*/ 	.word	index@($__internal_66_$__cuda_sm70_shflsync_bfly_p)
        /*0c68*/ 	.word	0x00000000


	//----- nvinfo : EIATTR_FRAME_SIZE
	.align		4
.L_569:
        /*0c6c*/ 	.byte	0x04, 0x11
        /*0c6e*/ 	.short	(.L_571 - .L_570)
	.align		4
.L_570:
        /*0c70*/ 	.word	index@(_ZN4vllm3moe25grouped_topk_fused_kernelIf13__nv_bfloat16iLNS0_11ScoringFuncE0EEEvPT_PfPT1_PKT0_lllllbd)
        /*0c74*/ 	.word	0x00000000


	//----- nvinfo : EIATTR_REGCOUNT
	.align		4
.L_571:
        /*0c78*/ 	.byte	0x04, 0x2f
        /*0c7a*/ 	.short	(.L_573 - .L_572)
	.align		4
.L_572:
        /*0c7c*/ 	.word	index@(_ZN4vllm3moe44grouped_topk_fused_small_expert_count_kernelI6__halffiLNS0_11ScoringFuncE0ELi256ELb1ELi8EEEvPT_PfPT1_PKT0_llllllbd)
        /*0c80*/ 	.word	0x0000001c


	//----- nvinfo : EIATTR_FRAME_SIZE
	.align		4
.L_573:
        /*0c84*/ 	.byte	0x04, 0x11
        /*0c86*/ 	.short	(.L_575 - .L_574)
	.align		4
.L_574:
        /*0c88*/ 	.word	index@($__internal_65_$__cuda_sm20_div_rn_f64_full)
        /*0c8c*/ 	.word	0x00000000


	//----- nvinfo : EIATTR_FRAME_SIZE
	.align		4
.L_575:
        /*0c90*/ 	.byte	0x04, 0x11
        /*0c92*/ 	.short	(.L_577 - .L_576)
	.align		4
.L_576:
        /*0c94*/ 	.word	index@(_ZN4vllm3moe44grouped_topk_fused_small_expert_count_kernelI6__halffiLNS0_11ScoringFuncE0ELi256ELb1ELi8EEEvPT_PfPT1_PKT0_llllllbd)
        /*0c98*/ 	.word	0x00000020


	//----- nvinfo : EIATTR_REGCOUNT
	.align		4
.L_577:
        /*0c9c*/ 	.byte	0x04, 0x2f
        /*0c9e*/ 	.short	(.L_579 - .L_578)
	.align		4
.L_578:
        /*0ca0*/ 	.word	index@(_ZN4vllm3moe44grouped_topk_fused_small_expert_count_kernelI6__halffiLNS0_11ScoringFuncE0ELi512ELb0ELi22EEEvPT_PfPT1_PKT0_llllllbd)
        /*0ca4*/ 	.word	0x00000020


	//----- nvinfo : EIATTR_FRAME_SIZE
	.align		4
.L_579:
        /*0ca8*/ 	.byte	0x04, 0x11
        /*0caa*/ 	.short	(.L_581 - .L_580)
	.align		4
.L_580:
        /*0cac*/ 	.word	index@($__internal_64_$__cuda_sm20_div_rn_f64_full)
        /*0cb0*/ 	.word	0x00000000


	//----- nvinfo : EIATTR_FRAME_SIZE
	.align		4
.L_581:
        /*0cb4*/ 	.byte	0x04, 0x11
        /*0cb6*/ 	.short	(.L_583 - .L_582)
	.align		4
.L_582:
        /*0cb8*/ 	.word	index@(_ZN4vllm3moe44grouped_topk_fused_small_expert_count_kernelI6__halffiLNS0_11ScoringFuncE0ELi512ELb0ELi22EEEvPT_PfPT1_PKT0_llllllbd)
        /*0cbc*/ 	.word	0x000000b0


	//----- nvinfo : EIATTR_REGCOUNT
	.align		4
.L_583:
        /*0cc0*/ 	.byte	0x04, 0x2f
        /*0cc2*/ 	.short	(.L_585 - .L_584)
	.align		4
.L_584:
        /*0cc4*/ 	.word	index@(_ZN4vllm3moe44grouped_topk_fused_small_expert_count_kernelI6__halffiLNS0_11ScoringFuncE0ELi512ELb0ELi8EEEvPT_PfPT1_PKT0_llllllbd)
        /*0cc8*/ 	.word	0x0000001c


	//----- nvinfo : EIATTR_FRAME_SIZE
	.align		4
.L_585:
        /*0ccc*/ 	.byte	0x04, 0x11
        /*0cce*/ 	.short	(.L_587 - .L_586)
	.align		4
.L_586:
        /*0cd0*/ 	.word	index@($__internal_63_$__cuda_sm20_div_rn_f64_full)
        /*0cd4*/ 	.word	0x00000000


	//----- nvinfo : EIATTR_FRAME_SIZE
	.align		4
.L_587:
        /*0cd8*/ 	.byte	0x04, 0x11
        /*0cda*/ 	.short	(.L_589 - .L_588)
	.align		4
.L_588:
        /*0cdc*/ 	.word	index@(_ZN4vllm3moe44grouped_topk_fused_small_expert_count_kernelI6__halffiLNS0_11ScoringFuncE0ELi512ELb0ELi8EEEvPT_PfPT1_PKT0_llllllbd)
        /*0ce0*/ 	.word	0x00000040


	//----- nvinfo : EIATTR_REGCOUNT
	.align		4
.L_589:
        /*0ce4*/ 	.byte	0x04, 0x2f
        /*0ce6*/ 	.short	(.L_591 - .L_590)
	.align		4
.L_590:
        /*0ce8*/ 	.word	index@(_ZN4vllm3moe44grouped_topk_fused_small_expert_count_kernelI6__halffiLNS0_11ScoringFuncE0ELi384ELb0ELi8EEEvPT_PfPT1_PKT0_llllllbd)
        /*0cec*/ 	.word	0x00000020


	//----- nvinfo : EIATTR_FRAME_SIZE
	.align		4
.L_591:
        /*0cf0*/ 	.byte	0x04, 0x11
        /*0cf2*/ 	.short	(.L_593 - .L_592)
	.align		4
.L_592:
        /*0cf4*/ 	.word	index@($__internal_62_$__cuda_sm20_div_rn_f64_full)
        /*0cf8*/ 	.word	0x00000000


	//----- nvinfo : EIATTR_FRAME_SIZE
	.align		4
.L_593:
        /*0cfc*/ 	.byte	0x04, 0x11
        /*0cfe*/ 	.short	(.L_595 - .L_594)
	.align		4
.L_594:
        /*0d00*/ 	.word	index@(_ZN4vllm3moe44grouped_topk_fused_small_expert_count_kernelI6__halffiLNS0_11ScoringFuncE0ELi384ELb0ELi8EEEvPT_PfPT1_PKT0_llllllbd)
        /*0d04*/ 	.word	0x00000040


	//----- nvinfo : EIATTR_REGCOUNT
	.align		4
.L_595:
        /*0d08*/ 	.byte	0x04, 0x2f
        /*0d0a*/ 	.short	(.L_597 - .L_596)
	.align		4
.L_596:
        /*0d0c*/ 	.word	index@(_ZN4vllm3moe44grouped_topk_fused_small_expert_count_kernelI6__halffiLNS0_11ScoringFuncE0ELi128ELb0ELi8EEEvPT_PfPT1_PKT0_llllllbd)
        /*0d10*/ 	.word	0x00000019


	//----- nvinfo : EIATTR_FRAME_SIZE
	.align		4
.L_597:
        /*0d14*/ 	.byte	0x04, 0x11
        /*0d16*/ 	.short	(.L_599 - .L_598)
	.align		4
.L_598:
        /*0d18*/ 	.word	index@($__internal_61_$__cuda_sm20_div_rn_f64_full)
        /*0d1c*/ 	.word	0x00000000


	//----- nvinfo : EIATTR_FRAME_SIZE
	.align		4
.L_599:
        /*0d20*/ 	.byte	0x04, 0x11
        /*0d22*/ 	.short	(.L_601 - .L_600)
	.align		4
.L_600:
        /*0d24*/ 	.word	index@(_ZN4vllm3moe44grouped_topk_fused_small_expert_count_kernelI6__halffiLNS0_11ScoringFuncE0ELi128ELb0ELi8EEEvPT_PfPT1_PKT0_llllllbd)
        /*0d28*/ 	.word	0x00000020


	//----- nvinfo : EIATTR_REGCOUNT
	.align		4
.L_601:
        /*0d2c*/ 	.byte	0x04, 0x2f
        /*0d2e*/ 	.short	(.L_603 - .L_602)
	.align		4
.L_602:
        /*0d30*/ 	.word	index@(_ZN4vllm3moe25grouped_topk_fused_kernelI6__halffiLNS0_11ScoringFuncE0EEEvPT_PfPT1_PKT0_lllllbd)
        /*0d34*/ 	.word	0x00000030


	//----- nvinfo : EIATTR_FRAME_SIZE
	.align		4
.L_603:
        /*0d38*/ 	.byte	0x04, 0x11
        /*0d3a*/ 	.short	(.L_605 - .L_604)
	.align		4
.L_604:
        /*0d3c*/ 	.word	index@($__internal_60_$__cuda_sm70_warpsync)
        /*0d40*/ 	.word	0x00000000


	//----- nvinfo : EIATTR_FRAME_SIZE
	.align		4
.L_605:
        /*0d44*/ 	.byte	0x04, 0x11
        /*0d46*/ 	.short	(.L_607 - .L_606)
	.align		4
.L_606:
        /*0d48*/ 	.word	index@($__internal_59_$__cuda_sm70_votesync_ballot)
        /*0d4c*/ 	.word	0x00000000


	//----- nvinfo : EIATTR_FRAME_SIZE
	.align		4
.L_607:
        /*0d50*/ 	.byte	0x04, 0x11
        /*0d52*/ 	.short	(.L_609 - .L_608)
	.align		4
.L_608:
        /*0d54*/ 	.word	index@($__internal_58_$__cuda_sm70_shflsync_idx_p)
        /*0d58*/ 	.word	0x00000000


	//----- nvinfo : EIATTR_FRAME_SIZE
	.align		4
.L_609:
        /*0d5c*/ 	.byte	0x04, 0x11
        /*0d5e*/ 	.short	(.L_611 - .L_610)
	.align		4
.L_610:
        /*0d60*/ 	.word	index@($__internal_57_$__cuda_sm70_shflsync_idx)
        /*0d64*/ 	.word	0x00000000


	//----- nvinfo : EIATTR_FRAME_SIZE
	.align		4
.L_611:
        /*0d68*/ 	.byte	0x04, 0x11
        /*0d6a*/ 	.short	(.L_613 - .L_612)
	.align		4
.L_612:
        /*0d6c*/ 	.word	index@($__internal_56_$__cuda_sm70_shflsync_bfly_p)
        /*0d70*/ 	.word	0x00000000


	//----- nvinfo : EIATTR_FRAME_SIZE
	.align		4
.L_613:
        /*0d74*/ 	.byte	0x04, 0x11
        /*0d76*/ 	.short	(.L_615 - .L_614)
	.align		4
.L_614:
        /*0d78*/ 	.word	index@($__internal_55_$__cuda_sm70_shflsync_bfly)
        /*0d7c*/ 	.word	0x00000000


	//----- nvinfo : EIATTR_FRAME_SIZE
	.align		4
.L_615:
        /*0d80*/ 	.byte	0x04, 0x11
        /*0d82*/ 	.short	(.L_617 - .L_616)
	.align		4
.L_616:
        /*0d84*/ 	.word	index@(_ZN4vllm3moe25grouped_topk_fused_kernelI6__halffiLNS0_11ScoringFuncE0EEEvPT_PfPT1_PKT0_lllllbd)
        /*0d88*/ 	.word	0x00000000


	//----- nvinfo : EIATTR_REGCOUNT
	.align		4
.L_617:
        /*0d8c*/ 	.byte	0x04, 0x2f
        /*0d8e*/ 	.short	(.L_619 - .L_618)
	.align		4
.L_618:
        /*0d90*/ 	.word	index@(_ZN4vllm3moe44grouped_topk_fused_small_expert_count_kernelI6__halfS2_iLNS0_11ScoringFuncE0ELi256ELb1ELi8EEEvPT_PfPT1_PKT0_llllllbd)
        /*0d94*/ 	.word	0x0000001c


	//----- nvinfo : EIATTR_FRAME_SIZE
	.align		4
.L_619:
        /*0d98*/ 	.byte	0x04, 0x11
        /*0d9a*/ 	.short	(.L_621 - .L_620)
	.align		4
.L_620:
        /*0d9c*/ 	.word	index@($__internal_54_$__cuda_sm20_div_rn_f64_full)
        /*0da0*/ 	.word	0x00000000


	//----- nvinfo : EIATTR_FRAME_SIZE
	.align		4
.L_621:
        /*0da4*/ 	.byte	0x04, 0x11
        /*0da6*/ 	.short	(.L_623 - .L_622)
	.align		4
.L_622:
        /*0da8*/ 	.word	index@(_ZN4vllm3moe44grouped_topk_fused_small_expert_count_kernelI6__halfS2_iLNS0_11ScoringFuncE0ELi256ELb1ELi8EEEvPT_PfPT1_PKT0_llllllbd)
        /*0dac*/ 	.word	0x00000020


	//----- nvinfo : EIATTR_REGCOUNT
	.align		4
.L_623:
        /*0db0*/ 	.byte	0x04, 0x2f
        /*0db2*/ 	.short	(.L_625 - .L_624)
	.align		4
.L_624:
        /*0db4*/ 	.word	index@(_ZN4vllm3moe44grouped_topk_fused_small_expert_count_kernelI6__halfS2_iLNS0_11ScoringFuncE0ELi512ELb0ELi22EEEvPT_PfPT1_PKT0_llllllbd)
        /*0db8*/ 	.word	0x00000020


	//----- nvinfo : EIATTR_FRAME_SIZE
	.align		4
.L_625:
        /*0dbc*/ 	.byte	0x04, 0x11
        /*0dbe*/ 	.short	(.L_627 - .L_626)
	.align		4
.L_626:
        /*0dc0*/ 	.word	index@($__internal_53_$__cuda_sm20_div_rn_f64_full)
        /*0dc4*/ 	.word	0x00000000


	//----- nvinfo : EIATTR_FRAME_SIZE
	.align		4
.L_627:
        /*0dc8*/ 	.byte	0x04, 0x11
        /*0dca*/ 	.short	(.L_629 - .L_628)
	.align		4
.L_628:
        /*0dcc*/ 	.word	index@(_ZN4vllm3moe44grouped_topk_fused_small_expert_count_kernelI6__halfS2_iLNS0_11ScoringFuncE0ELi512ELb0ELi22EEEvPT_PfPT1_PKT0_llllllbd)
        /*0dd0*/ 	.word	0x000000b0


	//----- nvinfo : EIATTR_REGCOUNT
	.align		4
.L_629:
        /*0dd4*/ 	.byte	0x04, 0x2f
        /*0dd6*/ 	.short	(.L_631 - .L_630)
	.align		4
.L_630:
        /*0dd8*/ 	.word	index@(_ZN4vllm3moe44grouped_topk_fused_small_expert_count_kernelI6__halfS2_iLNS0_11ScoringFuncE0ELi512ELb0ELi8EEEvPT_PfPT1_PKT0_llllllbd)
        /*0ddc*/ 	.word	0x0000001c


	//----- nvinfo : EIATTR_FRAME_SIZE
	.align		4
.L_631:
        /*0de0*/ 	.byte	0x04, 0x11
        /*0de2*/ 	.short	(.L_633 - .L_632)
	.align		4
.L_632:
        /*0de4*/ 	.word	index@($__internal_52_$__cuda_sm20_div_rn_f64_full)
        /*0de8*/ 	.word	0x00000000


	//----- nvinfo : EIATTR_FRAME_SIZE
	.align		4
.L_633:
        /*0dec*/ 	.byte	0x04, 0x11
        /*0dee*/ 	.short	(.L_635 - .L_634)
	.align		4
.L_634:
        /*0df0*/ 	.word	index@(_ZN4vllm3moe44grouped_topk_fused_small_expert_count_kernelI6__halfS2_iLNS0_11ScoringFuncE0ELi512ELb0ELi8EEEvPT_PfPT1_PKT0_llllllbd)
        /*0df4*/ 	.word	0x00000040


	//----- nvinfo : EIATTR_REGCOUNT
	.align		4
.L_635:
        /*0df8*/ 	.byte	0x04, 0x2f
        /*0dfa*/ 	.short	(.L_637 - .L_636)
	.align		4
.L_636:
        /*0dfc*/ 	.word	index@(_ZN4vllm3moe44grouped_topk_fused_small_expert_count_kernelI6__halfS2_iLNS0_11ScoringFuncE0ELi384ELb0ELi8EEEvPT_PfPT1_PKT0_llllllbd)
        /*0e00*/ 	.word	0x00000020


	//----- nvinfo : EIATTR_FRAME_SIZE
	.align		4
.L_637:
        /*0e04*/ 	.byte	0x04, 0x11
        /*0e06*/ 	.short	(.L_639 - .L_638)
	.align		4
.L_638:
        /*0e08*/ 	.word	index@($__internal_51_$__cuda_sm20_div_rn_f64_full)
        /*0e0c*/ 	.word	0x00000000


	//----- nvinfo : EIATTR_FRAME_SIZE
	.align		4
.L_639:
        /*0e10*/ 	.byte	0x04, 0x11
        /*0e12*/ 	.short	(.L_641 - .L_640)
	.align		4
.L_640:
        /*0e14*/ 	.word	index@(_ZN4vllm3moe44grouped_topk_fused_small_expert_count_kernelI6__halfS2_iLNS0_11ScoringFuncE0ELi384ELb0ELi8EEEvPT_PfPT1_PKT0_llllllbd)
        /*0e18*/ 	.word	0x00000040


	//----- nvinfo : EIATTR_REGCOUNT
	.align		4
.L_641:
        /*0e1c*/ 	.byte	0x04, 0x2f
        /*0e1e*/ 	.short	(.L_643 - .L_642)
	.align		4
.L_642:
        /*0e20*/ 	.word	index@(_ZN4vllm3moe44grouped_topk_fused_small_expert_count_kernelI6__halfS2_iLNS0_11ScoringFuncE0ELi128ELb0ELi8EEEvPT_PfPT1_PKT0_llllllbd)
        /*0e24*/ 	.word	0x00000019


	//----- nvinfo : EIATTR_FRAME_SIZE
	.align		4
.L_643:
        /*0e28*/ 	.byte	0x04, 0x11
        /*0e2a*/ 	.short	(.L_645 - .L_644)
	.align		4
.L_644:
        /*0e2c*/ 	.word	index@($__internal_50_$__cuda_sm20_div_rn_f64_full)
        /*0e30*/ 	.word	0x00000000


	//----- nvinfo : EIATTR_FRAME_SIZE
	.align		4
.L_645:
        /*0e34*/ 	.byte	0x04, 0x11
        /*0e36*/ 	.short	(.L_647 - .L_646)
	.align		4
.L_646:
        /*0e38*/ 	.word	index@(_ZN4vllm3moe44grouped_topk_fused_small_expert_count_kernelI6__halfS2_iLNS0_11ScoringFuncE0ELi128ELb0ELi8EEEvPT_PfPT1_PKT0_llllllbd)
        /*0e3c*/ 	.word	0x00000020


	//----- nvinfo : EIATTR_REGCOUNT
	.align		4
.L_647:
        /*0e40*/ 	.byte	0x04, 0x2f
        /*0e42*/ 	.short	(.L_649 - .L_648)
	.align		4
.L_648:
        /*0e44*/ 	.word	index@(_ZN4vllm3moe25grouped_topk_fused_kernelI6__halfS2_iLNS0_11ScoringFuncE0EEEvPT_PfPT1_PKT0_lllllbd)
        /*0e48*/ 	.word	0x00000030


	//----- nvinfo : EIATTR_FRAME_SIZE
	.align		4
.L_649:
        /*0e4c*/ 	.byte	0x04, 0x11
        /*0e4e*/ 	.short	(.L_651 - .L_650)
	.align		4
.L_650:
        /*0e50*/ 	.word	index@($__internal_49_$__cuda_sm70_warpsync)
        /*0e54*/ 	.word	0x00000000


	//----- nvinfo : EIATTR_FRAME_SIZE
	.align		4
.L_651:
        /*0e58*/ 	.byte	0x04, 0x11
        /*0e5a*/ 	.short	(.L_653 - .L_652)
	.align		4
.L_652:
        /*0e5c*/ 	.word	index@($__internal_48_$__cuda_sm70_votesync_ballot)
        /*0e60*/ 	.word	0x00000000


	//----- nvinfo : EIATTR_FRAME_SIZE
	.align		4
.L_653:
        /*0e64*/ 	.byte	0x04, 0x11
        /*0e66*/ 	.short	(.L_655 - .L_654)
	.align		4
.L_654:
        /*0e68*/ 	.word	index@($__internal_47_$__cuda_sm70_shflsync_idx_p)
        /*0e6c*/ 	.word	0x00000000


	//----- nvinfo : EIATTR_FRAME_SIZE
	.align		4
.L_655:
        /*0e70*/ 	.byte	0x04, 0x11
        /*0e72*/ 	.short	(.L_657 - .L_656)
	.align		4
.L_656:
        /*0e74*/ 	.word	index@($__internal_46_$__cuda_sm70_shflsync_idx)
        /*0e78*/ 	.word	0x00000000


	//----- nvinfo : EIATTR_FRAME_SIZE
	.align		4
.L_657:
        /*0e7c*/ 	.byte	0x04, 0x11
        /*0e7e*/ 	.short	(.L_659 - .L_658)
	.align		4
.L_658:
        /*0e80*/ 	.word	index@($__internal_45_$__cuda_sm70_shflsync_bfly_p)
        /*0e84*/ 	.word	0x00000000


	//----- nvinfo : EIATTR_FRAME_SIZE
	.align		4
.L_659:
        /*0e88*/ 	.byte	0x04, 0x11
        /*0e8a*/ 	.short	(.L_661 - .L_660)
	.align		4
.L_660:
        /*0e8c*/ 	.word	index@($__internal_44_$__cuda_sm70_shflsync_bfly)
        /*0e90*/ 	.word	0x00000000


	//----- nvinfo : EIATTR_FRAME_SIZE
	.align		4
.L_661:
        /*0e94*/ 	.byte	0x04, 0x11
        /*0e96*/ 	.short	(.L_663 - .L_662)
	.align		4
.L_662:
        /*0e98*/ 	.word	index@(_ZN4vllm3moe25grouped_topk_fused_kernelI6__halfS2_iLNS0_11ScoringFuncE0EEEvPT_PfPT1_PKT0_lllllbd)
        /*0e9c*/ 	.word	0x00000000


	//----- nvinfo : EIATTR_REGCOUNT
	.align		4
.L_663:
        /*0ea0*/ 	.byte	0x04, 0x2f
        /*0ea2*/ 	.short	(.L_665 - .L_664)
	.align		4
.L_664:
        /*0ea4*/ 	.word	index@(_ZN4vllm3moe44grouped_topk_fused_small_expert_count_kernelI6__half13__nv_bfloat16iLNS0_11ScoringFuncE0ELi256ELb1ELi8EEEvPT_PfPT1_PKT0_llllllbd)
        /*0ea8*/ 	.word	0x0000001c


	//----- nvinfo : EIATTR_FRAME_SIZE
	.align		4
.L_665:
        /*0eac*/ 	.byte	0x04, 0x11
        /*0eae*/ 	.short	(.L_667 - .L_666)
	.align		4
.L_666:
        /*0eb0*/ 	.word	index@($__internal_43_$__cuda_sm20_div_rn_f64_full)
        /*0eb4*/ 	.word	0x00000000


	//----- nvinfo : EIATTR_FRAME_SIZE
	.align		4
.L_667:
        /*0eb8*/ 	.byte	0x04, 0x11
        /*0eba*/ 	.short	(.L_669 - .L_668)
	.align		4
.L_668:
        /*0ebc*/ 	.word	index@(_ZN4vllm3moe44grouped_topk_fused_small_expert_count_kernelI6__half13__nv_bfloat16iLNS0_11ScoringFuncE0ELi256ELb1ELi8EEEvPT_PfPT1_PKT0_llllllbd)
        /*0ec0*/ 	.word	0x00000020


	//----- nvinfo : EIATTR_REGCOUNT
	.align		4
.L_669:
        /*0ec4*/ 	.byte	0x04, 0x2f
        /*0ec6*/ 	.short	(.L_671 - .L_670)
	.align		4
.L_670:
        /*0ec8*/ 	.word	index@(_ZN4vllm3moe44grouped_topk_fused_small_expert_count_kernelI6__half13__nv_bfloat16iLNS0_11ScoringFuncE0ELi512ELb0ELi22EEEvPT_PfPT1_PKT0_llllllbd)
        /*0ecc*/ 	.word	0x00000020


	//----- nvinfo : EIATTR_FRAME_SIZE
	.align		4
.L_671:
        /*0ed0*/ 	.byte	0x04, 0x11
        /*0ed2*/ 	.short	(.L_673 - .L_672)
	.align		4
.L_672:
        /*0ed4*/ 	.word	index@($__internal_42_$__cuda_sm20_div_rn_f64_full)
        /*0ed8*/ 	.word	0x00000000


	//----- nvinfo : EIATTR_FRAME_SIZE
	.align		4
.L_673:
        /*0edc*/ 	.byte	0x04, 0x11
        /*0ede*/ 	.short	(.L_675 - .L_674)
	.align		4
.L_674:
        /*0ee0*/ 	.word	index@(_ZN4vllm3moe44grouped_topk_fused_small_expert_count_kernelI6__half13__nv_bfloat16iLNS0_11ScoringFuncE0ELi512ELb0ELi22EEEvPT_PfPT1_PKT0_llllllbd)
        /*0ee4*/ 	.word	0x000000b0


	//----- nvinfo : EIATTR_REGCOUNT
	.align		4
.L_675:
        /*0ee8*/ 	.byte	0x04, 0x2f
        /*0eea*/ 	.short	(.L_677 - .L_676)
	.align		4
.L_676:
        /*0eec*/ 	.word	index@(_ZN4vllm3moe44grouped_topk_fused_small_expert_count_kernelI6__half13__nv_bfloat16iLNS0_11ScoringFuncE0ELi512ELb0ELi8EEEvPT_PfPT1_PKT0_llllllbd)
        /*0ef0*/ 	.word	0x0000001c


	//----- nvinfo : EIATTR_FRAME_SIZE
	.align		4
.L_677:
        /*0ef4*/ 	.byte	0x04, 0x11
        /*0ef6*/ 	.short	(.L_679 - .L_678)
	.align		4
.L_678:
        /*0ef8*/ 	.word	index@($__internal_41_$__cuda_sm20_div_rn_f64_full)
        /*0efc*/ 	.word	0x00000000


	//----- nvinfo : EIATTR_FRAME_SIZE
	.align		4
.L_679:
        /*0f00*/ 	.byte	0x04, 0x11
        /*0f02*/ 	.short	(.L_681 - .L_680)
	.align		4
.L_680:
        /*0f04*/ 	.word	index@(_ZN4vllm3moe44grouped_topk_fused_small_expert_count_kernelI6__half13__nv_bfloat16iLNS0_11ScoringFuncE0ELi512ELb0ELi8EEEvPT_PfPT1_PKT0_llllllbd)
        /*0f08*/ 	.word	0x00000040


	//----- nvinfo : EIATTR_REGCOUNT
	.align		4
.L_681:
        /*0f0c*/ 	.byte	0x04, 0x2f
        /*0f0e*/ 	.short	(.L_683 - .L_682)
	.align		4
.L_682:
        /*0f10*/ 	.word	index@(_ZN4vllm3moe44grouped_topk_fused_small_expert_count_kernelI6__half13__nv_bfloat16iLNS0_11ScoringFuncE0ELi384ELb0ELi8EEEvPT_PfPT1_PKT0_llllllbd)
        /*0f14*/ 	.word	0x00000020


	//----- nvinfo : EIATTR_FRAME_SIZE
	.align		4
.L_683:
        /*0f18*/ 	.byte	0x04, 0x11
        /*0f1a*/ 	.short	(.L_685 - .L_684)
	.align		4
.L_684:
        /*0f1c*/ 	.word	index@($__internal_40_$__cuda_sm20_div_rn_f64_full)
        /*0f20*/ 	.word	0x00000000


	//----- nvinfo : EIATTR_FRAME_SIZE
	.align		4
.L_685:
        /*0f24*/ 	.byte	0x04, 0x11
        /*0f26*/ 	.short	(.L_687 - .L_686)
	.align		4
.L_686:
        /*0f28*/ 	.word	index@(_ZN4vllm3moe44grouped_topk_fused_small_expert_count_kernelI6__half13__nv_bfloat16iLNS0_11ScoringFuncE0ELi384ELb0ELi8EEEvPT_PfPT1_PKT0_llllllbd)
        /*0f2c*/ 	.word	0x00000040


	//----- nvinfo : EIATTR_REGCOUNT
	.align		4
.L_687:
        /*0f30*/ 	.byte	0x04, 0x2f
        /*0f32*/ 	.short	(.L_689 - .L_688)
	.align		4
.L_688:
        /*0f34*/ 	.word	index@(_ZN4vllm3moe44grouped_topk_fused_small_expert_count_kernelI6__half13__nv_bfloat16iLNS0_11ScoringFuncE0ELi128ELb0ELi8EEEvPT_PfPT1_PKT0_llllllbd)
        /*0f38*/ 	.word	0x00000019


	//----- nvinfo : EIATTR_FRAME_SIZE
	.align		4
.L_689:
        /*0f3c*/ 	.byte	0x04, 0x11
        /*0f3e*/ 	.short	(.L_691 - .L_690)
	.align		4
.L_690:
        /*0f40*/ 	.word	index@($__internal_39_$__cuda_sm20_div_rn_f64_full)
        /*0f44*/ 	.word	0x00000000


	//----- nvinfo : EIATTR_FRAME_SIZE
	.align		4
.L_691:
        /*0f48*/ 	.byte	0x04, 0x11
        /*0f4a*/ 	.short	(.L_693 - .L_692)
	.align		4
.L_692:
        /*0f4c*/ 	.word	index@(_ZN4vllm3moe44grouped_topk_fused_small_expert_count_kernelI6__half13__nv_bfloat16iLNS0_11ScoringFuncE0ELi128ELb0ELi8EEEvPT_PfPT1_PKT0_llllllbd)
        /*0f50*/ 	.word	0x00000020


	//----- nvinfo : EIATTR_REGCOUNT
	.align		4
.L_693:
        /*0f54*/ 	.byte	0x04, 0x2f
        /*0f56*/ 	.short	(.L_695 - .L_694)
	.align		4
.L_694:
        /*0f58*/ 	.word	index@(_ZN4vllm3moe25grouped_topk_fused_kernelI6__half13__nv_bfloat16iLNS0_11ScoringFuncE0EEEvPT_PfPT1_PKT0_lllllbd)
        /*0f5c*/ 	.word	0x00000030


	//----- nvinfo : EIATTR_FRAME_SIZE
	.align		4
.L_695:
        /*0f60*/ 	.byte	0x04, 0x11
        /*0f62*/ 	.short	(.L_697 - .L_696)
	.align		4
.L_696:
        /*0f64*/ 	.word	index@($__internal_38_$__cuda_sm70_warpsync)
        /*0f68*/ 	.word	0x00000000


	//----- nvinfo : EIATTR_FRAME_SIZE
	.align		4
.L_697:
        /*0f6c*/ 	.byte	0x04, 0x11
        /*0f6e*/ 	.short	(.L_699 - .L_698)
	.align		4
.L_698:
        /*0f70*/ 	.word	index@($__internal_37_$__cuda_sm70_votesync_ballot)
        /*0f74*/ 	.word	0x00000000


	//----- nvinfo : EIATTR_FRAME_SIZE
	.align		4
.L_699:
        /*0f78*/ 	.byte	0x04, 0x11
        /*0f7a*/ 	.short	(.L_701 - .L_700)
	.align		4
.L_700:
        /*0f7c*/ 	.word	index@($__internal_36_$__cuda_sm70_shflsync_idx_p)
        /*0f80*/ 	.word	0x00000000


	//----- nvinfo : EIATTR_FRAME_SIZE
	.align		4
.L_701:
        /*0f84*/ 	.byte	0x04, 0x11
        /*0f86*/ 	.short	(.L_703 - .L_702)
	.align		4
.L_702:
        /*0f88*/ 	.word	index@($__internal_35_$__cuda_sm70_shflsync_idx)
        /*0f8c*/ 	.word	0x00000000


	//----- nvinfo : EIATTR_FRAME_SIZE
	.align		4
.L_703:
        /*0f90*/ 	.byte	0x04, 0x11
        /*0f92*/ 	.short	(.L_705 - .L_704)
	.align		4
.L_704:
        /*0f94*/ 	.word	index@($__internal_34_$__cuda_sm70_shflsync_bfly_p)
        /*0f98*/ 	.word	0x00000000


	//----- nvinfo : EIATTR_FRAME_SIZE
	.align		4
.L_705:
        /*0f9c*/ 	.byte	0x04, 0x11
        /*0f9e*/ 	.short	(.L_707 - .L_706)
	.align		4
.L_706:
        /*0fa0*/ 	.word	index@($__internal_33_$__cuda_sm70_shflsync_bfly)
        /*0fa4*/ 	.word	0x00000000


	//----- nvinfo : EIATTR_FRAME_SIZE
	.align		4
.L_707:
        /*0fa8*/ 	.byte	0x04, 0x11
        /*0faa*/ 	.short	(.L_709 - .L_708)
	.align		4
.L_708:
        /*0fac*/ 	.word	index@(_ZN4vllm3moe25grouped_topk_fused_kernelI6__half13__nv_bfloat16iLNS0_11ScoringFuncE0EEEvPT_PfPT1_PKT0_lllllbd)
        /*0fb0*/ 	.word	0x00000000


	//----- nvinfo : EIATTR_REGCOUNT
	.align		4
.L_709:
        /*0fb4*/ 	.byte	0x04, 0x2f
        /*0fb6*/ 	.short	(.L_711 - .L_710)
	.align		4
.L_710:
        /*0fb8*/ 	.word	index@(_ZN4vllm3moe44grouped_topk_fused_small_expert_count_kernelI13__nv_bfloat16fiLNS0_11ScoringFuncE0ELi256ELb1ELi8EEEvPT_PfPT1_PKT0_llllllbd)
        /*0fbc*/ 	.word	0x0000001c


	//----- nvinfo : EIATTR_FRAME_SIZE
	.align		4
.L_711:
        /*0fc0*/ 	.byte	0x04, 0x11
        /*0fc2*/ 	.short	(.L_713 - .L_712)
	.align		4
.L_712:
        /*0fc4*/ 	.word	index@($__internal_32_$__cuda_sm20_div_rn_f64_full)
        /*0fc8*/ 	.word	0x00000000


	//----- nvinfo : EIATTR_FRAME_SIZE
	.align		4
.L_713:
        /*0fcc*/ 	.byte	0x04, 0x11
        /*0fce*/ 	.short	(.L_715 - .L_714)
	.align		4
.L_714:
        /*0fd0*/ 	.word	index@(_ZN4vllm3moe44grouped_topk_fused_small_expert_count_kernelI13__nv_bfloat16fiLNS0_11ScoringFuncE0ELi256ELb1ELi8EEEvPT_PfPT1_PKT0_llllllbd)
        /*0fd4*/ 	.word	0x00000020


	//----- nvinfo : EIATTR_REGCOUNT
	.align		4
.L_715:
        /*0fd8*/ 	.byte	0x04, 0x2f
        /*0fda*/ 	.short	(.L_717 - .L_716)
	.align		4
.L_716:
        /*0fdc*/ 	.word	index@(_ZN4vllm3moe44grouped_topk_fused_small_expert_count_kernelI13__nv_bfloat16fiLNS0_11ScoringFuncE0ELi512ELb0ELi22EEEvPT_PfPT1_PKT0_llllllbd)
        /*0fe0*/ 	.word	0x00000020


	//----- nvinfo : EIATTR_FRAME_SIZE
	.align		4
.L_717:
        /*0fe4*/ 	.byte	0x04, 0x11
        /*0fe6*/ 	.short	(.L_719 - .L_718)
	.align		4
.L_718:
        /*0fe8*/ 	.word	index@($__internal_31_$__cuda_sm20_div_rn_f64_full)
        /*0fec*/ 	.word	0x00000000


	//----- nvinfo : EIATTR_FRAME_SIZE
	.align		4
.L_719:
        /*0ff0*/ 	.byte	0x04, 0x11
        /*0ff2*/ 	.short	(.L_721 - .L_720)
	.align		4
.L_720:
        /*0ff4*/ 	.word	index@(_ZN4vllm3moe44grouped_topk_fused_small_expert_count_kernelI13__nv_bfloat16fiLNS0_11ScoringFuncE0ELi512ELb0ELi22EEEvPT_PfPT1_PKT0_llllllbd)
        /*0ff8*/ 	.word	0x000000b0


	//----- nvinfo : EIATTR_REGCOUNT
	.align		4
.L_721:
        /*0ffc*/ 	.byte	0x04, 0x2f
        /*0ffe*/ 	.short	(.L_723 - .L_722)
	.align		4
.L_722:
        /*1000*/ 	.word	index@(_ZN4vllm3moe44grouped_topk_fused_small_expert_count_kernelI13__nv_bfloat16fiLNS0_11ScoringFuncE0ELi512ELb0ELi8EEEvPT_PfPT1_PKT0_llllllbd)
        /*1004*/ 	.word	0x0000001c


	//----- nvinfo : EIATTR_FRAME_SIZE
	.align		4
.L_723:
        /*1008*/ 	.byte	0x04, 0x11
        /*100a*/ 	.short	(.L_725 - .L_724)
	.align		4
.L_724:
        /*100c*/ 	.word	index@($__internal_30_$__cuda_sm20_div_rn_f64_full)
        /*1010*/ 	.word	0x00000000


	//----- nvinfo : EIATTR_FRAME_SIZE
	.align		4
.L_725:
        /*1014*/ 	.byte	0x04, 0x11
        /*1016*/ 	.short	(.L_727 - .L_726)
	.align		4
.L_726:
        /*1018*/ 	.word	index@(_ZN4vllm3moe44grouped_topk_fused_small_expert_count_kernelI13__nv_bfloat16fiLNS0_11ScoringFuncE0ELi512ELb0ELi8EEEvPT_PfPT1_PKT0_llllllbd)
        /*101c*/ 	.word	0x00000040


	//----- nvinfo : EIATTR_REGCOUNT
	.align		4
.L_727:
        /*1020*/ 	.byte	0x04, 0x2f
        /*1022*/ 	.short	(.L_729 - .L_728)
	.align		4
.L_728:
        /*1024*/ 	.word	index@(_ZN4vllm3moe44grouped_topk_fused_small_expert_count_kernelI13__nv_bfloat16fiLNS0_11ScoringFuncE0ELi384ELb0ELi8EEEvPT_PfPT1_PKT0_llllllbd)
        /*1028*/ 	.word	0x00000020


	//----- nvinfo : EIATTR_FRAME_SIZE
	.align		4
.L_729:
        /*102c*/ 	.byte	0x04, 0x11
        /*102e*/ 	.short	(.L_731 - .L_730)
	.align		4
.L_730:
        /*1030*/ 	.word	index@($__internal_29_$__cuda_sm20_div_rn_f64_full)
        /*1034*/ 	.word	0x00000000


	//----- nvinfo : EIATTR_FRAME_SIZE
	.align		4
.L_731:
        /*1038*/ 	.byte	0x04, 0x11
        /*103a*/ 	.short	(.L_733 - .L_732)
	.align		4
.L_732:
        /*103c*/ 	.word	index@(_ZN4vllm3moe44grouped_topk_fused_small_expert_count_kernelI13__nv_bfloat16fiLNS0_11ScoringFuncE0ELi384ELb0ELi8EEEvPT_PfPT1_PKT0_llllllbd)
        /*1040*/ 	.word	0x00000040


	//----- nvinfo : EIATTR_REGCOUNT
	.align		4
.L_733:
        /*1044*/ 	.byte	0x04, 0x2f
        /*1046*/ 	.short	(.L_735 - .L_734)
	.align		4
.L_734:
        /*1048*/ 	.word	index@(_ZN4vllm3moe44grouped_topk_fused_small_expert_count_kernelI13__nv_bfloat16fiLNS0_11ScoringFuncE0ELi128ELb0ELi8EEEvPT_PfPT1_PKT0_llllllbd)
        /*104c*/ 	.word	0x00000019


	//----- nvinfo : EIATTR_FRAME_SIZE
	.align		4
.L_735:
        /*1050*/ 	.byte	0x04, 0x11
        /*1052*/ 	.short	(.L_737 - .L_736)
	.align		4
.L_736:
        /*1054*/ 	.word	index@($__internal_28_$__cuda_sm20_div_rn_f64_full)
        /*1058*/ 	.word	0x00000000


	//----- nvinfo : EIATTR_FRAME_SIZE
	.align		4
.L_737:
        /*105c*/ 	.byte	0x04, 0x11
        /*105e*/ 	.short	(.L_739 - .L_738)
	.align		4
.L_738:
        /*1060*/ 	.word	index@(_ZN4vllm3moe44grouped_topk_fused_small_expert_count_kernelI13__nv_bfloat16fiLNS0_11ScoringFuncE0ELi128ELb0ELi8EEEvPT_PfPT1_PKT0_llllllbd)
        /*1064*/ 	.word	0x00000020


	//----- nvinfo : EIATTR_REGCOUNT
	.align		4
.L_739:
        /*1068*/ 	.byte	0x04, 0x2f
        /*106a*/ 	.short	(.L_741 - .L_740)
	.align		4
.L_740:
        /*106c*/ 	.word	index@(_ZN4vllm3moe25grouped_topk_fused_kernelI13__nv_bfloat16fiLNS0_11ScoringFuncE0EEEvPT_PfPT1_PKT0_lllllbd)
        /*1070*/ 	.word	0x00000030


	//----- nvinfo : EIATTR_FRAME_SIZE
	.align		4
.L_741:
        /*1074*/ 	.byte	0x04, 0x11
        /*1076*/ 	.short	(.L_743 - .L_742)
	.align		4
.L_742:
        /*1078*/ 	.word	index@($__internal_27_$__cuda_sm70_warpsync)
        /*107c*/ 	.word	0x00000000


	//----- nvinfo : EIATTR_FRAME_SIZE
	.align		4
.L_743:
        /*1080*/ 	.byte	0x04, 0x11
        /*1082*/ 	.short	(.L_745 - .L_744)
	.align		4
.L_744:
        /*1084*/ 	.word	index@($__internal_26_$__cuda_sm70_votesync_ballot)
        /*1088*/ 	.word	0x00000000


	//----- nvinfo : EIATTR_FRAME_SIZE
	.align		4
.L_745:
        /*108c*/ 	.byte	0x04, 0x11
        /*108e*/ 	.short	(.L_747 - .L_746)
	.align		4
.L_746:
        /*1090*/ 	.word	index@($__internal_25_$__cuda_sm70_shflsync_idx_p)
        /*1094*/ 	.word	0x00000000


	//----- nvinfo : EIATTR_FRAME_SIZE
	.align		4
.L_747:
        /*1098*/ 	.byte	0x04, 0x11
        /*109a*/ 	.short	(.L_749 - .L_748)
	.align		4
.L_748:
        /*109c*/ 	.word	index@($__internal_24_$__cuda_sm70_shflsync_idx)
        /*10a0*/ 	.word	0x00000000


	//----- nvinfo : EIATTR_FRAME_SIZE
	.align		4
.L_749:
        /*10a4*/ 	.byte	0x04, 0x11
        /*10a6*/ 	.short	(.L_751 - .L_750)
	.align		4
.L_750:
        /*10a8*/ 	.word	index@($__internal_23_$__cuda_sm70_shflsync_bfly_p)
        /*10ac*/ 	.word	0x00000000


	//----- nvinfo : EIATTR_FRAME_SIZE
	.align		4
.L_751:
        /*10b0*/ 	.byte	0x04, 0x11
        /*10b2*/ 	.short	(.L_753 - .L_752)
	.align		4
.L_752:
        /*10b4*/ 	.word	index@($__internal_22_$__cuda_sm70_shflsync_bfly)
        /*10b8*/ 	.word	0x00000000


	//----- nvinfo : EIATTR_FRAME_SIZE
	.align		4
.L_753:
        /*10bc*/ 	.byte	0x04, 0x11
        /*10be*/ 	.short	(.L_755 - .L_754)
	.align		4
.L_754:
        /*10c0*/ 	.word	index@(_ZN4vllm3moe25grouped_topk_fused_kernelI13__nv_bfloat16fiLNS0_11ScoringFuncE0EEEvPT_PfPT1_PKT0_lllllbd)
        /*10c4*/ 	.word	0x00000000


	//----- nvinfo : EIATTR_REGCOUNT
	.align		4
.L_755:
        /*10c8*/ 	.byte	0x04, 0x2f
        /*10ca*/ 	.short	(.L_757 - .L_756)
	.align		4
.L_756:
        /*10cc*/ 	.word	index@(_ZN4vllm3moe44grouped_topk_fused_small_expert_count_kernelI13__nv_bfloat166__halfiLNS0_11ScoringFuncE0ELi256ELb1ELi8EEEvPT_PfPT1_PKT0_llllllbd)
        /*10d0*/ 	.word	0x0000001c


	//----- nvinfo : EIATTR_FRAME_SIZE
	.align		4
.L_757:
        /*10d4*/ 	.byte	0x04, 0x11
        /*10d6*/ 	.short	(.L_759 - .L_758)
	.align		4
.L_758:
        /*10d8*/ 	.word	index@($__internal_21_$__cuda_sm20_div_rn_f64_full)
        /*10dc*/ 	.word	0x00000000


	//----- nvinfo : EIATTR_FRAME_SIZE
	.align		4
.L_759:
        /*10e0*/ 	.byte	0x04, 0x11
        /*10e2*/ 	.short	(.L_761 - .L_760)
	.align		4
.L_760:
        /*10e4*/ 	.word	index@(_ZN4vllm3moe44grouped_topk_fused_small_expert_count_kernelI13__nv_bfloat166__halfiLNS0_11ScoringFuncE0ELi256ELb1ELi8EEEvPT_PfPT1_PKT0_llllllbd)
        /*10e8*/ 	.word	0x00000020


	//----- nvinfo : EIATTR_REGCOUNT
	.align		4
.L_761:
        /*10ec*/ 	.byte	0x04, 0x2f
        /*10ee*/ 	.short	(.L_763 - .L_762)
	.align		4
.L_762:
        /*10f0*/ 	.word	index@(_ZN4vllm3moe44grouped_topk_fused_small_expert_count_kernelI13__nv_bfloat166__halfiLNS0_11ScoringFuncE0ELi512ELb0ELi22EEEvPT_PfPT1_PKT0_llllllbd)
        /*10f4*/ 	.word	0x00000020


	//----- nvinfo : EIATTR_FRAME_SIZE
	.align		4
.L_763:
        /*10f8*/ 	.byte	0x04, 0x11
        /*10fa*/ 	.short	(.L_765 - .L_764)
	.align		4
.L_764:
        /*10fc*/ 	.word	index@($__internal_20_$__cuda_sm20_div_rn_f64_full)
        /*1100*/ 	.word	0x00000000


	//----- nvinfo : EIATTR_FRAME_SIZE
	.align		4
.L_765:
        /*1104*/ 	.byte	0x04, 0x11
        /*1106*/ 	.short	(.L_767 - .L_766)
	.align		4
.L_766:
        /*1108*/ 	.word	index@(_ZN4vllm3moe44grouped_topk_fused_small_expert_count_kernelI13__nv_bfloat166__halfiLNS0_11ScoringFuncE0ELi512ELb0ELi22EEEvPT_PfPT1_PKT0_llllllbd)
        /*110c*/ 	.word	0x000000b0


	//----- nvinfo : EIATTR_REGCOUNT
	.align		4
.L_767:
        /*1110*/ 	.byte	0x04, 0x2f
        /*1112*/ 	.short	(.L_769 - .L_768)
	.align		4
.L_768:
        /*1114*/ 	.word	index@(_ZN4vllm3moe44grouped_topk_fused_small_expert_count_kernelI13__nv_bfloat166__halfiLNS0_11ScoringFuncE0ELi512ELb0ELi8EEEvPT_PfPT1_PKT0_llllllbd)
        /*1118*/ 	.word	0x0000001c


	//----- nvinfo : EIATTR_FRAME_SIZE
	.align		4
.L_769:
        /*111c*/ 	.byte	0x04, 0x11
        /*111e*/ 	.short	(.L_771 - .L_770)
	.align		4
.L_770:
        /*1120*/ 	.word	index@($__internal_19_$__cuda_sm20_div_rn_f64_full)
        /*1124*/ 	.word	0x00000000


	//----- nvinfo : EIATTR_FRAME_SIZE
	.align		4
.L_771:
        /*1128*/ 	.byte	0x04, 0x11
        /*112a*/ 	.short	(.L_773 - .L_772)
	.align		4
.L_772:
        /*112c*/ 	.word	index@(_ZN4vllm3moe44grouped_topk_fused_small_expert_count_kernelI13__nv_bfloat166__halfiLNS0_11ScoringFuncE0ELi512ELb0ELi8EEEvPT_PfPT1_PKT0_llllllbd)
        /*1130*/ 	.word	0x00000040


	//----- nvinfo : EIATTR_REGCOUNT
	.align		4
.L_773:
        /*1134*/ 	.byte	0x04, 0x2f
        /*1136*/ 	.short	(.L_775 - .L_774)
	.align		4
.L_774:
        /*1138*/ 	.word	index@(_ZN4vllm3moe44grouped_topk_fused_small_expert_count_kernelI13__nv_bfloat166__halfiLNS0_11ScoringFuncE0ELi384ELb0ELi8EEEvPT_PfPT1_PKT0_llllllbd)
        /*113c*/ 	.word	0x00000020


	//----- nvinfo : EIATTR_FRAME_SIZE
	.align		4
.L_775:
        /*1140*/ 	.byte	0x04, 0x11
        /*1142*/ 	.short	(.L_777 - .L_776)
	.align		4
.L_776:
        /*1144*/ 	.word	index@($__internal_18_$__cuda_sm20_div_rn_f64_full)
        /*1148*/ 	.word	0x00000000


	//----- nvinfo : EIATTR_FRAME_SIZE
	.align		4
.L_777:
        /*114c*/ 	.byte	0x04, 0x11
        /*114e*/ 	.short	(.L_779 - .L_778)
	.align		4
.L_778:
        /*1150*/ 	.word	index@(_ZN4vllm3moe44grouped_topk_fused_small_expert_count_kernelI13__nv_bfloat166__halfiLNS0_11ScoringFuncE0ELi384ELb0ELi8EEEvPT_PfPT1_PKT0_llllllbd)
        /*1154*/ 	.word	0x00000040


	//----- nvinfo : EIATTR_REGCOUNT
	.align		4
.L_779:
        /*1158*/ 	.byte	0x04, 0x2f
        /*115a*/ 	.short	(.L_781 - .L_780)
	.align		4
.L_780:
        /*115c*/ 	.word	index@(_ZN4vllm3moe44grouped_topk_fused_small_expert_count_kernelI13__nv_bfloat166__halfiLNS0_11ScoringFuncE0ELi128ELb0ELi8EEEvPT_PfPT1_PKT0_llllllbd)
        /*1160*/ 	.word	0x00000019


	//----- nvinfo : EIATTR_FRAME_SIZE
	.align		4
.L_781:
        /*1164*/ 	.byte	0x04, 0x11
        /*1166*/ 	.short	(.L_783 - .L_782)
	.align		4
.L_782:
        /*1168*/ 	.word	index@($__internal_17_$__cuda_sm20_div_rn_f64_full)
        /*116c*/ 	.word	0x00000000


	//----- nvinfo : EIATTR_FRAME_SIZE
	.align		4
.L_783:
        /*1170*/ 	.byte	0x04, 0x11
        /*1172*/ 	.short	(.L_785 - .L_784)
	.align		4
.L_784:
        /*1174*/ 	.word	index@(_ZN4vllm3moe44grouped_topk_fused_small_expert_count_kernelI13__nv_bfloat166__halfiLNS0_11ScoringFuncE0ELi128ELb0ELi8EEEvPT_PfPT1_PKT0_llllllbd)
        /*1178*/ 	.word	0x00000020


	//----- nvinfo : EIATTR_REGCOUNT
	.align		4
.L_785:
        /*117c*/ 	.byte	0x04, 0x2f
        /*117e*/ 	.short	(.L_787 - .L_786)
	.align		4
.L_786:
        /*1180*/ 	.word	index@(_ZN4vllm3moe25grouped_topk_fused_kernelI13__nv_bfloat166__halfiLNS0_11ScoringFuncE0EEEvPT_PfPT1_PKT0_lllllbd)
        /*1184*/ 	.word	0x00000030


	//----- nvinfo : EIATTR_FRAME_SIZE
	.align		4
.L_787:
        /*1188*/ 	.byte	0x04, 0x11
        /*118a*/ 	.short	(.L_789 - .L_788)
	.align		4
.L_788:
        /*118c*/ 	.word	index@($__internal_16_$__cuda_sm70_warpsync)
        /*1190*/ 	.word	0x00000000


	//----- nvinfo : EIATTR_FRAME_SIZE
	.align		4
.L_789:
        /*1194*/ 	.byte	0x04, 0x11
        /*1196*/ 	.short	(.L_791 - .L_790)
	.align		4
.L_790:
        /*1198*/ 	.word	index@($__internal_15_$__cuda_sm70_votesync_ballot)
        /*119c*/ 	.word	0x00000000


	//----- nvinfo : EIATTR_FRAME_SIZE
	.align		4
.L_791:
        /*11a0*/ 	.byte	0x04, 0x11
        /*11a2*/ 	.short	(.L_793 - .L_792)
	.align		4
.L_792:
        /*11a4*/ 	.word	index@($__internal_14_$__cuda_sm70_shflsync_idx_p)
        /*11a8*/ 	.word	0x00000000


	//----- nvinfo : EIATTR_FRAME_SIZE
	.align		4
.L_793:
        /*11ac*/ 	.byte	0x04, 0x11
        /*11ae*/ 	.short	(.L_795 - .L_794)
	.align		4
.L_794:
        /*11b0*/ 	.word	index@($__internal_13_$__cuda_sm70_shflsync_idx)
        /*11b4*/ 	.word	0x00000000


	//----- nvinfo : EIATTR_FRAME_SIZE
	.align		4
.L_795:
        /*11b8*/ 	.byte	0x04, 0x11
        /*11ba*/ 	.short	(.L_797 - .L_796)
	.align		4
.L_796:
        /*11bc*/ 	.word	index@($__internal_12_$__cuda_sm70_shflsync_bfly_p)
        /*11c0*/ 	.word	0x00000000


	//----- nvinfo : EIATTR_FRAME_SIZE
	.align		4
.L_797:
        /*11c4*/ 	.byte	0x04, 0x11
        /*11c6*/ 	.short	(.L_799 - .L_798)
	.align		4
.L_798:
        /*11c8*/ 	.word	index@($__internal_11_$__cuda_sm70_shflsync_bfly)
        /*11cc*/ 	.word	0x00000000


	//----- nvinfo : EIATTR_FRAME_SIZE
	.align		4
.L_799:
        /*11d0*/ 	.byte	0x04, 0x11
        /*11d2*/ 	.short	(.L_801 - .L_800)
	.align		4
.L_800:
        /*11d4*/ 	.word	index@(_ZN4vllm3moe25grouped_topk_fused_kernelI13__nv_bfloat166__halfiLNS0_11ScoringFuncE0EEEvPT_PfPT1_PKT0_lllllbd)
        /*11d8*/ 	.word	0x00000000


	//----- nvinfo : EIATTR_REGCOUNT
	.align		4
.L_801:
        /*11dc*/ 	.byte	0x04, 0x2f
        /*11de*/ 	.short	(.L_803 - .L_802)
	.align		4
.L_802:
        /*11e0*/ 	.word	index@(_ZN4vllm3moe44grouped_topk_fused_small_expert_count_kernelI13__nv_bfloat16S2_iLNS0_11ScoringFuncE0ELi256ELb1ELi8EEEvPT_PfPT1_PKT0_llllllbd)
        /*11e4*/ 	.word	0x0000001c


	//----- nvinfo : EIATTR_FRAME_SIZE
	.align		4
.L_803:
        /*11e8*/ 	.byte	0x04, 0x11
        /*11ea*/ 	.short	(.L_805 - .L_804)
	.align		4
.L_804:
        /*11ec*/ 	.word	index@($__internal_10_$__cuda_sm20_div_rn_f64_full)
        /*11f0*/ 	.word	0x00000000


	//----- nvinfo : EIATTR_FRAME_SIZE
	.align		4
.L_805:
        /*11f4*/ 	.byte	0x04, 0x11
        /*11f6*/ 	.short	(.L_807 - .L_806)
	.align		4
.L_806:
        /*11f8*/ 	.word	index@(_ZN4vllm3moe44grouped_topk_fused_small_expert_count_kernelI13__nv_bfloat16S2_iLNS0_11ScoringFuncE0ELi256ELb1ELi8EEEvPT_PfPT1_PKT0_llllllbd)
        /*11fc*/ 	.word	0x00000020


	//----- nvinfo : EIATTR_REGCOUNT
	.align		4
.L_807:
        /*1200*/ 	.byte	0x04, 0x2f
        /*1202*/ 	.short	(.L_809 - .L_808)
	.align		4
.L_808:
        /*1204*/ 	.word	index@(_ZN4vllm3moe44grouped_topk_fused_small_expert_count_kernelI13__nv_bfloat16S2_iLNS0_11ScoringFuncE0ELi512ELb0ELi22EEEvPT_PfPT1_PKT0_llllllbd)
        /*1208*/ 	.word	0x00000020


	//----- nvinfo : EIATTR_FRAME_SIZE
	.align		4
.L_809:
        /*120c*/ 	.byte	0x04, 0x11
        /*120e*/ 	.short	(.L_811 - .L_810)
	.align		4
.L_810:
        /*1210*/ 	.word	index@($__internal_9_$__cuda_sm20_div_rn_f64_full)
        /*1214*/ 	.word	0x00000000


	//----- nvinfo : EIATTR_FRAME_SIZE
	.align		4
.L_811:
        /*1218*/ 	.byte	0x04, 0x11
        /*121a*/ 	.short	(.L_813 - .L_812)
	.align		4
.L_812:
        /*121c*/ 	.word	index@(_ZN4vllm3moe44grouped_topk_fused_small_expert_count_kernelI13__nv_bfloat16S2_iLNS0_11ScoringFuncE0ELi512ELb0ELi22EEEvPT_PfPT1_PKT0_llllllbd)
        /*1220*/ 	.word	0x000000b0


	//----- nvinfo : EIATTR_REGCOUNT
	.align		4
.L_813:
        /*1224*/ 	.byte	0x04, 0x2f
        /*1226*/ 	.short	(.L_815 - .L_814)
	.align		4
.L_814:
        /*1228*/ 	.word	index@(_ZN4vllm3moe44grouped_topk_fused_small_expert_count_kernelI13__nv_bfloat16S2_iLNS0_11ScoringFuncE0ELi512ELb0ELi8EEEvPT_PfPT1_PKT0_llllllbd)
        /*122c*/ 	.word	0x0000001c


	//----- nvinfo : EIATTR_FRAME_SIZE
	.align		4
.L_815:
        /*1230*/ 	.byte	0x04, 0x11
        /*1232*/ 	.short	(.L_817 - .L_816)
	.align		4
.L_816:
        /*1234*/ 	.word	index@($__internal_8_$__cuda_sm20_div_rn_f64_full)
        /*1238*/ 	.word	0x00000000


	//----- nvinfo : EIATTR_FRAME_SIZE
	.align		4
.L_817:
        /*123c*/ 	.byte	0x04, 0x11
        /*123e*/ 	.short	(.L_819 - .L_818)
	.align		4
.L_818:
        /*1240*/ 	.word	index@(_ZN4vllm3moe44grouped_topk_fused_small_expert_count_kernelI13__nv_bfloat16S2_iLNS0_11ScoringFuncE0ELi512ELb0ELi8EEEvPT_PfPT1_PKT0_llllllbd)
        /*1244*/ 	.word	0x00000040


	//----- nvinfo : EIATTR_REGCOUNT
	.align		4
.L_819:
        /*1248*/ 	.byte	0x04, 0x2f
        /*124a*/ 	.short	(.L_821 - .L_820)
	.align		4
.L_820:
        /*124c*/ 	.word	index@(_ZN4vllm3moe44grouped_topk_fused_small_expert_count_kernelI13__nv_bfloat16S2_iLNS0_11ScoringFuncE0ELi384ELb0ELi8EEEvPT_PfPT1_PKT0_llllllbd)
        /*1250*/ 	.word	0x00000020


	//----- nvinfo : EIATTR_FRAME_SIZE
	.align		4
.L_821:
        /*1254*/ 	.byte	0x04, 0x11
        /*1256*/ 	.short	(.L_823 - .L_822)
	.align		4
.L_822:
        /*1258*/ 	.word	index@($__internal_7_$__cuda_sm20_div_rn_f64_full)
        /*125c*/ 	.word	0x00000000


	//----- nvinfo : EIATTR_FRAME_SIZE
	.align		4
.L_823:
        /*1260*/ 	.byte	0x04, 0x11
        /*1262*/ 	.short	(.L_825 - .L_824)
	.align		4
.L_824:
        /*1264*/ 	.word	index@(_ZN4vllm3moe44grouped_topk_fused_small_expert_count_kernelI13__nv_bfloat16S2_iLNS0_11ScoringFuncE0ELi384ELb0ELi8EEEvPT_PfPT1_PKT0_llllllbd)
        /*1268*/ 	.word	0x00000040


	//----- nvinfo : EIATTR_REGCOUNT
	.align		4
.L_825:
        /*126c*/ 	.byte	0x04, 0x2f
        /*126e*/ 	.short	(.L_827 - .L_826)
	.align		4
.L_826:
        /*1270*/ 	.word	index@(_ZN4vllm3moe44grouped_topk_fused_small_expert_count_kernelI13__nv_bfloat16S2_iLNS0_11ScoringFuncE0ELi128ELb0ELi8EEEvPT_PfPT1_PKT0_llllllbd)
        /*1274*/ 	.word	0x00000019


	//----- nvinfo : EIATTR_FRAME_SIZE
	.align		4
.L_827:
        /*1278*/ 	.byte	0x04, 0x11
        /*127a*/ 	.short	(.L_829 - .L_828)
	.align		4
.L_828:
        /*127c*/ 	.word	index@($__internal_6_$__cuda_sm20_div_rn_f64_full)
        /*1280*/ 	.word	0x00000000


	//----- nvinfo : EIATTR_FRAME_SIZE
	.align		4
.L_829:
        /*1284*/ 	.byte	0x04, 0x11
        /*1286*/ 	.short	(.L_831 - .L_830)
	.align		4
.L_830:
        /*1288*/ 	.word	index@(_ZN4vllm3moe44grouped_topk_fused_small_expert_count_kernelI13__nv_bfloat16S2_iLNS0_11ScoringFuncE0ELi128ELb0ELi8EEEvPT_PfPT1_PKT0_llllllbd)
        /*128c*/ 	.word	0x00000020


	//----- nvinfo : EIATTR_REGCOUNT
	.align		4
.L_831:
        /*1290*/ 	.byte	0x04, 0x2f
        /*1292*/ 	.short	(.L_833 - .L_832)
	.align		4
.L_832:
        /*1294*/ 	.word	index@(_ZN4vllm3moe25grouped_topk_fused_kernelI13__nv_bfloat16S2_iLNS0_11ScoringFuncE0EEEvPT_PfPT1_PKT0_lllllbd)
        /*1298*/ 	.word	0x00000030


	//----- nvinfo : EIATTR_FRAME_SIZE
	.align		4
.L_833:
        /*129c*/ 	.byte	0x04, 0x11
        /*129e*/ 	.short	(.L_835 - .L_834)
	.align		4
.L_834:
        /*12a0*/ 	.word	index@($__internal_5_$__cuda_sm70_warpsync)
        /*12a4*/ 	.word	0x00000000


	//----- nvinfo : EIATTR_FRAME_SIZE
	.align		4
.L_835:
        /*12a8*/ 	.byte	0x04, 0x11
        /*12aa*/ 	.short	(.L_837 - .L_836)
	.align		4
.L_836:
        /*12ac*/ 	.word	index@($__internal_4_$__cuda_sm70_votesync_ballot)
        /*12b0*/ 	.word	0x00000000


	//----- nvinfo : EIATTR_FRAME_SIZE
	.align		4
.L_837:
        /*12b4*/ 	.byte	0x04, 0x11
        /*12b6*/ 	.short	(.L_839 - .L_838)
	.align		4
.L_838:
        /*12b8*/ 	.word	index@($__internal_3_$__cuda_sm70_shflsync_idx_p)
        /*12bc*/ 	.word	0x00000000


	//----- nvinfo : EIATTR_FRAME_SIZE
	.align		4
.L_839:
        /*12c0*/ 	.byte	0x04, 0x11
        /*12c2*/ 	.short	(.L_841 - .L_840)
	.align		4
.L_840:
        /*12c4*/ 	.word	index@($__internal_2_$__cuda_sm70_shflsync_idx)
        /*12c8*/ 	.word	0x00000000


	//----- nvinfo : EIATTR_FRAME_SIZE
	.align		4
.L_841:
        /*12cc*/ 	.byte	0x04, 0x11
        /*12ce*/ 	.short	(.L_843 - .L_842)
	.align		4
.L_842:
        /*12d0*/ 	.word	index@($__internal_1_$__cuda_sm70_shflsync_bfly_p)
        /*12d4*/ 	.word	0x00000000


	//----- nvinfo : EIATTR_FRAME_SIZE
	.align		4
.L_843:
        /*12d8*/ 	.byte	0x04, 0x11
        /*12da*/ 	.short	(.L_845 - .L_844)
	.align		4
.L_844:
        /*12dc*/ 	.word	index@($__internal_0_$__cuda_sm70_shflsync_bfly)
        /*12e0*/ 	.word	0x00000000


	//----- nvinfo : EIATTR_FRAME_SIZE
	.align		4
.L_845:
        /*12e4*/ 	.byte	0x04, 0x11
        /*12e6*/ 	.short	(.L_847 - .L_846)
	.align		4
.L_846:
        /*12e8*/ 	.word	index@(_ZN4vllm3moe25grouped_topk_fused_kernelI13__nv_bfloat16S2_iLNS0_11ScoringFuncE0EEEvPT_PfPT1_PKT0_lllllbd)
        /*12ec*/ 	.word	0x00000000


	//----- nvinfo : EIATTR_MIN_STACK_SIZE
	.align		4
.L_847:
        /*12f0*/ 	.byte	0x04, 0x12
        /*12f2*/ 	.short	(.L_849 - .L_848)
	.align		4
.L_848:
        /*12f4*/ 	.word	index@(_ZN4vllm3moe25grouped_topk_fused_kernelI13__nv_bfloat16S2_iLNS0_11ScoringFuncE0EEEvPT_PfPT1_PKT0_lllllbd)
        /*12f8*/ 	.word	0x00000000


	//----- nvinfo : EIATTR_MIN_STACK_SIZE
	.align		4
.L_849:
        /*12fc*/ 	.byte	0x04, 0x12
        /*12fe*/ 	.short	(.L_851 - .L_850)
	.align		4
.L_850:
        /*1300*/ 	.word	index@(_ZN4vllm3moe44grouped_topk_fused_small_expert_count_kernelI13__nv_bfloat16S2_iLNS0_11ScoringFuncE0ELi128ELb0ELi8EEEvPT_PfPT1_PKT0_llllllbd)
        /*1304*/ 	.word	0x00000020


	//----- nvinfo : EIATTR_MIN_STACK_SIZE
	.align		4
.L_851:
        /*1308*/ 	.byte	0x04, 0x12
        /*130a*/ 	.short	(.L_853 - .L_852)
	.align		4
.L_852:
        /*130c*/ 	.word	index@(_ZN4vllm3moe44grouped_topk_fused_small_expert_count_kernelI13__nv_bfloat16S2_iLNS0_11ScoringFuncE0ELi384ELb0ELi8EEEvPT_PfPT1_PKT0_llllllbd)
        /*1310*/ 	.word	0x00000040


	//----- nvinfo : EIATTR_MIN_STACK_SIZE
	.align		4
.L_853:
        /*1314*/ 	.byte	0x04, 0x12
        /*1316*/ 	.short	(.L_855 - .L_854)
	.align		4
.L_854:
        /*1318*/ 	.word	index@(_ZN4vllm3moe44grouped_topk_fused_small_expert_count_kernelI13__nv_bfloat16S2_iLNS0_11ScoringFuncE0ELi512ELb0ELi8EEEvPT_PfPT1_PKT0_llllllbd)
        /*131c*/ 	.word	0x00000040


	//----- nvinfo : EIATTR_MIN_STACK_SIZE
	.align		4
.L_855:
        /*1320*/ 	.byte	0x04, 0x12
        /*1322*/ 	.short	(.L_857 - .L_856)
	.align		4
.L_856:
        /*1324*/ 	.word	index@(_ZN4vllm3moe44grouped_topk_fused_small_expert_count_kernelI13__nv_bfloat16S2_iLNS0_11ScoringFuncE0ELi512ELb0ELi22EEEvPT_PfPT1_PKT0_llllllbd)
        /*1328*/ 	.word	0x000000b0


	//----- nvinfo : EIATTR_MIN_STACK_SIZE
	.align		4
.L_857:
        /*132c*/ 	.byte	0x04, 0x12
        /*132e*/ 	.short	(.L_859 - .L_858)
	.align		4
.L_858:
        /*1330*/ 	.word	index@(_ZN4vllm3moe44grouped_topk_fused_small_expert_count_kernelI13__nv_bfloat16S2_iLNS0_11ScoringFuncE0ELi256ELb1ELi8EEEvPT_PfPT1_PKT0_llllllbd)
        /*1334*/ 	.word	0x00000020


	//----- nvinfo : EIATTR_MIN_STACK_SIZE
	.align		4
.L_859:
        /*1338*/ 	.byte	0x04, 0x12
        /*133a*/ 	.short	(.L_861 - .L_860)
	.align		4
.L_860:
        /*133c*/ 	.word	index@(_ZN4vllm3moe25grouped_topk_fused_kernelI13__nv_bfloat166__halfiLNS0_11ScoringFuncE0EEEvPT_PfPT1_PKT0_lllllbd)
        /*1340*/ 	.word	0x00000000


	//----- nvinfo : EIATTR_MIN_STACK_SIZE
	.align		4
.L_861:
        /*1344*/ 	.byte	0x04, 0x12
        /*1346*/ 	.short	(.L_863 - .L_862)
	.align		4
.L_862:
        /*1348*/ 	.word	index@(_ZN4vllm3moe44grouped_topk_fused_small_expert_count_kernelI13__nv_bfloat166__halfiLNS0_11ScoringFuncE0ELi128ELb0ELi8EEEvPT_PfPT1_PKT0_llllllbd)
        /*134c*/ 	.word	0x00000020


	//----- nvinfo : EIATTR_MIN_STACK_SIZE
	.align		4
.L_863:
        /*1350*/ 	.byte	0x04, 0x12
        /*1352*/ 	.short	(.L_865 - .L_864)
	.align		4
.L_864:
        /*1354*/ 	.word	index@(_ZN4vllm3moe44grouped_topk_fused_small_expert_count_kernelI13__nv_bfloat166__halfiLNS0_11ScoringFuncE0ELi384ELb0ELi8EEEvPT_PfPT1_PKT0_llllllbd)
        /*1358*/ 	.word	0x00000040


	//----- nvinfo : EIATTR_MIN_STACK_SIZE
	.align		4
.L_865:
        /*135c*/ 	.byte	0x04, 0x12
        /*135e*/ 	.short	(.L_867 - .L_866)
	.align		4
.L_866:
        /*1360*/ 	.word	index@(_ZN4vllm3moe44grouped_topk_fused_small_expert_count_kernelI13__nv_bfloat166__halfiLNS0_11ScoringFuncE0ELi512ELb0ELi8EEEvPT_PfPT1_PKT0_llllllbd)
        /*1364*/ 	.word	0x00000040


	//----- nvinfo : EIATTR_MIN_STACK_SIZE
	.align		4
.L_867:
        /*1368*/ 	.byte	0x04, 0x12
        /*136a*/ 	.short	(.L_869 - .L_868)
	.align		4
.L_868:
        /*136c*/ 	.word	index@(_ZN4vllm3moe44grouped_topk_fused_small_expert_count_kernelI13__nv_bfloat166__halfiLNS0_11ScoringFuncE0ELi512ELb0ELi22EEEvPT_PfPT1_PKT0_llllllbd)
        /*1370*/ 	.word	0x000000b0


	//----- nvinfo : EIATTR_MIN_STACK_SIZE
	.align		4
.L_869:
        /*1374*/ 	.byte	0x04, 0x12
        /*1376*/ 	.short	(.L_871 - .L_870)
	.align		4
.L_870:
        /*1378*/ 	.word	index@(_ZN4vllm3moe44grouped_topk_fused_small_expert_count_kernelI13__nv_bfloat166__halfiLNS0_11ScoringFuncE0ELi256ELb1ELi8EEEvPT_PfPT1_PKT0_llllllbd)
        /*137c*/ 	.word	0x00000020


	//----- nvinfo : EIATTR_MIN_STACK_SIZE
	.align		4
.L_871:
        /*1380*/ 	.byte	0x04, 0x12
        /*1382*/ 	.short	(.L_873 - .L_872)
	.align		4
.L_872:
        /*1384*/ 	.word	index@(_ZN4vllm3moe25grouped_topk_fused_kernelI13__nv_bfloat16fiLNS0_11ScoringFuncE0EEEvPT_PfPT1_PKT0_lllllbd)
        /*1388*/ 	.word	0x00000000


	//----- nvinfo : EIATTR_MIN_STACK_SIZE
	.align		4
.L_873:
        /*138c*/ 	.byte	0x04, 0x12
        /*138e*/ 	.short	(.L_875 - .L_874)
	.align		4
.L_874:
        /*1390*/ 	.word	index@(_ZN4vllm3moe44grouped_topk_fused_small_expert_count_kernelI13__nv_bfloat16fiLNS0_11ScoringFuncE0ELi128ELb0ELi8EEEvPT_PfPT1_PKT0_llllllbd)
        /*1394*/ 	.word	0x00000020


	//----- nvinfo : EIATTR_MIN_STACK_SIZE
	.align		4
.L_875:
        /*1398*/ 	.byte	0x04, 0x12
        /*139a*/ 	.short	(.L_877 - .L_876)
	.align		4
.L_876:
        /*139c*/ 	.word	index@(_ZN4vllm3moe44grouped_topk_fused_small_expert_count_kernelI13__nv_bfloat16fiLNS0_11ScoringFuncE0ELi384ELb0ELi8EEEvPT_PfPT1_PKT0_llllllbd)
        /*13a0*/ 	.word	0x00000040


	//----- nvinfo : EIATTR_MIN_STACK_SIZE
	.align		4
.L_877:
        /*13a4*/ 	.byte	0x04, 0x12
        /*13a6*/ 	.short	(.L_879 - .L_878)
	.align		4
.L_878:
        /*13a8*/ 	.word	index@(_ZN4vllm3moe44grouped_topk_fused_small_expert_count_kernelI13__nv_bfloat16fiLNS0_11ScoringFuncE0ELi512ELb0ELi8EEEvPT_PfPT1_PKT0_llllllbd)
        /*13ac*/ 	.word	0x00000040


	//----- nvinfo : EIATTR_MIN_STACK_SIZE
	.align		4
.L_879:
        /*13b0*/ 	.byte	0x04, 0x12
        /*13b2*/ 	.short	(.L_881 - .L_880)
	.align		4
.L_880:
        /*13b4*/ 	.word	index@(_ZN4vllm3moe44grouped_topk_fused_small_expert_count_kernelI13__nv_bfloat16fiLNS0_11ScoringFuncE0ELi512ELb0ELi22EEEvPT_PfPT1_PKT0_llllllbd)
        /*13b8*/ 	.word	0x000000b0


	//----- nvinfo : EIATTR_MIN_STACK_SIZE
	.align		4
.L_881:
        /*13bc*/ 	.byte	0x04, 0x12
        /*13be*/ 	.short	(.L_883 - .L_882)
	.align		4
.L_882:
        /*13c0*/ 	.word	index@(_ZN4vllm3moe44grouped_topk_fused_small_expert_count_kernelI13__nv_bfloat16fiLNS0_11ScoringFuncE0ELi256ELb1ELi8EEEvPT_PfPT1_PKT0_llllllbd)
        /*13c4*/ 	.word	0x00000020


	//----- nvinfo : EIATTR_MIN_STACK_SIZE
	.align		4
.L_883:
        /*13c8*/ 	.byte	0x04, 0x12
        /*13ca*/ 	.short	(.L_885 - .L_884)
	.align		4
.L_884:
        /*13cc*/ 	.word	index@(_ZN4vllm3moe25grouped_topk_fused_kernelI6__half13__nv_bfloat16iLNS0_11ScoringFuncE0EEEvPT_PfPT1_PKT0_lllllbd)
        /*13d0*/ 	.word	0x00000000


	//----- nvinfo : EIATTR_MIN_STACK_SIZE
	.align		4
.L_885:
        /*13d4*/ 	.byte	0x04, 0x12
        /*13d6*/ 	.short	(.L_887 - .L_886)
	.align		4
.L_886:
        /*13d8*/ 	.word	index@(_ZN4vllm3moe44grouped_topk_fused_small_expert_count_kernelI6__half13__nv_bfloat16iLNS0_11ScoringFuncE0ELi128ELb0ELi8EEEvPT_PfPT1_PKT0_llllllbd)
        /*13dc*/ 	.word	0x00000020


	//----- nvinfo : EIATTR_MIN_STACK_SIZE
	.align		4
.L_887:
        /*13e0*/ 	.byte	0x04, 0x12
        /*13e2*/ 	.short	(.L_889 - .L_888)
	.align		4
.L_888:
        /*13e4*/ 	.word	index@(_ZN4vllm3moe44grouped_topk_fused_small_expert_count_kernelI6__half13__nv_bfloat16iLNS0_11ScoringFuncE0ELi384ELb0ELi8EEEvPT_PfPT1_PKT0_llllllbd)
        /*13e8*/ 	.word	0x00000040


	//----- nvinfo : EIATTR_MIN_STACK_SIZE
	.align		4
.L_889:
        /*13ec*/ 	.byte	0x04, 0x12
        /*13ee*/ 	.short	(.L_891 - .L_890)
	.align		4
.L_890:
        /*13f0*/ 	.word	index@(_ZN4vllm3moe44grouped_topk_fused_small_expert_count_kernelI6__half13__nv_bfloat16iLNS0_11ScoringFuncE0ELi512ELb0ELi8EEEvPT_PfPT1_PKT0_llllllbd)
        /*13f4*/ 	.word	0x00000040


	//----- nvinfo : EIATTR_MIN_STACK_SIZE
	.align		4
.L_891:
        /*13f8*/ 	.byte	0x04, 0x12
        /*13fa*/ 	.short	(.L_893 - .L_892)
	.align		4
.L_892:
        /*13fc*/ 	.word	index@(_ZN4vllm3moe44grouped_topk_fused_small_expert_count_kernelI6__half13__nv_bfloat16iLNS0_11ScoringFuncE0ELi512ELb0ELi22EEEvPT_PfPT1_PKT0_llllllbd)
        /*1400*/ 	.word	0x000000b0


	//----- nvinfo : EIATTR_MIN_STACK_SIZE
	.align		4
.L_893:
        /*1404*/ 	.byte	0x04, 0x12
        /*1406*/ 	.short	(.L_895 - .L_894)
	.align		4
.L_894:
        /*1408*/ 	.word	index@(_ZN4vllm3moe44grouped_topk_fused_small_expert_count_kernelI6__half13__nv_bfloat16iLNS0_11ScoringFuncE0ELi256ELb1ELi8EEEvPT_PfPT1_PKT0_llllllbd)
        /*140c*/ 	.word	0x00000020


	//----- nvinfo : EIATTR_MIN_STACK_SIZE
	.align		4
.L_895:
        /*1410*/ 	.byte	0x04, 0x12
        /*1412*/ 	.short	(.L_897 - .L_896)
	.align		4
.L_896:
        /*1414*/ 	.word	index@(_ZN4vllm3moe25grouped_topk_fused_kernelI6__halfS2_iLNS0_11ScoringFuncE0EEEvPT_PfPT1_PKT0_lllllbd)
        /*1418*/ 	.word	0x00000000


	//----- nvinfo : EIATTR_MIN_STACK_SIZE
	.align		4
.L_897:
        /*141c*/ 	.byte	0x04, 0x12
        /*141e*/ 	.short	(.L_899 - .L_898)
	.align		4
.L_898:
        /*1420*/ 	.word	index@(_ZN4vllm3moe44grouped_topk_fused_small_expert_count_kernelI6__halfS2_iLNS0_11ScoringFuncE0ELi128ELb0ELi8EEEvPT_PfPT1_PKT0_llllllbd)
        /*1424*/ 	.word	0x00000020


	//----- nvinfo : EIATTR_MIN_STACK_SIZE
	.align		4
.L_899:
        /*1428*/ 	.byte	0x04, 0x12
        /*142a*/ 	.short	(.L_901 - .L_900)
	.align		4
.L_900:
        /*142c*/ 	.word	index@(_ZN4vllm3moe44grouped_topk_fused_small_expert_count_kernelI6__halfS2_iLNS0_11ScoringFuncE0ELi384ELb0ELi8EEEvPT_PfPT1_PKT0_llllllbd)
        /*1430*/ 	.word	0x00000040


	//----- nvinfo : EIATTR_MIN_STACK_SIZE
	.align		4
.L_901:
        /*1434*/ 	.byte	0x04, 0x12
        /*1436*/ 	.short	(.L_903 - .L_902)
	.align		4
.L_902:
        /*1438*/ 	.word	index@(_ZN4vllm3moe44grouped_topk_fused_small_expert_count_kernelI6__halfS2_iLNS0_11ScoringFuncE0ELi512ELb0ELi8EEEvPT_PfPT1_PKT0_llllllbd)
        /*143c*/ 	.word	0x00000040


	//----- nvinfo : EIATTR_MIN_STACK_SIZE
	.align		4
.L_903:
        /*1440*/ 	.byte	0x04, 0x12
        /*1442*/ 	.short	(.L_905 - .L_904)
	.align		4
.L_904:
        /*1444*/ 	.word	index@(_ZN4vllm3moe44grouped_topk_fused_small_expert_count_kernelI6__halfS2_iLNS0_11ScoringFuncE0ELi512ELb0ELi22EEEvPT_PfPT1_PKT0_llllllbd)
        /*1448*/ 	.word	0x000000b0


	//----- nvinfo : EIATTR_MIN_STACK_SIZE
	.align		4
.L_905:
        /*144c*/ 	.byte	0x04, 0x12
        /*144e*/ 	.short	(.L_907 - .L_906)
	.align		4
.L_906:
        /*1450*/ 	.word	index@(_ZN4vllm3moe44grouped_topk_fused_small_expert_count_kernelI6__halfS2_iLNS0_11ScoringFuncE0ELi256ELb1ELi8EEEvPT_PfPT1_PKT0_llllllbd)
        /*1454*/ 	.word	0x00000020


	//----- nvinfo : EIATTR_MIN_STACK_SIZE
	.align		4
.L_907:
        /*1458*/ 	.byte	0x04, 0x12
        /*145a*/ 	.short	(.L_909 - .L_908)
	.align		4
.L_908:
        /*145c*/ 	.word	index@(_ZN4vllm3moe25grouped_topk_fused_kernelI6__halffiLNS0_11ScoringFuncE0EEEvPT_PfPT1_PKT0_lllllbd)
        /*1460*/ 	.word	0x00000000


	//----- nvinfo : EIATTR_MIN_STACK_SIZE
	.align		4
.L_909:
        /*1464*/ 	.byte	0x04, 0x12
        /*1466*/ 	.short	(.L_911 - .L_910)
	.align		4
.L_910:
        /*1468*/ 	.word	index@(_ZN4vllm3moe44grouped_topk_fused_small_expert_count_kernelI6__halffiLNS0_11ScoringFuncE0ELi128ELb0ELi8EEEvPT_PfPT1_PKT0_llllllbd)
        /*146c*/ 	.word	0x00000020


	//----- nvinfo : EIATTR_MIN_STACK_SIZE
	.align		4
.L_911:
        /*1470*/ 	.byte	0x04, 0x12
        /*1472*/ 	.short	(.L_913 - .L_912)
	.align		4
.L_912:
        /*1474*/ 	.word	index@(_ZN4vllm3moe44grouped_topk_fused_small_expert_count_kernelI6__halffiLNS0_11ScoringFuncE0ELi384ELb0ELi8EEEvPT_PfPT1_PKT0_llllllbd)
        /*1478*/ 	.word	0x00000040


	//----- nvinfo : EIATTR_MIN_STACK_SIZE
	.align		4
.L_913:
        /*147c*/ 	.byte	0x04, 0x12
        /*147e*/ 	.short	(.L_915 - .L_914)
	.align		4
.L_914:
        /*1480*/ 	.word	index@(_ZN4vllm3moe44grouped_topk_fused_small_expert_count_kernelI6__halffiLNS0_11ScoringFuncE0ELi512ELb0ELi8EEEvPT_PfPT1_PKT0_llllllbd)
        /*1484*/ 	.word	0x00000040


	//----- nvinfo : EIATTR_MIN_STACK_SIZE
	.align		4
.L_915:
        /*1488*/ 	.byte	0x04, 0x12
        /*148a*/ 	.short	(.L_917 - .L_916)
	.align		4
.L_916:
        /*148c*/ 	.word	index@(_ZN4vllm3moe44grouped_topk_fused_small_expert_count_kernelI6__halffiLNS0_11ScoringFuncE0ELi512ELb0ELi22EEEvPT_PfPT1_PKT0_llllllbd)
        /*1490*/ 	.word	0x000000b0


	//----- nvinfo : EIATTR_MIN_STACK_SIZE
	.align		4
.L_917:
        /*1494*/ 	.byte	0x04, 0x12
        /*1496*/ 	.short	(.L_919 - .L_918)
	.align		4
.L_918:
        /*1498*/ 	.word	index@(_ZN4vllm3moe44grouped_topk_fused_small_expert_count_kernelI6__halffiLNS0_11ScoringFuncE0ELi256ELb1ELi8EEEvPT_PfPT1_PKT0_llllllbd)
        /*149c*/ 	.word	0x00000020


	//----- nvinfo : EIATTR_MIN_STACK_SIZE
	.align		4
.L_919:
        /*14a0*/ 	.byte	0x04, 0x12
        /*14a2*/ 	.short	(.L_921 - .L_920)
	.align		4
.L_920:
        /*14a4*/ 	.word	index@(_ZN4vllm3moe25grouped_topk_fused_kernelIf13__nv_bfloat16iLNS0_11ScoringFuncE0EEEvPT_PfPT1_PKT0_lllllbd)
        /*14a8*/ 	.word	0x00000000


	//----- nvinfo : EIATTR_MIN_STACK_SIZE
	.align		4
.L_921:
        /*14ac*/ 	.byte	0x04, 0x12
        /*14ae*/ 	.short	(.L_923 - .L_922)
	.align		4
.L_922:
        /*14b0*/ 	.word	index@(_ZN4vllm3moe44grouped_topk_fused_small_expert_count_kernelIf13__nv_bfloat16iLNS0_11ScoringFuncE0ELi128ELb0ELi8EEEvPT_PfPT1_PKT0_llllllbd)
        /*14b4*/ 	.word	0x00000020


	//----- nvinfo : EIATTR_MIN_STACK_SIZE
	.align		4
.L_923:
        /*14b8*/ 	.byte	0x04, 0x12
        /*14ba*/ 	.short	(.L_925 - .L_924)
	.align		4
.L_924:
        /*14bc*/ 	.word	index@(_ZN4vllm3moe44grouped_topk_fused_small_expert_count_kernelIf13__nv_bfloat16iLNS0_11ScoringFuncE0ELi384ELb0ELi8EEEvPT_PfPT1_PKT0_llllllbd)
        /*14c0*/ 	.word	0x00000040


	//----- nvinfo : EIATTR_MIN_STACK_SIZE
	.align		4
.L_925:
        /*14c4*/ 	.byte	0x04, 0x12
        /*14c6*/ 	.short	(.L_927 - .L_926)
	.align		4
.L_926:
        /*14c8*/ 	.word	index@(_ZN4vllm3moe44grouped_topk_fused_small_expert_count_kernelIf13__nv_bfloat16iLNS0_11ScoringFuncE0ELi512ELb0ELi8EEEvPT_PfPT1_PKT0_llllllbd)
        /*14cc*/ 	.word	0x00000040


	//----- nvinfo : EIATTR_MIN_STACK_SIZE
	.align		4
.L_927:
        /*14d0*/ 	.byte	0x04, 0x12
        /*14d2*/ 	.short	(.L_929 - .L_928)
	.align		4
.L_928:
        /*14d4*/ 	.word	index@(_ZN4vllm3moe44grouped_topk_fused_small_expert_count_kernelIf13__nv_bfloat16iLNS0_11ScoringFuncE0ELi512ELb0ELi22EEEvPT_PfPT1_PKT0_llllllbd)
        /*14d8*/ 	.word	0x000000b0


	//----- nvinfo : EIATTR_MIN_STACK_SIZE
	.align		4
.L_929:
        /*14dc*/ 	.byte	0x04, 0x12
        /*14de*/ 	.short	(.L_931 - .L_930)
	.align		4
.L_930:
        /*14e0*/ 	.word	index@(_ZN4vllm3moe44grouped_topk_fused_small_expert_count_kernelIf13__nv_bfloat16iLNS0_11ScoringFuncE0ELi256ELb1ELi8EEEvPT_PfPT1_PKT0_llllllbd)
        /*14e4*/ 	.word	0x00000020


	//----- nvinfo : EIATTR_MIN_STACK_SIZE
	.align		4
.L_931:
        /*14e8*/ 	.byte	0x04, 0x12
        /*14ea*/ 	.short	(.L_933 - .L_932)
	.align		4
.L_932:
        /*14ec*/ 	.word	index@(_ZN4vllm3moe25grouped_topk_fused_kernelIf6__halfiLNS0_11ScoringFuncE0EEEvPT_PfPT1_PKT0_lllllbd)
        /*14f0*/ 	.word	0x00000000


	//----- nvinfo : EIATTR_MIN_STACK_SIZE
	.align		4
.L_933:
        /*14f4*/ 	.byte	0x04, 0x12
        /*14f6*/ 	.short	(.L_935 - .L_934)
	.align		4
.L_934:
        /*14f8*/ 	.word	index@(_ZN4vllm3moe44grouped_topk_fused_small_expert_count_kernelIf6__halfiLNS0_11ScoringFuncE0ELi128ELb0ELi8EEEvPT_PfPT1_PKT0_llllllbd)
        /*14fc*/ 	.word	0x00000020


	//----- nvinfo : EIATTR_MIN_STACK_SIZE
	.align		4
.L_935:
        /*1500*/ 	.byte	0x04, 0x12
        /*1502*/ 	.short	(.L_937 - .L_936)
	.align		4
.L_936:
        /*1504*/ 	.word	index@(_ZN4vllm3moe44grouped_topk_fused_small_expert_count_kernelIf6__halfiLNS0_11ScoringFuncE0ELi384ELb0ELi8EEEvPT_PfPT1_PKT0_llllllbd)
        /*1508*/ 	.word	0x00000040


	//----- nvinfo : EIATTR_MIN_STACK_SIZE
	.align		4
.L_937:
        /*150c*/ 	.byte	0x04, 0x12
        /*150e*/ 	.short	(.L_939 - .L_938)
	.align		4
.L_938:
        /*1510*/ 	.word	index@(_ZN4vllm3moe44grouped_topk_fused_small_expert_count_kernelIf6__halfiLNS0_11ScoringFuncE0ELi512ELb0ELi8EEEvPT_PfPT1_PKT0_llllllbd)
        /*1514*/ 	.word	0x00000040


	//----- nvinfo : EIATTR_MIN_STACK_SIZE
	.align		4
.L_939:
        /*1518*/ 	.byte	0x04, 0x12
        /*151a*/ 	.short	(.L_941 - .L_940)
	.align		4
.L_940:
        /*151c*/ 	.word	index@(_ZN4vllm3moe44grouped_topk_fused_small_expert_count_kernelIf6__halfiLNS0_11ScoringFuncE0ELi512ELb0ELi22EEEvPT_PfPT1_PKT0_llllllbd)
        /*1520*/ 	.word	0x000000b0


	//----- nvinfo : EIATTR_MIN_STACK_SIZE
	.align		4
.L_941:
        /*1524*/ 	.byte	0x04, 0x12
        /*1526*/ 	.short	(.L_943 - .L_942)
	.align		4
.L_942:
        /*1528*/ 	.word	index@(_ZN4vllm3moe44grouped_topk_fused_small_expert_count_kernelIf6__halfiLNS0_11ScoringFuncE0ELi256ELb1ELi8EEEvPT_PfPT1_PKT0_llllllbd)
        /*152c*/ 	.word	0x00000020


	//----- nvinfo : EIATTR_MIN_STACK_SIZE
	.align		4
.L_943:
        /*1530*/ 	.byte	0x04, 0x12
        /*1532*/ 	.short	(.L_945 - .L_944)
	.align		4
.L_944:
        /*1534*/ 	.word	index@(_ZN4vllm3moe25grouped_topk_fused_kernelIffiLNS0_11ScoringFuncE0EEEvPT_PfPT1_PKT0_lllllbd)
        /*1538*/ 	.word	0x00000000


	//----- nvinfo : EIATTR_MIN_STACK_SIZE
	.align		4
.L_945:
        /*153c*/ 	.byte	0x04, 0x12
        /*153e*/ 	.short	(.L_947 - .L_946)
	.align		4
.L_946:
        /*1540*/ 	.word	index@(_ZN4vllm3moe44grouped_topk_fused_small_expert_count_kernelIffiLNS0_11ScoringFuncE0ELi128ELb0ELi8EEEvPT_PfPT1_PKT0_llllllbd)
        /*1544*/ 	.word	0x00000020


	//----- nvinfo : EIATTR_MIN_STACK_SIZE
	.align		4
.L_947:
        /*1548*/ 	.byte	0x04, 0x12
        /*154a*/ 	.short	(.L_949 - .L_948)
	.align		4
.L_948:
        /*154c*/ 	.word	index@(_ZN4vllm3moe44grouped_topk_fused_small_expert_count_kernelIffiLNS0_11ScoringFuncE0ELi384ELb0ELi8EEEvPT_PfPT1_PKT0_llllllbd)
        /*1550*/ 	.word	0x00000040


	//----- nvinfo : EIATTR_MIN_STACK_SIZE
	.align		4
.L_949:
        /*1554*/ 	.byte	0x04, 0x12
        /*1556*/ 	.short	(.L_951 - .L_950)
	.align		4
.L_950:
        /*1558*/ 	.word	index@(_ZN4vllm3moe44grouped_topk_fused_small_expert_count_kernelIffiLNS0_11ScoringFuncE0ELi512ELb0ELi8EEEvPT_PfPT1_PKT0_llllllbd)
        /*155c*/ 	.word	0x00000040


	//----- nvinfo : EIATTR_MIN_STACK_SIZE
	.align		4
.L_951:
        /*1560*/ 	.byte	0x04, 0x12
        /*1562*/ 	.short	(.L_953 - .L_952)
	.align		4
.L_952:
        /*1564*/ 	.word	index@(_ZN4vllm3moe44grouped_topk_fused_small_expert_count_kernelIffiLNS0_11ScoringFuncE0ELi512ELb0ELi22EEEvPT_PfPT1_PKT0_llllllbd)
        /*1568*/ 	.word	0x000000b0


	//----- nvinfo : EIATTR_MIN_STACK_SIZE
	.align		4
.L_953:
        /*156c*/ 	.byte	0x04, 0x12
        /*156e*/ 	.short	(.L_955 - .L_954)
	.align		4
.L_954:
        /*1570*/ 	.word	index@(_ZN4vllm3moe44grouped_topk_fused_small_expert_count_kernelIffiLNS0_11ScoringFuncE0ELi256ELb1ELi8EEEvPT_PfPT1_PKT0_llllllbd)
        /*1574*/ 	.word	0x00000020


	//----- nvinfo : EIATTR_MIN_STACK_SIZE
	.align		4
.L_955:
        /*1578*/ 	.byte	0x04, 0x12
        /*157a*/ 	.short	(.L_957 - .L_956)
	.align		4
.L_956:
        /*157c*/ 	.word	index@(_ZN4vllm3moe25grouped_topk_fused_kernelI13__nv_bfloat16S2_iLNS0_11ScoringFuncE1EEEvPT_PfPT1_PKT0_lllllbd)
        /*1580*/ 	.word	0x00000000


	//----- nvinfo : EIATTR_MIN_STACK_SIZE
	.align		4
.L_957:
        /*1584*/ 	.byte	0x04, 0x12
        /*1586*/ 	.short	(.L_959 - .L_958)
	.align		4
.L_958:
        /*1588*/ 	.word	index@(_ZN4vllm3moe44grouped_topk_fused_small_expert_count_kernelI13__nv_bfloat16S2_iLNS0_11ScoringFuncE1ELi128ELb0ELi8EEEvPT_PfPT1_PKT0_llllllbd)
        /*158c*/ 	.word	0x00000020


	//----- nvinfo : EIATTR_MIN_STACK_SIZE
	.align		4
.L_959:
        /*1590*/ 	.byte	0x04, 0x12
        /*1592*/ 	.short	(.L_961 - .L_960)
	.align		4
.L_960:
        /*1594*/ 	.word	index@(_ZN4vllm3moe44grouped_topk_fused_small_expert_count_kernelI13__nv_bfloat16S2_iLNS0_11ScoringFuncE1ELi384ELb0ELi8EEEvPT_PfPT1_PKT0_llllllbd)
        /*1598*/ 	.word	0x00000040


	//----- nvinfo : EIATTR_MIN_STACK_SIZE
	.align		4
.L_961:
        /*159c*/ 	.byte	0x04, 0x12
        /*159e*/ 	.short	(.L_963 - .L_962)
	.align		4
.L_962:
        /*15a0*/ 	.word	index@(_ZN4vllm3moe44grouped_topk_fused_small_expert_count_kernelI13__nv_bfloat16S2_iLNS0_11ScoringFuncE1ELi512ELb0ELi8EEEvPT_PfPT1_PKT0_llllllbd)
        /*15a4*/ 	.word	0x00000040


	//----- nvinfo : EIATTR_MIN_STACK_SIZE
	.align		4
.L_963:
        /*15a8*/ 	.byte	0x04, 0x12
        /*15aa*/ 	.short	(.L_965 - .L_964)
	.align		4
.L_964:
        /*15ac*/ 	.word	index@(_ZN4vllm3moe44grouped_topk_fused_small_expert_count_kernelI13__nv_bfloat16S2_iLNS0_11ScoringFuncE1ELi512ELb0ELi22EEEvPT_PfPT1_PKT0_llllllbd)
        /*15b0*/ 	.word	0x000000b0


	//----- nvinfo : EIATTR_MIN_STACK_SIZE
	.align		4
.L_965:
        /*15b4*/ 	.byte	0x04, 0x12
        /*15b6*/ 	.short	(.L_967 - .L_966)
	.align		4
.L_966:
        /*15b8*/ 	.word	index@(_ZN4vllm3moe44grouped_topk_fused_small_expert_count_kernelI13__nv_bfloat16S2_iLNS0_11ScoringFuncE1ELi256ELb1ELi8EEEvPT_PfPT1_PKT0_llllllbd)
        /*15bc*/ 	.word	0x00000020


	//----- nvinfo : EIATTR_MIN_STACK_SIZE
	.align		4
.L_967:
        /*15c0*/ 	.byte	0x04, 0x12
        /*15c2*/ 	.short	(.L_969 - .L_968)
	.align		4
.L_968:
        /*15c4*/ 	.word	index@(_ZN4vllm3moe25grouped_topk_fused_kernelI13__nv_bfloat166__halfiLNS0_11ScoringFuncE1EEEvPT_PfPT1_PKT0_lllllbd)
        /*15c8*/ 	.word	0x00000000


	//----- nvinfo : EIATTR_MIN_STACK_SIZE
	.align		4
.L_969:
        /*15cc*/ 	.byte	0x04, 0x12
        /*15ce*/ 	.short	(.L_971 - .L_970)
	.align		4
.L_970:
        /*15d0*/ 	.word	index@(_ZN4vllm3moe44grouped_topk_fused_small_expert_count_kernelI13__nv_bfloat166__halfiLNS0_11ScoringFuncE1ELi128ELb0ELi8EEEvPT_PfPT1_PKT0_llllllbd)
        /*15d4*/ 	.word	0x00000020


	//----- nvinfo : EIATTR_MIN_STACK_SIZE
	.align		4
.L_971:
        /*15d8*/ 	.byte	0x04, 0x12
        /*15da*/ 	.short	(.L_973 - .L_972)
	.align		4
.L_972:
        /*15dc*/ 	.word	index@(_ZN4vllm3moe44grouped_topk_fused_small_expert_count_kernelI13__nv_bfloat166__halfiLNS0_11ScoringFuncE1ELi384ELb0ELi8EEEvPT_PfPT1_PKT0_llllllbd)
        /*15e0*/ 	.word	0x00000040


	//----- nvinfo : EIATTR_MIN_STACK_SIZE
	.align		4
.L_973:
        /*15e4*/ 	.byte	0x04, 0x12
        /*15e6*/ 	.short	(.L_975 - .L_974)
	.align		4
.L_974:
        /*15e8*/ 	.word	index@(_ZN4vllm3moe44grouped_topk_fused_small_expert_count_kernelI13__nv_bfloat166__halfiLNS0_11ScoringFuncE1ELi512ELb0ELi8EEEvPT_PfPT1_PKT0_llllllbd)
        /*15ec*/ 	.word	0x00000040


	//----- nvinfo : EIATTR_MIN_STACK_SIZE
	.align		4
.L_975:
        /*15f0*/ 	.byte	0x04, 0x12
        /*15f2*/ 	.short	(.L_977 - .L_976)
	.align		4
.L_976:
        /*15f4*/ 	.word	index@(_ZN4vllm3moe44grouped_topk_fused_small_expert_count_kernelI13__nv_bfloat166__halfiLNS0_11ScoringFuncE1ELi512ELb0ELi22EEEvPT_PfPT1_PKT0_llllllbd)
        /*15f8*/ 	.word	0x000000b0


	//----- nvinfo : EIATTR_MIN_STACK_SIZE
	.align		4
.L_977:
        /*15fc*/ 	.byte	0x04, 0x12
        /*15fe*/ 	.short	(.L_979 - .L_978)
	.align		4
.L_978:
        /*1600*/ 	.word	index@(_ZN4vllm3moe44grouped_topk_fused_small_expert_count_kernelI13__nv_bfloat166__halfiLNS0_11ScoringFuncE1ELi256ELb1ELi8EEEvPT_PfPT1_PKT0_llllllbd)
        /*1604*/ 	.word	0x00000020


	//----- nvinfo : EIATTR_MIN_STACK_SIZE
	.align		4
.L_979:
        /*1608*/ 	.byte	0x04, 0x12
        /*160a*/ 	.short	(.L_981 - .L_980)
	.align		4
.L_980:
        /*160c*/ 	.word	index@(_ZN4vllm3moe25grouped_topk_fused_kernelI13__nv_bfloat16fiLNS0_11ScoringFuncE1EEEvPT_PfPT1_PKT0_lllllbd)
        /*1610*/ 	.word	0x00000000


	//----- nvinfo : EIATTR_MIN_STACK_SIZE
	.align		4
.L_981:
        /*1614*/ 	.byte	0x04, 0x12
        /*1616*/ 	.short	(.L_983 - .L_982)
	.align		4
.L_982:
        /*1618*/ 	.word	index@(_ZN4vllm3moe44grouped_topk_fused_small_expert_count_kernelI13__nv_bfloat16fiLNS0_11ScoringFuncE1ELi128ELb0ELi8EEEvPT_PfPT1_PKT0_llllllbd)
        /*161c*/ 	.word	0x00000020


	//----- nvinfo : EIATTR_MIN_STACK_SIZE
	.align		4
.L_983:
        /*1620*/ 	.byte	0x04, 0x12
        /*1622*/ 	.short	(.L_985 - .L_984)
	.align		4
.L_984:
        /*1624*/ 	.word	index@(_ZN4vllm3moe44grouped_topk_fused_small_expert_count_kernelI13__nv_bfloat16fiLNS0_11ScoringFuncE1ELi384ELb0ELi8EEEvPT_PfPT1_PKT0_llllllbd)
        /*1628*/ 	.word	0x00000040


	//----- nvinfo : EIATTR_MIN_STACK_SIZE
	.align		4
.L_985:
        /*162c*/ 	.byte	0x04, 0x12
        /*162e*/ 	.short	(.L_987 - .L_986)
	.align		4
.L_986:
        /*1630*/ 	.word	index@(_ZN4vllm3moe44grouped_topk_fused_small_expert_count_kernelI13__nv_bfloat16fiLNS0_11ScoringFuncE1ELi512ELb0ELi8EEEvPT_PfPT1_PKT0_llllllbd)
        /*1634*/ 	.word	0x00000040


	//----- nvinfo : EIATTR_MIN_STACK_SIZE
	.align		4
.L_987:
        /*1638*/ 	.byte	0x04, 0x12
        /*163a*/ 	.short	(.L_989 - .L_988)
	.align		4
.L_988:
        /*163c*/ 	.word	index@(_ZN4vllm3moe44grouped_topk_fused_small_expert_count_kernelI13__nv_bfloat16fiLNS0_11ScoringFuncE1ELi512ELb0ELi22EEEvPT_PfPT1_PKT0_llllllbd)
        /*1640*/ 	.word	0x000000b0


	//----- nvinfo : EIATTR_MIN_STACK_SIZE
	.align		4
.L_989:
        /*1644*/ 	.byte	0x04, 0x12
        /*1646*/ 	.short	(.L_991 - .L_990)
	.align		4
.L_990:
        /*1648*/ 	.word	index@(_ZN4vllm3moe44grouped_topk_fused_small_expert_count_kernelI13__nv_bfloat16fiLNS0_11ScoringFuncE1ELi256ELb1ELi8EEEvPT_PfPT1_PKT0_llllllbd)
        /*164c*/ 	.word	0x00000020


	//----- nvinfo : EIATTR_MIN_STACK_SIZE
	.align		4
.L_991:
        /*1650*/ 	.byte	0x04, 0x12
        /*1652*/ 	.short	(.L_993 - .L_992)
	.align		4
.L_992:
        /*1654*/ 	.word	index@(_ZN4vllm3moe25grouped_topk_fused_kernelI6__half13__nv_bfloat16iLNS0_11ScoringFuncE1EEEvPT_PfPT1_PKT0_lllllbd)
        /*1658*/ 	.word	0x00000000


	//----- nvinfo : EIATTR_MIN_STACK_SIZE
	.align		4
.L_993:
        /*165c*/ 	.byte	0x04, 0x12
        /*165e*/ 	.short	(.L_995 - .L_994)
	.align		4
.L_994:
        /*1660*/ 	.word	index@(_ZN4vllm3moe44grouped_topk_fused_small_expert_count_kernelI6__half13__nv_bfloat16iLNS0_11ScoringFuncE1ELi128ELb0ELi8EEEvPT_PfPT1_PKT0_llllllbd)
        /*1664*/ 	.word	0x00000020


	//----- nvinfo : EIATTR_MIN_STACK_SIZE
	.align		4
.L_995:
        /*1668*/ 	.byte	0x04, 0x12
        /*166a*/ 	.short	(.L_997 - .L_996)
	.align		4
.L_996:
        /*166c*/ 	.word	index@(_ZN4vllm3moe44grouped_topk_fused_small_expert_count_kernelI6__half13__nv_bfloat16iLNS0_11ScoringFuncE1ELi384ELb0ELi8EEEvPT_PfPT1_PKT0_llllllbd)
        /*1670*/ 	.word	0x00000040


	//----- nvinfo : EIATTR_MIN_STACK_SIZE
	.align		4
.L_997:
        /*1674*/ 	.byte	0x04, 0x12
        /*1676*/ 	.short	(.L_999 - .L_998)
	.align		4
.L_998:
        /*1678*/ 	.word	index@(_ZN4vllm3moe44grouped_topk_fused_small_expert_count_kernelI6__half13__nv_bfloat16iLNS0_11ScoringFuncE1ELi512ELb0ELi8EEEvPT_PfPT1_PKT0_llllllbd)
        /*167c*/ 	.word	0x00000040


	//----- nvinfo : EIATTR_MIN_STACK_SIZE
	.align		4
.L_999:
        /*1680*/ 	.byte	0x04, 0x12
        /*1682*/ 	.short	(.L_1001 - .L_1000)
	.align		4
.L_1000:
        /*1684*/ 	.word	index@(_ZN4vllm3moe44grouped_topk_fused_small_expert_count_kernelI6__half13__nv_bfloat16iLNS0_11ScoringFuncE1ELi512ELb0ELi22EEEvPT_PfPT1_PKT0_llllllbd)
        /*1688*/ 	.word	0x000000b0


	//----- nvinfo : EIATTR_MIN_STACK_SIZE
	.align		4
.L_1001:
        /*168c*/ 	.byte	0x04, 0x12
        /*168e*/ 	.short	(.L_1003 - .L_1002)
	.align		4
.L_1002:
        /*1690*/ 	.word	index@(_ZN4vllm3moe44grouped_topk_fused_small_expert_count_kernelI6__half13__nv_bfloat16iLNS0_11ScoringFuncE1ELi256ELb1ELi8EEEvPT_PfPT1_PKT0_llllllbd)
        /*1694*/ 	.word	0x00000020


	//----- nvinfo : EIATTR_MIN_STACK_SIZE
	.align		4
.L_1003:
        /*1698*/ 	.byte	0x04, 0x12
        /*169a*/ 	.short	(.L_1005 - .L_1004)
	.align		4
.L_1004:
        /*169c*/ 	.word	index@(_ZN4vllm3moe25grouped_topk_fused_kernelI6__halfS2_iLNS0_11ScoringFuncE1EEEvPT_PfPT1_PKT0_lllllbd)
        /*16a0*/ 	.word	0x00000000


	//----- nvinfo : EIATTR_MIN_STACK_SIZE
	.align		4
.L_1005:
        /*16a4*/ 	.byte	0x04, 0x12
        /*16a6*/ 	.short	(.L_1007 - .L_1006)
	.align		4
.L_1006:
        /*16a8*/ 	.word	index@(_ZN4vllm3moe44grouped_topk_fused_small_expert_count_kernelI6__halfS2_iLNS0_11ScoringFuncE1ELi128ELb0ELi8EEEvPT_PfPT1_PKT0_llllllbd)
        /*16ac*/ 	.word	0x00000020


	//----- nvinfo : EIATTR_MIN_STACK_SIZE
	.align		4
.L_1007:
        /*16b0*/ 	.byte	0x04, 0x12
        /*16b2*/ 	.short	(.L_1009 - .L_1008)
	.align		4
.L_1008:
        /*16b4*/ 	.word	index@(_ZN4vllm3moe44grouped_topk_fused_small_expert_count_kernelI6__halfS2_iLNS0_11ScoringFuncE1ELi384ELb0ELi8EEEvPT_PfPT1_PKT0_llllllbd)
        /*16b8*/ 	.word	0x00000040


	//----- nvinfo : EIATTR_MIN_STACK_SIZE
	.align		4
.L_1009:
        /*16bc*/ 	.byte	0x04, 0x12
        /*16be*/ 	.short	(.L_1011 - .L_1010)
	.align		4
.L_1010:
        /*16c0*/ 	.word	index@(_ZN4vllm3moe44grouped_topk_fused_small_expert_count_kernelI6__halfS2_iLNS0_11ScoringFuncE1ELi512ELb0ELi8EEEvPT_PfPT1_PKT0_llllllbd)
        /*16c4*/ 	.word	0x00000040


	//----- nvinfo : EIATTR_MIN_STACK_SIZE
	.align		4
.L_1011:
        /*16c8*/ 	.byte	0x04, 0x12
        /*16ca*/ 	.short	(.L_1013 - .L_1012)
	.align		4
.L_1012:
        /*16cc*/ 	.word	index@(_ZN4vllm3moe44grouped_topk_fused_small_expert_count_kernelI6__halfS2_iLNS0_11ScoringFuncE1ELi512ELb0ELi22EEEvPT_PfPT1_PKT0_llllllbd)
        /*16d0*/ 	.word	0x000000b0


	//----- nvinfo : EIATTR_MIN_STACK_SIZE
	.align		4
.L_1013:
        /*16d4*/ 	.byte	0x04, 0x12
        /*16d6*/ 	.short	(.L_1015 - .L_1014)
	.align		4
.L_1014:
        /*16d8*/ 	.word	index@(_ZN4vllm3moe44grouped_topk_fused_small_expert_count_kernelI6__halfS2_iLNS0_11ScoringFuncE1ELi256ELb1ELi8EEEvPT_PfPT1_PKT0_llllllbd)
        /*16dc*/ 	.word	0x00000020


	//----- nvinfo : EIATTR_MIN_STACK_SIZE
	.align		4
.L_1015:
        /*16e0*/ 	.byte	0x04, 0x12
        /*16e2*/ 	.short	(.L_1017 - .L_1016)
	.align		4
.L_1016:
        /*16e4*/ 	.word	index@(_ZN4vllm3moe25grouped_topk_fused_kernelI6__halffiLNS0_11ScoringFuncE1EEEvPT_PfPT1_PKT0_lllllbd)
        /*16e8*/ 	.word	0x00000000


	//----- nvinfo : EIATTR_MIN_STACK_SIZE
	.align		4
.L_1017:
        /*16ec*/ 	.byte	0x04, 0x12
        /*16ee*/ 	.short	(.L_1019 - .L_1018)
	.align		4
.L_1018:
        /*16f0*/ 	.word	index@(_ZN4vllm3moe44grouped_topk_fused_small_expert_count_kernelI6__halffiLNS0_11ScoringFuncE1ELi128ELb0ELi8EEEvPT_PfPT1_PKT0_llllllbd)
        /*16f4*/ 	.word	0x00000020


	//----- nvinfo : EIATTR_MIN_STACK_SIZE
	.align		4
.L_1019:
        /*16f8*/ 	.byte	0x04, 0x12
        /*16fa*/ 	.short	(.L_1021 - .L_1020)
	.align		4
.L_1020:
        /*16fc*/ 	.word	index@(_ZN4vllm3moe44grouped_topk_fused_small_expert_count_kernelI6__halffiLNS0_11ScoringFuncE1ELi384ELb0ELi8EEEvPT_PfPT1_PKT0_llllllbd)
        /*1700*/ 	.word	0x00000040


	//----- nvinfo : EIATTR_MIN_STACK_SIZE
	.align		4
.L_1021:
        /*1704*/ 	.byte	0x04, 0x12
        /*1706*/ 	.short	(.L_1023 - .L_1022)
	.align		4
.L_1022:
        /*1708*/ 	.word	index@(_ZN4vllm3moe44grouped_topk_fused_small_expert_count_kernelI6__halffiLNS0_11ScoringFuncE1ELi512ELb0ELi8EEEvPT_PfPT1_PKT0_llllllbd)
        /*170c*/ 	.word	0x00000040


	//----- nvinfo : EIATTR_MIN_STACK_SIZE
	.align		4
.L_1023:
        /*1710*/ 	.byte	0x04, 0x12
        /*1712*/ 	.short	(.L_1025 - .L_1024)
	.align		4
.L_1024:
        /*1714*/ 	.word	index@(_ZN4vllm3moe44grouped_topk_fused_small_expert_count_kernelI6__halffiLNS0_11ScoringFuncE1ELi512ELb0ELi22EEEvPT_PfPT1_PKT0_llllllbd)
        /*1718*/ 	.word	0x000000b0


	//----- nvinfo : EIATTR_MIN_STACK_SIZE
	.align		4
.L_1025:
        /*171c*/ 	.byte	0x04, 0x12
        /*171e*/ 	.short	(.L_1027 - .L_1026)
	.align		4
.L_1026:
        /*1720*/ 	.word	index@(_ZN4vllm3moe44grouped_topk_fused_small_expert_count_kernelI6__halffiLNS0_11ScoringFuncE1ELi256ELb1ELi8EEEvPT_PfPT1_PKT0_llllllbd)
        /*1724*/ 	.word	0x00000020


	//----- nvinfo : EIATTR_MIN_STACK_SIZE
	.align		4
.L_1027:
        /*1728*/ 	.byte	0x04, 0x12
        /*172a*/ 	.short	(.L_1029 - .L_1028)
	.align		4
.L_1028:
        /*172c*/ 	.word	index@(_ZN4vllm3moe25grouped_topk_fused_kernelIf13__nv_bfloat16iLNS0_11ScoringFuncE1EEEvPT_PfPT1_PKT0_lllllbd)
        /*1730*/ 	.word	0x00000000


	//----- nvinfo : EIATTR_MIN_STACK_SIZE
	.align		4
.L_1029:
        /*1734*/ 	.byte	0x04, 0x12
        /*1736*/ 	.short	(.L_1031 - .L_1030)
	.align		4
.L_1030:
        /*1738*/ 	.word	index@(_ZN4vllm3moe44grouped_topk_fused_small_expert_count_kernelIf13__nv_bfloat16iLNS0_11ScoringFuncE1ELi128ELb0ELi8EEEvPT_PfPT1_PKT0_llllllbd)
        /*173c*/ 	.word	0x00000020


	//----- nvinfo : EIATTR_MIN_STACK_SIZE
	.align		4
.L_1031:
        /*1740*/ 	.byte	0x04, 0x12
        /*1742*/ 	.short	(.L_1033 - .L_1032)
	.align		4
.L_1032:
        /*1744*/ 	.word	index@(_ZN4vllm3moe44grouped_topk_fused_small_expert_count_kernelIf13__nv_bfloat16iLNS0_11ScoringFuncE1ELi384ELb0ELi8EEEvPT_PfPT1_PKT0_llllllbd)
        /*1748*/ 	.word	0x00000040


	//----- nvinfo : EIATTR_MIN_STACK_SIZE
	.align		4
.L_1033:
        /*174c*/ 	.byte	0x04, 0x12
        /*174e*/ 	.short	(.L_1035 - .L_1034)
	.align		4
.L_1034:
        /*1750*/ 	.word	index@(_ZN4vllm3moe44grouped_topk_fused_small_expert_count_kernelIf13__nv_bfloat16iLNS0_11ScoringFuncE1ELi512ELb0ELi8EEEvPT_PfPT1_PKT0_llllllbd)
        /*1754*/ 	.word	0x00000040


	//----- nvinfo : EIATTR_MIN_STACK_SIZE
	.align		4
.L_1035:
        /*1758*/ 	.byte	0x04, 0x12
        /*175a*/ 	.short	(.L_1037 - .L_1036)
	.align		4
.L_1036:
        /*175c*/ 	.word	index@(_ZN4vllm3moe44grouped_topk_fused_small_expert_count_kernelIf13__nv_bfloat16iLNS0_11ScoringFuncE1ELi512ELb0ELi22EEEvPT_PfPT1_PKT0_llllllbd)
        /*1760*/ 	.word	0x000000b0


	//----- nvinfo : EIATTR_MIN_STACK_SIZE
	.align		4
.L_1037:
        /*1764*/ 	.byte	0x04, 0x12
        /*1766*/ 	.short	(.L_1039 - .L_1038)
	.align		4
.L_1038:
        /*1768*/ 	.word	index@(_ZN4vllm3moe44grouped_topk_fused_small_expert_count_kernelIf13__nv_bfloat16iLNS0_11ScoringFuncE1ELi256ELb1ELi8EEEvPT_PfPT1_PKT0_llllllbd)
        /*176c*/ 	.word	0x00000020


	//----- nvinfo : EIATTR_MIN_STACK_SIZE
	.align		4
.L_1039:
        /*1770*/ 	.byte	0x04, 0x12
        /*1772*/ 	.short	(.L_1041 - .L_1040)
	.align		4
.L_1040:
        /*1774*/ 	.word	index@(_ZN4vllm3moe25grouped_topk_fused_kernelIf6__halfiLNS0_11ScoringFuncE1EEEvPT_PfPT1_PKT0_lllllbd)
        /*1778*/ 	.word	0x00000000


	//----- nvinfo : EIATTR_MIN_STACK_SIZE
	.align		4
.L_1041:
        /*177c*/ 	.byte	0x04, 0x12
        /*177e*/ 	.short	(.L_1043 - .L_1042)
	.align		4
.L_1042:
        /*1780*/ 	.word	index@(_ZN4vllm3moe44grouped_topk_fused_small_expert_count_kernelIf6__halfiLNS0_11ScoringFuncE1ELi128ELb0ELi8EEEvPT_PfPT1_PKT0_llllllbd)
        /*1784*/ 	.word	0x00000020


	//----- nvinfo : EIATTR_MIN_STACK_SIZE
	.align		4
.L_1043:
        /*1788*/ 	.byte	0x04, 0x12
        /*178a*/ 	.short	(.L_1045 - .L_1044)
	.align		4
.L_1044:
        /*178c*/ 	.word	index@(_ZN4vllm3moe44grouped_topk_fused_small_expert_count_kernelIf6__halfiLNS0_11ScoringFuncE1ELi384ELb0ELi8EEEvPT_PfPT1_PKT0_llllllbd)
        /*1790*/ 	.word	0x00000040


	//----- nvinfo : EIATTR_MIN_STACK_SIZE
	.align		4
.L_1045:
        /*1794*/ 	.byte	0x04, 0x12
        /*1796*/ 	.short	(.L_1047 - .L_1046)
	.align		4
.L_1046:
        /*1798*/ 	.word	index@(_ZN4vllm3moe44grouped_topk_fused_small_expert_count_kernelIf6__halfiLNS0_11ScoringFuncE1ELi512ELb0ELi8EEEvPT_PfPT1_PKT0_llllllbd)
        /*179c*/ 	.word	0x00000040


	//----- nvinfo : EIATTR_MIN_STACK_SIZE
	.align		4
.L_1047:
        /*17a0*/ 	.byte	0x04, 0x12
        /*17a2*/ 	.short	(.L_1049 - .L_1048)
	.align		4
.L_1048:
        /*17a4*/ 	.word	index@(_ZN4vllm3moe44grouped_topk_fused_small_expert_count_kernelIf6__halfiLNS0_11ScoringFuncE1ELi512ELb0ELi22EEEvPT_PfPT1_PKT0_llllllbd)
        /*17a8*/ 	.word	0x000000b0


	//----- nvinfo : EIATTR_MIN_STACK_SIZE
	.align		4
.L_1049:
        /*17ac*/ 	.byte	0x04, 0x12
        /*17ae*/ 	.short	(.L_1051 - .L_1050)
	.align		4
.L_1050:
        /*17b0*/ 	.word	index@(_ZN4vllm3moe44grouped_topk_fused_small_expert_count_kernelIf6__halfiLNS0_11ScoringFuncE1ELi256ELb1ELi8EEEvPT_PfPT1_PKT0_llllllbd)
        /*17b4*/ 	.word	0x00000020


	//----- nvinfo : EIATTR_MIN_STACK_SIZE
	.align		4
.L_1051:
        /*17b8*/ 	.byte	0x04, 0x12
        /*17ba*/ 	.short	(.L_1053 - .L_1052)
	.align		4
.L_1052:
        /*17bc*/ 	.word	index@(_ZN4vllm3moe25grouped_topk_fused_kernelIffiLNS0_11ScoringFuncE1EEEvPT_PfPT1_PKT0_lllllbd)
        /*17c0*/ 	.word	0x00000000


	//----- nvinfo : EIATTR_MIN_STACK_SIZE
	.align		4
.L_1053:
        /*17c4*/ 	.byte	0x04, 0x12
        /*17c6*/ 	.short	(.L_1055 - .L_1054)
	.align		4
.L_1054:
        /*17c8*/ 	.word	index@(_ZN4vllm3moe44grouped_topk_fused_small_expert_count_kernelIffiLNS0_11ScoringFuncE1ELi128ELb0ELi8EEEvPT_PfPT1_PKT0_llllllbd)
        /*17cc*/ 	.word	0x00000020


	//----- nvinfo : EIATTR_MIN_STACK_SIZE
	.align		4
.L_1055:
        /*17d0*/ 	.byte	0x04, 0x12
        /*17d2*/ 	.short	(.L_1057 - .L_1056)
	.align		4
.L_1056:
        /*17d4*/ 	.word	index@(_ZN4vllm3moe44grouped_topk_fused_small_expert_count_kernelIffiLNS0_11ScoringFuncE1ELi384ELb0ELi8EEEvPT_PfPT1_PKT0_llllllbd)
        /*17d8*/ 	.word	0x00000040


	//----- nvinfo : EIATTR_MIN_STACK_SIZE
	.align		4
.L_1057:
        /*17dc*/ 	.byte	0x04, 0x12
        /*17de*/ 	.short	(.L_1059 - .L_1058)
	.align		4
.L_1058:
        /*17e0*/ 	.word	index@(_ZN4vllm3moe44grouped_topk_fused_small_expert_count_kernelIffiLNS0_11ScoringFuncE1ELi512ELb0ELi8EEEvPT_PfPT1_PKT0_llllllbd)
        /*17e4*/ 	.word	0x00000040


	//----- nvinfo : EIATTR_MIN_STACK_SIZE
	.align		4
.L_1059:
        /*17e8*/ 	.byte	0x04, 0x12
        /*17ea*/ 	.short	(.L_1061 - .L_1060)
	.align		4
.L_1060:
        /*17ec*/ 	.word	index@(_ZN4vllm3moe44grouped_topk_fused_small_expert_count_kernelIffiLNS0_11ScoringFuncE1ELi512ELb0ELi22EEEvPT_PfPT1_PKT0_llllllbd)
        /*17f0*/ 	.word	0x000000b0


	//----- nvinfo : EIATTR_MIN_STACK_SIZE
	.align		4
.L_1061:
        /*17f4*/ 	.byte	0x04, 0x12
        /*17f6*/ 	.short	(.L_1063 - .L_1062)
	.align		4
.L_1062:
        /*17f8*/ 	.word	index@(_ZN4vllm3moe44grouped_topk_fused_small_expert_count_kernelIffiLNS0_11ScoringFuncE1ELi256ELb1ELi8EEEvPT_PfPT1_PKT0_llllllbd)
        /*17fc*/ 	.word	0x00000020


	//----- nvinfo : EIATTR_MIN_STACK_SIZE
	.align		4
.L_1063:
        /*1800*/ 	.byte	0x04, 0x12
        /*1802*/ 	.short	(.L_1065 - .L_1064)
	.align		4
.L_1064:
        /*1804*/ 	.word	index@(_ZN3cub17CUB_300001_SM_8006detail11EmptyKernelIvEEvv)
        /*1808*/ 	.word	0x00000000
.L_1065:


//--------------------- .nv.info._ZN4vllm3moe25grouped_topk_fused_kernelI13__nv_bfloat16S2_iLNS0_11ScoringFuncE0EEEvPT_PfPT1_PKT0_lllllbd --------------------------
	.section	.nv.info._ZN4vllm3moe25grouped_topk_fused_kernelI13__nv_bfloat16S2_iLNS0_11ScoringFuncE0EEEvPT_PfPT1_PKT0_lllllbd,"",@"SHT_CUDA_INFO"
	.sectionflags	@""
	.align	4


	//----- nvinfo : EIATTR_CUDA_API_VERSION
	.align		4
        /*0000*/ 	.byte	0x04, 0x37
        /*0002*/ 	.short	(.L_1067 - .L_1066)
.L_1066:
        /*0004*/ 	.word	0x00000082


	//----- nvinfo : EIATTR_SW2861232_WAR
	.align		4
.L_1067:
        /*0008*/ 	.byte	0x01, 0x35
	.zero		2


	//----- nvinfo : EIATTR_PARAM_CBANK
	.align		4
        /*000c*/ 	.byte	0x04, 0x0a
        /*000e*/ 	.short	(.L_1069 - .L_1068)
	.align		4
.L_1068:
        /*0010*/ 	.word	index@(.nv.constant0._ZN4vllm3moe25grouped_topk_fused_kernelI13__nv_bfloat16S2_iLNS0_11ScoringFuncE0EEEvPT_PfPT1_PKT0_lllllbd)
        /*0014*/ 	.short	0x0160
        /*0016*/ 	.short	0x0058


	//----- nvinfo : EIATTR_CBANK_PARAM_SIZE
	.align		4
.L_1069:
        /*0018*/ 	.byte	0x03, 0x19
        /*001a*/ 	.short	0x0058


	//----- nvinfo : EIATTR_KPARAM_INFO
	.align		4
        /*001c*/ 	.byte	0x04, 0x17
        /*001e*/ 	.short	(.L_1071 - .L_1070)
.L_1070:
        /*0020*/ 	.word	0x00000000
        /*0024*/ 	.short	0x000a
        /*0026*/ 	.short	0x0050
        /*0028*/ 	.byte	0x00, 0xf0, 0x21, 0x00


	//----- nvinfo : EIATTR_KPARAM_INFO
	.align		4
.L_1071:
        /*002c*/ 	.byte	0x04, 0x17
        /*002e*/ 	.short	(.L_1073 - .L_1072)
.L_1072:
        /*0030*/ 	.word	0x00000000
        /*0034*/ 	.short	0x0009
        /*0036*/ 	.short	0x0048
        /*0038*/ 	.byte	0x00, 0xf0, 0x05, 0x00


	//----- nvinfo : EIATTR_KPARAM_INFO
	.align		4
.L_1073:
        /*003c*/ 	.byte	0x04, 0x17
        /*003e*/ 	.short	(.L_1075 - .L_1074)
.L_1074:
        /*0040*/ 	.word	0x00000000
        /*0044*/ 	.short	0x0008
        /*0046*/ 	.short	0x0040
        /*0048*/ 	.byte	0x00, 0xf0, 0x21, 0x00


	//----- nvinfo : EIATTR_KPARAM_INFO
	.align		4
.L_1075:
        /*004c*/ 	.byte	0x04, 0x17
        /*004e*/ 	.short	(.L_1077 - .L_1076)
.L_1076:
        /*0050*/ 	.word	0x00000000
        /*0054*/ 	.short	0x0007
        /*0056*/ 	.short	0x0038
        /*0058*/ 	.byte	0x00, 0xf0, 0x21, 0x00


	//----- nvinfo : EIATTR_KPARAM_INFO
	.align		4
.L_1077:
        /*005c*/ 	.byte	0x04, 0x17
        /*005e*/ 	.short	(.L_1079 - .L_1078)
.L_1078:
        /*0060*/ 	.word	0x00000000
        /*0064*/ 	.short	0x0006
        /*0066*/ 	.short	0x0030
        /*0068*/ 	.byte	0x00, 0xf0, 0x21, 0x00


	//----- nvinfo : EIATTR_KPARAM_INFO
	.align		4
.L_1079:
        /*006c*/ 	.byte	0x04, 0x17
        /*006e*/ 	.short	(.L_1081 - .L_1080)
.L_1080:
        /*0070*/ 	.word	0x00000000
        /*0074*/ 	.short	0x0005
        /*0076*/ 	.short	0x0028
        /*0078*/ 	.byte	0x00, 0xf0, 0x21, 0x00


	//----- nvinfo : EIATTR_KPARAM_INFO
	.align		4
.L_1081:
        /*007c*/ 	.byte	0x04, 0x17
        /*007e*/ 	.short	(.L_1083 - .L_1082)
.L_1082:
        /*0080*/ 	.word	0x00000000
        /*0084*/ 	.short	0x0004
        /*0086*/ 	.short	0x0020
        /*0088*/ 	.byte	0x00, 0xf0, 0x21, 0x00


	//----- nvinfo : EIATTR_KPARAM_INFO
	.align		4
.L_1083:
        /*008c*/ 	.byte	0x04, 0x17
        /*008e*/ 	.short	(.L_1085 - .L_1084)
.L_1084:
        /*0090*/ 	.word	0x00000000
        /*0094*/ 	.short	0x0003
        /*0096*/ 	.short	0x0018
        /*0098*/ 	.byte	0x00, 0xf0, 0x21, 0x00


	//----- nvinfo : EIATTR_KPARAM_INFO
	.align		4
.L_1085:
        /*009c*/ 	.byte	0x04, 0x17
        /*009e*/ 	.short	(.L_1087 - .L_1086)
.L_1086:
        /*00a0*/ 	.word	0x00000000
        /*00a4*/ 	.short	0x0002
        /*00a6*/ 	.short	0x0010
        /*00a8*/ 	.byte	0x00, 0xf0, 0x21, 0x00


	//----- nvinfo : EIATTR_KPARAM_INFO
	.align		4
.L_1087:
        /*00ac*/ 	.byte	0x04, 0x17
        /*00ae*/ 	.short	(.L_1089 - .L_1088)
.L_1088:
        /*00b0*/ 	.word	0x00000000
        /*00b4*/ 	.short	0x0001
        /*00b6*/ 	.short	0x0008
        /*00b8*/ 	.byte	0x00, 0xf0, 0x21, 0x00


	//----- nvinfo : EIATTR_KPARAM_INFO
	.align		4
.L_1089:
        /*00bc*/ 	.byte	0x04, 0x17
        /*00be*/ 	.short	(.L_1091 - .L_1090)
.L_1090:
        /*00c0*/ 	.word	0x00000000
        /*00c4*/ 	.short	0x0000
        /*00c6*/ 	.short	0x0000
        /*00c8*/ 	.byte	0x00, 0xf0, 0x21, 0x00


	//----- nvinfo : EIATTR_MAXREG_COUNT
	.align		4
.L_1091:
        /*00cc*/ 	.byte	0x03, 0x1b
        /*00ce*/ 	.short	0x00ff


	//----- nvinfo : EIATTR_NUM_BARRIERS
	.align		4
        /*00d0*/ 	.byte	0x02, 0x4c
        /*00d2*/ 	.byte	0x01
	.zero		1


	//----- nvinfo : EIATTR_MERCURY_ISA_VERSION
	.align		4
        /*00d4*/ 	.byte	0x03, 0x5f
        /*00d6*/ 	.short	0x0000


	//----- nvinfo : EIATTR_COOP_GROUP_MASK_REGIDS
	.align		4
        /*00d8*/ 	.byte	0x04, 0x29
        /*00da*/ 	.short	(.L_1093 - .L_1092)


	//   ....[0]....
.L_1092:
        /*00dc*/ 	.word	0xffffffff


	//   ....[1]....
        /*00e0*/ 	.word	0xffffffff


	//   ....[2]....
        /*00e4*/ 	.word	0xffffffff


	//   ....[3]....
        /*00e8*/ 	.word	0xffffffff


	//   ....[4]....
        /*00ec*/ 	.word	0xffffffff


	//   ....[5]....
        /*00f0*/ 	.word	0xffffffff


	//   ....[6]....
        /*00f4*/ 	.word	0xffffffff


	//   ....[7]....
        /*00f8*/ 	.word	0xffffffff


	//   ....[8]....
        /*00fc*/ 	.word	0xffffffff


	//   ....[9]....
        /*0100*/ 	.word	0xffffffff


	//   ....[10]....
        /*0104*/ 	.word	0xffffffff


	//   ....[11]....
        /*0108*/ 	.word	0xffffffff


	//   ....[12]....
        /*010c*/ 	.word	0xffffffff


	//   ....[13]....
        /*0110*/ 	.word	0xffffffff


	//   ....[14]....
        /*0114*/ 	.word	0xffffffff


	//   ....[15]....
        /*0118*/ 	.word	0xffffffff


	//   ....[16]....
        /*011c*/ 	.word	0xffffffff


	//   ....[17]....
        /*0120*/ 	.word	0xffffffff


	//   ....[18]....
        /*0124*/ 	.word	0xffffffff


	//   ....[19]....
        /*0128*/ 	.word	0xffffffff


	//   ....[20]....
        /*012c*/ 	.word	0xffffffff


	//   ....[21]....
        /*0130*/ 	.word	0xffffffff


	//   ....[22]....
        /*0134*/ 	.word	0xffffffff


	//   ....[23]....
        /*0138*/ 	.word	0xffffffff


	//   ....[24]....
        /*013c*/ 	.word	0xffffffff


	//   ....[25]....
        /*0140*/ 	.word	0xffffffff


	//   ....[26]....
        /*0144*/ 	.word	0xffffffff


	//   ....[27]....
        /*0148*/ 	.word	0xffffffff


	//   ....[28]....
        /*014c*/ 	.word	0xffffffff


	//   ....[29]....
        /*0150*/ 	.word	0xffffffff


	//   ....[30]....
        /*0154*/ 	.word	0xffffffff


	//   ....[31]....
        /*0158*/ 	.word	0xffffffff


	//   ....[32]....
        /*015c*/ 	.word	0xffffffff


	//   ....[33]....
        /*0160*/ 	.word	0xffffffff


	//   ....[34]....
        /*0164*/ 	.word	0xffffffff


	//   ....[35]....
        /*0168*/ 	.word	0xffffffff


	//   ....[36]....
        /*016c*/ 	.word	0xffffffff


	//   ....[37]....
        /*0170*/ 	.word	0xffffffff


	//   ....[38]....
        /*0174*/ 	.word	0xffffffff


	//   ....[39]....
        /*0178*/ 	.word	0xffffffff


	//   ....[40]....
        /*017c*/ 	.word	0xffffffff


	//   ....[41]....
        /*0180*/ 	.word	0xffffffff


	//   ....[42]....
        /*0184*/ 	.word	0xffffffff


	//   ....[43]....
        /*0188*/ 	.word	0xffffffff


	//   ....[44]....
        /*018c*/ 	.word	0xffffffff


	//   ....[45]....
        /*0190*/ 	.word	0xffffffff


	//   ....[46]....
        /*0194*/ 	.word	0xffffffff


	//   ....[47]....
        /*0198*/ 	.word	0xffffffff


	//   ....[48]....
        /*019c*/ 	.word	0xffffffff


	//   ....[49]....
        /*01a0*/ 	.word	0xffffffff


	//   ....[50]....
        /*01a4*/ 	.word	0xffffffff


	//   ....[51]....
        /*01a8*/ 	.word	0xffffffff


	//   ....[52]....
        /*01ac*/ 	.word	0xffffffff


	//   ....[53]....
        /*01b0*/ 	.word	0xffffffff


	//   ....[54]....
        /*01b4*/ 	.word	0xffffffff


	//   ....[55]....
        /*01b8*/ 	.word	0xffffffff


	//   ....[56]....
        /*01bc*/ 	.word	0xffffffff


	//   ....[57]....
        /*01c0*/ 	.word	0xffffffff


	//   ....[58]....
        /*01c4*/ 	.word	0xffffffff


	//   ....[59]....
        /*01c8*/ 	.word	0xffffffff


	//   ....[60]....
        /*01cc*/ 	.word	0xffffffff


	//   ....[61]....
        /*01d0*/ 	.word	0xffffffff


	//   ....[62]....
        /*01d4*/ 	.word	0xffffffff


	//   ....[63]....
        /*01d8*/ 	.word	0xffffffff


	//   ....[64]....
        /*01dc*/ 	.word	0xffffffff


	//   ....[65]....
        /*01e0*/ 	.word	0xffffffff


	//   ....[66]....
        /*01e4*/ 	.word	0xffffffff


	//   ....[67]....
        /*01e8*/ 	.word	0xffffffff


	//   ....[68]....
        /*01ec*/ 	.word	0xffffffff


	//   ....[69]....
        /*01f0*/ 	.word	0xffffffff


	//   ....[70]....
        /*01f4*/ 	.word	0xffffffff


	//   ....[71]....
        /*01f8*/ 	.word	0xffffffff


	//   ....[72]....
        /*01fc*/ 	.word	0xffffffff


	//   ....[73]....
        /*0200*/ 	.word	0xffffffff


	//   ....[74]....
        /*0204*/ 	.word	0xffffffff


	//   ....[75]....
        /*0208*/ 	.word	0xffffffff


	//   ....[76]....
        /*020c*/ 	.word	0xffffffff


	//   ....[77]....
        /*0210*/ 	.word	0xffffffff


	//   ....[78]....
        /*0214*/ 	.word	0xffffffff


	//   ....[79]....
        /*0218*/ 	.word	0xffffffff


	//   ....[80]....
        /*021c*/ 	.word	0xffffffff


	//   ....[81]....
        /*0220*/ 	.word	0xffffffff


	//   ....[82]....
        /*0224*/ 	.word	0xffffffff


	//   ....[83]....
        /*0228*/ 	.word	0xffffffff


	//   ....[84]....
        /*022c*/ 	.word	0xffffffff


	//   ....[85]....
        /*0230*/ 	.word	0xffffffff


	//   ....[86]....
        /*0234*/ 	.word	0xffffffff


	//   ....[87]....
        /*0238*/ 	.word	0xffffffff


	//   ....[88]....
        /*023c*/ 	.word	0xffffffff


	//   ....[89]....
        /*0240*/ 	.word	0xffffffff


	//   ....[90]....
        /*0244*/ 	.word	0xffffffff


	//   ....[91]....
        /*0248*/ 	.word	0xffffffff


	//   ....[92]....
        /*024c*/ 	.word	0xffffffff


	//   ....[93]....
        /*0250*/ 	.word	0xffffffff


	//   ....[94]....
        /*0254*/ 	.word	0xffffffff


	//   ....[95]....
        /*0258*/ 	.word	0xffffffff


	//   ....[96]....
        /*025c*/ 	.word	0xffffffff


	//   ....[97]....
        /*0260*/ 	.word	0xffffffff


	//   ....[98]....
        /*0264*/ 	.word	0xffffffff


	//   ....[99]....
        /*0268*/ 	.word	0xffffffff


	//   ....[100]....
        /*026c*/ 	.word	0xffffffff


	//   ....[101]....
        /*0270*/ 	.word	0xffffffff


	//   ....[102]....
        /*0274*/ 	.word	0xffffffff


	//   ....[103]....
        /*0278*/ 	.word	0xffffffff


	//   ....[104]....
        /*027c*/ 	.word	0xffffffff


	//   ....[105]....
        /*0280*/ 	.word	0xffffffff


	//   ....[106]....
        /*0284*/ 	.word	0xffffffff


	//   ....[107]....
        /*0288*/ 	.word	0xffffffff


	//   ....[108]....
        /*028c*/ 	.word	0xffffffff


	//   ....[109]....
        /*0290*/ 	.word	0xffffffff


	//   ....[110]....
        /*0294*/ 	.word	0xffffffff


	//   ....[111]....
        /*0298*/ 	.word	0xffffffff


	//   ....[112]....
        /*029c*/ 	.word	0xffffffff


	//   ....[113]....
        /*02a0*/ 	.word	0xffffffff


	//   ....[114]....
        /*02a4*/ 	.word	0xffffffff


	//   ....[115]....
        /*02a8*/ 	.word	0xffffffff


	//   ....[116]....
        /*02ac*/ 	.word	0xffffffff


	//   ....[117]....
        /*02b0*/ 	.word	0xffffffff


	//   ....[118]....
        /*02b4*/ 	.word	0xffffffff


	//   ....[119]....
        /*02b8*/ 	.word	0xffffffff


	//   ....[120]....
        /*02bc*/ 	.word	0xffffffff


	//   ....[121]....
        /*02c0*/ 	.word	0xffffffff


	//   ....[122]....
        /*02c4*/ 	.word	0xffffffff


	//   ....[123]....
        /*02c8*/ 	.word	0xffffffff


	//   ....[124]....
        /*02cc*/ 	.word	0xffffffff


	//   ....[125]....
        /*02d0*/ 	.word	0xffffffff


	//   ....[126]....
        /*02d4*/ 	.word	0xffffffff


	//   ....[127]....
        /*02d8*/ 	.word	0xffffffff


	//   ....[128]....
        /*02dc*/ 	.word	0xffffffff


	//   ....[129]....
        /*02e0*/ 	.word	0xffffffff


	//   ....[130]....
        /*02e4*/ 	.word	0xffffffff


	//   ....[131]....
        /*02e8*/ 	.word	0xffffffff


	//   ....[132]....
        /*02ec*/ 	.word	0xffffffff


	//   ....[133]....
        /*02f0*/ 	.word	0xffffffff


	//   ....[134]....
        /*02f4*/ 	.word	0xffffffff


	//   ....[135]....
        /*02f8*/ 	.word	0xffffffff


	//   ....[136]....
        /*02fc*/ 	.word	0xffffffff


	//   ....[137]....
        /*0300*/ 	.word	0xffffffff


	//   ....[138]....
        /*0304*/ 	.word	0xffffffff


	//   ....[139]....
        /*0308*/ 	.word	0xffffffff


	//   ....[140]....
        /*030c*/ 	.word	0xffffffff


	//   ....[141]....
        /*0310*/ 	.word	0xffffffff


	//   ....[142]....
        /*0314*/ 	.word	0xffffffff


	//   ....[143]....
        /*0318*/ 	.word	0xffffffff


	//   ....[144]....
        /*031c*/ 	.word	0xffffffff


	//   ....[145]....
        /*0320*/ 	.word	0xffffffff


	//   ....[146]....
        /*0324*/ 	.word	0xffffffff


	//   ....[147]....
        /*0328*/ 	.word	0xffffffff


	//   ....[148]....
        /*032c*/ 	.word	0xffffffff


	//   ....[149]....
        /*0330*/ 	.word	0xffffffff


	//   ....[150]....
        /*0334*/ 	.word	0xffffffff


	//   ....[151]....
        /*0338*/ 	.word	0xffffffff


	//   ....[152]....
        /*033c*/ 	.word	0xffffffff


	//   ....[153]....
        /*0340*/ 	.word	0xffffffff


	//   ....[154]....
        /*0344*/ 	.word	0xffffffff


	//   ....[155]....
        /*0348*/ 	.word	0xffffffff


	//   ....[156]....
        /*034c*/ 	.word	0xffffffff


	//   ....[157]....
        /*0350*/ 	.word	0xffffffff


	//   ....[158]....
        /*0354*/ 	.word	0xffffffff


	//   ....[159]....
        /*0358*/ 	.word	0xffffffff


	//   ....[160]....
        /*035c*/ 	.word	0xffffffff


	//   ....[161]....
        /*0360*/ 	.word	0xffffffff


	//   ....[162]....
        /*0364*/ 	.word	0xffffffff


	//   ....[163]....
        /*0368*/ 	.word	0xffffffff


	//   ....[164]....
        /*036c*/ 	.word	0xffffffff


	//   ....[165]....
        /*0370*/ 	.word	0xffffffff


	//   ....[166]....
        /*0374*/ 	.word	0xffffffff


	//   ....[167]....
        /*0378*/ 	.word	0xffffffff


	//   ....[168]....
        /*037c*/ 	.word	0xffffffff


	//   ....[169]....
        /*0380*/ 	.word	0xffffffff


	//   ....[170]....
        /*0384*/ 	.word	0xffffffff


	//   ....[171]....
        /*0388*/ 	.word	0xffffffff


	//   ....[172]....
        /*038c*/ 	.word	0xffffffff


	//   ....[173]....
        /*0390*/ 	.word	0xffffffff


	//   ....[174]....
        /*0394*/ 	.word	0xffffffff


	//   ....[175]....
        /*0398*/ 	.word	0xffffffff


	//   ....[176]....
        /*039c*/ 	.word	0xffffffff


	//   ....[177]....
        /*03a0*/ 	.word	0xffffffff


	//   ....[178]....
        /*03a4*/ 	.word	0xffffffff


	//   ....[179]....
        /*03a8*/ 	.word	0xffffffff


	//   ....[180]....
        /*03ac*/ 	.word	0xffffffff


	//   ....[181]....
        /*03b0*/ 	.word	0xffffffff


	//   ....[182]....
        /*03b4*/ 	.word	0xffffffff


	//   ....[183]....
        /*03b8*/ 	.word	0xffffffff


	//   ....[184]....
        /*03bc*/ 	.word	0xffffffff


	//   ....[185]....
        /*03c0*/ 	.word	0xffffffff


	//   ....[186]....
        /*03c4*/ 	.word	0xffffffff


	//   ....[187]....
        /*03c8*/ 	.word	0xffffffff


	//   ....[188]....
        /*03cc*/ 	.word	0xffffffff


	//   ....[189]....
        /*03d0*/ 	.word	0xffffffff


	//   ....[190]....
        /*03d4*/ 	.word	0xffffffff


	//   ....[191]....
        /*03d8*/ 	.word	0xffffffff


	//   ....[192]....
        /*03dc*/ 	.word	0xffffffff


	//   ....[193]....
        /*03e0*/ 	.word	0xffffffff


	//   ....[194]....
        /*03e4*/ 	.word	0xffffffff


	//   ....[195]....
        /*03e8*/ 	.word	0xffffffff


	//   ....[196]....
        /*03ec*/ 	.word	0xffffffff


	//   ....[197]....
        /*03f0*/ 	.word	0xffffffff


	//   ....[198]....
        /*03f4*/ 	.word	0xffffffff


	//   ....[199]....
        /*03f8*/ 	.word	0xffffffff


	//   ....[200]....
        /*03fc*/ 	.word	0xffffffff


	//   ....[201]....
        /*0400*/ 	.word	0xffffffff


	//   ....[202]....
        /*0404*/ 	.word	0xffffffff


	//   ....[203]....
        /*0408*/ 	.word	0xffffffff


	//   ....[204]....
        /*040c*/ 	.word	0xffffffff


	//   ....[205]....
        /*0410*/ 	.word	0xffffffff


	//   ....[206]....
        /*0414*/ 	.word	0xffffffff


	//   ....[207]....
        /*0418*/ 	.word	0xffffffff


	//   ....[208]....
        /*041c*/ 	.word	0xffffffff


	//   ....[209]....
        /*0420*/ 	.word	0xffffffff


	//   ....[210]....
        /*0424*/ 	.word	0xffffffff


	//   ....[211]....
        /*0428*/ 	.word	0xffffffff


	//   ....[212]....
        /*042c*/ 	.word	0xffffffff


	//   ....[213]....
        /*0430*/ 	.word	0xffffffff


	//   ....[214]....
        /*0434*/ 	.word	0xffffffff


	//   ....[215]....
        /*0438*/ 	.word	0xffffffff


	//   ....[216]....
        /*043c*/ 	.word	0xffffffff


	//   ....[217]....
        /*0440*/ 	.word	0xffffffff


	//   ....[218]....
        /*0444*/ 	.word	0xffffffff


	//   ....[219]....
        /*0448*/ 	.word	0xffffffff


	//   ....[220]....
        /*044c*/ 	.word	0xffffffff


	//   ....[221]....
        /*0450*/ 	.word	0xffffffff


	//   ....[222]....
        /*0454*/ 	.word	0xffffffff


	//   ....[223]....
        /*0458*/ 	.word	0xffffffff


	//   ....[224]....
        /*045c*/ 	.word	0xffffffff


	//   ....[225]....
        /*0460*/ 	.word	0xffffffff


	//   ....[226]....
        /*0464*/ 	.word	0xffffffff


	//   ....[227]....
        /*0468*/ 	.word	0xffffffff


	//   ....[228]....
        /*046c*/ 	.word	0xffffffff


	//   ....[229]....
        /*0470*/ 	.word	0xffffffff


	//   ....[230]....
        /*0474*/ 	.word	0xffffffff


	//   ....[231]....
        /*0478*/ 	.word	0xffffffff


	//   ....[232]....
        /*047c*/ 	.word	0xffffffff


	//   ....[233]....
        /*0480*/ 	.word	0xffffffff


	//   ....[234]....
        /*0484*/ 	.word	0xffffffff


	//   ....[235]....
        /*0488*/ 	.word	0xffffffff


	//   ....[236]....
        /*048c*/ 	.word	0xffffffff


	//   ....[237]....
        /*0490*/ 	.word	0xffffffff


	//   ....[238]....
        /*0494*/ 	.word	0xffffffff


	//   ....[239]....
        /*0498*/ 	.word	0xffffffff


	//   ....[240]....
        /*049c*/ 	.word	0xffffffff


	//   ....[241]....
        /*04a0*/ 	.word	0xffffffff


	//   ....[242]....
        /*04a4*/ 	.word	0xffffffff


	//   ....[243]....
        /*04a8*/ 	.word	0xffffffff


	//   ....[244]....
        /*04ac*/ 	.word	0xffffffff


	//   ....[245]....
        /*04b0*/ 	.word	0xffffffff


	//   ....[246]....
        /*04b4*/ 	.word	0xffffffff


	//   ....[247]....
        /*04b8*/ 	.word	0xffffffff


	//   ....[248]....
        /*04bc*/ 	.word	0xffffffff


	//   ....[249]....
        /*04c0*/ 	.word	0xffffffff


	//   ....[250]....
        /*04c4*/ 	.word	0xffffffff


	//   ....[251]....
        /*04c8*/ 	.word	0xffffffff


	//   ....[252]....
        /*04cc*/ 	.word	0xffffffff


	//   ....[253]....
        /*04d0*/ 	.word	0xffffffff


	//   ....[254]....
        /*04d4*/ 	.word	0xffffffff


	//   ....[255]....
        /*04d8*/ 	.word	0xffffffff


	//   ....[0]....
        /*04dc*/ 	.word	0xffffffff


	//   ....[1]....
        /*04e0*/ 	.word	0xffffffff


	//   ....[2]....
        /*04e4*/ 	.word	0xffffffff


	//   ....[3]....
        /*04e8*/ 	.word	0xffffffff


	//   ....[4]....
        /*04ec*/ 	.word	0xffffffff


	//   ....[5]....
        /*04f0*/ 	.word	0xffffffff


	//   ....[6]....
        /*04f4*/ 	.word	0xffffffff


	//   ....[7]....
        /*04f8*/ 	.word	0xffffffff


	//   ....[8]....
        /*04fc*/ 	.word	0xffffffff


	//   ....[9]....
        /*0500*/ 	.word	0xffffffff


	//   ....[10]....
        /*0504*/ 	.word	0xffffffff


	//   ....[11]....
        /*0508*/ 	.word	0xffffffff


	//   ....[12]....
        /*050c*/ 	.word	0xffffffff


	//   ....[13]....
        /*0510*/ 	.word	0xffffffff


	//   ....[14]....
        /*0514*/ 	.word	0xffffffff


	//   ....[15]....
        /*0518*/ 	.word	0xffffffff


	//   ....[16]....
        /*051c*/ 	.word	0xffffffff


	//   ....[17]....
        /*0520*/ 	.word	0xffffffff


	//   ....[18]....
        /*0524*/ 	.word	0xffffffff


	//   ....[19]....
        /*0528*/ 	.word	0xffffffff


	//   ....[20]....
        /*052c*/ 	.word	0xffffffff


	//   ....[21]....
        /*0530*/ 	.word	0xffffffff


	//   ....[22]....
        /*0534*/ 	.word	0xffffffff


	//----- nvinfo : EIATTR_COOP_GROUP_INSTR_OFFSETS
	.align		4
.L_1093:
        /*0538*/ 	.byte	0x04, 0x28
        /*053a*/ 	.short	(.L_1095 - .L_1094)


	//   ....[0]....
.L_1094:
        /*053c*/ 	.word	0x00001190


	//   ....[1]....
        /*0540*/ 	.word	0x00001200


	//   ....[2]....
        /*0544*/ 	.word	0x00001260


	//   ....[3]....
        /*0548*/ 	.word	0x000012c0


	//   ....[4]....
        /*054c*/ 	.word	0x00001320


	//   ....[5]....
        /*0550*/ 	.word	0x000013a0


	//   ....[6]....
        /*0554*/ 	.word	0x00001430


	//   ....[7]....
        /*0558*/ 	.word	0x00001480


	//   ....[8]....
        /*055c*/ 	.word	0x000014e0


	//   ....[9]....
        /*0560*/ 	.word	0x00001540


	//   ....[10]....
        /*0564*/ 	.word	0x000015a0


	//   ....[11]....
        /*0568*/ 	.word	0x00001800


	//   ....[12]....
        /*056c*/ 	.word	0x00001950


	//   ....[13]....
        /*0570*/ 	.word	0x000019c0


	//   ....[14]....
        /*0574*/ 	.word	0x000019d0


	//   ....[15]....
        /*0578*/ 	.word	0x00001aa0


	//   ....[16]....
        /*057c*/ 	.word	0x00001ac0


	//   ....[17]....
        /*0580*/ 	.word	0x00001b90


	//   ....[18]....
        /*0584*/ 	.word	0x00001bb0


	//   ....[19]....
        /*0588*/ 	.word	0x00001c60


	//   ....[20]....
        /*058c*/ 	.word	0x00001c80


	//   ....[21]....
        /*0590*/ 	.word	0x00001d50


	//   ....[22]....
        /*0594*/ 	.word	0x00001d70


	//   ....[23]....
        /*0598*/ 	.word	0x00001e20


	//   ....[24]....
        /*059c*/ 	.word	0x00001e40


	//   ....[25]....
        /*05a0*/ 	.word	0x00001ef0


	//   ....[26]....
        /*05a4*/ 	.word	0x00001f10


	//   ....[27]....
        /*05a8*/ 	.word	0x00002010


	//   ....[28]....
        /*05ac*/ 	.word	0x00002030


	//   ....[29]....
        /*05b0*/ 	.word	0x000020d0


	//   ....[30]....
        /*05b4*/ 	.word	0x000020f0


	//   ....[31]....
        /*05b8*/ 	.word	0x00002190


	//   ....[32]....
        /*05bc*/ 	.word	0x000021b0


	//   ....[33]....
        /*05c0*/ 	.word	0x00002250


	//   ....[34]....
        /*05c4*/ 	.word	0x00002270


	//   ....[35]....
        /*05c8*/ 	.word	0x00002310


	//   ....[36]....
        /*05cc*/ 	.word	0x00002330


	//   ....[37]....
        /*05d0*/ 	.word	0x000023d0


	//   ....[38]....
        /*05d4*/ 	.word	0x000023f0


	//   ....[39]....
        /*05d8*/ 	.word	0x00002490


	//   ....[40]....
        /*05dc*/ 	.word	0x000024b0


	//   ....[41]....
        /*05e0*/ 	.word	0x00002550


	//   ....[42]....
        /*05e4*/ 	.word	0x00002560


	//   ....[43]....
        /*05e8*/ 	.word	0x000026a0


	//   ....[44]....
        /*05ec*/ 	.word	0x000026c0


	//   ....[45]....
        /*05f0*/ 	.word	0x00002760


	//   ....[46]....
        /*05f4*/ 	.word	0x00002780


	//   ....[47]....
        /*05f8*/ 	.word	0x00002820


	//   ....[48]....
        /*05fc*/ 	.word	0x00002840


	//   ....[49]....
        /*0600*/ 	.word	0x000028e0


	//   ....[50]....
        /*0604*/ 	.word	0x00002900


	//   ....[51]....
        /*0608*/ 	.word	0x000029a0


	//   ....[52]....
        /*060c*/ 	.word	0x000029c0


	//   ....[53]....
        /*0610*/ 	.word	0x00002a70


	//   ....[54]....
        /*0614*/ 	.word	0x00002b40


	//   ....[55]....
        /*0618*/ 	.word	0x00002b60


	//   ....[56]....
        /*061c*/ 	.word	0x00002c40


	//   ....[57]....
        /*0620*/ 	.word	0x00002c60


	//   ....[58]....
        /*0624*/ 	.word	0x00002d30


	//   ....[59]....
        /*0628*/ 	.word	0x00002d50


	//   ....[60]....
        /*062c*/ 	.word	0x00002e00


	//   ....[61]....
        /*0630*/ 	.word	0x00002e20


	//   ....[62]....
        /*0634*/ 	.word	0x00002ef0


	//   ....[63]....
        /*0638*/ 	.word	0x00002f10


	//   ....[64]....
        /*063c*/ 	.word	0x00002fc0


	//   ....[65]....
        /*0640*/ 	.word	0x00002fe0


	//   ....[66]....
        /*0644*/ 	.word	0x00003090


	//   ....[67]....
        /*0648*/ 	.word	0x000030b0


	//   ....[68]....
        /*064c*/ 	.word	0x000031b0


	//   ....[69]....
        /*0650*/ 	.word	0x000031d0


	//   ....[70]....
        /*0654*/ 	.word	0x00003270


	//   ....[71]....
        /*0658*/ 	.word	0x00003290


	//   ....[72]....
        /*065c*/ 	.word	0x00003330


	//   ....[73]....
        /*0660*/ 	.word	0x00003350


	//   ....[74]....
        /*0664*/ 	.word	0x000033f0


	//   ....[75]....
        /*0668*/ 	.word	0x00003410


	//   ....[76]....
        /*066c*/ 	.word	0x000034b0


	//   ....[77]....
        /*0670*/ 	.word	0x000034d0


	//   ....[78]....
        /*0674*/ 	.word	0x00003570


	//   ....[79]....
        /*0678*/ 	.word	0x00003590


	//   ....[80]....
        /*067c*/ 	.word	0x00003630


	//   ....[81]....
        /*0680*/ 	.word	0x00003650


	//   ....[82]....
        /*0684*/ 	.word	0x000036f0


	//   ....[83]....
        /*0688*/ 	.word	0x00003720


	//   ....[84]....
        /*068c*/ 	.word	0x00003860


	//   ....[85]....
        /*0690*/ 	.word	0x00003880


	//   ....[86]....
        /*0694*/ 	.word	0x00003920


	//   ....[87]....
        /*0698*/ 	.word	0x00003940


	//   ....[88]....
        /*069c*/ 	.word	0x000039e0


	//   ....[89]....
        /*06a0*/ 	.word	0x00003a00


	//   ....[90]....
        /*06a4*/ 	.word	0x00003aa0


	//   ....[91]....
        /*06a8*/ 	.word	0x00003ac0


	//   ....[92]....
        /*06ac*/ 	.word	0x00003b60


	//   ....[93]....
        /*06b0*/ 	.word	0x00003b80


	//   ....[94]....
        /*06b4*/ 	.word	0x00003c30


	//   ....[95]....
        /*06b8*/ 	.word	0x000040c0


	//   ....[96]....
        /*06bc*/ 	.word	0x00004350


	//   ....[97]....
        /*06c0*/ 	.word	0x000044b0


	//   ....[98]....
        /*06c4*/ 	.word	0x000044c0


	//   ....[99]....
        /*06c8*/ 	.word	0x00004510


	//   ....[100]....
        /*06cc*/ 	.word	0x00004520


	//   ....[101]....
        /*06d0*/ 	.word	0x00004600


	//   ....[102]....
        /*06d4*/ 	.word	0x00004610


	//   ....[103]....
        /*06d8*/ 	.word	0x000046d0


	//   ....[104]....
        /*06dc*/ 	.word	0x000046f0


	//   ....[105]....
        /*06e0*/ 	.word	0x000047d0


	//   ....[106]....
        /*06e4*/ 	.word	0x000047e0


	//   ....[107]....
        /*06e8*/ 	.word	0x000048a0


	//   ....[108]....
        /*06ec*/ 	.word	0x000048c0


	//   ....[109]....
        /*06f0*/ 	.word	0x000049a0


	//   ....[110]....
        /*06f4*/ 	.word	0x000049b0


	//   ....[111]....
        /*06f8*/ 	.word	0x00004a70


	//   ....[112]....
        /*06fc*/ 	.word	0x00004a90


	//   ....[113]....
        /*0700*/ 	.word	0x00004b60


	//   ....[114]....
        /*0704*/ 	.word	0x00004b70


	//   ....[115]....
        /*0708*/ 	.word	0x00004c20


	//   ....[116]....
        /*070c*/ 	.word	0x00004c40


	//   ....[117]....
        /*0710*/ 	.word	0x00004d10


	//   ....[118]....
        /*0714*/ 	.word	0x00004d20


	//   ....[119]....
        /*0718*/ 	.word	0x00004dd0


	//   ....[120]....
        /*071c*/ 	.word	0x00004df0


	//   ....[121]....
        /*0720*/ 	.word	0x00004ec0


	//   ....[122]....
        /*0724*/ 	.word	0x00004ed0


	//   ....[123]....
        /*0728*/ 	.word	0x00004f80


	//   ....[124]....
        /*072c*/ 	.word	0x00004fa0


	//   ....[125]....
        /*0730*/ 	.word	0x00005070


	//   ....[126]....
        /*0734*/ 	.word	0x00005080


	//   ....[127]....
        /*0738*/ 	.word	0x00005130


	//   ....[128]....
        /*073c*/ 	.word	0x00005150


	//   ....[129]....
        /*0740*/ 	.word	0x000052d0


	//   ....[130]....
        /*0744*/ 	.word	0x000052e0


	//   ....[131]....
        /*0748*/ 	.word	0x00005390


	//   ....[132]....
        /*074c*/ 	.word	0x000053b0


	//   ....[133]....
        /*0750*/ 	.word	0x00005480


	//   ....[134]....
        /*0754*/ 	.word	0x00005490


	//   ....[135]....
        /*0758*/ 	.word	0x00005540


	//   ....[136]....
        /*075c*/ 	.word	0x00005560


	//   ....[137]....
        /*0760*/ 	.word	0x00005630


	//   ....[138]....
        /*0764*/ 	.word	0x00005640


	//   ....[139]....
        /*0768*/ 	.word	0x00005700


	//   ....[140]....
        /*076c*/ 	.word	0x00005730


	//   ....[141]....
        /*0770*/ 	.word	0x000057d0


	//   ....[142]....
        /*0774*/ 	.word	0x000057e0


	//   ....[143]....
        /*0778*/ 	.word	0x000059a0


	//   ....[144]....
        /*077c*/ 	.word	0x000059c0


	//   ....[145]....
        /*0780*/ 	.word	0x00005aa0


	//   ....[146]....
        /*0784*/ 	.word	0x00005ab0


	//   ....[147]....
        /*0788*/ 	.word	0x00005b70


	//   ....[148]....
        /*078c*/ 	.word	0x00005b90


	//   ....[149]....
        /*0790*/ 	.word	0x00005c70


	//   ....[150]....
        /*0794*/ 	.word	0x00005c80


	//   ....[151]....
        /*0798*/ 	.word	0x00005d40


	//   ....[152]....
        /*079c*/ 	.word	0x00005d60


	//   ....[153]....
        /*07a0*/ 	.word	0x00005e40


	//   ....[154]....
        /*07a4*/ 	.word	0x00005e50


	//   ....[155]....
        /*07a8*/ 	.word	0x00005f10


	//   ....[156]....
        /*07ac*/ 	.word	0x00005f30


	//   ....[157]....
        /*07b0*/ 	.word	0x00006000


	//   ....[158]....
        /*07b4*/ 	.word	0x00006010


	//   ....[159]....
        /*07b8*/ 	.word	0x000060c0


	//   ....[160]....
        /*07bc*/ 	.word	0x000060e0


	//   ....[161]....
        /*07c0*/ 	.word	0x000061b0


	//   ....[162]....
        /*07c4*/ 	.word	0x000061c0


	//   ....[163]....
        /*07c8*/ 	.word	0x00006270


	//   ....[164]....
        /*07cc*/ 	.word	0x00006290


	//   ....[165]....
        /*07d0*/ 	.word	0x00006360


	//   ....[166]....
        /*07d4*/ 	.word	0x00006370


	//   ....[167]....
        /*07d8*/ 	.word	0x00006420


	//   ....[168]....
        /*07dc*/ 	.word	0x00006440


	//   ....[169]....
        /*07e0*/ 	.word	0x00006510


	//   ....[170]....
        /*07e4*/ 	.word	0x00006520


	//   ....[171]....
        /*07e8*/ 	.word	0x000065d0


	//   ....[172]....
        /*07ec*/ 	.word	0x000065f0


	//   ....[173]....
        /*07f0*/ 	.word	0x00006770


	//   ....[174]....
        /*07f4*/ 	.word	0x00006780


	//   ....[175]....
        /*07f8*/ 	.word	0x00006830


	//   ....[176]....
        /*07fc*/ 	.word	0x00006850


	//   ....[177]....
        /*0800*/ 	.word	0x00006920


	//   ....[178]....
        /*0804*/ 	.word	0x00006930


	//   ....[179]....
        /*0808*/ 	.word	0x000069e0


	//   ....[180]....
        /*080c*/ 	.word	0x00006a00


	//   ....[181]....
        /*0810*/ 	.word	0x00006ad0


	//   ....[182]....
        /*0814*/ 	.word	0x00006ae0


	//   ....[183]....
        /*0818*/ 	.word	0x00006bc0


	//   ....[184]....
        /*081c*/ 	.word	0x00006c30


	//   ....[185]....
        /*0820*/ 	.word	0x00006d90


	//   ....[186]....
        /*0824*/ 	.word	0x00006dc0


	//   ....[187]....
        /*0828*/ 	.word	0x00006de0


	//   ....[188]....
        /*082c*/ 	.word	0x00006e00


	//   ....[189]....
        /*0830*/ 	.word	0x00006e20


	//   ....[190]....
        /*0834*/ 	.word	0x000074d0


	//   ....[191]....
        /*0838*/ 	.word	0x00007520


	//   ....[192]....
        /*083c*/ 	.word	0x00007590


	//   ....[193]....
        /*0840*/ 	.word	0x000075f0


	//   ....[194]....
        /*0844*/ 	.word	0x00007650


	//   ....[195]....
        /*0848*/ 	.word	0x000076b0


	//   ....[196]....
        /*084c*/ 	.word	0x00007710


	//   ....[197]....
        /*0850*/ 	.word	0x00007780


	//   ....[198]....
        /*0854*/ 	.word	0x000077e0


	//   ....[199]....
        /*0858*/ 	.word	0x00007840


	//   ....[200]....
        /*085c*/ 	.word	0x000078a0


	//   ....[201]....
        /*0860*/ 	.word	0x00007910


	//   ....[202]....
        /*0864*/ 	.word	0x00007970


	//   ....[203]....
        /*0868*/ 	.word	0x000079d0


	//   ....[204]....
        /*086c*/ 	.word	0x00007a30


	//   ....[205]....
        /*0870*/ 	.word	0x00007aa0


	//   ....[206]....
        /*0874*/ 	.word	0x00007b00


	//   ....[207]....
        /*0878*/ 	.word	0x00007b60


	//   ....[208]....
        /*087c*/ 	.word	0x00007bc0


	//   ....[209]....
        /*0880*/ 	.word	0x00007c30


	//   ....[210]....
        /*0884*/ 	.word	0x00007c90


	//   ....[211]....
        /*0888*/ 	.word	0x00007cf0


	//   ....[212]....
        /*088c*/ 	.word	0x00007d50


	//   ....[213]....
        /*0890*/ 	.word	0x00007dc0


	//   ....[214]....
        /*0894*/ 	.word	0x00007e20


	//   ....[215]....
        /*0898*/ 	.word	0x00007e80


	//   ....[216]....
        /*089c*/ 	.word	0x00007ee0


	//   ....[217]....
        /*08a0*/ 	.word	0x00007f50


	//   ....[218]....
        /*08a4*/ 	.word	0x00007fb0


	//   ....[219]....
        /*08a8*/ 	.word	0x00008010


	//   ....[220]....
        /*08ac*/ 	.word	0x00008070


	//   ....[221]....
        /*08b0*/ 	.word	0x000080e0


	//   ....[222]....
        /*08b4*/ 	.word	0x00008140


	//   ....[223]....
        /*08b8*/ 	.word	0x000081a0


	//   ....[224]....
        /*08bc*/ 	.word	0x00008200


	//   ....[225]....
        /*08c0*/ 	.word	0x00008270


	//   ....[226]....
        /*08c4*/ 	.word	0x000082d0


	//   ....[227]....
        /*08c8*/ 	.word	0x00008330


	//   ....[228]....
        /*08cc*/ 	.word	0x00008390


	//   ....[229]....
        /*08d0*/ 	.word	0x00008400


	//   ....[230]....
        /*08d4*/ 	.word	0x00008460


	//   ....[231]....
        /*08d8*/ 	.word	0x000084c0


	//   ....[232]....
        /*08dc*/ 	.word	0x00008510


	//   ....[233]....
        /*08e0*/ 	.word	0x00008580


	//   ....[234]....
        /*08e4*/ 	.word	0x000085f0


	//   ....[235]....
        /*08e8*/ 	.word	0x00008660


	//   ....[236]....
        /*08ec*/ 	.word	0x000086c0


	//   ....[237]....
        /*08f0*/ 	.word	0x00008720


	//   ....[238]....
        /*08f4*/ 	.word	0x00008780


	//   ....[239]....
        /*08f8*/ 	.word	0x000087f0


	//   ....[240]....
        /*08fc*/ 	.word	0x00008850


	//   ....[241]....
        /*0900*/ 	.word	0x000088b0


	//   ....[242]....
        /*0904*/ 	.word	0x00008910


	//   ....[243]....
        /*0908*/ 	.word	0x00008980


	//   ....[244]....
        /*090c*/ 	.word	0x000089e0


	//   ....[245]....
        /*0910*/ 	.word	0x00008a40


	//   ....[246]....
        /*0914*/ 	.word	0x00008aa0


	//   ....[247]....
        /*0918*/ 	.word	0x00008b10


	//   ....[248]....
        /*091c*/ 	.word	0x00008b70


	//   ....[249]....
        /*0920*/ 	.word	0x00008bd0


	//   ....[250]....
        /*0924*/ 	.word	0x00008c30


	//   ....[251]....
        /*0928*/ 	.word	0x00008ca0


	//   ....[252]....
        /*092c*/ 	.word	0x00008d00


	//   ....[253]....
        /*0930*/ 	.word	0x00008d60


	//   ....[254]....
        /*0934*/ 	.word	0x00008dc0


	//   ....[255]....
        /*0938*/ 	.word	0x00008e30


	//   ....[0]....
        /*093c*/ 	.word	0x00008e90


	//   ....[1]....
        /*0940*/ 	.word	0x00008ef0


	//   ....[2]....
        /*0944*/ 	.word	0x00008f50


	//   ....[3]....
        /*0948*/ 	.word	0x00008fc0


	//   ....[4]....
        /*094c*/ 	.word	0x00009020


	//   ....[5]....
        /*0950*/ 	.word	0x00009080


	//   ....[6]....
        /*0954*/ 	.word	0x000090e0


	//   ....[7]....
        /*0958*/ 	.word	0x00009150


	//   ....[8]....
        /*095c*/ 	.word	0x000091b0


	//   ....[9]....
        /*0960*/ 	.word	0x00009210


	//   ....[10]....
        /*0964*/ 	.word	0x00009270


	//   ....[11]....
        /*0968*/ 	.word	0x000092e0


	//   ....[12]....
        /*096c*/ 	.word	0x00009340


	//   ....[13]....
        /*0970*/ 	.word	0x000093a0


	//   ....[14]....
        /*0974*/ 	.word	0x00009400


	//   ....[15]....
        /*0978*/ 	.word	0x00009470


	//   ....[16]....
        /*097c*/ 	.word	0x000094d0


	//   ....[17]....
        /*0980*/ 	.word	0x00009530


	//   ....[18]....
        /*0984*/ 	.word	0x000095a0


	//   ....[19]....
        /*0988*/ 	.word	0x00009610


	//   ....[20]....
        /*098c*/ 	.word	0x00009670


	//   ....[21]....
        /*0990*/ 	.word	0x000096d0


	//   ....[22]....
        /*0994*/ 	.word	0x00009730


	//----- nvinfo : EIATTR_EXIT_INSTR_OFFSETS
	.align		4
.L_1095:
        /*0998*/ 	.byte	0x04, 0x1c
        /*099a*/ 	.short	(.L_1097 - .L_1096)


	//   ....[0]....
.L_1096:
        /*099c*/ 	.word	0x00000050


	//   ....[1]....
        /*09a0*/ 	.word	0x000000c0


	//   ....[2]....
        /*09a4*/ 	.word	0x00001650


	//   ....[3]....
        /*09a8*/ 	.word	0x00006e50


	//   ....[4]....
        /*09ac*/ 	.word	0x00006fd0


	//   ....[5]....
        /*09b0*/ 	.word	0x00006ff0


	//   ....[6]....
        /*09b4*/ 	.word	0x00007250


	//   ....[7]....
        /*09b8*/ 	.word	0x00007470


	//----- nvinfo : EIATTR_CRS_STACK_SIZE
	.align		4
.L_1097:
        /*09bc*/ 	.byte	0x04, 0x1e
        /*09be*/ 	.short	(.L_1099 - .L_1098)
.L_1098:
        /*09c0*/ 	.word	0x00000000
.L_1099:


//--------------------- .nv.info._ZN4vllm3moe44grouped_topk_fused_small_expert_count_kernelI13__nv_bfloat16S2_iLNS0_11ScoringFuncE0ELi128ELb0ELi8EEEvPT_PfPT1_PKT0_llllllbd --------------------------
	.section	.nv.info._ZN4vllm3moe44grouped_topk_fused_small_expert_count_kernelI13__nv_bfloat16S2_iLNS0_11ScoringFuncE0ELi128ELb0ELi8EEEvPT_PfPT1_PKT0_llllllbd,"",@"SHT_CUDA_INFO"
	.sectionflags	@""
	.align	4


	//----- nvinfo : EIATTR_CUDA_API_VERSION
	.align		4
        /*0000*/ 	.byte	0x04, 0x37
        /*0002*/ 	.short	(.L_1101 - .L_1100)
.L_1100:
        /*0004*/ 	.word	0x00000082


	//----- nvinfo : EIATTR_SW2861232_WAR
	.align		4
.L_1101:
        /*0008*/ 	.byte	0x01, 0x35
	.zero		2


	//----- nvinfo : EIATTR_PARAM_CBANK
	.align		4
        /*000c*/ 	.byte	0x04, 0x0a
        /*000e*/ 	.short	(.L_1103 - .L_1102)
	.align		4
.L_1102:
        /*0010*/ 	.word	index@(.nv.constant0._ZN4vllm3moe44grouped_topk_fused_small_expert_count_kernelI13__nv_bfloat16S2_iLNS0_11ScoringFuncE0ELi128ELb0ELi8EEEvPT_PfPT1_PKT0_llllllbd)
        /*0014*/ 	.short	0x0160
        /*0016*/ 	.short	0x0060


	//----- nvinfo : EIATTR_CBANK_PARAM_SIZE
	.align		4
.L_1103:
        /*0018*/ 	.byte	0x03, 0x19
        /*001a*/ 	.short	0x0060


	//----- nvinfo : EIATTR_KPARAM_INFO
	.align		4
        /*001c*/ 	.byte	0x04, 0x17
        /*001e*/ 	.short	(.L_1105 - .L_1104)
.L_1104:
        /*0020*/ 	.word	0x00000000
        /*0024*/ 	.short	0x000b
        /*0026*/ 	.short	0x0058
        /*0028*/ 	.byte	0x00, 0xf0, 0x21, 0x00


	//----- nvinfo : EIATTR_KPARAM_INFO
	.align		4
.L_1105:
        /*002c*/ 	.byte	0x04, 0x17
        /*002e*/ 	.short	(.L_1107 - .L_1106)
.L_1106:
        /*0030*/ 	.word	0x00000000
        /*0034*/ 	.short	0x000a
        /*0036*/ 	.short	0x0050
        /*0038*/ 	.byte	0x00, 0xf0, 0x05, 0x00


	//----- nvinfo : EIATTR_KPARAM_INFO
	.align		4
.L_1107:
        /*003c*/ 	.byte	0x04, 0x17
        /*003e*/ 	.short	(.L_1109 - .L_1108)
.L_1108:
        /*0040*/ 	.word	0x00000000
        /*0044*/ 	.short	0x0009
        /*0046*/ 	.short	0x0048
        /*0048*/ 	.byte	0x00, 0xf0, 0x21, 0x00


	//----- nvinfo : EIATTR_KPARAM_INFO
	.align		4
.L_1109:
        /*004c*/ 	.byte	0x04, 0x17
        /*004e*/ 	.short	(.L_1111 - .L_1110)
.L_1110:
        /*0050*/ 	.word	0x00000000
        /*0054*/ 	.short	0x0008
        /*0056*/ 	.short	0x0040
        /*0058*/ 	.byte	0x00, 0xf0, 0x21, 0x00


	//----- nvinfo : EIATTR_KPARAM_INFO
	.align		4
.L_1111:
        /*005c*/ 	.byte	0x04, 0x17
        /*005e*/ 	.short	(.L_1113 - .L_1112)
.L_1112:
        /*0060*/ 	.word	0x00000000
        /*0064*/ 	.short	0x0007
        /*0066*/ 	.short	0x0038
        /*0068*/ 	.byte	0x00, 0xf0, 0x21, 0x00


	//----- nvinfo : EIATTR_KPARAM_INFO
	.align		4
.L_1113:
        /*006c*/ 	.byte	0x04, 0x17
        /*006e*/ 	.short	(.L_1115 - .L_1114)
.L_1114:
        /*0070*/ 	.word	0x00000000
        /*0074*/ 	.short	0x0006
        /*0076*/ 	.short	0x0030
        /*0078*/ 	.byte	0x00, 0xf0, 0x21, 0x00


	//----- nvinfo : EIATTR_KPARAM_INFO
	.align		4
.L_1115:
        /*007c*/ 	.byte	0x04, 0x17
        /*007e*/ 	.short	(.L_1117 - .L_1116)
.L_1116:
        /*0080*/ 	.word	0x00000000
        /*0084*/ 	.short	0x0005
        /*0086*/ 	.short	0x0028
        /*0088*/ 	.byte	0x00, 0xf0, 0x21, 0x00


	//----- nvinfo : EIATTR_KPARAM_INFO
	.align		4
.L_1117:
        /*008c*/ 	.byte	0x04, 0x17
        /*008e*/ 	.short	(.L_1119 - .L_1118)
.L_1118:
        /*0090*/ 	.word	0x00000000
        /*0094*/ 	.short	0x0004
        /*0096*/ 	.short	0x0020
        /*0098*/ 	.byte	0x00, 0xf0, 0x21, 0x00


	//----- nvinfo : EIATTR_KPARAM_INFO
	.align		4
.L_1119:
        /*009c*/ 	.byte	0x04, 0x17
        /*009e*/ 	.short	(.L_1121 - .L_1120)
.L_1120:
        /*00a0*/ 	.word	0x00000000
        /*00a4*/ 	.short	0x0003
        /*00a6*/ 	.short	0x0018
        /*00a8*/ 	.byte	0x00, 0xf0, 0x21, 0x00


	//----- nvinfo : EIATTR_KPARAM_INFO
	.align		4
.L_1121:
        /*00ac*/ 	.byte	0x04, 0x17
        /*00ae*/ 	.short	(.L_1123 - .L_1122)
.L_1122:
        /*00b0*/ 	.word	0x00000000
        /*00b4*/ 	.short	0x0002
        /*00b6*/ 	.short	0x0010
        /*00b8*/ 	.byte	0x00, 0xf0, 0x21, 0x00


	//----- nvinfo : EIATTR_KPARAM_INFO
	.align		4
.L_1123:
        /*00bc*/ 	.byte	0x04, 0x17
        /*00be*/ 	.short	(.L_1125 - .L_1124)
.L_1124:
        /*00c0*/ 	.word	0x00000000
        /*00c4*/ 	.short	0x0001
        /*00c6*/ 	.short	0x0008
        /*00c8*/ 	.byte	0x00, 0xf0, 0x21, 0x00


	//----- nvinfo : EIATTR_KPARAM_INFO
	.align		4
.L_1125:
        /*00cc*/ 	.byte	0x04, 0x17
        /*00ce*/ 	.short	(.L_1127 - .L_1126)
.L_1126:
        /*00d0*/ 	.word	0x00000000
        /*00d4*/ 	.short	0x0000
        /*00d6*/ 	.short	0x0000
        /*00d8*/ 	.byte	0x00, 0xf0, 0x21, 0x00


	//----- nvinfo : EIATTR_MAXREG_COUNT
	.align		4
.L_1127:
        /*00dc*/ 	.byte	0x03, 0x1b
        /*00de*/ 	.short	0x00ff


	//----- nvinfo : EIATTR_NUM_BARRIERS
	.align		4
        /*00e0*/ 	.byte	0x02, 0x4c
        /*00e2*/ 	.byte	0x01
	.zero		1


	//----- nvinfo : EIATTR_MERCURY_ISA_VERSION
	.align		4
        /*00e4*/ 	.byte	0x03, 0x5f
        /*00e6*/ 	.short	0x0000


	//----- nvinfo : EIATTR_COOP_GROUP_MASK_REGIDS
	.align		4
        /*00e8*/ 	.byte	0x04, 0x29
        /*00ea*/ 	.short	(.L_1129 - .L_1128)


	//   ....[0]....
.L_1128:
        /*00ec*/ 	.word	0xffffffff


	//   ....[1]....
        /*00f0*/ 	.word	0xffffffff


	//   ....[2]....
        /*00f4*/ 	.word	0xffffffff


	//   ....[3]....
        /*00f8*/ 	.word	0xffffffff


	//   ....[4]....
        /*00fc*/ 	.word	0xffffffff


	//   ....[5]....
        /*0100*/ 	.word	0xffffffff


	//   ....[6]....
        /*0104*/ 	.word	0xffffffff


	//   ....[7]....
        /*0108*/ 	.word	0xffffffff


	//   ....[8]....
        /*010c*/ 	.word	0xffffffff


	//   ....[9]....
        /*0110*/ 	.word	0xffffffff


	//   ....[10]....
        /*0114*/ 	.word	0xffffffff


	//   ....[11]....
        /*0118*/ 	.word	0xffffffff


	//   ....[12]....
        /*011c*/ 	.word	0xffffffff


	//   ....[13]....
        /*0120*/ 	.word	0xffffffff


	//   ....[14]....
        /*0124*/ 	.word	0xffffffff


	//   ....[15]....
        /*0128*/ 	.word	0xffffffff


	//   ....[16]....
        /*012c*/ 	.word	0xffffffff


	//   ....[17]....
        /*0130*/ 	.word	0xffffffff


	//   ....[18]....
        /*0134*/ 	.word	0xffffffff


	//   ....[19]....
        /*0138*/ 	.word	0xffffffff


	//   ....[20]....
        /*013c*/ 	.word	0xffffffff


	//   ....[21]....
        /*0140*/ 	.word	0xffffffff


	//   ....[22]....
        /*0144*/ 	.word	0xffffffff


	//   ....[23]....
        /*0148*/ 	.word	0xffffffff


	//   ....[24]....
        /*014c*/ 	.word	0xffffffff


	//   ....[25]....
        /*0150*/ 	.word	0xffffffff


	//   ....[26]....
        /*0154*/ 	.word	0xffffffff


	//   ....[27]....
        /*0158*/ 	.word	0xffffffff


	//   ....[28]....
        /*015c*/ 	.word	0xffffffff


	//   ....[29]....
        /*0160*/ 	.word	0xffffffff


	//   ....[30]....
        /*0164*/ 	.word	0xffffffff


	//   ....[31]....
        /*0168*/ 	.word	0xffffffff


	//   ....[32]....
        /*016c*/ 	.word	0xffffffff


	//   ....[33]....
        /*0170*/ 	.word	0xffffffff


	//   ....[34]....
        /*0174*/ 	.word	0xffffffff


	//   ....[35]....
        /*0178*/ 	.word	0xffffffff


	//----- nvinfo : EIATTR_COOP_GROUP_INSTR_OFFSETS
	.align		4
.L_1129:
        /*017c*/ 	.byte	0x04, 0x28
        /*017e*/ 	.short	(.L_1131 - .L_1130)


	//   ....[0]....
.L_1130:
        /*0180*/ 	.word	0x00000140


	//   ....[1]....
        /*0184*/ 	.word	0x000007f0


	//   ....[2]....
        /*0188*/ 	.word	0x00000820


	//   ....[3]....
        /*018c*/ 	.word	0x000008a0


	//   ....[4]....
        /*0190*/ 	.word	0x000008b0


	//   ....[5]....
        /*0194*/ 	.word	0x00000900


	//   ....[6]....
        /*0198*/ 	.word	0x00000910


	//   ....[7]....
        /*019c*/ 	.word	0x00000960


	//   ....[8]....
        /*01a0*/ 	.word	0x00000970


	//   ....[9]....
        /*01a4*/ 	.word	0x000009c0


	//   ....[10]....
        /*01a8*/ 	.word	0x000009d0


	//   ....[11]....
        /*01ac*/ 	.word	0x00000a70


	//   ....[12]....
        /*01b0*/ 	.word	0x00000aa0


	//   ....[13]....
        /*01b4*/ 	.word	0x00000b20


	//   ....[14]....
        /*01b8*/ 	.word	0x00000b30


	//   ....[15]....
        /*01bc*/ 	.word	0x00000b80


	//   ....[16]....
        /*01c0*/ 	.word	0x00000b90


	//   ....[17]....
        /*01c4*/ 	.word	0x00000be0


	//   ....[18]....
        /*01c8*/ 	.word	0x00000bf0


	//   ....[19]....
        /*01cc*/ 	.word	0x00000c60


	//   ....[20]....
        /*01d0*/ 	.word	0x00000c80


	//   ....[21]....
        /*01d4*/ 	.word	0x00000d90


	//   ....[22]....
        /*01d8*/ 	.word	0x00000da0


	//   ....[23]....
        /*01dc*/ 	.word	0x00000df0


	//   ....[24]....
        /*01e0*/ 	.word	0x00000e00


	//   ....[25]....
        /*01e4*/ 	.word	0x00000e50


	//   ....[26]....
        /*01e8*/ 	.word	0x00000e60


	//   ....[27]....
        /*01ec*/ 	.word	0x00000eb0


	//   ....[28]....
        /*01f0*/ 	.word	0x00000ec0


	//   ....[29]....
        /*01f4*/ 	.word	0x00000f10


	//   ....[30]....
        /*01f8*/ 	.word	0x00000f20


	//   ....[31]....
        /*01fc*/ 	.word	0x00001080


	//   ....[32]....
        /*0200*/ 	.word	0x000010c0


	//   ....[33]....
        /*0204*/ 	.word	0x000010e0


	//   ....[34]....
        /*0208*/ 	.word	0x00001100


	//   ....[35]....
        /*020c*/ 	.word	0x00001130


	//----- nvinfo : EIATTR_EXIT_INSTR_OFFSETS
	.align		4
.L_1131:
        /*0210*/ 	.byte	0x04, 0x1c
        /*0212*/ 	.short	(.L_1133 - .L_1132)


	//   ....[0]....
.L_1132:
        /*0214*/ 	.word	0x000001c0


	//   ....[1]....
        /*0218*/ 	.word	0x000012c0


	//   ....[2]....
        /*021c*/ 	.word	0x000013a0


	//----- nvinfo : EIATTR_CRS_STACK_SIZE
	.align		4
.L_1133:
        /*0220*/ 	.byte	0x04, 0x1e
        /*0222*/ 	.short	(.L_1135 - .L_1134)
.L_1134:
        /*0224*/ 	.word	0x00000000
.L_1135:


//--------------------- .nv.info._ZN4vllm3moe44grouped_topk_fused_small_expert_count_kernelI13__nv_bfloat16S2_iLNS0_11ScoringFuncE0ELi384ELb0ELi8EEEvPT_PfPT1_PKT0_llllllbd --------------------------
	.section	.nv.info._ZN4vllm3moe44grouped_topk_fused_small_expert_count_kernelI13__nv_bfloat16S2_iLNS0_11ScoringFuncE0ELi384ELb0ELi8EEEvPT_PfPT1_PKT0_llllllbd,"",@"SHT_CUDA_INFO"
	.sectionflags	@""
	.align	4


	//----- nvinfo : EIATTR_CUDA_API_VERSION
	.align		4
        /*0000*/ 	.byte	0x04, 0x37
        /*0002*/ 	.short	(.L_1137 - .L_1136)
.L_1136:
        /*0004*/ 	.word	0x00000082


	//----- nvinfo : EIATTR_SW2861232_WAR
	.align		4
.L_1137:
        /*0008*/ 	.byte	0x01, 0x35
	.zero		2


	//----- nvinfo : EIATTR_PARAM_CBANK
	.align		4
        /*000c*/ 	.byte	0x04, 0x0a
        /*000e*/ 	.short	(.L_1139 - .L_1138)
	.align		4
.L_1138:
        /*0010*/ 	.word	index@(.nv.constant0._ZN4vllm3moe44grouped_topk_fused_small_expert_count_kernelI13__nv_bfloat16S2_iLNS0_11ScoringFuncE0ELi384ELb0ELi8EEEvPT_PfPT1_PKT0_llllllbd)
        /*0014*/ 	.short	0x0160
        /*0016*/ 	.short	0x0060


	//----- nvinfo : EIATTR_CBANK_PARAM_SIZE
	.align		4
.L_1139:
        /*0018*/ 	.byte	0x03, 0x19
        /*001a*/ 	.short	0x0060


	//----- nvinfo : EIATTR_KPARAM_INFO
	.align		4
        /*001c*/ 	.byte	0x04, 0x17
        /*001e*/ 	.short	(.L_1141 - .L_1140)
.L_1140:
        /*0020*/ 	.word	0x00000000
        /*0024*/ 	.short	0x000b
        /*0026*/ 	.short	0x0058
        /*0028*/ 	.byte	0x00, 0xf0, 0x21, 0x00


	//----- nvinfo : EIATTR_KPARAM_INFO
	.align		4
.L_1141:
        /*002c*/ 	.byte	0x04, 0x17
        /*002e*/ 	.short	(.L_1143 - .L_1142)
.L_1142:
        /*0030*/ 	.word	0x00000000
        /*0034*/ 	.short	0x000a
        /*0036*/ 	.short	0x0050
        /*0038*/ 	.byte	0x00, 0xf0, 0x05, 0x00


	//----- nvinfo : EIATTR_KPARAM_INFO
	.align		4
.L_1143:
        /*003c*/ 	.byte	0x04, 0x17
        /*003e*/ 	.short	(.L_1145 - .L_1144)
.L_1144:
        /*0040*/ 	.word	0x00000000
        /*0044*/ 	.short	0x0009
        /*0046*/ 	.short	0x0048
        /*0048*/ 	.byte	0x00, 0xf0, 0x21, 0x00


	//----- nvinfo : EIATTR_KPARAM_INFO
	.align		4
.L_1145:
        /*004c*/ 	.byte	0x04, 0x17
        /*004e*/ 	.short	(.L_1147 - .L_1146)
.L_1146:
        /*0050*/ 	.word	0x00000000
        /*0054*/ 	.short	0x0008
        /*0056*/ 	.short	0x0040
        /*0058*/ 	.byte	0x00, 0xf0, 0x21, 0x00


	//----- nvinfo : EIATTR_KPARAM_INFO
	.align		4
.L_1147:
        /*005c*/ 	.byte	0x04, 0x17
        /*005e*/ 	.short	(.L_1149 - .L_1148)
.L_1148:
        /*0060*/ 	.word	0x00000000
        /*0064*/ 	.short	0x0007
        /*0066*/ 	.short	0x0038
        /*0068*/ 	.byte	0x00, 0xf0, 0x21, 0x00


	//----- nvinfo : EIATTR_KPARAM_INFO
	.align		4
.L_1149:
        /*006c*/ 	.byte	0x04, 0x17
        /*006e*/ 	.short	(.L_1151 - .L_1150)
.L_1150:
        /*0070*/ 	.word	0x00000000
        /*0074*/ 	.short	0x0006
        /*0076*/ 	.short	0x0030
        /*0078*/ 	.byte	0x00, 0xf0, 0x21, 0x00


	//----- nvinfo : EIATTR_KPARAM_INFO
	.align		4
.L_1151:
        /*007c*/ 	.byte	0x04, 0x17
        /*007e*/ 	.short	(.L_1153 - .L_1152)
.L_1152:
        /*0080*/ 	.word	0x00000000
        /*0084*/ 	.short	0x0005
        /*0086*/ 	.short	0x0028
        /*0088*/ 	.byte	0x00, 0xf0, 0x21, 0x00


	//----- nvinfo : EIATTR_KPARAM_INFO
	.align		4
.L_1153:
        /*008c*/ 	.byte	0x04, 0x17
        /*008e*/ 	.short	(.L_1155 - .L_1154)
.L_1154:
        /*0090*/ 	.word	0x00000000
        /*0094*/ 	.short	0x0004
        /*0096*/ 	.short	0x0020
        /*0098*/ 	.byte	0x00, 0xf0, 0x21, 0x00


	//----- nvinfo : EIATTR_KPARAM_INFO
	.align		4
.L_1155:
        /*009c*/ 	.byte	0x04, 0x17
        /*009e*/ 	.short	(.L_1157 - .L_1156)
.L_1156:
        /*00a0*/ 	.word	0x00000000
        /*00a4*/ 	.short	0x0003
        /*00a6*/ 	.short	0x0018
        /*00a8*/ 	.byte	0x00, 0xf0, 0x21, 0x00


	//----- nvinfo : EIATTR_KPARAM_INFO
	.align		4
.L_1157:
        /*00ac*/ 	.byte	0x04, 0x17
        /*00ae*/ 	.short	(.L_1159 - .L_1158)
.L_1158:
        /*00b0*/ 	.word	0x00000000
        /*00b4*/ 	.short	0x0002
        /*00b6*/ 	.short	0x0010
        /*00b8*/ 	.byte	0x00, 0xf0, 0x21, 0x00


	//----- nvinfo : EIATTR_KPARAM_INFO
	.align		4
.L_1159:
        /*00bc*/ 	.byte	0x04, 0x17
        /*00be*/ 	.short	(.L_1161 - .L_1160)
.L_1160:
        /*00c0*/ 	.word	0x00000000
        /*00c4*/ 	.short	0x0001
        /*00c6*/ 	.short	0x0008
        /*00c8*/ 	.byte	0x00, 0xf0, 0x21, 0x00


	//----- nvinfo : EIATTR_KPARAM_INFO
	.align		4
.L_1161:
        /*00cc*/ 	.byte	0x04, 0x17
        /*00ce*/ 	.short	(.L_1163 - .L_1162)
.L_1162:
        /*00d0*/ 	.word	0x00000000
        /*00d4*/ 	.short	0x0000
        /*00d6*/ 	.short	0x0000
        /*00d8*/ 	.byte	0x00, 0xf0, 0x21, 0x00


	//----- nvinfo : EIATTR_MAXREG_COUNT
	.align		4
.L_1163:
        /*00dc*/ 	.byte	0x03, 0x1b
        /*00de*/ 	.short	0x00ff


	//----- nvinfo : EIATTR_NUM_BARRIERS
	.align		4
        /*00e0*/ 	.byte	0x02, 0x4c
        /*00e2*/ 	.byte	0x01
	.zero		1


	//----- nvinfo : EIATTR_MERCURY_ISA_VERSION
	.align		4
        /*00e4*/ 	.byte	0x03, 0x5f
        /*00e6*/ 	.short	0x0000


	//----- nvinfo : EIATTR_COOP_GROUP_MASK_REGIDS
	.align		4
        /*00e8*/ 	.byte	0x04, 0x29
        /*00ea*/ 	.short	(.L_1165 - .L_1164)


	//   ....[0]....
.L_1164:
        /*00ec*/ 	.word	0xffffffff


	//   ....[1]....
        /*00f0*/ 	.word	0xffffffff


	//   ....[2]....
        /*00f4*/ 	.word	0xffffffff


	//   ....[3]....
        /*00f8*/ 	.word	0xffffffff


	//   ....[4]....
        /*00fc*/ 	.word	0xffffffff


	//   ....[5]....
        /*0100*/ 	.word	0xffffffff


	//   ....[6]....
        /*0104*/ 	.word	0xffffffff


	//   ....[7]....
        /*0108*/ 	.word	0xffffffff


	//   ....[8]....
        /*010c*/ 	.word	0xffffffff


	//   ....[9]....
        /*0110*/ 	.word	0xffffffff


	//   ....[10]....
        /*0114*/ 	.word	0xffffffff


	//   ....[11]....
        /*0118*/ 	.word	0xffffffff


	//   ....[12]....
        /*011c*/ 	.word	0xffffffff


	//   ....[13]....
        /*0120*/ 	.word	0xffffffff


	//   ....[14]....
        /*0124*/ 	.word	0xffffffff


	//   ....[15]....
        /*0128*/ 	.word	0xffffffff


	//   ....[16]....
        /*012c*/ 	.word	0xffffffff


	//   ....[17]....
        /*0130*/ 	.word	0xffffffff


	//   ....[18]....
        /*0134*/ 	.word	0xffffffff


	//   ....[19]....
        /*0138*/ 	.word	0xffffffff


	//   ....[20]....
        /*013c*/ 	.word	0xffffffff


	//   ....[21]....
        /*0140*/ 	.word	0xffffffff


	//   ....[22]....
        /*0144*/ 	.word	0xffffffff


	//   ....[23]....
        /*0148*/ 	.word	0xffffffff


	//   ....[24]....
        /*014c*/ 	.word	0xffffffff


	//   ....[25]....
        /*0150*/ 	.word	0xffffffff


	//   ....[26]....
        /*0154*/ 	.word	0xffffffff


	//   ....[27]....
        /*0158*/ 	.word	0xffffffff


	//   ....[28]....
        /*015c*/ 	.word	0xffffffff


	//   ....[29]....
        /*0160*/ 	.word	0xffffffff


	//   ....[30]....
        /*0164*/ 	.word	0xffffffff


	//   ....[31]....
        /*0168*/ 	.word	0xffffffff


	//   ....[32]....
        /*016c*/ 	.word	0xffffffff


	//   ....[33]....
        /*0170*/ 	.word	0xffffffff


	//   ....[34]....
        /*0174*/ 	.word	0xffffffff


	//   ....[35]....
        /*0178*/ 	.word	0xffffffff


	//   ....[36]....
        /*017c*/ 	.word	0xffffffff


	//   ....[37]....
        /*0180*/ 	.word	0xffffffff


	//   ....[38]....
        /*0184*/ 	.word	0xffffffff


	//   ....[39]....
        /*0188*/ 	.word	0xffffffff


	//   ....[40]....
        /*018c*/ 	.word	0xffffffff


	//   ....[41]....
        /*0190*/ 	.word	0xffffffff


	//   ....[42]....
        /*0194*/ 	.word	0xffffffff


	//   ....[43]....
        /*0198*/ 	.word	0xffffffff


	//   ....[44]....
        /*019c*/ 	.word	0xffffffff


	//   ....[45]....
        /*01a0*/ 	.word	0xffffffff


	//   ....[46]....
        /*01a4*/ 	.word	0xffffffff


	//   ....[47]....
        /*01a8*/ 	.word	0xffffffff


	//   ....[48]....
        /*01ac*/ 	.word	0xffffffff


	//   ....[49]....
        /*01b0*/ 	.word	0xffffffff


	//   ....[50]....
        /*01b4*/ 	.word	0xffffffff


	//   ....[51]....
        /*01b8*/ 	.word	0xffffffff


	//   ....[52]....
        /*01bc*/ 	.word	0xffffffff


	//   ....[53]....
        /*01c0*/ 	.word	0xffffffff


	//   ....[54]....
        /*01c4*/ 	.word	0xffffffff


	//   ....[55]....
        /*01c8*/ 	.word	0xffffffff


	//   ....[56]....
        /*01cc*/ 	.word	0xffffffff


	//   ....[57]....
        /*01d0*/ 	.word	0xffffffff


	//   ....[58]....
        /*01d4*/ 	.word	0xffffffff


	//   ....[59]....
        /*01d8*/ 	.word	0xffffffff


	//   ....[60]....
        /*01dc*/ 	.word	0xffffffff


	//   ....[61]....
        /*01e0*/ 	.word	0xffffffff


	//   ....[62]....
        /*01e4*/ 	.word	0xffffffff


	//   ....[63]....
        /*01e8*/ 	.word	0xffffffff


	//   ....[64]....
        /*01ec*/ 	.word	0xffffffff


	//   ....[65]....
        /*01f0*/ 	.word	0xffffffff


	//   ....[66]....
        /*01f4*/ 	.word	0xffffffff


	//   ....[67]....
        /*01f8*/ 	.word	0xffffffff


	//   ....[68]....
        /*01fc*/ 	.word	0xffffffff


	//   ....[69]....
        /*0200*/ 	.word	0xffffffff


	//   ....[70]....
        /*0204*/ 	.word	0xffffffff


	//   ....[71]....
        /*0208*/ 	.word	0xffffffff


	//   ....[72]....
        /*020c*/ 	.word	0xffffffff


	//   ....[73]....
        /*0210*/ 	.word	0xffffffff


	//   ....[74]....
        /*0214*/ 	.word	0xffffffff


	//   ....[75]....
        /*0218*/ 	.word	0xffffffff


	//   ....[76]....
        /*021c*/ 	.word	0xffffffff


	//   ....[77]....
        /*0220*/ 	.word	0xffffffff


	//   ....[78]....
        /*0224*/ 	.word	0xffffffff


	//   ....[79]....
        /*0228*/ 	.word	0xffffffff


	//   ....[80]....
        /*022c*/ 	.word	0xffffffff


	//   ....[81]....
        /*0230*/ 	.word	0xffffffff


	//   ....[82]....
        /*0234*/ 	.word	0xffffffff


	//   ....[83]....
        /*0238*/ 	.word	0xffffffff


	//   ....[84]....
        /*023c*/ 	.word	0xffffffff


	//   ....[85]....
        /*0240*/ 	.word	0xffffffff


	//----- nvinfo : EIATTR_COOP_GROUP_INSTR_OFFSETS
	.align		4
.L_1165:
        /*0244*/ 	.byte	0x04, 0x28
        /*0246*/ 	.short	(.L_1167 - .L_1166)


	//   ....[0]....
.L_1166:
        /*0248*/ 	.word	0x00000150


	//   ....[1]....
        /*024c*/ 	.word	0x00000870


	//   ....[2]....
        /*0250*/ 	.word	0x000008a0


	//   ....[3]....
        /*0254*/ 	.word	0x00000920


	//   ....[4]....
        /*0258*/ 	.word	0x00000930


	//   ....[5]....
        /*025c*/ 	.word	0x00000980


	//   ....[6]....
        /*0260*/ 	.word	0x00000990


	//   ....[7]....
        /*0264*/ 	.word	0x000009e0


	//   ....[8]....
        /*0268*/ 	.word	0x000009f0


	//   ....[9]....
        /*026c*/ 	.word	0x00000a40


	//   ....[10]....
        /*0270*/ 	.word	0x00000a50


	//   ....[11]....
        /*0274*/ 	.word	0x00000b10


	//   ....[12]....
        /*0278*/ 	.word	0x00000b40


	//   ....[13]....
        /*027c*/ 	.word	0x00000bc0


	//   ....[14]....
        /*0280*/ 	.word	0x00000bd0


	//   ....[15]....
        /*0284*/ 	.word	0x00000c20


	//   ....[16]....
        /*0288*/ 	.word	0x00000c30


	//   ....[17]....
        /*028c*/ 	.word	0x00000c80


	//   ....[18]....
        /*0290*/ 	.word	0x00000c90


	//   ....[19]....
        /*0294*/ 	.word	0x00000d00


	//   ....[20]....
        /*0298*/ 	.word	0x00000d20


	//   ....[21]....
        /*029c*/ 	.word	0x00000eb0


	//   ....[22]....
        /*02a0*/ 	.word	0x00000ec0


	//   ....[23]....
        /*02a4*/ 	.word	0x00000f10


	//   ....[24]....
        /*02a8*/ 	.word	0x00000f20


	//   ....[25]....
        /*02ac*/ 	.word	0x00000f70


	//   ....[26]....
        /*02b0*/ 	.word	0x00000f80


	//   ....[27]....
        /*02b4*/ 	.word	0x00000fd0


	//   ....[28]....
        /*02b8*/ 	.word	0x00000fe0


	//   ....[29]....
        /*02bc*/ 	.word	0x00001030


	//   ....[30]....
        /*02c0*/ 	.word	0x00001040


	//   ....[31]....
        /*02c4*/ 	.word	0x00001490


	//   ....[32]....
        /*02c8*/ 	.word	0x000014a0


	//   ....[33]....
        /*02cc*/ 	.word	0x000014f0


	//   ....[34]....
        /*02d0*/ 	.word	0x00001500


	//   ....[35]....
        /*02d4*/ 	.word	0x00001550


	//   ....[36]....
        /*02d8*/ 	.word	0x00001560


	//   ....[37]....
        /*02dc*/ 	.word	0x000015b0


	//   ....[38]....
        /*02e0*/ 	.word	0x000015c0


	//   ....[39]....
        /*02e4*/ 	.word	0x00001610


	//   ....[40]....
        /*02e8*/ 	.word	0x00001620


	//   ....[41]....
        /*02ec*/ 	.word	0x000016b0


	//   ....[42]....
        /*02f0*/ 	.word	0x000016c0


	//   ....[43]....
        /*02f4*/ 	.word	0x00001710


	//   ....[44]....
        /*02f8*/ 	.word	0x00001720


	//   ....[45]....
        /*02fc*/ 	.word	0x00001770


	//   ....[46]....
        /*0300*/ 	.word	0x00001780


	//   ....[47]....
        /*0304*/ 	.word	0x000017d0


	//   ....[48]....
        /*0308*/ 	.word	0x000017e0


	//   ....[49]....
        /*030c*/ 	.word	0x00001830


	//   ....[50]....
        /*0310*/ 	.word	0x00001840


	//   ....[51]....
        /*0314*/ 	.word	0x000018f0


	//   ....[52]....
        /*0318*/ 	.word	0x00001900


	//   ....[53]....
        /*031c*/ 	.word	0x00001950


	//   ....[54]....
        /*0320*/ 	.word	0x00001960


	//   ....[55]....
        /*0324*/ 	.word	0x000019b0


	//   ....[56]....
        /*0328*/ 	.word	0x000019c0


	//   ....[57]....
        /*032c*/ 	.word	0x00001a10


	//   ....[58]....
        /*0330*/ 	.word	0x00001a20


	//   ....[59]....
        /*0334*/ 	.word	0x00001a70


	//   ....[60]....
        /*0338*/ 	.word	0x00001a80


	//   ....[61]....
        /*033c*/ 	.word	0x00001b10


	//   ....[62]....
        /*0340*/ 	.word	0x00001b20


	//   ....[63]....
        /*0344*/ 	.word	0x00001b70


	//   ....[64]....
        /*0348*/ 	.word	0x00001b80


	//   ....[65]....
        /*034c*/ 	.word	0x00001bd0


	//   ....[66]....
        /*0350*/ 	.word	0x00001be0


	//   ....[67]....
        /*0354*/ 	.word	0x00001c40


	//   ....[68]....
        /*0358*/ 	.word	0x00001c50


	//   ....[69]....
        /*035c*/ 	.word	0x00001cc0


	//   ....[70]....
        /*0360*/ 	.word	0x00001cf0


	//   ....[71]....
        /*0364*/ 	.word	0x00001f30


	//   ....[72]....
        /*0368*/ 	.word	0x00001f40


	//   ....[73]....
        /*036c*/ 	.word	0x00001f90


	//   ....[74]....
        /*0370*/ 	.word	0x00001fa0


	//   ....[75]....
        /*0374*/ 	.word	0x00001ff0


	//   ....[76]....
        /*0378*/ 	.word	0x00002000


	//   ....[77]....
        /*037c*/ 	.word	0x00002050


	//   ....[78]....
        /*0380*/ 	.word	0x00002060


	//   ....[79]....
        /*0384*/ 	.word	0x000020b0


	//   ....[80]....
        /*0388*/ 	.word	0x000020c0


	//   ....[81]....
        /*038c*/ 	.word	0x000022d0


	//   ....[82]....
        /*0390*/ 	.word	0x00002310


	//   ....[83]....
        /*0394*/ 	.word	0x00002340


	//   ....[84]....
        /*0398*/ 	.word	0x00002370


	//   ....[85]....
        /*039c*/ 	.word	0x00002390


	//----- nvinfo : EIATTR_EXIT_INSTR_OFFSETS
	.align		4
.L_1167:
        /*03a0*/ 	.byte	0x04, 0x1c
        /*03a2*/ 	.short	(.L_1169 - .L_1168)


	//   ....[0]....
.L_1168:
        /*03a4*/ 	.word	0x00001240


	//   ....[1]....
        /*03a8*/ 	.word	0x00002510


	//   ....[2]....
        /*03ac*/ 	.word	0x000025e0


	//----- nvinfo : EIATTR_CRS_STACK_SIZE
	.align		4
.L_1169:
        /*03b0*/ 	.byte	0x04, 0x1e
        /*03b2*/ 	.short	(.L_1171 - .L_1170)
.L_1170:
        /*03b4*/ 	.word	0x00000000
.L_1171:


//--------------------- .nv.info._ZN4vllm3moe44grouped_topk_fused_small_expert_count_kernelI13__nv_bfloat16S2_iLNS0_11ScoringFuncE0ELi512ELb0ELi8EEEvPT_PfPT1_PKT0_llllllbd --------------------------
	.section	.nv.info._ZN4vllm3moe44grouped_topk_fused_small_expert_count_kernelI13__nv_bfloat16S2_iLNS0_11ScoringFuncE0ELi512ELb0ELi8EEEvPT_PfPT1_PKT0_llllllbd,"",@"SHT_CUDA_INFO"
	.sectionflags	@""
	.align	4


	//----- nvinfo : EIATTR_CUDA_API_VERSION
	.align		4
        /*0000*/ 	.byte	0x04, 0x37
        /*0002*/ 	.short	(.L_1173 - .L_1172)
.L_1172:
        /*0004*/ 	.word	0x00000082


	//----- nvinfo : EIATTR_SW2861232_WAR
	.align		4
.L_1173:
        /*0008*/ 	.byte	0x01, 0x35
	.zero		2


	//----- nvinfo : EIATTR_PARAM_CBANK
	.align		4
        /*000c*/ 	.byte	0x04, 0x0a
        /*000e*/ 	.short	(.L_1175 - .L_1174)
	.align		4
.L_1174:
        /*0010*/ 	.word	index@(.nv.constant0._ZN4vllm3moe44grouped_topk_fused_small_expert_count_kernelI13__nv_bfloat16S2_iLNS0_11ScoringFuncE0ELi512ELb0ELi8EEEvPT_PfPT1_PKT0_llllllbd)
        /*0014*/ 	.short	0x0160
        /*0016*/ 	.short	0x0060


	//----- nvinfo : EIATTR_CBANK_PARAM_SIZE
	.align		4
.L_1175:
        /*0018*/ 	.byte	0x03, 0x19
        /*001a*/ 	.short	0x0060


	//----- nvinfo : EIATTR_KPARAM_INFO
	.align		4
        /*001c*/ 	.byte	0x04, 0x17
        /*001e*/ 	.short	(.L_1177 - .L_1176)
.L_1176:
        /*0020*/ 	.word	0x00000000
        /*0024*/ 	.short	0x000b
        /*0026*/ 	.short	0x0058
        /*0028*/ 	.byte	0x00, 0xf0, 0x21, 0x00


	//----- nvinfo : EIATTR_KPARAM_INFO
	.align		4
.L_1177:
        /*002c*/ 	.byte	0x04, 0x17
        /*002e*/ 	.short	(.L_1179 - .L_1178)
.L_1178:
        /*0030*/ 	.word	0x00000000
        /*0034*/ 	.short	0x000a
        /*0036*/ 	.short	0x0050
        /*0038*/ 	.byte	0x00, 0xf0, 0x05, 0x00


	//----- nvinfo : EIATTR_KPARAM_INFO
	.align		4
.L_1179:
        /*003c*/ 	.byte	0x04, 0x17
        /*003e*/ 	.short	(.L_1181 - .L_1180)
.L_1180:
        /*0040*/ 	.word	0x00000000
        /*0044*/ 	.short	0x0009
        /*0046*/ 	.short	0x0048
        /*0048*/ 	.byte	0x00, 0xf0, 0x21, 0x00


	//----- nvinfo : EIATTR_KPARAM_INFO
	.align		4
.L_1181:
        /*004c*/ 	.byte	0x04, 0x17
        /*004e*/ 	.short	(.L_1183 - .L_1182)
.L_1182:
        /*0050*/ 	.word	0x00000000
        /*0054*/ 	.short	0x0008
        /*0056*/ 	.short	0x0040
        /*0058*/ 	.byte	0x00, 0xf0, 0x21, 0x00


	//----- nvinfo : EIATTR_KPARAM_INFO
	.align		4
.L_1183:
        /*005c*/ 	.byte	0x04, 0x17
        /*005e*/ 	.short	(.L_1185 - .L_1184)
.L_1184:
        /*0060*/ 	.word	0x00000000
        /*0064*/ 	.short	0x0007
        /*0066*/ 	.short	0x0038
        /*0068*/ 	.byte	0x00, 0xf0, 0x21, 0x00


	//----- nvinfo : EIATTR_KPARAM_INFO
	.align		4
.L_1185:
        /*006c*/ 	.byte	0x04, 0x17
        /*006e*/ 	.short	(.L_1187 - .L_1186)
.L_1186:
        /*0070*/ 	.word	0x00000000
        /*0074*/ 	.short	0x0006
        /*0076*/ 	.short	0x0030
        /*0078*/ 	.byte	0x00, 0xf0, 0x21, 0x00


	//----- nvinfo : EIATTR_KPARAM_INFO
	.align		4
.L_1187:
        /*007c*/ 	.byte	0x04, 0x17
        /*007e*/ 	.short	(.L_1189 - .L_1188)
.L_1188:
        /*0080*/ 	.word	0x00000000
        /*0084*/ 	.short	0x0005
        /*0086*/ 	.short	0x0028
        /*0088*/ 	.byte	0x00, 0xf0, 0x21, 0x00


	//----- nvinfo : EIATTR_KPARAM_INFO
	.align		4
.L_1189:
        /*008c*/ 	.byte	0x04, 0x17
        /*008e*/ 	.short	(.L_1191 - .L_1190)
.L_1190:
        /*0090*/ 	.word	0x00000000
        /*0094*/ 	.short	0x0004
        /*0096*/ 	.short	0x0020
        /*0098*/ 	.byte	0x00, 0xf0, 0x21, 0x00


	//----- nvinfo : EIATTR_KPARAM_INFO
	.align		4
.L_1191:
        /*009c*/ 	.byte	0x04, 0x17
        /*009e*/ 	.short	(.L_1193 - .L_1192)
.L_1192:
        /*00a0*/ 	.word	0x00000000
        /*00a4*/ 	.short	0x0003
        /*00a6*/ 	.short	0x0018
        /*00a8*/ 	.byte	0x00, 0xf0, 0x21, 0x00


	//----- nvinfo : EIATTR_KPARAM_INFO
	.align		4
.L_1193:
        /*00ac*/ 	.byte	0x04, 0x17
        /*00ae*/ 	.short	(.L_1195 - .L_1194)
.L_1194:
        /*00b0*/ 	.word	0x00000000
        /*00b4*/ 	.short	0x0002
        /*00b6*/ 	.short	0x0010
        /*00b8*/ 	.byte	0x00, 0xf0, 0x21, 0x00


	//----- nvinfo : EIATTR_KPARAM_INFO
	.align		4
.L_1195:
        /*00bc*/ 	.byte	0x04, 0x17
        /*00be*/ 	.short	(.L_1197 - .L_1196)
.L_1196:
        /*00c0*/ 	.word	0x00000000
        /*00c4*/ 	.short	0x0001
        /*00c6*/ 	.short	0x0008
        /*00c8*/ 	.byte	0x00, 0xf0, 0x21, 0x00


	//----- nvinfo : EIATTR_KPARAM_INFO
	.align		4
.L_1197:
        /*00cc*/ 	.byte	0x04, 0x17
        /*00ce*/ 	.short	(.L_1199 - .L_1198)
.L_1198:
        /*00d0*/ 	.word	0x00000000
        /*00d4*/ 	.short	0x0000
        /*00d6*/ 	.short	0x0000
        /*00d8*/ 	.byte	0x00, 0xf0, 0x21, 0x00


	//----- nvinfo : EIATTR_MAXREG_COUNT
	.align		4
.L_1199:
        /*00dc*/ 	.byte	0x03, 0x1b
        /*00de*/ 	.short	0x00ff


	//----- nvinfo : EIATTR_NUM_BARRIERS
	.align		4
        /*00e0*/ 	.byte	0x02, 0x4c
        /*00e2*/ 	.byte	0x01
	.zero		1


	//----- nvinfo : EIATTR_MERCURY_ISA_VERSION
	.align		4
        /*00e4*/ 	.byte	0x03, 0x5f
        /*00e6*/ 	.short	0x0000


	//----- nvinfo : EIATTR_COOP_GROUP_MASK_REGIDS
	.align		4
        /*00e8*/ 	.byte	0x04, 0x29
        /*00ea*/ 	.short	(.L_1201 - .L_1200)


	//   ....[0]....
.L_1200:
        /*00ec*/ 	.word	0xffffffff


	//   ....[1]....
        /*00f0*/ 	.word	0xffffffff


	//   ....[2]....
        /*00f4*/ 	.word	0xffffffff


	//   ....[3]....
        /*00f8*/ 	.word	0xffffffff


	//   ....[4]....
        /*00fc*/ 	.word	0xffffffff


	//   ....[5]....
        /*0100*/ 	.word	0xffffffff


	//   ....[6]....
        /*0104*/ 	.word	0xffffffff


	//   ....[7]....
        /*0108*/ 	.word	0xffffffff


	//   ....[8]....
        /*010c*/ 	.word	0xffffffff


	//   ....[9]....
        /*0110*/ 	.word	0xffffffff


	//   ....[10]....
        /*0114*/ 	.word	0xffffffff


	//   ....[11]....
        /*0118*/ 	.word	0xffffffff


	//   ....[12]....
        /*011c*/ 	.word	0xffffffff


	//   ....[13]....
        /*0120*/ 	.word	0xffffffff


	//   ....[14]....
        /*0124*/ 	.word	0xffffffff


	//   ....[15]....
        /*0128*/ 	.word	0xffffffff


	//   ....[16]....
        /*012c*/ 	.word	0xffffffff


	//   ....[17]....
        /*0130*/ 	.word	0xffffffff


	//   ....[18]....
        /*0134*/ 	.word	0xffffffff


	//   ....[19]....
        /*0138*/ 	.word	0xffffffff


	//   ....[20]....
        /*013c*/ 	.word	0xffffffff


	//   ....[21]....
        /*0140*/ 	.word	0xffffffff


	//   ....[22]....
        /*0144*/ 	.word	0xffffffff


	//   ....[23]....
        /*0148*/ 	.word	0xffffffff


	//   ....[24]....
        /*014c*/ 	.word	0xffffffff


	//   ....[25]....
        /*0150*/ 	.word	0xffffffff


	//   ....[26]....
        /*0154*/ 	.word	0xffffffff


	//   ....[27]....
        /*0158*/ 	.word	0xffffffff


	//   ....[28]....
        /*015c*/ 	.word	0xffffffff


	//   ....[29]....
        /*0160*/ 	.word	0xffffffff


	//   ....[30]....
        /*0164*/ 	.word	0xffffffff


	//   ....[31]....
        /*0168*/ 	.word	0xffffffff


	//   ....[32]....
        /*016c*/ 	.word	0xffffffff


	//   ....[33]....
        /*0170*/ 	.word	0xffffffff


	//   ....[34]....
        /*0174*/ 	.word	0xffffffff


	//   ....[35]....
        /*0178*/ 	.word	0xffffffff


	//   ....[36]....
        /*017c*/ 	.word	0xffffffff


	//   ....[37]....
        /*0180*/ 	.word	0xffffffff


	//   ....[38]....
        /*0184*/ 	.word	0xffffffff


	//   ....[39]....
        /*0188*/ 	.word	0xffffffff


	//   ....[40]....
        /*018c*/ 	.word	0xffffffff


	//   ....[41]....
        /*0190*/ 	.word	0xffffffff


	//   ....[42]....
        /*0194*/ 	.word	0xffffffff


	//   ....[43]....
        /*0198*/ 	.word	0xffffffff


	//   ....[44]....
        /*019c*/ 	.word	0xffffffff


	//   ....[45]....
        /*01a0*/ 	.word	0xffffffff


	//   ....[46]....
        /*01a4*/ 	.word	0xffffffff


	//   ....[47]....
        /*01a8*/ 	.word	0xffffffff


	//   ....[48]....
        /*01ac*/ 	.word	0xffffffff


	//   ....[49]....
        /*01b0*/ 	.word	0xffffffff


	//   ....[50]....
        /*01b4*/ 	.word	0xffffffff


	//   ....[51]....
        /*01b8*/ 	.word	0xffffffff


	//   ....[52]....
        /*01bc*/ 	.word	0xffffffff


	//   ....[53]....
        /*01c0*/ 	.word	0xffffffff


	//   ....[54]....
        /*01c4*/ 	.word	0xffffffff


	//   ....[55]....
        /*01c8*/ 	.word	0xffffffff


	//   ....[56]....
        /*01cc*/ 	.word	0xffffffff


	//   ....[57]....
        /*01d0*/ 	.word	0xffffffff


	//   ....[58]....
        /*01d4*/ 	.word	0xffffffff


	//   ....[59]....
        /*01d8*/ 	.word	0xffffffff


	//   ....[60]....
        /*01dc*/ 	.word	0xffffffff


	//   ....[61]....
        /*01e0*/ 	.word	0xffffffff


	//   ....[62]....
        /*01e4*/ 	.word	0xffffffff


	//   ....[63]....
        /*01e8*/ 	.word	0xffffffff


	//   ....[64]....
        /*01ec*/ 	.word	0xffffffff


	//   ....[65]....
        /*01f0*/ 	.word	0xffffffff


	//   ....[66]....
        /*01f4*/ 	.word	0xffffffff


	//   ....[67]....
        /*01f8*/ 	.word	0xffffffff


	//   ....[68]....
        /*01fc*/ 	.word	0xffffffff


	//   ....[69]....
        /*0200*/ 	.word	0xffffffff


	//   ....[70]....
        /*0204*/ 	.word	0xffffffff


	//   ....[71]....
        /*0208*/ 	.word	0xffffffff


	//   ....[72]....
        /*020c*/ 	.word	0xffffffff


	//   ....[73]....
        /*0210*/ 	.word	0xffffffff


	//   ....[74]....
        /*0214*/ 	.word	0xffffffff


	//   ....[75]....
        /*0218*/ 	.word	0xffffffff


	//   ....[76]....
        /*021c*/ 	.word	0xffffffff


	//   ....[77]....
        /*0220*/ 	.word	0xffffffff


	//   ....[78]....
        /*0224*/ 	.word	0xffffffff


	//   ....[79]....
        /*0228*/ 	.word	0xffffffff


	//   ....[80]....
        /*022c*/ 	.word	0xffffffff


	//   ....[81]....
        /*0230*/ 	.word	0xffffffff


	//   ....[82]....
        /*0234*/ 	.word	0xffffffff


	//   ....[83]....
        /*0238*/ 	.word	0xffffffff


	//   ....[84]....
        /*023c*/ 	.word	0xffffffff


	//   ....[85]....
        /*0240*/ 	.word	0xffffffff


	//----- nvinfo : EIATTR_COOP_GROUP_INSTR_OFFSETS
	.align		4
.L_1201:
        /*0244*/ 	.byte	0x04, 0x28
        /*0246*/ 	.short	(.L_1203 - .L_1202)


	//   ....[0]....
.L_1202:
        /*0248*/ 	.word	0x00000150


	//   ....[1]....
        /*024c*/ 	.word	0x00000870


	//   ....[2]....
        /*0250*/ 	.word	0x000008a0


	//   ....[3]....
        /*0254*/ 	.word	0x00000920


	//   ....[4]....
        /*0258*/ 	.word	0x00000930


	//   ....[5]....
        /*025c*/ 	.word	0x00000980


	//   ....[6]....
        /*0260*/ 	.word	0x00000990


	//   ....[7]....
        /*0264*/ 	.word	0x000009e0


	//   ....[8]....
        /*0268*/ 	.word	0x000009f0


	//   ....[9]....
        /*026c*/ 	.word	0x00000a40


	//   ....[10]....
        /*0270*/ 	.word	0x00000a50


	//   ....[11]....
        /*0274*/ 	.word	0x00000b10


	//   ....[12]....
        /*0278*/ 	.word	0x00000b40


	//   ....[13]....
        /*027c*/ 	.word	0x00000bc0


	//   ....[14]....
        /*0280*/ 	.word	0x00000bd0


	//   ....[15]....
        /*0284*/ 	.word	0x00000c20


	//   ....[16]....
        /*0288*/ 	.word	0x00000c30


	//   ....[17]....
        /*028c*/ 	.word	0x00000c80


	//   ....[18]....
        /*0290*/ 	.word	0x00000c90


	//   ....[19]....
        /*0294*/ 	.word	0x00000d00


	//   ....[20]....
        /*0298*/ 	.word	0x00000d20


	//   ....[21]....
        /*029c*/ 	.word	0x00000eb0


	//   ....[22]....
        /*02a0*/ 	.word	0x00000ec0


	//   ....[23]....
        /*02a4*/ 	.word	0x00000f10


	//   ....[24]....
        /*02a8*/ 	.word	0x00000f20


	//   ....[25]....
        /*02ac*/ 	.word	0x00000f70


	//   ....[26]....
        /*02b0*/ 	.word	0x00000f80


	//   ....[27]....
        /*02b4*/ 	.word	0x00000fd0


	//   ....[28]....
        /*02b8*/ 	.word	0x00000fe0


	//   ....[29]....
        /*02bc*/ 	.word	0x00001030


	//   ....[30]....
        /*02c0*/ 	.word	0x00001040


	//   ....[31]....
        /*02c4*/ 	.word	0x00001430


	//   ....[32]....
        /*02c8*/ 	.word	0x00001440


	//   ....[33]....
        /*02cc*/ 	.word	0x00001490


	//   ....[34]....
        /*02d0*/ 	.word	0x000014a0


	//   ....[35]....
        /*02d4*/ 	.word	0x000014f0


	//   ....[36]....
        /*02d8*/ 	.word	0x00001500


	//   ....[37]....
        /*02dc*/ 	.word	0x00001550


	//   ....[38]....
        /*02e0*/ 	.word	0x00001560


	//   ....[39]....
        /*02e4*/ 	.word	0x000015b0


	//   ....[40]....
        /*02e8*/ 	.word	0x000015c0


	//   ....[41]....
        /*02ec*/ 	.word	0x00001650


	//   ....[42]....
        /*02f0*/ 	.word	0x00001660


	//   ....[43]....
        /*02f4*/ 	.word	0x000016b0


	//   ....[44]....
        /*02f8*/ 	.word	0x000016c0


	//   ....[45]....
        /*02fc*/ 	.word	0x00001710


	//   ....[46]....
        /*0300*/ 	.word	0x00001720


	//   ....[47]....
        /*0304*/ 	.word	0x00001770


	//   ....[48]....
        /*0308*/ 	.word	0x00001780


	//   ....[49]....
        /*030c*/ 	.word	0x000017d0


	//   ....[50]....
        /*0310*/ 	.word	0x000017e0


	//   ....[51]....
        /*0314*/ 	.word	0x00001890


	//   ....[52]....
        /*0318*/ 	.word	0x000018a0


	//   ....[53]....
        /*031c*/ 	.word	0x000018f0


	//   ....[54]....
        /*0320*/ 	.word	0x00001900


	//   ....[55]....
        /*0324*/ 	.word	0x00001950


	//   ....[56]....
        /*0328*/ 	.word	0x00001960


	//   ....[57]....
        /*032c*/ 	.word	0x000019b0


	//   ....[58]....
        /*0330*/ 	.word	0x000019c0


	//   ....[59]....
        /*0334*/ 	.word	0x00001a10


	//   ....[60]....
        /*0338*/ 	.word	0x00001a20


	//   ....[61]....
        /*033c*/ 	.word	0x00001ac0


	//   ....[62]....
        /*0340*/ 	.word	0x00001ad0


	//   ....[63]....
        /*0344*/ 	.word	0x00001b20


	//   ....[64]....
        /*0348*/ 	.word	0x00001b30


	//   ....[65]....
        /*034c*/ 	.word	0x00001b80


	//   ....[66]....
        /*0350*/ 	.word	0x00001b90


	//   ....[67]....
        /*0354*/ 	.word	0x00001bf0


	//   ....[68]....
        /*0358*/ 	.word	0x00001c00


	//   ....[69]....
        /*035c*/ 	.word	0x00001c70


	//   ....[70]....
        /*0360*/ 	.word	0x00001ca0


	//   ....[71]....
        /*0364*/ 	.word	0x00001ed0


	//   ....[72]....
        /*0368*/ 	.word	0x00001ee0


	//   ....[73]....
        /*036c*/ 	.word	0x00001f30


	//   ....[74]....
        /*0370*/ 	.word	0x00001f40


	//   ....[75]....
        /*0374*/ 	.word	0x00001f90


	//   ....[76]....
        /*0378*/ 	.word	0x00001fa0


	//   ....[77]....
        /*037c*/ 	.word	0x00001ff0


	//   ....[78]....
        /*0380*/ 	.word	0x00002000


	//   ....[79]....
        /*0384*/ 	.word	0x00002050


	//   ....[80]....
        /*0388*/ 	.word	0x00002060


	//   ....[81]....
        /*038c*/ 	.word	0x00002270


	//   ....[82]....
        /*0390*/ 	.word	0x000022b0


	//   ....[83]....
        /*0394*/ 	.word	0x000022e0


	//   ....[84]....
        /*0398*/ 	.word	0x00002310


	//   ....[85]....
        /*039c*/ 	.word	0x00002330


	//----- nvinfo : EIATTR_EXIT_INSTR_OFFSETS
	.align		4
.L_1203:
        /*03a0*/ 	.byte	0x04, 0x1c
        /*03a2*/ 	.short	(.L_1205 - .L_1204)


	//   ....[0]....
.L_1204:
        /*03a4*/ 	.word	0x00001240


	//   ....[1]....
        /*03a8*/ 	.word	0x000024b0


	//   ....[2]....
        /*03ac*/ 	.word	0x00002580


	//----- nvinfo : EIATTR_CRS_STACK_SIZE
	.align		4
.L_1205:
        /*03b0*/ 	.byte	0x04, 0x1e
        /*03b2*/ 	.short	(.L_1207 - .L_1206)
.L_1206:
        /*03b4*/ 	.word	0x00000000
.L_1207:


//--------------------- .nv.info._ZN4vllm3moe44grouped_topk_fused_small_expert_count_kernelI13__nv_bfloat16S2_iLNS0_11ScoringFuncE0ELi512ELb0ELi22EEEvPT_PfPT1_PKT0_llllllbd --------------------------
	.section	.nv.info._ZN4vllm3moe44grouped_topk_fused_small_expert_count_kernelI13__nv_bfloat16S2_iLNS0_11ScoringFuncE0ELi512ELb0ELi22EEEvPT_PfPT1_PKT0_llllllbd,"",@"SHT_CUDA_INFO"
	.sectionflags	@""
	.align	4


	//----- nvinfo : EIATTR_CUDA_API_VERSION
	.align		4
        /*0000*/ 	.byte	0x04, 0x37
        /*0002*/ 	.short	(.L_1209 - .L_1208)
.L_1208:
        /*0004*/ 	.word	0x00000082


	//----- nvinfo : EIATTR_SW2861232_WAR
	.align		4
.L_1209:
        /*0008*/ 	.byte	0x01, 0x35
	.zero		2


	//----- nvinfo : EIATTR_PARAM_CBANK
	.align		4
        /*000c*/ 	.byte	0x04, 0x0a
        /*000e*/ 	.short	(.L_1211 - .L_1210)
	.align		4
.L_1210:
        /*0010*/ 	.word	index@(.nv.constant0._ZN4vllm3moe44grouped_topk_fused_small_expert_count_kernelI13__nv_bfloat16S2_iLNS0_11ScoringFuncE0ELi512ELb0ELi22EEEvPT_PfPT1_PKT0_llllllbd)
        /*0014*/ 	.short	0x0160
        /*0016*/ 	.short	0x0060


	//----- nvinfo : EIATTR_CBANK_PARAM_SIZE
	.align		4
.L_1211:
        /*0018*/ 	.byte	0x03, 0x19
        /*001a*/ 	.short	0x0060


	//----- nvinfo : EIATTR_KPARAM_INFO
	.align		4
        /*001c*/ 	.byte	0x04, 0x17
        /*001e*/ 	.short	(.L_1213 - .L_1212)
.L_1212:
        /*0020*/ 	.word	0x00000000
        /*0024*/ 	.short	0x000b
        /*0026*/ 	.short	0x0058
        /*0028*/ 	.byte	0x00, 0xf0, 0x21, 0x00


	//----- nvinfo : EIATTR_KPARAM_INFO
	.align		4
.L_1213:
        /*002c*/ 	.byte	0x04, 0x17
        /*002e*/ 	.short	(.L_1215 - .L_1214)
.L_1214:
        /*0030*/ 	.word	0x00000000
        /*0034*/ 	.short	0x000a
        /*0036*/ 	.short	0x0050
        /*0038*/ 	.byte	0x00, 0xf0, 0x05, 0x00


	//----- nvinfo : EIATTR_KPARAM_INFO
	.align		4
.L_1215:
        /*003c*/ 	.byte	0x04, 0x17
        /*003e*/ 	.short	(.L_1217 - .L_1216)
.L_1216:
        /*0040*/ 	.word	0x00000000
        /*0044*/ 	.short	0x0009
        /*0046*/ 	.short	0x0048
        /*0048*/ 	.byte	0x00, 0xf0, 0x21, 0x00


	//----- nvinfo : EIATTR_KPARAM_INFO
	.align		4
.L_1217:
        /*004c*/ 	.byte	0x04, 0x17
        /*004e*/ 	.short	(.L_1219 - .L_1218)
.L_1218:
        /*0050*/ 	.word	0x00000000
        /*0054*/ 	.short	0x0008
        /*0056*/ 	.short	0x0040
        /*0058*/ 	.byte	0x00, 0xf0, 0x21, 0x00


	//----- nvinfo : EIATTR_KPARAM_INFO
	.align		4
.L_1219:
        /*005c*/ 	.byte	0x04, 0x17
        /*005e*/ 	.short	(.L_1221 - .L_1220)
.L_1220:
        /*0060*/ 	.word	0x00000000
        /*0064*/ 	.short	0x0007
        /*0066*/ 	.short	0x0038
        /*0068*/ 	.byte	0x00, 0xf0, 0x21, 0x00


	//----- nvinfo : EIATTR_KPARAM_INFO
	.align		4
.L_1221:
        /*006c*/ 	.byte	0x04, 0x17
        /*006e*/ 	.short	(.L_1223 - .L_1222)
.L_1222:
        /*0070*/ 	.word	0x00000000
        /*0074*/ 	.short	0x0006
        /*0076*/ 	.short	0x0030
        /*0078*/ 	.byte	0x00, 0xf0, 0x21, 0x00


	//----- nvinfo : EIATTR_KPARAM_INFO
	.align		4
.L_1223:
        /*007c*/ 	.byte	0x04, 0x17
        /*007e*/ 	.short	(.L_1225 - .L_1224)
.L_1224:
        /*0080*/ 	.word	0x00000000
        /*0084*/ 	.short	0x0005
        /*0086*/ 	.short	0x0028
        /*0088*/ 	.byte	0x00, 0xf0, 0x21, 0x00


	//----- nvinfo : EIATTR_KPARAM_INFO
	.align		4
.L_1225:
        /*008c*/ 	.byte	0x04, 0x17
        /*008e*/ 	.short	(.L_1227 - .L_1226)
.L_1226:
        /*0090*/ 	.word	0x00000000
        /*0094*/ 	.short	0x0004
        /*0096*/ 	.short	0x0020
        /*0098*/ 	.byte	0x00, 0xf0, 0x21, 0x00


	//----- nvinfo : EIATTR_KPARAM_INFO
	.align		4
.L_1227:
        /*009c*/ 	.byte	0x04, 0x17
        /*009e*/ 	.short	(.L_1229 - .L_1228)
.L_1228:
        /*00a0*/ 	.word	0x00000000
        /*00a4*/ 	.short	0x0003
        /*00a6*/ 	.short	0x0018
        /*00a8*/ 	.byte	0x00, 0xf0, 0x21, 0x00


	//----- nvinfo : EIATTR_KPARAM_INFO
	.align		4
.L_1229:
        /*00ac*/ 	.byte	0x04, 0x17
        /*00ae*/ 	.short	(.L_1231 - .L_1230)
.L_1230:
        /*00b0*/ 	.word	0x00000000
        /*00b4*/ 	.short	0x0002
        /*00b6*/ 	.short	0x0010
        /*00b8*/ 	.byte	0x00, 0xf0, 0x21, 0x00


	//----- nvinfo : EIATTR_KPARAM_INFO
	.align		4
.L_1231:
        /*00bc*/ 	.byte	0x04, 0x17
        /*00be*/ 	.short	(.L_1233 - .L_1232)
.L_1232:
        /*00c0*/ 	.word	0x00000000
        /*00c4*/ 	.short	0x0001
        /*00c6*/ 	.short	0x0008
        /*00c8*/ 	.byte	0x00, 0xf0, 0x21, 0x00


	//----- nvinfo : EIATTR_KPARAM_INFO
	.align		4
.L_1233:
        /*00cc*/ 	.byte	0x04, 0x17
        /*00ce*/ 	.short	(.L_1235 - .L_1234)
.L_1234:
        /*00d0*/ 	.word	0x00000000
        /*00d4*/ 	.short	0x0000
        /*00d6*/ 	.short	0x0000
        /*00d8*/ 	.byte	0x00, 0xf0, 0x21, 0x00


	//----- nvinfo : EIATTR_MAXREG_COUNT
	.align		4
.L_1235:
        /*00dc*/ 	.byte	0x03, 0x1b
        /*00de*/ 	.short	0x00ff


	//----- nvinfo : EIATTR_NUM_BARRIERS
	.align		4
        /*00e0*/ 	.byte	0x02, 0x4c
        /*00e2*/ 	.byte	0x01
	.zero		1


	//----- nvinfo : EIATTR_MERCURY_ISA_VERSION
	.align		4
        /*00e4*/ 	.byte	0x03, 0x5f
        /*00e6*/ 	.short	0x0000


	//----- nvinfo : EIATTR_COOP_GROUP_MASK_REGIDS
	.align		4
        /*00e8*/ 	.byte	0x04, 0x29
        /*00ea*/ 	.short	(.L_1237 - .L_1236)


	//   ....[0]....
.L_1236:
        /*00ec*/ 	.word	0xffffffff


	//   ....[1]....
        /*00f0*/ 	.word	0xffffffff


	//   ....[2]....
        /*00f4*/ 	.word	0xffffffff


	//   ....[3]....
        /*00f8*/ 	.word	0xffffffff


	//   ....[4]....
        /*00fc*/ 	.word	0xffffffff


	//   ....[5]....
        /*0100*/ 	.word	0xffffffff


	//   ....[6]....
        /*0104*/ 	.word	0xffffffff


	//   ....[7]....
        /*0108*/ 	.word	0xffffffff


	//   ....[8]....
        /*010c*/ 	.word	0xffffffff


	//   ....[9]....
        /*0110*/ 	.word	0xffffffff


	//   ....[10]....
        /*0114*/ 	.word	0xffffffff


	//   ....[11]....
        /*0118*/ 	.word	0xffffffff


	//   ....[12]....
        /*011c*/ 	.word	0xffffffff


	//   ....[13]....
        /*0120*/ 	.word	0xffffffff


	//   ....[14]....
        /*0124*/ 	.word	0xffffffff


	//   ....[15]....
        /*0128*/ 	.word	0xffffffff


	//   ....[16]....
        /*012c*/ 	.word	0xffffffff


	//   ....[17]....
        /*0130*/ 	.word	0xffffffff


	//   ....[18]....
        /*0134*/ 	.word	0xffffffff


	//   ....[19]....
        /*0138*/ 	.word	0xffffffff


	//   ....[20]....
        /*013c*/ 	.word	0xffffffff


	//   ....[21]....
        /*0140*/ 	.word	0xffffffff


	//   ....[22]....
        /*0144*/ 	.word	0xffffffff


	//   ....[23]....
        /*0148*/ 	.word	0xffffffff


	//   ....[24]....
        /*014c*/ 	.word	0xffffffff


	//   ....[25]....
        /*0150*/ 	.word	0xffffffff


	//   ....[26]....
        /*0154*/ 	.word	0xffffffff


	//   ....[27]....
        /*0158*/ 	.word	0xffffffff


	//   ....[28]....
        /*015c*/ 	.word	0xffffffff


	//   ....[29]....
        /*0160*/ 	.word	0xffffffff


	//   ....[30]....
        /*0164*/ 	.word	0xffffffff


	//   ....[31]....
        /*0168*/ 	.word	0xffffffff


	//   ....[32]....
        /*016c*/ 	.word	0xffffffff


	//   ....[33]....
        /*0170*/ 	.word	0xffffffff


	//   ....[34]....
        /*0174*/ 	.word	0xffffffff


	//   ....[35]....
        /*0178*/ 	.word	0xffffffff


	//   ....[36]....
        /*017c*/ 	.word	0xffffffff


	//   ....[37]....
        /*0180*/ 	.word	0xffffffff


	//   ....[38]....
        /*0184*/ 	.word	0xffffffff


	//   ....[39]....
        /*0188*/ 	.word	0xffffffff


	//   ....[40]....
        /*018c*/ 	.word	0xffffffff


	//   ....[41]....
        /*0190*/ 	.word	0xffffffff


	//   ....[42]....
        /*0194*/ 	.word	0xffffffff


	//   ....[43]....
        /*0198*/ 	.word	0xffffffff


	//   ....[44]....
        /*019c*/ 	.word	0xffffffff


	//   ....[45]....
        /*01a0*/ 	.word	0xffffffff


	//   ....[46]....
        /*01a4*/ 	.word	0xffffffff


	//   ....[47]....
        /*01a8*/ 	.word	0xffffffff


	//   ....[48]....
        /*01ac*/ 	.word	0xffffffff


	//   ....[49]....
        /*01b0*/ 	.word	0xffffffff


	//   ....[50]....
        /*01b4*/ 	.word	0xffffffff


	//   ....[51]....
        /*01b8*/ 	.word	0xffffffff


	//   ....[52]....
        /*01bc*/ 	.word	0xffffffff


	//   ....[53]....
        /*01c0*/ 	.word	0xffffffff


	//   ....[54]....
        /*01c4*/ 	.word	0xffffffff


	//   ....[55]....
        /*01c8*/ 	.word	0xffffffff


	//   ....[56]....
        /*01cc*/ 	.word	0xffffffff


	//   ....[57]....
        /*01d0*/ 	.word	0xffffffff


	//   ....[58]....
        /*01d4*/ 	.word	0xffffffff


	//   ....[59]....
        /*01d8*/ 	.word	0xffffffff


	//   ....[60]....
        /*01dc*/ 	.word	0xffffffff


	//   ....[61]....
        /*01e0*/ 	.word	0xffffffff


	//   ....[62]....
        /*01e4*/ 	.word	0xffffffff


	//   ....[63]....
        /*01e8*/ 	.word	0xffffffff


	//   ....[64]....
        /*01ec*/ 	.word	0xffffffff


	//   ....[65]....
        /*01f0*/ 	.word	0xffffffff


	//----- nvinfo : EIATTR_COOP_GROUP_INSTR_OFFSETS
	.align		4
.L_1237:
        /*01f4*/ 	.byte	0x04, 0x28
        /*01f6*/ 	.short	(.L_1239 - .L_1238)


	//   ....[0]....
.L_1238:
        /*01f8*/ 	.word	0x00000160


	//   ....[1]....
        /*01fc*/ 	.word	0x000008a0


	//   ....[2]....
        /*0200*/ 	.word	0x000008d0


	//   ....[3]....
        /*0204*/ 	.word	0x00000950


	//   ....[4]....
        /*0208*/ 	.word	0x00000960


	//   ....[5]....
        /*020c*/ 	.word	0x000009b0


	//   ....[6]....
        /*0210*/ 	.word	0x000009c0


	//   ....[7]....
        /*0214*/ 	.word	0x00000a10


	//   ....[8]....
        /*0218*/ 	.word	0x00000a20


	//   ....[9]....
        /*021c*/ 	.word	0x00000a70


	//   ....[10]....
        /*0220*/ 	.word	0x00000a80


	//   ....[11]....
        /*0224*/ 	.word	0x00000b40


	//   ....[12]....
        /*0228*/ 	.word	0x00000b70


	//   ....[13]....
        /*022c*/ 	.word	0x00000bf0


	//   ....[14]....
        /*0230*/ 	.word	0x00000c00


	//   ....[15]....
        /*0234*/ 	.word	0x00000c50


	//   ....[16]....
        /*0238*/ 	.word	0x00000c60


	//   ....[17]....
        /*023c*/ 	.word	0x00000cb0


	//   ....[18]....
        /*0240*/ 	.word	0x00000cc0


	//   ....[19]....
        /*0244*/ 	.word	0x00000d30


	//   ....[20]....
        /*0248*/ 	.word	0x00000d60


	//   ....[21]....
        /*024c*/ 	.word	0x00000ee0


	//   ....[22]....
        /*0250*/ 	.word	0x00000ef0


	//   ....[23]....
        /*0254*/ 	.word	0x00000f40


	//   ....[24]....
        /*0258*/ 	.word	0x00000f50


	//   ....[25]....
        /*025c*/ 	.word	0x00000fa0


	//   ....[26]....
        /*0260*/ 	.word	0x00000fb0


	//   ....[27]....
        /*0264*/ 	.word	0x00001000


	//   ....[28]....
        /*0268*/ 	.word	0x00001010


	//   ....[29]....
        /*026c*/ 	.word	0x00001060


	//   ....[30]....
        /*0270*/ 	.word	0x00001070


	//   ....[31]....
        /*0274*/ 	.word	0x00001770


	//   ....[32]....
        /*0278*/ 	.word	0x00001790


	//   ....[33]....
        /*027c*/ 	.word	0x000017e0


	//   ....[34]....
        /*0280*/ 	.word	0x000017f0


	//   ....[35]....
        /*0284*/ 	.word	0x00001840


	//   ....[36]....
        /*0288*/ 	.word	0x00001850


	//   ....[37]....
        /*028c*/ 	.word	0x000018a0


	//   ....[38]....
        /*0290*/ 	.word	0x000018b0


	//   ....[39]....
        /*0294*/ 	.word	0x00001910


	//   ....[40]....
        /*0298*/ 	.word	0x00001930


	//   ....[41]....
        /*029c*/ 	.word	0x000019f0


	//   ....[42]....
        /*02a0*/ 	.word	0x00001a10


	//   ....[43]....
        /*02a4*/ 	.word	0x00001a60


	//   ....[44]....
        /*02a8*/ 	.word	0x00001a70


	//   ....[45]....
        /*02ac*/ 	.word	0x00001ac0


	//   ....[46]....
        /*02b0*/ 	.word	0x00001ad0


	//   ....[47]....
        /*02b4*/ 	.word	0x00001b40


	//   ....[48]....
        /*02b8*/ 	.word	0x00001b50


	//   ....[49]....
        /*02bc*/ 	.word	0x00001bc0


	//   ....[50]....
        /*02c0*/ 	.word	0x00001be0


	//   ....[51]....
        /*02c4*/ 	.word	0x00001d50


	//   ....[52]....
        /*02c8*/ 	.word	0x00001d60


	//   ....[53]....
        /*02cc*/ 	.word	0x00001db0


	//   ....[54]....
        /*02d0*/ 	.word	0x00001dc0


	//   ....[55]....
        /*02d4*/ 	.word	0x00001e10


	//   ....[56]....
        /*02d8*/ 	.word	0x00001e20


	//   ....[57]....
        /*02dc*/ 	.word	0x00001e70


	//   ....[58]....
        /*02e0*/ 	.word	0x00001e80


	//   ....[59]....
        /*02e4*/ 	.word	0x00001ed0


	//   ....[60]....
        /*02e8*/ 	.word	0x00001ee0


	//   ....[61]....
        /*02ec*/ 	.word	0x00002090


	//   ....[62]....
        /*02f0*/ 	.word	0x000020d0


	//   ....[63]....
        /*02f4*/ 	.word	0x000020f0


	//   ....[64]....
        /*02f8*/ 	.word	0x00002110


	//   ....[65]....
        /*02fc*/ 	.word	0x00002140


	//----- nvinfo : EIATTR_EXIT_INSTR_OFFSETS
	.align		4
.L_1239:
        /*0300*/ 	.byte	0x04, 0x1c
        /*0302*/ 	.short	(.L_1241 - .L_1240)


	//   ....[0]....
.L_1240:
        /*0304*/ 	.word	0x000012b0


	//   ....[1]....
        /*0308*/ 	.word	0x000022d0


	//   ....[2]....
        /*030c*/ 	.word	0x000023b0


	//----- nvinfo : EIATTR_CRS_STACK_SIZE
	.align		4
.L_1241:
        /*0310*/ 	.byte	0x04, 0x1e
        /*0312*/ 	.short	(.L_1243 - .L_1242)
.L_1242:
        /*0314*/ 	.word	0x00000000
.L_1243:


//--------------------- .nv.info._ZN4vllm3moe44grouped_topk_fused_small_expert_count_kernelI13__nv_bfloat16S2_iLNS0_11ScoringFuncE0ELi256ELb1ELi8EEEvPT_PfPT1_PKT0_llllllbd --------------------------
	.section	.nv.info._ZN4vllm3moe44grouped_topk_fused_small_expert_count_kernelI13__nv_bfloat16S2_iLNS0_11ScoringFuncE0ELi256ELb1ELi8EEEvPT_PfPT1_PKT0_llllllbd,"",@"SHT_CUDA_INFO"
	.sectionflags	@""
	.align	4


	//----- nvinfo : EIATTR_CUDA_API_VERSION
	.align		4
        /*0000*/ 	.byte	0x04, 0x37
        /*0002*/ 	.short	(.L_1245 - .L_1244)
.L_1244:
        /*0004*/ 	.word	0x00000082


	//----- nvinfo : EIATTR_SW2861232_WAR
	.align		4
.L_1245:
        /*0008*/ 	.byte	0x01, 0x35
	.zero		2


	//----- nvinfo : EIATTR_PARAM_CBANK
	.align		4
        /*000c*/ 	.byte	0x04, 0x0a
        /*000e*/ 	.short	(.L_1247 - .L_1246)
	.align		4
.L_1246:
        /*0010*/ 	.word	index@(.nv.constant0._ZN4vllm3moe44grouped_topk_fused_small_expert_count_kernelI13__nv_bfloat16S2_iLNS0_11ScoringFuncE0ELi256ELb1ELi8EEEvPT_PfPT1_PKT0_llllllbd)
        /*0014*/ 	.short	0x0160
        /*0016*/ 	.short	0x0060


	//----- nvinfo : EIATTR_CBANK_PARAM_SIZE
	.align		4
.L_1247:
        /*0018*/ 	.byte	0x03, 0x19
        /*001a*/ 	.short	0x0060


	//----- nvinfo : EIATTR_KPARAM_INFO
	.align		4
        /*001c*/ 	.byte	0x04, 0x17
        /*001e*/ 	.short	(.L_1249 - .L_1248)
.L_1248:
        /*0020*/ 	.word	0x00000000
        /*0024*/ 	.short	0x000b
        /*0026*/ 	.short	0x0058
        /*0028*/ 	.byte	0x00, 0xf0, 0x21, 0x00


	//----- nvinfo : EIATTR_KPARAM_INFO
	.align		4
.L_1249:
        /*002c*/ 	.byte	0x04, 0x17
        /*002e*/ 	.short	(.L_1251 - .L_1250)
.L_1250:
        /*0030*/ 	.word	0x00000000
        /*0034*/ 	.short	0x000a
        /*0036*/ 	.short	0x0050
        /*0038*/ 	.byte	0x00, 0xf0, 0x05, 0x00


	//----- nvinfo : EIATTR_KPARAM_INFO
	.align		4
.L_1251:
        /*003c*/ 	.byte	0x04, 0x17
        /*003e*/ 	.short	(.L_1253 - .L_1252)
.L_1252:
        /*0040*/ 	.word	0x00000000
        /*0044*/ 	.short	0x0009
        /*0046*/ 	.short	0x0048
        /*0048*/ 	.byte	0x00, 0xf0, 0x21, 0x00


	//----- nvinfo : EIATTR_KPARAM_INFO
	.align		4
.L_1253:
        /*004c*/ 	.byte	0x04, 0x17
        /*004e*/ 	.short	(.L_1255 - .L_1254)
.L_1254:
        /*0050*/ 	.word	0x00000000
        /*0054*/ 	.short	0x0008
        /*0056*/ 	.short	0x0040
        /*0058*/ 	.byte	0x00, 0xf0, 0x21, 0x00


	//----- nvinfo : EIATTR_KPARAM_INFO
	.align		4
.L_1255:
        /*005c*/ 	.byte	0x04, 0x17
        /*005e*/ 	.short	(.L_1257 - .L_1256)
.L_1256:
        /*0060*/ 	.word	0x00000000
        /*0064*/ 	.short	0x0007
        /*0066*/ 	.short	0x0038
        /*0068*/ 	.byte	0x00, 0xf0, 0x21, 0x00


	//----- nvinfo : EIATTR_KPARAM_INFO
	.align		4
.L_1257:
        /*006c*/ 	.byte	0x04, 0x17
        /*006e*/ 	.short	(.L_1259 - .L_1258)
.L_1258:
        /*0070*/ 	.word	0x00000000
        /*0074*/ 	.short	0x0006
        /*0076*/ 	.short	0x0030
        /*0078*/ 	.byte	0x00, 0xf0, 0x21, 0x00


	//----- nvinfo : EIATTR_KPARAM_INFO
	.align		4
.L_1259:
        /*007c*/ 	.byte	0x04, 0x17
        /*007e*/ 	.short	(.L_1261 - .L_1260)
.L_1260:
        /*0080*/ 	.word	0x00000000
        /*0084*/ 	.short	0x0005
        /*0086*/ 	.short	0x0028
        /*0088*/ 	.byte	0x00, 0xf0, 0x21, 0x00


	//----- nvinfo : EIATTR_KPARAM_INFO
	.align		4
.L_1261:
        /*008c*/ 	.byte	0x04, 0x17
        /*008e*/ 	.short	(.L_1263 - .L_1262)
.L_1262:
        /*0090*/ 	.word	0x00000000
        /*0094*/ 	.short	0x0004
        /*0096*/ 	.short	0x0020
        /*0098*/ 	.byte	0x00, 0xf0, 0x21, 0x00


	//----- nvinfo : EIATTR_KPARAM_INFO
	.align		4
.L_1263:
        /*009c*/ 	.byte	0x04, 0x17
        /*009e*/ 	.short	(.L_1265 - .L_1264)
.L_1264:
        /*00a0*/ 	.word	0x00000000
        /*00a4*/ 	.short	0x0003
        /*00a6*/ 	.short	0x0018
        /*00a8*/ 	.byte	0x00, 0xf0, 0x21, 0x00


	//----- nvinfo : EIATTR_KPARAM_INFO
	.align		4
.L_1265:
        /*00ac*/ 	.byte	0x04, 0x17
        /*00ae*/ 	.short	(.L_1267 - .L_1266)
.L_1266:
        /*00b0*/ 	.word	0x00000000
        /*00b4*/ 	.short	0x0002
        /*00b6*/ 	.short	0x0010
        /*00b8*/ 	.byte	0x00, 0xf0, 0x21, 0x00


	//----- nvinfo : EIATTR_KPARAM_INFO
	.align		4
.L_1267:
        /*00bc*/ 	.byte	0x04, 0x17
        /*00be*/ 	.short	(.L_1269 - .L_1268)
.L_1268:
        /*00c0*/ 	.word	0x00000000
        /*00c4*/ 	.short	0x0001
        /*00c6*/ 	.short	0x0008
        /*00c8*/ 	.byte	0x00, 0xf0, 0x21, 0x00


	//----- nvinfo : EIATTR_KPARAM_INFO
	.align		4
.L_1269:
        /*00cc*/ 	.byte	0x04, 0x17
        /*00ce*/ 	.short	(.L_1271 - .L_1270)
.L_1270:
        /*00d0*/ 	.word	0x00000000
        /*00d4*/ 	.short	0x0000
        /*00d6*/ 	.short	0x0000
        /*00d8*/ 	.byte	0x00, 0xf0, 0x21, 0x00


	//----- nvinfo : EIATTR_MAXREG_COUNT
	.align		4
.L_1271:
        /*00dc*/ 	.byte	0x03, 0x1b
        /*00de*/ 	.short	0x00ff


	//----- nvinfo : EIATTR_NUM_BARRIERS
	.align		4
        /*00e0*/ 	.byte	0x02, 0x4c
        /*00e2*/ 	.byte	0x01
	.zero		1


	//----- nvinfo : EIATTR_MERCURY_ISA_VERSION
	.align		4
        /*00e4*/ 	.byte	0x03, 0x5f
        /*00e6*/ 	.short	0x0000


	//----- nvinfo : EIATTR_COOP_GROUP_MASK_REGIDS
	.align		4
        /*00e8*/ 	.byte	0x04, 0x29
        /*00ea*/ 	.short	(.L_1273 - .L_1272)


	//   ....[0]....
.L_1272:
        /*00ec*/ 	.word	0xffffffff


	//   ....[1]....
        /*00f0*/ 	.word	0xffffffff


	//   ....[2]....
        /*00f4*/ 	.word	0xffffffff


	//   ....[3]....
        /*00f8*/ 	.word	0xffffffff


	//   ....[4]....
        /*00fc*/ 	.word	0xffffffff


	//   ....[5]....
        /*0100*/ 	.word	0xffffffff


	//   ....[6]....
        /*0104*/ 	.word	0xffffffff


	//   ....[7]....
        /*0108*/ 	.word	0xffffffff


	//   ....[8]....
        /*010c*/ 	.word	0xffffffff


	//   ....[9]....
        /*0110*/ 	.word	0xffffffff


	//   ....[10]....
        /*0114*/ 	.word	0xffffffff


	//   ....[11]....
        /*0118*/ 	.word	0xffffffff


	//   ....[12]....
        /*011c*/ 	.word	0xffffffff


	//   ....[13]....
        /*0120*/ 	.word	0xffffffff


	//   ....[14]....
        /*0124*/ 	.word	0xffffffff


	//   ....[15]....
        /*0128*/ 	.word	0xffffffff


	//   ....[16]....
        /*012c*/ 	.word	0xffffffff


	//   ....[17]....
        /*0130*/ 	.word	0xffffffff


	//   ....[18]....
        /*0134*/ 	.word	0xffffffff


	//   ....[19]....
        /*0138*/ 	.word	0xffffffff


	//   ....[20]....
        /*013c*/ 	.word	0xffffffff


	//   ....[21]....
        /*0140*/ 	.word	0xffffffff


	//   ....[22]....
        /*0144*/ 	.word	0xffffffff


	//   ....[23]....
        /*0148*/ 	.word	0xffffffff


	//   ....[24]....
        /*014c*/ 	.word	0xffffffff


	//   ....[25]....
        /*0150*/ 	.word	0xffffffff


	//   ....[26]....
        /*0154*/ 	.word	0xffffffff


	//   ....[27]....
        /*0158*/ 	.word	0xffffffff


	//   ....[28]....
        /*015c*/ 	.word	0xffffffff


	//   ....[29]....
        /*0160*/ 	.word	0xffffffff


	//   ....[30]....
        /*0164*/ 	.word	0xffffffff


	//   ....[31]....
        /*0168*/ 	.word	0xffffffff


	//   ....[32]....
        /*016c*/ 	.word	0xffffffff


	//   ....[33]....
        /*0170*/ 	.word	0xffffffff


	//   ....[34]....
        /*0174*/ 	.word	0xffffffff


	//   ....[35]....
        /*0178*/ 	.word	0xffffffff


	//   ....[36]....
        /*017c*/ 	.word	0xffffffff


	//   ....[37]....
        /*0180*/ 	.word	0xffffffff


	//   ....[38]....
        /*0184*/ 	.word	0xffffffff


	//   ....[39]....
        /*0188*/ 	.word	0xffffffff


	//   ....[40]....
        /*018c*/ 	.word	0xffffffff


	//   ....[41]....
        /*0190*/ 	.word	0xffffffff


	//   ....[42]....
        /*0194*/ 	.word	0xffffffff


	//   ....[43]....
        /*0198*/ 	.word	0xffffffff


	//   ....[44]....
        /*019c*/ 	.word	0xffffffff


	//   ....[45]....
        /*01a0*/ 	.word	0xffffffff


	//   ....[46]....
        /*01a4*/ 	.word	0xffffffff


	//   ....[47]....
        /*01a8*/ 	.word	0xffffffff


	//   ....[48]....
        /*01ac*/ 	.word	0xffffffff


	//   ....[49]....
        /*01b0*/ 	.word	0xffffffff


	//   ....[50]....
        /*01b4*/ 	.word	0xffffffff


	//   ....[51]....
        /*01b8*/ 	.word	0xffffffff


	//   ....[52]....
        /*01bc*/ 	.word	0xffffffff


	//   ....[53]....
        /*01c0*/ 	.word	0xffffffff


	//   ....[54]....
        /*01c4*/ 	.word	0xffffffff


	//   ....[55]....
        /*01c8*/ 	.word	0xffffffff


	//   ....[56]....
        /*01cc*/ 	.word	0xffffffff


	//   ....[57]....
        /*01d0*/ 	.word	0xffffffff


	//   ....[58]....
        /*01d4*/ 	.word	0xffffffff


	//   ....[59]....
        /*01d8*/ 	.word	0xffffffff


	//   ....[60]....
        /*01dc*/ 	.word	0xffffffff


	//   ....[61]....
        /*01e0*/ 	.word	0xffffffff


	//   ....[62]....
        /*01e4*/ 	.word	0xffffffff


	//   ....[63]....
        /*01e8*/ 	.word	0xffffffff


	//   ....[64]....
        /*01ec*/ 	.word	0xffffffff


	//   ....[65]....
        /*01f0*/ 	.word	0xffffffff


	//   ....[66]....
        /*01f4*/ 	.word	0xffffffff


	//   ....[67]....
        /*01f8*/ 	.word	0xffffffff


	//   ....[68]....
        /*01fc*/ 	.word	0xffffffff


	//   ....[69]....
        /*0200*/ 	.word	0xffffffff


	//   ....[70]....
        /*0204*/ 	.word	0xffffffff


	//   ....[71]....
        /*0208*/ 	.word	0xffffffff


	//   ....[72]....
        /*020c*/ 	.word	0xffffffff


	//   ....[73]....
        /*0210*/ 	.word	0xffffffff


	//   ....[74]....
        /*0214*/ 	.word	0xffffffff


	//   ....[75]....
        /*0218*/ 	.word	0xffffffff


	//   ....[76]....
        /*021c*/ 	.word	0xffffffff


	//   ....[77]....
        /*0220*/ 	.word	0xffffffff


	//   ....[78]....
        /*0224*/ 	.word	0xffffffff


	//   ....[79]....
        /*0228*/ 	.word	0xffffffff


	//   ....[80]....
        /*022c*/ 	.word	0xffffffff


	//   ....[81]....
        /*0230*/ 	.word	0xffffffff


	//   ....[82]....
        /*0234*/ 	.word	0xffffffff


	//   ....[83]....
        /*0238*/ 	.word	0xffffffff


	//   ....[84]....
        /*023c*/ 	.word	0xffffffff


	//   ....[85]....
        /*0240*/ 	.word	0xffffffff


	//   ....[86]....
        /*0244*/ 	.word	0xffffffff


	//   ....[87]....
        /*0248*/ 	.word	0xffffffff


	//   ....[88]....
        /*024c*/ 	.word	0xffffffff


	//   ....[89]....
        /*0250*/ 	.word	0xffffffff


	//   ....[90]....
        /*0254*/ 	.word	0xffffffff


	//   ....[91]....
        /*0258*/ 	.word	0xffffffff


	//----- nvinfo : EIATTR_COOP_GROUP_INSTR_OFFSETS
	.align		4
.L_1273:
        /*025c*/ 	.byte	0x04, 0x28
        /*025e*/ 	.short	(.L_1275 - .L_1274)


	//   ....[0]....
.L_1274:
        /*0260*/ 	.word	0x00000040


	//   ....[1]....
        /*0264*/ 	.word	0x000001d0


	//   ....[2]....
        /*0268*/ 	.word	0x00000240


	//   ....[3]....
        /*026c*/ 	.word	0x00000290


	//   ....[4]....
        /*0270*/ 	.word	0x000002a0


	//   ....[5]....
        /*0274*/ 	.word	0x000002f0


	//   ....[6]....
        /*0278*/ 	.word	0x00000300


	//   ....[7]....
        /*027c*/ 	.word	0x00000350


	//   ....[8]....
        /*0280*/ 	.word	0x00000360


	//   ....[9]....
        /*0284*/ 	.word	0x000003b0


	//   ....[10]....
        /*0288*/ 	.word	0x000003c0


	//   ....[11]....
        /*028c*/ 	.word	0x00000440


	//   ....[12]....
        /*0290*/ 	.word	0x00000480


	//   ....[13]....
        /*0294*/ 	.word	0x00000490


	//   ....[14]....
        /*0298*/ 	.word	0x000004e0


	//   ....[15]....
        /*029c*/ 	.word	0x000004f0


	//   ....[16]....
        /*02a0*/ 	.word	0x00000540


	//   ....[17]....
        /*02a4*/ 	.word	0x00000550


	//   ....[18]....
        /*02a8*/ 	.word	0x000005c0


	//   ....[19]....
        /*02ac*/ 	.word	0x000005d0


	//   ....[20]....
        /*02b0*/ 	.word	0x000007b0


	//   ....[21]....
        /*02b4*/ 	.word	0x000007c0


	//   ....[22]....
        /*02b8*/ 	.word	0x00000810


	//   ....[23]....
        /*02bc*/ 	.word	0x00000820


	//   ....[24]....
        /*02c0*/ 	.word	0x00000870


	//   ....[25]....
        /*02c4*/ 	.word	0x00000880


	//   ....[26]....
        /*02c8*/ 	.word	0x000008d0


	//   ....[27]....
        /*02cc*/ 	.word	0x000008e0


	//   ....[28]....
        /*02d0*/ 	.word	0x00000940


	//   ....[29]....
        /*02d4*/ 	.word	0x00000950


	//   ....[30]....
        /*02d8*/ 	.word	0x000009e0


	//   ....[31]....
        /*02dc*/ 	.word	0x00000a20


	//   ....[32]....
        /*02e0*/ 	.word	0x00000a30


	//   ....[33]....
        /*02e4*/ 	.word	0x00000a80


	//   ....[34]....
        /*02e8*/ 	.word	0x00000a90


	//   ....[35]....
        /*02ec*/ 	.word	0x00000ae0


	//   ....[36]....
        /*02f0*/ 	.word	0x00000af0


	//   ....[37]....
        /*02f4*/ 	.word	0x00000b40


	//   ....[38]....
        /*02f8*/ 	.word	0x00000b50


	//   ....[39]....
        /*02fc*/ 	.word	0x00000bf0


	//   ....[40]....
        /*0300*/ 	.word	0x00000c30


	//   ....[41]....
        /*0304*/ 	.word	0x00000c40


	//   ....[42]....
        /*0308*/ 	.word	0x00000c90


	//   ....[43]....
        /*030c*/ 	.word	0x00000ca0


	//   ....[44]....
        /*0310*/ 	.word	0x00000cf0


	//   ....[45]....
        /*0314*/ 	.word	0x00000d00


	//   ....[46]....
        /*0318*/ 	.word	0x00000d50


	//   ....[47]....
        /*031c*/ 	.word	0x00000d60


	//   ....[48]....
        /*0320*/ 	.word	0x00000df0


	//   ....[49]....
        /*0324*/ 	.word	0x00000e30


	//   ....[50]....
        /*0328*/ 	.word	0x00000e40


	//   ....[51]....
        /*032c*/ 	.word	0x00000e90


	//   ....[52]....
        /*0330*/ 	.word	0x00000ea0


	//   ....[53]....
        /*0334*/ 	.word	0x00000f00


	//   ....[54]....
        /*0338*/ 	.word	0x00000f30


	//   ....[55]....
        /*033c*/ 	.word	0x00000fe0


	//   ....[56]....
        /*0340*/ 	.word	0x00001020


	//   ....[57]....
        /*0344*/ 	.word	0x00001610


	//   ....[58]....
        /*0348*/ 	.word	0x00001620


	//   ....[59]....
        /*034c*/ 	.word	0x00001670


	//   ....[60]....
        /*0350*/ 	.word	0x00001680


	//   ....[61]....
        /*0354*/ 	.word	0x000016d0


	//   ....[62]....
        /*0358*/ 	.word	0x000016e0


	//   ....[63]....
        /*035c*/ 	.word	0x00001740


	//   ....[64]....
        /*0360*/ 	.word	0x00001760


	//   ....[65]....
        /*0364*/ 	.word	0x000017c0


	//   ....[66]....
        /*0368*/ 	.word	0x000017f0


	//   ....[67]....
        /*036c*/ 	.word	0x000018a0


	//   ....[68]....
        /*0370*/ 	.word	0x000018c0


	//   ....[69]....
        /*0374*/ 	.word	0x00001910


	//   ....[70]....
        /*0378*/ 	.word	0x00001920


	//   ....[71]....
        /*037c*/ 	.word	0x00001970


	//   ....[72]....
        /*0380*/ 	.word	0x00001980


	//   ....[73]....
        /*0384*/ 	.word	0x000019f0


	//   ....[74]....
        /*0388*/ 	.word	0x00001a00


	//   ....[75]....
        /*038c*/ 	.word	0x00001a60


	//   ....[76]....
        /*0390*/ 	.word	0x00001a70


	//   ....[77]....
        /*0394*/ 	.word	0x00001bc0


	//   ....[78]....
        /*0398*/ 	.word	0x00001bd0


	//   ....[79]....
        /*039c*/ 	.word	0x00001c20


	//   ....[80]....
        /*03a0*/ 	.word	0x00001c30


	//   ....[81]....
        /*03a4*/ 	.word	0x00001c80


	//   ....[82]....
        /*03a8*/ 	.word	0x00001c90


	//   ....[83]....
        /*03ac*/ 	.word	0x00001ce0


	//   ....[84]....
        /*03b0*/ 	.word	0x00001cf0


	//   ....[85]....
        /*03b4*/ 	.word	0x00001d40


	//   ....[86]....
        /*03b8*/ 	.word	0x00001d50


	//   ....[87]....
        /*03bc*/ 	.word	0x00001eb0


	//   ....[88]....
        /*03c0*/ 	.word	0x00001ef0


	//   ....[89]....
        /*03c4*/ 	.word	0x00001f10


	//   ....[90]....
        /*03c8*/ 	.word	0x00001f30


	//   ....[91]....
        /*03cc*/ 	.word	0x00001f60


	//----- nvinfo : EIATTR_EXIT_INSTR_OFFSETS
	.align		4
.L_1275:
        /*03d0*/ 	.byte	0x04, 0x1c
        /*03d2*/ 	.short	(.L_1277 - .L_1276)


	//   ....[0]....
.L_1276:
        /*03d4*/ 	.word	0x00000080


	//   ....[1]....
        /*03d8*/ 	.word	0x00000700


	//   ....[2]....
        /*03dc*/ 	.word	0x000020f0


	//   ....[3]....
        /*03e0*/ 	.word	0x000021d0


	//----- nvinfo : EIATTR_CRS_STACK_SIZE
	.align		4
.L_1277:
        /*03e4*/ 	.byte	0x04, 0x1e
        /*03e6*/ 	.short	(.L_1279 - .L_1278)
.L_1278:
        /*03e8*/ 	.word	0x00000000
.L_1279:


//--------------------- .nv.info._ZN4vllm3moe25grouped_topk_fused_kernelI13__nv_bfloat166__halfiLNS0_11ScoringFuncE0EEEvPT_PfPT1_PKT0_lllllbd --------------------------
	.section	.nv.info._ZN4vllm3moe25grouped_topk_fused_kernelI13__nv_bfloat166__halfiLNS0_11ScoringFuncE0EEEvPT_PfPT1_PKT0_lllllbd,"",@"SHT_CUDA_INFO"
	.sectionflags	@""
	.align	4


	//----- nvinfo : EIATTR_CUDA_API_VERSION
	.align		4
        /*0000*/ 	.byte	0x04, 0x37
        /*0002*/ 	.short	(.L_1281 - .L_1280)
.L_1280:
        /*0004*/ 	.word	0x00000082


	//----- nvinfo : EIATTR_SW2861232_WAR
	.align		4
.L_1281:
        /*0008*/ 	.byte	0x01, 0x35
	.zero		2


	//----- nvinfo : EIATTR_PARAM_CBANK
	.align		4
        /*000c*/ 	.byte	0x04, 0x0a
        /*000e*/ 	.short	(.L_1283 - .L_1282)
	.align		4
.L_1282:
        /*0010*/ 	.word	index@(.nv.constant0._ZN4vllm3moe25grouped_topk_fused_kernelI13__nv_bfloat166__halfiLNS0_11ScoringFuncE0EEEvPT_PfPT1_PKT0_lllllbd)
        /*0014*/ 	.short	0x0160
        /*0016*/ 	.short	0x0058


	//----- nvinfo : EIATTR_CBANK_PARAM_SIZE
	.align		4
.L_1283:
        /*0018*/ 	.byte	0x03, 0x19
        /*001a*/ 	.short	0x0058


	//----- nvinfo : EIATTR_KPARAM_INFO
	.align		4
        /*001c*/ 	.byte	0x04, 0x17
        /*001e*/ 	.short	(.L_1285 - .L_1284)
.L_1284:
        /*0020*/ 	.word	0x00000000
        /*0024*/ 	.short	0x000a
        /*0026*/ 	.short	0x0050
        /*0028*/ 	.byte	0x00, 0xf0, 0x21, 0x00


	//----- nvinfo : EIATTR_KPARAM_INFO
	.align		4
.L_1285:
        /*002c*/ 	.byte	0x04, 0x17
        /*002e*/ 	.short	(.L_1287 - .L_1286)
.L_1286:
        /*0030*/ 	.word	0x00000000
        /*0034*/ 	.short	0x0009
        /*0036*/ 	.short	0x0048
        /*0038*/ 	.byte	0x00, 0xf0, 0x05, 0x00


	//----- nvinfo : EIATTR_KPARAM_INFO
	.align		4
.L_1287:
        /*003c*/ 	.byte	0x04, 0x17
        /*003e*/ 	.short	(.L_1289 - .L_1288)
.L_1288:
        /*0040*/ 	.word	0x00000000
        /*0044*/ 	.short	0x0008
        /*0046*/ 	.short	0x0040
        /*0048*/ 	.byte	0x00, 0xf0, 0x21, 0x00


	//----- nvinfo : EIATTR_KPARAM_INFO
	.align		4
.L_1289:
        /*004c*/ 	.byte	0x04, 0x17
        /*004e*/ 	.short	(.L_1291 - .L_1290)
.L_1290:
        /*0050*/ 	.word	0x00000000
        /*0054*/ 	.short	0x0007
        /*0056*/ 	.short	0x0038
        /*0058*/ 	.byte	0x00, 0xf0, 0x21, 0x00


	//----- nvinfo : EIATTR_KPARAM_INFO
	.align		4
.L_1291:
        /*005c*/ 	.byte	0x04, 0x17
        /*005e*/ 	.short	(.L_1293 - .L_1292)
.L_1292:
        /*0060*/ 	.word	0x00000000
        /*0064*/ 	.short	0x0006
        /*0066*/ 	.short	0x0030
        /*0068*/ 	.byte	0x00, 0xf0, 0x21, 0x00


	//----- nvinfo : EIATTR_KPARAM_INFO
	.align		4
.L_1293:
        /*006c*/ 	.byte	0x04, 0x17
        /*006e*/ 	.short	(.L_1295 - .L_1294)
.L_1294:
        /*0070*/ 	.word	0x00000000
        /*0074*/ 	.short	0x0005
        /*0076*/ 	.short	0x0028
        /*0078*/ 	.byte	0x00, 0xf0, 0x21, 0x00


	//----- nvinfo : EIATTR_KPARAM_INFO
	.align		4
.L_1295:
        /*007c*/ 	.byte	0x04, 0x17
        /*007e*/ 	.short	(.L_1297 - .L_1296)
.L_1296:
        /*0080*/ 	.word	0x00000000
        /*0084*/ 	.short	0x0004
        /*0086*/ 	.short	0x0020
        /*0088*/ 	.byte	0x00, 0xf0, 0x21, 0x00


	//----- nvinfo : EIATTR_KPARAM_INFO
	.align		4
.L_1297:
        /*008c*/ 	.byte	0x04, 0x17
        /*008e*/ 	.short	(.L_1299 - .L_1298)
.L_1298:
        /*0090*/ 	.word	0x00000000
        /*0094*/ 	.short	0x0003
        /*0096*/ 	.short	0x0018
        /*0098*/ 	.byte	0x00, 0xf0, 0x21, 0x00


	//----- nvinfo : EIATTR_KPARAM_INFO
	.align		4
.L_1299:
        /*009c*/ 	.byte	0x04, 0x17
        /*009e*/ 	.short	(.L_1301 - .L_1300)
.L_1300:
        /*00a0*/ 	.word	0x00000000
        /*00a4*/ 	.short	0x0002
        /*00a6*/ 	.short	0x0010
        /*00a8*/ 	.byte	0x00, 0xf0, 0x21, 0x00


	//----- nvinfo : EIATTR_KPARAM_INFO
	.align		4
.L_1301:
        /*00ac*/ 	.byte	0x04, 0x17
        /*00ae*/ 	.short	(.L_1303 - .L_1302)
.L_1302:
        /*00b0*/ 	.word	0x00000000
        /*00b4*/ 	.short	0x0001
        /*00b6*/ 	.short	0x0008
        /*00b8*/ 	.byte	0x00, 0xf0, 0x21, 0x00


	//----- nvinfo : EIATTR_KPARAM_INFO
	.align		4
.L_1303:
        /*00bc*/ 	.byte	0x04, 0x17
        /*00be*/ 	.short	(.L_1305 - .L_1304)
.L_1304:
        /*00c0*/ 	.word	0x00000000
        /*00c4*/ 	.short	0x0000
        /*00c6*/ 	.short	0x0000
        /*00c8*/ 	.byte	0x00, 0xf0, 0x21, 0x00


	//----- nvinfo : EIATTR_MAXREG_COUNT
	.align		4
.L_1305:
        /*00cc*/ 	.byte	0x03, 0x1b
        /*00ce*/ 	.short	0x00ff


	//----- nvinfo : EIATTR_NUM_BARRIERS
	.align		4
        /*00d0*/ 	.byte	0x02, 0x4c
        /*00d2*/ 	.byte	0x01
	.zero		1


	//----- nvinfo : EIATTR_MERCURY_ISA_VERSION
	.align		4
        /*00d4*/ 	.byte	0x03, 0x5f
        /*00d6*/ 	.short	0x0000


	//----- nvinfo : EIATTR_COOP_GROUP_MASK_REGIDS
	.align		4
        /*00d8*/ 	.byte	0x04, 0x29
        /*00da*/ 	.short	(.L_1307 - .L_1306)


	//   ....[0]....
.L_1306:
        /*00dc*/ 	.word	0xffffffff


	//   ....[1]....
        /*00e0*/ 	.word	0xffffffff


	//   ....[2]....
        /*00e4*/ 	.word	0xffffffff


	//   ....[3]....
        /*00e8*/ 	.word	0xffffffff


	//   ....[4]....
        /*00ec*/ 	.word	0xffffffff


	//   ....[5]....
        /*00f0*/ 	.word	0xffffffff


	//   ....[6]....
        /*00f4*/ 	.word	0xffffffff


	//   ....[7]....
        /*00f8*/ 	.word	0xffffffff


	//   ....[8]....
        /*00fc*/ 	.word	0xffffffff


	//   ....[9]....
        /*0100*/ 	.word	0xffffffff


	//   ....[10]....
        /*0104*/ 	.word	0xffffffff


	//   ....[11]....
        /*0108*/ 	.word	0xffffffff


	//   ....[12]....
        /*010c*/ 	.word	0xffffffff


	//   ....[13]....
        /*0110*/ 	.word	0xffffffff


	//   ....[14]....
        /*0114*/ 	.word	0xffffffff


	//   ....[15]....
        /*0118*/ 	.word	0xffffffff


	//   ....[16]....
        /*011c*/ 	.word	0xffffffff


	//   ....[17]....
        /*0120*/ 	.word	0xffffffff


	//   ....[18]....
        /*0124*/ 	.word	0xffffffff


	//   ....[19]....
        /*0128*/ 	.word	0xffffffff


	//   ....[20]....
        /*012c*/ 	.word	0xffffffff


	//   ....[21]....
        /*0130*/ 	.word	0xffffffff


	//   ....[22]....
        /*0134*/ 	.word	0xffffffff


	//   ....[23]....
        /*0138*/ 	.word	0xffffffff


	//   ....[24]....
        /*013c*/ 	.word	0xffffffff


	//   ....[25]....
        /*0140*/ 	.word	0xffffffff


	//   ....[26]....
        /*0144*/ 	.word	0xffffffff


	//   ....[27]....
        /*0148*/ 	.word	0xffffffff


	//   ....[28]....
        /*014c*/ 	.word	0xffffffff


	//   ....[29]....
        /*0150*/ 	.word	0xffffffff


	//   ....[30]....
        /*0154*/ 	.word	0xffffffff


	//   ....[31]....
        /*0158*/ 	.word	0xffffffff


	//   ....[32]....
        /*015c*/ 	.word	0xffffffff


	//   ....[33]....
        /*0160*/ 	.word	0xffffffff


	//   ....[34]....
        /*0164*/ 	.word	0xffffffff


	//   ....[35]....
        /*0168*/ 	.word	0xffffffff


	//   ....[36]....
        /*016c*/ 	.word	0xffffffff


	//   ....[37]....
        /*0170*/ 	.word	0xffffffff


	//   ....[38]....
        /*0174*/ 	.word	0xffffffff


	//   ....[39]....
        /*0178*/ 	.word	0xffffffff


	//   ....[40]....
        /*017c*/ 	.word	0xffffffff


	//   ....[41]....
        /*0180*/ 	.word	0xffffffff


	//   ....[42]....
        /*0184*/ 	.word	0xffffffff


	//   ....[43]....
        /*0188*/ 	.word	0xffffffff


	//   ....[44]....
        /*018c*/ 	.word	0xffffffff


	//   ....[45]....
        /*0190*/ 	.word	0xffffffff


	//   ....[46]....
        /*0194*/ 	.word	0xffffffff


	//   ....[47]....
        /*0198*/ 	.word	0xffffffff


	//   ....[48]....
        /*019c*/ 	.word	0xffffffff


	//   ....[49]....
        /*01a0*/ 	.word	0xffffffff


	//   ....[50]....
        /*01a4*/ 	.word	0xffffffff


	//   ....[51]....
        /*01a8*/ 	.word	0xffffffff


	//   ....[52]....
        /*01ac*/ 	.word	0xffffffff


	//   ....[53]....
        /*01b0*/ 	.word	0xffffffff


	//   ....[54]....
        /*01b4*/ 	.word	0xffffffff


	//   ....[55]....
        /*01b8*/ 	.word	0xffffffff


	//   ....[56]....
        /*01bc*/ 	.word	0xffffffff


	//   ....[57]....
        /*01c0*/ 	.word	0xffffffff


	//   ....[58]....
        /*01c4*/ 	.word	0xffffffff


	//   ....[59]....
        /*01c8*/ 	.word	0xffffffff


	//   ....[60]....
        /*01cc*/ 	.word	0xffffffff


	//   ....[61]....
        /*01d0*/ 	.word	0xffffffff


	//   ....[62]....
        /*01d4*/ 	.word	0xffffffff


	//   ....[63]....
        /*01d8*/ 	.word	0xffffffff


	//   ....[64]....
        /*01dc*/ 	.word	0xffffffff


	//   ....[65]....
        /*01e0*/ 	.word	0xffffffff


	//   ....[66]....
        /*01e4*/ 	.word	0xffffffff


	//   ....[67]....
        /*01e8*/ 	.word	0xffffffff


	//   ....[68]....
        /*01ec*/ 	.word	0xffffffff


	//   ....[69]....
        /*01f0*/ 	.word	0xffffffff


	//   ....[70]....
        /*01f4*/ 	.word	0xffffffff


	//   ....[71]....
        /*01f8*/ 	.word	0xffffffff


	//   ....[72]....
        /*01fc*/ 	.word	0xffffffff


	//   ....[73]....
        /*0200*/ 	.word	0xffffffff


	//   ....[74]....
        /*0204*/ 	.word	0xffffffff


	//   ....[75]....
        /*0208*/ 	.word	0xffffffff


	//   ....[76]....
        /*020c*/ 	.word	0xffffffff


	//   ....[77]....
        /*0210*/ 	.word	0xffffffff


	//   ....[78]....
        /*0214*/ 	.word	0xffffffff


	//   ....[79]....
        /*0218*/ 	.word	0xffffffff


	//   ....[80]....
        /*021c*/ 	.word	0xffffffff


	//   ....[81]....
        /*0220*/ 	.word	0xffffffff


	//   ....[82]....
        /*0224*/ 	.word	0xffffffff


	//   ....[83]....
        /*0228*/ 	.word	0xffffffff


	//   ....[84]....
        /*022c*/ 	.word	0xffffffff


	//   ....[85]....
        /*0230*/ 	.word	0xffffffff


	//   ....[86]....
        /*0234*/ 	.word	0xffffffff


	//   ....[87]....
        /*0238*/ 	.word	0xffffffff


	//   ....[88]....
        /*023c*/ 	.word	0xffffffff


	//   ....[89]....
        /*0240*/ 	.word	0xffffffff


	//   ....[90]....
        /*0244*/ 	.word	0xffffffff


	//   ....[91]....
        /*0248*/ 	.word	0xffffffff


	//   ....[92]....
        /*024c*/ 	.word	0xffffffff


	//   ....[93]....
        /*0250*/ 	.word	0xffffffff


	//   ....[94]....
        /*0254*/ 	.word	0xffffffff


	//   ....[95]....
        /*0258*/ 	.word	0xffffffff


	//   ....[96]....
        /*025c*/ 	.word	0xffffffff


	//   ....[97]....
        /*0260*/ 	.word	0xffffffff


	//   ....[98]....
        /*0264*/ 	.word	0xffffffff


	//   ....[99]....
        /*0268*/ 	.word	0xffffffff


	//   ....[100]....
        /*026c*/ 	.word	0xffffffff


	//   ....[101]....
        /*0270*/ 	.word	0xffffffff


	//   ....[102]....
        /*0274*/ 	.word	0xffffffff


	//   ....[103]....
        /*0278*/ 	.word	0xffffffff


	//   ....[104]....
        /*027c*/ 	.word	0xffffffff


	//   ....[105]....
        /*0280*/ 	.word	0xffffffff


	//   ....[106]....
        /*0284*/ 	.word	0xffffffff


	//   ....[107]....
        /*0288*/ 	.word	0xffffffff


	//   ....[108]....
        /*028c*/ 	.word	0xffffffff


	//   ....[109]....
        /*0290*/ 	.word	0xffffffff


	//   ....[110]....
        /*0294*/ 	.word	0xffffffff


	//   ....[111]....
        /*0298*/ 	.word	0xffffffff


	//   ....[112]....
        /*029c*/ 	.word	0xffffffff


	//   ....[113]....
        /*02a0*/ 	.word	0xffffffff


	//   ....[114]....
        /*02a4*/ 	.word	0xffffffff


	//   ....[115]....
        /*02a8*/ 	.word	0xffffffff


	//   ....[116]....
        /*02ac*/ 	.word	0xffffffff


	//   ....[117]....
        /*02b0*/ 	.word	0xffffffff


	//   ....[118]....
        /*02b4*/ 	.word	0xffffffff


	//   ....[119]....
        /*02b8*/ 	.word	0xffffffff


	//   ....[120]....
        /*02bc*/ 	.word	0xffffffff


	//   ....[121]....
        /*02c0*/ 	.word	0xffffffff


	//   ....[122]....
        /*02c4*/ 	.word	0xffffffff


	//   ....[123]....
        /*02c8*/ 	.word	0xffffffff


	//   ....[124]....
        /*02cc*/ 	.word	0xffffffff


	//   ....[125]....
        /*02d0*/ 	.word	0xffffffff


	//   ....[126]....
        /*02d4*/ 	.word	0xffffffff


	//   ....[127]....
        /*02d8*/ 	.word	0xffffffff


	//   ....[128]....
        /*02dc*/ 	.word	0xffffffff


	//   ....[129]....
        /*02e0*/ 	.word	0xffffffff


	//   ....[130]....
        /*02e4*/ 	.word	0xffffffff


	//   ....[131]....
        /*02e8*/ 	.word	0xffffffff


	//   ....[132]....
        /*02ec*/ 	.word	0xffffffff


	//   ....[133]....
        /*02f0*/ 	.word	0xffffffff


	//   ....[134]....
        /*02f4*/ 	.word	0xffffffff


	//   ....[135]....
        /*02f8*/ 	.word	0xffffffff


	//   ....[136]....
        /*02fc*/ 	.word	0xffffffff


	//   ....[137]....
        /*0300*/ 	.word	0xffffffff


	//   ....[138]....
        /*0304*/ 	.word	0xffffffff


	//   ....[139]....
        /*0308*/ 	.word	0xffffffff


	//   ....[140]....
        /*030c*/ 	.word	0xffffffff


	//   ....[141]....
        /*0310*/ 	.word	0xffffffff


	//   ....[142]....
        /*0314*/ 	.word	0xffffffff


	//   ....[143]....
        /*0318*/ 	.word	0xffffffff


	//   ....[144]....
        /*031c*/ 	.word	0xffffffff


	//   ....[145]....
        /*0320*/ 	.word	0xffffffff


	//   ....[146]....
        /*0324*/ 	.word	0xffffffff


	//   ....[147]....
        /*0328*/ 	.word	0xffffffff


	//   ....[148]....
        /*032c*/ 	.word	0xffffffff


	//   ....[149]....
        /*0330*/ 	.word	0xffffffff


	//   ....[150]....
        /*0334*/ 	.word	0xffffffff


	//   ....[151]....
        /*0338*/ 	.word	0xffffffff


	//   ....[152]....
        /*033c*/ 	.word	0xffffffff


	//   ....[153]....
        /*0340*/ 	.word	0xffffffff


	//   ....[154]....
        /*0344*/ 	.word	0xffffffff


	//   ....[155]....
        /*0348*/ 	.word	0xffffffff


	//   ....[156]....
        /*034c*/ 	.word	0xffffffff


	//   ....[157]....
        /*0350*/ 	.word	0xffffffff


	//   ....[158]....
        /*0354*/ 	.word	0xffffffff


	//   ....[159]....
        /*0358*/ 	.word	0xffffffff


	//   ....[160]....
        /*035c*/ 	.word	0xffffffff


	//   ....[161]....
        /*0360*/ 	.word	0xffffffff


	//   ....[162]....
        /*0364*/ 	.word	0xffffffff


	//   ....[163]....
        /*0368*/ 	.word	0xffffffff


	//   ....[164]....
        /*036c*/ 	.word	0xffffffff


	//   ....[165]....
        /*0370*/ 	.word	0xffffffff


	//   ....[166]....
        /*0374*/ 	.word	0xffffffff


	//   ....[167]....
        /*0378*/ 	.word	0xffffffff


	//   ....[168]....
        /*037c*/ 	.word	0xffffffff


	//   ....[169]....
        /*0380*/ 	.word	0xffffffff


	//   ....[170]....
        /*0384*/ 	.word	0xffffffff


	//   ....[171]....
        /*0388*/ 	.word	0xffffffff


	//   ....[172]....
        /*038c*/ 	.word	0xffffffff


	//   ....[173]....
        /*0390*/ 	.word	0xffffffff


	//   ....[174]....
        /*0394*/ 	.word	0xffffffff


	//   ....[175]....
        /*0398*/ 	.word	0xffffffff


	//   ....[176]....
        /*039c*/ 	.word	0xffffffff


	//   ....[177]....
        /*03a0*/ 	.word	0xffffffff


	//   ....[178]....
        /*03a4*/ 	.word	0xffffffff


	//   ....[179]....
        /*03a8*/ 	.word	0xffffffff


	//   ....[180]....
        /*03ac*/ 	.word	0xffffffff


	//   ....[181]....
        /*03b0*/ 	.word	0xffffffff


	//   ....[182]....
        /*03b4*/ 	.word	0xffffffff


	//   ....[183]....
        /*03b8*/ 	.word	0xffffffff


	//   ....[184]....
        /*03bc*/ 	.word	0xffffffff


	//   ....[185]....
        /*03c0*/ 	.word	0xffffffff


	//   ....[186]....
        /*03c4*/ 	.word	0xffffffff


	//   ....[187]....
        /*03c8*/ 	.word	0xffffffff


	//   ....[188]....
        /*03cc*/ 	.word	0xffffffff


	//   ....[189]....
        /*03d0*/ 	.word	0xffffffff


	//   ....[190]....
        /*03d4*/ 	.word	0xffffffff


	//   ....[191]....
        /*03d8*/ 	.word	0xffffffff


	//   ....[192]....
        /*03dc*/ 	.word	0xffffffff


	//   ....[193]....
        /*03e0*/ 	.word	0xffffffff


	//   ....[194]....
        /*03e4*/ 	.word	0xffffffff


	//   ....[195]....
        /*03e8*/ 	.word	0xffffffff


	//   ....[196]....
        /*03ec*/ 	.word	0xffffffff


	//   ....[197]....
        /*03f0*/ 	.word	0xffffffff


	//   ....[198]....
        /*03f4*/ 	.word	0xffffffff


	//   ....[199]....
        /*03f8*/ 	.word	0xffffffff


	//   ....[200]....
        /*03fc*/ 	.word	0xffffffff


	//   ....[201]....
        /*0400*/ 	.word	0xffffffff


	//   ....[202]....
        /*0404*/ 	.word	0xffffffff


	//   ....[203]....
        /*0408*/ 	.word	0xffffffff


	//   ....[204]....
        /*040c*/ 	.word	0xffffffff


	//   ....[205]....
        /*0410*/ 	.word	0xffffffff


	//   ....[206]....
        /*0414*/ 	.word	0xffffffff


	//   ....[207]....
        /*0418*/ 	.word	0xffffffff


	//   ....[208]....
        /*041c*/ 	.word	0xffffffff


	//   ....[209]....
        /*0420*/ 	.word	0xffffffff


	//   ....[210]....
        /*0424*/ 	.word	0xffffffff


	//   ....[211]....
        /*0428*/ 	.word	0xffffffff


	//   ....[212]....
        /*042c*/ 	.word	0xffffffff


	//   ....[213]....
        /*0430*/ 	.word	0xffffffff


	//   ....[214]....
        /*0434*/ 	.word	0xffffffff


	//   ....[215]....
        /*0438*/ 	.word	0xffffffff


	//   ....[216]....
        /*043c*/ 	.word	0xffffffff


	//   ....[217]....
        /*0440*/ 	.word	0xffffffff


	//   ....[218]....
        /*0444*/ 	.word	0xffffffff


	//   ....[219]....
        /*0448*/ 	.word	0xffffffff


	//   ....[220]....
        /*044c*/ 	.word	0xffffffff


	//   ....[221]....
        /*0450*/ 	.word	0xffffffff


	//   ....[222]....
        /*0454*/ 	.word	0xffffffff


	//   ....[223]....
        /*0458*/ 	.word	0xffffffff


	//   ....[224]....
        /*045c*/ 	.word	0xffffffff


	//   ....[225]....
        /*0460*/ 	.word	0xffffffff


	//   ....[226]....
        /*0464*/ 	.word	0xffffffff


	//   ....[227]....
        /*0468*/ 	.word	0xffffffff


	//   ....[228]....
        /*046c*/ 	.word	0xffffffff


	//   ....[229]....
        /*0470*/ 	.word	0xffffffff


	//   ....[230]....
        /*0474*/ 	.word	0xffffffff


	//   ....[231]....
        /*0478*/ 	.word	0xffffffff


	//   ....[232]....
        /*047c*/ 	.word	0xffffffff


	//   ....[233]....
        /*0480*/ 	.word	0xffffffff


	//   ....[234]....
        /*0484*/ 	.word	0xffffffff


	//   ....[235]....
        /*0488*/ 	.word	0xffffffff


	//   ....[236]....
        /*048c*/ 	.word	0xffffffff


	//   ....[237]....
        /*0490*/ 	.word	0xffffffff


	//   ....[238]....
        /*0494*/ 	.word	0xffffffff


	//   ....[239]....
        /*0498*/ 	.word	0xffffffff


	//   ....[240]....
        /*049c*/ 	.word	0xffffffff


	//   ....[241]....
        /*04a0*/ 	.word	0xffffffff


	//   ....[242]....
        /*04a4*/ 	.word	0xffffffff


	//   ....[243]....
        /*04a8*/ 	.word	0xffffffff


	//   ....[244]....
        /*04ac*/ 	.word	0xffffffff


	//   ....[245]....
        /*04b0*/ 	.word	0xffffffff


	//   ....[246]....
        /*04b4*/ 	.word	0xffffffff


	//   ....[247]....
        /*04b8*/ 	.word	0xffffffff


	//   ....[248]....
        /*04bc*/ 	.word	0xffffffff


	//   ....[249]....
        /*04c0*/ 	.word	0xffffffff


	//   ....[250]....
        /*04c4*/ 	.word	0xffffffff


	//   ....[251]....
        /*04c8*/ 	.word	0xffffffff


	//   ....[252]....
        /*04cc*/ 	.word	0xffffffff


	//   ....[253]....
        /*04d0*/ 	.word	0xffffffff


	//   ....[254]....
        /*04d4*/ 	.word	0xffffffff


	//   ....[255]....
        /*04d8*/ 	.word	0xffffffff


	//   ....[0]....
        /*04dc*/ 	.word	0xffffffff


	//   ....[1]....
        /*04e0*/ 	.word	0xffffffff


	//   ....[2]....
        /*04e4*/ 	.word	0xffffffff


	//   ....[3]....
        /*04e8*/ 	.word	0xffffffff


	//   ....[4]....
        /*04ec*/ 	.word	0xffffffff


	//   ....[5]....
        /*04f0*/ 	.word	0xffffffff


	//   ....[6]....
        /*04f4*/ 	.word	0xffffffff


	//   ....[7]....
        /*04f8*/ 	.word	0xffffffff


	//   ....[8]....
        /*04fc*/ 	.word	0xffffffff


	//   ....[9]....
        /*0500*/ 	.word	0xffffffff


	//   ....[10]....
        /*0504*/ 	.word	0xffffffff


	//   ....[11]....
        /*0508*/ 	.word	0xffffffff


	//   ....[12]....
        /*050c*/ 	.word	0xffffffff


	//   ....[13]....
        /*0510*/ 	.word	0xffffffff


	//   ....[14]....
        /*0514*/ 	.word	0xffffffff


	//   ....[15]....
        /*0518*/ 	.word	0xffffffff


	//   ....[16]....
        /*051c*/ 	.word	0xffffffff


	//   ....[17]....
        /*0520*/ 	.word	0xffffffff


	//   ....[18]....
        /*0524*/ 	.word	0xffffffff


	//   ....[19]....
        /*0528*/ 	.word	0xffffffff


	//   ....[20]....
        /*052c*/ 	.word	0xffffffff


	//   ....[21]....
        /*0530*/ 	.word	0xffffffff


	//   ....[22]....
        /*0534*/ 	.word	0xffffffff


	//----- nvinfo : EIATTR_COOP_GROUP_INSTR_OFFSETS
	.align		4
.L_1307:
        /*0538*/ 	.byte	0x04, 0x28
        /*053a*/ 	.short	(.L_1309 - .L_1308)


	//   ....[0]....
.L_1308:
        /*053c*/ 	.word	0x000012b0


	//   ....[1]....
        /*0540*/ 	.word	0x00001320


	//   ....[2]....
        /*0544*/ 	.word	0x00001380


	//   ....[3]....
        /*0548*/ 	.word	0x000013e0


	//   ....[4]....
        /*054c*/ 	.word	0x00001440


	//   ....[5]....
        /*0550*/ 	.word	0x000014c0


	//   ....[6]....
        /*0554*/ 	.word	0x00001550


	//   ....[7]....
        /*0558*/ 	.word	0x000015a0


	//   ....[8]....
        /*055c*/ 	.word	0x00001600


	//   ....[9]....
        /*0560*/ 	.word	0x00001660


	//   ....[10]....
        /*0564*/ 	.word	0x000016c0


	//   ....[11]....
        /*0568*/ 	.word	0x00001920


	//   ....[12]....
        /*056c*/ 	.word	0x00001a70


	//   ....[13]....
        /*0570*/ 	.word	0x00001ae0


	//   ....[14]....
        /*0574*/ 	.word	0x00001af0


	//   ....[15]....
        /*0578*/ 	.word	0x00001bc0


	//   ....[16]....
        /*057c*/ 	.word	0x00001be0


	//   ....[17]....
        /*0580*/ 	.word	0x00001cb0


	//   ....[18]....
        /*0584*/ 	.word	0x00001cd0


	//   ....[19]....
        /*0588*/ 	.word	0x00001d80


	//   ....[20]....
        /*058c*/ 	.word	0x00001da0


	//   ....[21]....
        /*0590*/ 	.word	0x00001e70


	//   ....[22]....
        /*0594*/ 	.word	0x00001e90


	//   ....[23]....
        /*0598*/ 	.word	0x00001f40


	//   ....[24]....
        /*059c*/ 	.word	0x00001f60


	//   ....[25]....
        /*05a0*/ 	.word	0x00002010


	//   ....[26]....
        /*05a4*/ 	.word	0x00002030


	//   ....[27]....
        /*05a8*/ 	.word	0x00002130


	//   ....[28]....
        /*05ac*/ 	.word	0x00002150


	//   ....[29]....
        /*05b0*/ 	.word	0x000021f0


	//   ....[30]....
        /*05b4*/ 	.word	0x00002210


	//   ....[31]....
        /*05b8*/ 	.word	0x000022b0


	//   ....[32]....
        /*05bc*/ 	.word	0x000022d0


	//   ....[33]....
        /*05c0*/ 	.word	0x00002370


	//   ....[34]....
        /*05c4*/ 	.word	0x00002390


	//   ....[35]....
        /*05c8*/ 	.word	0x00002430


	//   ....[36]....
        /*05cc*/ 	.word	0x00002450


	//   ....[37]....
        /*05d0*/ 	.word	0x000024f0


	//   ....[38]....
        /*05d4*/ 	.word	0x00002510


	//   ....[39]....
        /*05d8*/ 	.word	0x000025b0


	//   ....[40]....
        /*05dc*/ 	.word	0x000025d0


	//   ....[41]....
        /*05e0*/ 	.word	0x00002670


	//   ....[42]....
        /*05e4*/ 	.word	0x00002680


	//   ....[43]....
        /*05e8*/ 	.word	0x000027c0


	//   ....[44]....
        /*05ec*/ 	.word	0x000027e0


	//   ....[45]....
        /*05f0*/ 	.word	0x00002880


	//   ....[46]....
        /*05f4*/ 	.word	0x000028a0


	//   ....[47]....
        /*05f8*/ 	.word	0x00002940


	//   ....[48]....
        /*05fc*/ 	.word	0x00002960


	//   ....[49]....
        /*0600*/ 	.word	0x00002a00


	//   ....[50]....
        /*0604*/ 	.word	0x00002a20


	//   ....[51]....
        /*0608*/ 	.word	0x00002ac0


	//   ....[52]....
        /*060c*/ 	.word	0x00002ae0


	//   ....[53]....
        /*0610*/ 	.word	0x00002b90


	//   ....[54]....
        /*0614*/ 	.word	0x00002c60


	//   ....[55]....
        /*0618*/ 	.word	0x00002c80


	//   ....[56]....
        /*061c*/ 	.word	0x00002d60


	//   ....[57]....
        /*0620*/ 	.word	0x00002d80


	//   ....[58]....
        /*0624*/ 	.word	0x00002e50


	//   ....[59]....
        /*0628*/ 	.word	0x00002e70


	//   ....[60]....
        /*062c*/ 	.word	0x00002f20


	//   ....[61]....
        /*0630*/ 	.word	0x00002f40


	//   ....[62]....
        /*0634*/ 	.word	0x00003010


	//   ....[63]....
        /*0638*/ 	.word	0x00003030


	//   ....[64]....
        /*063c*/ 	.word	0x000030e0


	//   ....[65]....
        /*0640*/ 	.word	0x00003100


	//   ....[66]....
        /*0644*/ 	.word	0x000031b0


	//   ....[67]....
        /*0648*/ 	.word	0x000031d0


	//   ....[68]....
        /*064c*/ 	.word	0x000032d0


	//   ....[69]....
        /*0650*/ 	.word	0x000032f0


	//   ....[70]....
        /*0654*/ 	.word	0x00003390


	//   ....[71]....
        /*0658*/ 	.word	0x000033b0


	//   ....[72]....
        /*065c*/ 	.word	0x00003450


	//   ....[73]....
        /*0660*/ 	.word	0x00003470


	//   ....[74]....
        /*0664*/ 	.word	0x00003510


	//   ....[75]....
        /*0668*/ 	.word	0x00003530


	//   ....[76]....
        /*066c*/ 	.word	0x000035d0


	//   ....[77]....
        /*0670*/ 	.word	0x000035f0


	//   ....[78]....
        /*0674*/ 	.word	0x00003690


	//   ....[79]....
        /*0678*/ 	.word	0x000036b0


	//   ....[80]....
        /*067c*/ 	.word	0x00003750


	//   ....[81]....
        /*0680*/ 	.word	0x00003770


	//   ....[82]....
        /*0684*/ 	.word	0x00003810


	//   ....[83]....
        /*0688*/ 	.word	0x00003840


	//   ....[84]....
        /*068c*/ 	.word	0x00003980


	//   ....[85]....
        /*0690*/ 	.word	0x000039a0


	//   ....[86]....
        /*0694*/ 	.word	0x00003a40


	//   ....[87]....
        /*0698*/ 	.word	0x00003a60


	//   ....[88]....
        /*069c*/ 	.word	0x00003b00


	//   ....[89]....
        /*06a0*/ 	.word	0x00003b20


	//   ....[90]....
        /*06a4*/ 	.word	0x00003bc0


	//   ....[91]....
        /*06a8*/ 	.word	0x00003be0


	//   ....[92]....
        /*06ac*/ 	.word	0x00003c80


	//   ....[93]....
        /*06b0*/ 	.word	0x00003ca0


	//   ....[94]....
        /*06b4*/ 	.word	0x00003d50


	//   ....[95]....
        /*06b8*/ 	.word	0x000041e0


	//   ....[96]....
        /*06bc*/ 	.word	0x00004490


	//   ....[97]....
        /*06c0*/ 	.word	0x000045f0


	//   ....[98]....
        /*06c4*/ 	.word	0x00004600


	//   ....[99]....
        /*06c8*/ 	.word	0x00004650


	//   ....[100]....
        /*06cc*/ 	.word	0x00004660


	//   ....[101]....
        /*06d0*/ 	.word	0x00004740


	//   ....[102]....
        /*06d4*/ 	.word	0x00004750


	//   ....[103]....
        /*06d8*/ 	.word	0x00004810


	//   ....[104]....
        /*06dc*/ 	.word	0x00004830


	//   ....[105]....
        /*06e0*/ 	.word	0x00004910


	//   ....[106]....
        /*06e4*/ 	.word	0x00004920


	//   ....[107]....
        /*06e8*/ 	.word	0x000049e0


	//   ....[108]....
        /*06ec*/ 	.word	0x00004a00


	//   ....[109]....
        /*06f0*/ 	.word	0x00004ae0


	//   ....[110]....
        /*06f4*/ 	.word	0x00004af0


	//   ....[111]....
        /*06f8*/ 	.word	0x00004bb0


	//   ....[112]....
        /*06fc*/ 	.word	0x00004bd0


	//   ....[113]....
        /*0700*/ 	.word	0x00004ca0


	//   ....[114]....
        /*0704*/ 	.word	0x00004cb0


	//   ....[115]....
        /*0708*/ 	.word	0x00004d60


	//   ....[116]....
        /*070c*/ 	.word	0x00004d80


	//   ....[117]....
        /*0710*/ 	.word	0x00004e50


	//   ....[118]....
        /*0714*/ 	.word	0x00004e60


	//   ....[119]....
        /*0718*/ 	.word	0x00004f10


	//   ....[120]....
        /*071c*/ 	.word	0x00004f30


	//   ....[121]....
        /*0720*/ 	.word	0x00005000


	//   ....[122]....
        /*0724*/ 	.word	0x00005010


	//   ....[123]....
        /*0728*/ 	.word	0x000050c0


	//   ....[124]....
        /*072c*/ 	.word	0x000050e0


	//   ....[125]....
        /*0730*/ 	.word	0x000051b0


	//   ....[126]....
        /*0734*/ 	.word	0x000051c0


	//   ....[127]....
        /*0738*/ 	.word	0x00005270


	//   ....[128]....
        /*073c*/ 	.word	0x00005290


	//   ....[129]....
        /*0740*/ 	.word	0x00005410


	//   ....[130]....
        /*0744*/ 	.word	0x00005420


	//   ....[131]....
        /*0748*/ 	.word	0x000054d0


	//   ....[132]....
        /*074c*/ 	.word	0x000054f0


	//   ....[133]....
        /*0750*/ 	.word	0x000055c0


	//   ....[134]....
        /*0754*/ 	.word	0x000055d0


	//   ....[135]....
        /*0758*/ 	.word	0x00005680


	//   ....[136]....
        /*075c*/ 	.word	0x000056a0


	//   ....[137]....
        /*0760*/ 	.word	0x00005770


	//   ....[138]....
        /*0764*/ 	.word	0x00005780


	//   ....[139]....
        /*0768*/ 	.word	0x00005840


	//   ....[140]....
        /*076c*/ 	.word	0x00005870


	//   ....[141]....
        /*0770*/ 	.word	0x00005910


	//   ....[142]....
        /*0774*/ 	.word	0x00005920


	//   ....[143]....
        /*0778*/ 	.word	0x00005ae0


	//   ....[144]....
        /*077c*/ 	.word	0x00005b00


	//   ....[145]....
        /*0780*/ 	.word	0x00005be0


	//   ....[146]....
        /*0784*/ 	.word	0x00005bf0


	//   ....[147]....
        /*0788*/ 	.word	0x00005cb0


	//   ....[148]....
        /*078c*/ 	.word	0x00005cd0


	//   ....[149]....
        /*0790*/ 	.word	0x00005db0


	//   ....[150]....
        /*0794*/ 	.word	0x00005dc0


	//   ....[151]....
        /*0798*/ 	.word	0x00005e80


	//   ....[152]....
        /*079c*/ 	.word	0x00005ea0


	//   ....[153]....
        /*07a0*/ 	.word	0x00005f80


	//   ....[154]....
        /*07a4*/ 	.word	0x00005f90


	//   ....[155]....
        /*07a8*/ 	.word	0x00006050


	//   ....[156]....
        /*07ac*/ 	.word	0x00006070


	//   ....[157]....
        /*07b0*/ 	.word	0x00006140


	//   ....[158]....
        /*07b4*/ 	.word	0x00006150


	//   ....[159]....
        /*07b8*/ 	.word	0x00006200


	//   ....[160]....
        /*07bc*/ 	.word	0x00006220


	//   ....[161]....
        /*07c0*/ 	.word	0x000062f0


	//   ....[162]....
        /*07c4*/ 	.word	0x00006300


	//   ....[163]....
        /*07c8*/ 	.word	0x000063b0


	//   ....[164]....
        /*07cc*/ 	.word	0x000063d0


	//   ....[165]....
        /*07d0*/ 	.word	0x000064a0


	//   ....[166]....
        /*07d4*/ 	.word	0x000064b0


	//   ....[167]....
        /*07d8*/ 	.word	0x00006560


	//   ....[168]....
        /*07dc*/ 	.word	0x00006580


	//   ....[169]....
        /*07e0*/ 	.word	0x00006650


	//   ....[170]....
        /*07e4*/ 	.word	0x00006660


	//   ....[171]....
        /*07e8*/ 	.word	0x00006710


	//   ....[172]....
        /*07ec*/ 	.word	0x00006730


	//   ....[173]....
        /*07f0*/ 	.word	0x000068b0


	//   ....[174]....
        /*07f4*/ 	.word	0x000068c0


	//   ....[175]....
        /*07f8*/ 	.word	0x00006970


	//   ....[176]....
        /*07fc*/ 	.word	0x00006990


	//   ....[177]....
        /*0800*/ 	.word	0x00006a60


	//   ....[178]....
        /*0804*/ 	.word	0x00006a70


	//   ....[179]....
        /*0808*/ 	.word	0x00006b20


	//   ....[180]....
        /*080c*/ 	.word	0x00006b40


	//   ....[181]....
        /*0810*/ 	.word	0x00006c10


	//   ....[182]....
        /*0814*/ 	.word	0x00006c20


	//   ....[183]....
        /*0818*/ 	.word	0x00006d00


	//   ....[184]....
        /*081c*/ 	.word	0x00006d70


	//   ....[185]....
        /*0820*/ 	.word	0x00006ed0


	//   ....[186]....
        /*0824*/ 	.word	0x00006f00


	//   ....[187]....
        /*0828*/ 	.word	0x00006f20


	//   ....[188]....
        /*082c*/ 	.word	0x00006f40


	//   ....[189]....
        /*0830*/ 	.word	0x00006f60


	//   ....[190]....
        /*0834*/ 	.word	0x00007610


	//   ....[191]....
        /*0838*/ 	.word	0x00007660


	//   ....[192]....
        /*083c*/ 	.word	0x000076d0


	//   ....[193]....
        /*0840*/ 	.word	0x00007730


	//   ....[194]....
        /*0844*/ 	.word	0x00007790


	//   ....[195]....
        /*0848*/ 	.word	0x000077f0


	//   ....[196]....
        /*084c*/ 	.word	0x00007850


	//   ....[197]....
        /*0850*/ 	.word	0x000078c0


	//   ....[198]....
        /*0854*/ 	.word	0x00007920


	//   ....[199]....
        /*0858*/ 	.word	0x00007980


	//   ....[200]....
        /*085c*/ 	.word	0x000079e0


	//   ....[201]....
        /*0860*/ 	.word	0x00007a50


	//   ....[202]....
        /*0864*/ 	.word	0x00007ab0


	//   ....[203]....
        /*0868*/ 	.word	0x00007b10


	//   ....[204]....
        /*086c*/ 	.word	0x00007b70


	//   ....[205]....
        /*0870*/ 	.word	0x00007be0


	//   ....[206]....
        /*0874*/ 	.word	0x00007c40


	//   ....[207]....
        /*0878*/ 	.word	0x00007ca0


	//   ....[208]....
        /*087c*/ 	.word	0x00007d00


	//   ....[209]....
        /*0880*/ 	.word	0x00007d70


	//   ....[210]....
        /*0884*/ 	.word	0x00007dd0


	//   ....[211]....
        /*0888*/ 	.word	0x00007e30


	//   ....[212]....
        /*088c*/ 	.word	0x00007e90


	//   ....[213]....
        /*0890*/ 	.word	0x00007f00


	//   ....[214]....
        /*0894*/ 	.word	0x00007f60


	//   ....[215]....
        /*0898*/ 	.word	0x00007fc0


	//   ....[216]....
        /*089c*/ 	.word	0x00008020


	//   ....[217]....
        /*08a0*/ 	.word	0x00008090


	//   ....[218]....
        /*08a4*/ 	.word	0x000080f0


	//   ....[219]....
        /*08a8*/ 	.word	0x00008150


	//   ....[220]....
        /*08ac*/ 	.word	0x000081b0


	//   ....[221]....
        /*08b0*/ 	.word	0x00008220


	//   ....[222]....
        /*08b4*/ 	.word	0x00008280


	//   ....[223]....
        /*08b8*/ 	.word	0x000082e0


	//   ....[224]....
        /*08bc*/ 	.word	0x00008340


	//   ....[225]....
        /*08c0*/ 	.word	0x000083b0


	//   ....[226]....
        /*08c4*/ 	.word	0x00008410


	//   ....[227]....
        /*08c8*/ 	.word	0x00008470


	//   ....[228]....
        /*08cc*/ 	.word	0x000084d0


	//   ....[229]....
        /*08d0*/ 	.word	0x00008540


	//   ....[230]....
        /*08d4*/ 	.word	0x000085a0


	//   ....[231]....
        /*08d8*/ 	.word	0x00008600


	//   ....[232]....
        /*08dc*/ 	.word	0x00008650


	//   ....[233]....
        /*08e0*/ 	.word	0x000086c0


	//   ....[234]....
        /*08e4*/ 	.word	0x00008730


	//   ....[235]....
        /*08e8*/ 	.word	0x000087a0


	//   ....[236]....
        /*08ec*/ 	.word	0x00008800


	//   ....[237]....
        /*08f0*/ 	.word	0x00008860


	//   ....[238]....
        /*08f4*/ 	.word	0x000088c0


	//   ....[239]....
        /*08f8*/ 	.word	0x00008930


	//   ....[240]....
        /*08fc*/ 	.word	0x00008990


	//   ....[241]....
        /*0900*/ 	.word	0x000089f0


	//   ....[242]....
        /*0904*/ 	.word	0x00008a50


	//   ....[243]....
        /*0908*/ 	.word	0x00008ac0


	//   ....[244]....
        /*090c*/ 	.word	0x00008b20


	//   ....[245]....
        /*0910*/ 	.word	0x00008b80


	//   ....[246]....
        /*0914*/ 	.word	0x00008be0


	//   ....[247]....
        /*0918*/ 	.word	0x00008c50


	//   ....[248]....
        /*091c*/ 	.word	0x00008cb0


	//   ....[249]....
        /*0920*/ 	.word	0x00008d10


	//   ....[250]....
        /*0924*/ 	.word	0x00008d70


	//   ....[251]....
        /*0928*/ 	.word	0x00008de0


	//   ....[252]....
        /*092c*/ 	.word	0x00008e40


	//   ....[253]....
        /*0930*/ 	.word	0x00008ea0


	//   ....[254]....
        /*0934*/ 	.word	0x00008f00


	//   ....[255]....
        /*0938*/ 	.word	0x00008f70


	//   ....[0]....
        /*093c*/ 	.word	0x00008fd0


	//   ....[1]....
        /*0940*/ 	.word	0x00009030


	//   ....[2]....
        /*0944*/ 	.word	0x00009090


	//   ....[3]....
        /*0948*/ 	.word	0x00009100


	//   ....[4]....
        /*094c*/ 	.word	0x00009160


	//   ....[5]....
        /*0950*/ 	.word	0x000091c0


	//   ....[6]....
        /*0954*/ 	.word	0x00009220


	//   ....[7]....
        /*0958*/ 	.word	0x00009290


	//   ....[8]....
        /*095c*/ 	.word	0x000092f0


	//   ....[9]....
        /*0960*/ 	.word	0x00009350


	//   ....[10]....
        /*0964*/ 	.word	0x000093b0


	//   ....[11]....
        /*0968*/ 	.word	0x00009420


	//   ....[12]....
        /*096c*/ 	.word	0x00009480


	//   ....[13]....
        /*0970*/ 	.word	0x000094e0


	//   ....[14]....
        /*0974*/ 	.word	0x00009540


	//   ....[15]....
        /*0978*/ 	.word	0x000095b0


	//   ....[16]....
        /*097c*/ 	.word	0x00009610


	//   ....[17]....
        /*0980*/ 	.word	0x00009670


	//   ....[18]....
        /*0984*/ 	.word	0x000096e0


	//   ....[19]....
        /*0988*/ 	.word	0x00009750


	//   ....[20]....
        /*098c*/ 	.word	0x000097b0


	//   ....[21]....
        /*0990*/ 	.word	0x00009810


	//   ....[22]....
        /*0994*/ 	.word	0x00009870


	//----- nvinfo : EIATTR_EXIT_INSTR_OFFSETS
	.align		4
.L_1309:
        /*0998*/ 	.byte	0x04, 0x1c
        /*099a*/ 	.short	(.L_1311 - .L_1310)


	//   ....[0]....
.L_1310:
        /*099c*/ 	.word	0x00000050


	//   ....[1]....
        /*09a0*/ 	.word	0x000000c0


	//   ....[2]....
        /*09a4*/ 	.word	0x00001770


	//   ....[3]....
        /*09a8*/ 	.word	0x00006f90


	//   ....[4]....
        /*09ac*/ 	.word	0x00007110


	//   ....[5]....
        /*09b0*/ 	.word	0x00007130


	//   ....[6]....
        /*09b4*/ 	.word	0x00007390


	//   ....[7]....
        /*09b8*/ 	.word	0x000075b0


	//----- nvinfo : EIATTR_CRS_STACK_SIZE
	.align		4
.L_1311:
        /*09bc*/ 	.byte	0x04, 0x1e
        /*09be*/ 	.short	(.L_1313 - .L_1312)
.L_1312:
        /*09c0*/ 	.word	0x00000000
.L_1313:


//--------------------- .nv.info._ZN4vllm3moe44grouped_topk_fused_small_expert_count_kernelI13__nv_bfloat166__halfiLNS0_11ScoringFuncE0ELi128ELb0ELi8EEEvPT_PfPT1_PKT0_llllllbd --------------------------
	.section	.nv.info._ZN4vllm3moe44grouped_topk_fused_small_expert_count_kernelI13__nv_bfloat166__halfiLNS0_11ScoringFuncE0ELi128ELb0ELi8EEEvPT_PfPT1_PKT0_llllllbd,"",@"SHT_CUDA_INFO"
	.sectionflags	@""
	.align	4


	//----- nvinfo : EIATTR_CUDA_API_VERSION
	.align		4
        /*0000*/ 	.byte	0x04, 0x37
        /*0002*/ 	.short	(.L_1315 - .L_1314)
.L_1314:
        /*0004*/ 	.word	0x00000082


	//----- nvinfo : EIATTR_SW2861232_WAR
	.align		4
.L_1315:
        /*0008*/ 	.byte	0x01, 0x35
	.zero		2


	//----- nvinfo : EIATTR_PARAM_CBANK
	.align		4
        /*000c*/ 	.byte	0x04, 0x0a
        /*000e*/ 	.short	(.L_1317 - .L_1316)
	.align		4
.L_1316:
        /*0010*/ 	.word	index@(.nv.constant0._ZN4vllm3moe44grouped_topk_fused_small_expert_count_kernelI13__nv_bfloat166__halfiLNS0_11ScoringFuncE0ELi128ELb0ELi8EEEvPT_PfPT1_PKT0_llllllbd)
        /*0014*/ 	.short	0x0160
        /*0016*/ 	.short	0x0060


	//----- nvinfo : EIATTR_CBANK_PARAM_SIZE
	.align		4
.L_1317:
        /*0018*/ 	.byte	0x03, 0x19
        /*001a*/ 	.short	0x0060


	//----- nvinfo : EIATTR_KPARAM_INFO
	.align		4
        /*001c*/ 	.byte	0x04, 0x17
        /*001e*/ 	.short	(.L_1319 - .L_1318)
.L_1318:
        /*0020*/ 	.word	0x00000000
        /*0024*/ 	.short	0x000b
        /*0026*/ 	.short	0x0058
        /*0028*/ 	.byte	0x00, 0xf0, 0x21, 0x00


	//----- nvinfo : EIATTR_KPARAM_INFO
	.align		4
.L_1319:
        /*002c*/ 	.byte	0x04, 0x17
        /*002e*/ 	.short	(.L_1321 - .L_1320)
.L_1320:
        /*0030*/ 	.word	0x00000000
        /*0034*/ 	.short	0x000a
        /*0036*/ 	.short	0x0050
        /*0038*/ 	.byte	0x00, 0xf0, 0x05, 0x00


	//----- nvinfo : EIATTR_KPARAM_INFO
	.align		4
.L_1321:
        /*003c*/ 	.byte	0x04, 0x17
        /*003e*/ 	.short	(.L_1323 - .L_1322)
.L_1322:
        /*0040*/ 	.word	0x00000000
        /*0044*/ 	.short	0x0009
        /*0046*/ 	.short	0x0048
        /*0048*/ 	.byte	0x00, 0xf0, 0x21, 0x00


	//----- nvinfo : EIATTR_KPARAM_INFO
	.align		4
.L_1323:
        /*004c*/ 	.byte	0x04, 0x17
        /*004e*/ 	.short	(.L_1325 - .L_1324)
.L_1324:
        /*0050*/ 	.word	0x00000000
        /*0054*/ 	.short	0x0008
        /*0056*/ 	.short	0x0040
        /*0058*/ 	.byte	0x00, 0xf0, 0x21, 0x00


	//----- nvinfo : EIATTR_KPARAM_INFO
	.align		4
.L_1325:
        /*005c*/ 	.byte	0x04, 0x17
        /*005e*/ 	.short	(.L_1327 - .L_1326)
.L_1326:
        /*0060*/ 	.word	0x00000000
        /*0064*/ 	.short	0x0007
        /*0066*/ 	.short	0x0038
        /*0068*/ 	.byte	0x00, 0xf0, 0x21, 0x00


	//----- nvinfo : EIATTR_KPARAM_INFO
	.align		4
.L_1327:
        /*006c*/ 	.byte	0x04, 0x17
        /*006e*/ 	.short	(.L_1329 - .L_1328)
.L_1328:
        /*0070*/ 	.word	0x00000000
        /*0074*/ 	.short	0x0006
        /*0076*/ 	.short	0x0030
        /*0078*/ 	.byte	0x00, 0xf0, 0x21, 0x00


	//----- nvinfo : EIATTR_KPARAM_INFO
	.align		4
.L_1329:
        /*007c*/ 	.byte	0x04, 0x17
        /*007e*/ 	.short	(.L_1331 - .L_1330)
.L_1330:
        /*0080*/ 	.word	0x00000000
        /*0084*/ 	.short	0x0005
        /*0086*/ 	.short	0x0028
        /*0088*/ 	.byte	0x00, 0xf0, 0x21, 0x00


	//----- nvinfo : EIATTR_KPARAM_INFO
	.align		4
.L_1331:
        /*008c*/ 	.byte	0x04, 0x17
        /*008e*/ 	.short	(.L_1333 - .L_1332)
.L_1332:
        /*0090*/ 	.word	0x00000000
        /*0094*/ 	.short	0x0004
        /*0096*/ 	.short	0x0020
        /*0098*/ 	.byte	0x00, 0xf0, 0x21, 0x00


	//----- nvinfo : EIATTR_KPARAM_INFO
	.align		4
.L_1333:
        /*009c*/ 	.byte	0x04, 0x17
        /*009e*/ 	.short	(.L_1335 - .L_1334)
.L_1334:
        /*00a0*/ 	.word	0x00000000
        /*00a4*/ 	.short	0x0003
        /*00a6*/ 	.short	0x0018
        /*00a8*/ 	.byte	0x00, 0xf0, 0x21, 0x00


	//----- nvinfo : EIATTR_KPARAM_INFO
	.align		4
.L_1335:
        /*00ac*/ 	.byte	0x04, 0x17
        /*00ae*/ 	.short	(.L_1337 - .L_1336)
.L_1336:
        /*00b0*/ 	.word	0x00000000
        /*00b4*/ 	.short	0x0002
        /*00b6*/ 	.short	0x0010
        /*00b8*/ 	.byte	0x00, 0xf0, 0x21, 0x00


	//----- nvinfo : EIATTR_KPARAM_INFO
	.align		4
.L_1337:
        /*00bc*/ 	.byte	0x04, 0x17
        /*00be*/ 	.short	(.L_1339 - .L_1338)
.L_1338:
        /*00c0*/ 	.word	0x00000000
        /*00c4*/ 	.short	0x0001
        /*00c6*/ 	.short	0x0008
        /*00c8*/ 	.byte	0x00, 0xf0, 0x21, 0x00


	//----- nvinfo : EIATTR_KPARAM_INFO
	.align		4
.L_1339:
        /*00cc*/ 	.byte	0x04, 0x17
        /*00ce*/ 	.short	(.L_1341 - .L_1340)
.L_1340:
        /*00d0*/ 	.word	0x00000000
        /*00d4*/ 	.short	0x0000
        /*00d6*/ 	.short	0x0000
        /*00d8*/ 	.byte	0x00, 0xf0, 0x21, 0x00


	//----- nvinfo : EIATTR_MAXREG_COUNT
	.align		4
.L_1341:
        /*00dc*/ 	.byte	0x03, 0x1b
        /*00de*/ 	.short	0x00ff


	//----- nvinfo : EIATTR_NUM_BARRIERS
	.align		4
        /*00e0*/ 	.byte	0x02, 0x4c
        /*00e2*/ 	.byte	0x01
	.zero		1


	//----- nvinfo : EIATTR_MERCURY_ISA_VERSION
	.align		4
        /*00e4*/ 	.byte	0x03, 0x5f
        /*00e6*/ 	.short	0x0000


	//----- nvinfo : EIATTR_COOP_GROUP_MASK_REGIDS
	.align		4
        /*00e8*/ 	.byte	0x04, 0x29
        /*00ea*/ 	.short	(.L_1343 - .L_1342)


	//   ....[0]....
.L_1342:
        /*00ec*/ 	.word	0xffffffff


	//   ....[1]....
        /*00f0*/ 	.word	0xffffffff


	//   ....[2]....
        /*00f4*/ 	.word	0xffffffff


	//   ....[3]....
        /*00f8*/ 	.word	0xffffffff


	//   ....[4]....
        /*00fc*/ 	.word	0xffffffff


	//   ....[5]....
        /*0100*/ 	.word	0xffffffff


	//   ....[6]....
        /*0104*/ 	.word	0xffffffff


	//   ....[7]....
        /*0108*/ 	.word	0xffffffff


	//   ....[8]....
        /*010c*/ 	.word	0xffffffff


	//   ....[9]....
        /*0110*/ 	.word	0xffffffff


	//   ....[10]....
        /*0114*/ 	.word	0xffffffff


	//   ....[11]....
        /*0118*/ 	.word	0xffffffff


	//   ....[12]....
        /*011c*/ 	.word	0xffffffff


	//   ....[13]....
        /*0120*/ 	.word	0xffffffff


	//   ....[14]....
        /*0124*/ 	.word	0xffffffff


	//   ....[15]....
        /*0128*/ 	.word	0xffffffff


	//   ....[16]....
        /*012c*/ 	.word	0xffffffff


	//   ....[17]....
        /*0130*/ 	.word	0xffffffff


	//   ....[18]....
        /*0134*/ 	.word	0xffffffff


	//   ....[19]....
        /*0138*/ 	.word	0xffffffff


	//   ....[20]....
        /*013c*/ 	.word	0xffffffff


	//   ....[21]....
        /*0140*/ 	.word	0xffffffff


	//   ....[22]....
        /*0144*/ 	.word	0xffffffff


	//   ....[23]....
        /*0148*/ 	.word	0xffffffff


	//   ....[24]....
        /*014c*/ 	.word	0xffffffff


	//   ....[25]....
        /*0150*/ 	.word	0xffffffff


	//   ....[26]....
        /*0154*/ 	.word	0xffffffff


	//   ....[27]....
        /*0158*/ 	.word	0xffffffff


	//   ....[28]....
        /*015c*/ 	.word	0xffffffff


	//   ....[29]....
        /*0160*/ 	.word	0xffffffff


	//   ....[30]....
        /*0164*/ 	.word	0xffffffff


	//   ....[31]....
        /*0168*/ 	.word	0xffffffff


	//   ....[32]....
        /*016c*/ 	.word	0xffffffff


	//   ....[33]....
        /*0170*/ 	.word	0xffffffff


	//   ....[34]....
        /*0174*/ 	.word	0xffffffff


	//   ....[35]....
        /*0178*/ 	.word	0xffffffff


	//----- nvinfo : EIATTR_COOP_GROUP_INSTR_OFFSETS
	.align		4
.L_1343:
        /*017c*/ 	.byte	0x04, 0x28
        /*017e*/ 	.short	(.L_1345 - .L_1344)


	//   ....[0]....
.L_1344:
        /*0180*/ 	.word	0x00000140


	//   ....[1]....
        /*0184*/ 	.word	0x000007f0


	//   ....[2]....
        /*0188*/ 	.word	0x00000820


	//   ....[3]....
        /*018c*/ 	.word	0x000008a0


	//   ....[4]....
        /*0190*/ 	.word	0x000008b0


	//   ....[5]....
        /*0194*/ 	.word	0x00000900


	//   ....[6]....
        /*0198*/ 	.word	0x00000910


	//   ....[7]....
        /*019c*/ 	.word	0x00000960


	//   ....[8]....
        /*01a0*/ 	.word	0x00000970


	//   ....[9]....
        /*01a4*/ 	.word	0x000009c0


	//   ....[10]....
        /*01a8*/ 	.word	0x000009d0


	//   ....[11]....
        /*01ac*/ 	.word	0x00000a70


	//   ....[12]....
        /*01b0*/ 	.word	0x00000aa0


	//   ....[13]....
        /*01b4*/ 	.word	0x00000b20


	//   ....[14]....
        /*01b8*/ 	.word	0x00000b30


	//   ....[15]....
        /*01bc*/ 	.word	0x00000b80


	//   ....[16]....
        /*01c0*/ 	.word	0x00000b90


	//   ....[17]....
        /*01c4*/ 	.word	0x00000be0


	//   ....[18]....
        /*01c8*/ 	.word	0x00000bf0


	//   ....[19]....
        /*01cc*/ 	.word	0x00000c60


	//   ....[20]....
        /*01d0*/ 	.word	0x00000c80


	//   ....[21]....
        /*01d4*/ 	.word	0x00000d90


	//   ....[22]....
        /*01d8*/ 	.word	0x00000da0


	//   ....[23]....
        /*01dc*/ 	.word	0x00000df0


	//   ....[24]....
        /*01e0*/ 	.word	0x00000e00


	//   ....[25]....
        /*01e4*/ 	.word	0x00000e50


	//   ....[26]....
        /*01e8*/ 	.word	0x00000e60


	//   ....[27]....
        /*01ec*/ 	.word	0x00000eb0


	//   ....[28]....
        /*01f0*/ 	.word	0x00000ec0


	//   ....[29]....
        /*01f4*/ 	.word	0x00000f10


	//   ....[30]....
        /*01f8*/ 	.word	0x00000f20


	//   ....[31]....
        /*01fc*/ 	.word	0x00001080


	//   ....[32]....
        /*0200*/ 	.word	0x000010c0


	//   ....[33]....
        /*0204*/ 	.word	0x000010e0


	//   ....[34]....
        /*0208*/ 	.word	0x00001100


	//   ....[35]....
        /*020c*/ 	.word	0x00001130


	//----- nvinfo : EIATTR_EXIT_INSTR_OFFSETS
	.align		4
.L_1345:
        /*0210*/ 	.byte	0x04, 0x1c
        /*0212*/ 	.short	(.L_1347 - .L_1346)


	//   ....[0]....
.L_1346:
        /*0214*/ 	.word	0x000001c0


	//   ....[1]....
        /*0218*/ 	.word	0x000012c0


	//   ....[2]....
        /*021c*/ 	.word	0x000013a0


	//----- nvinfo : EIATTR_CRS_STACK_SIZE
	.align		4
.L_1347:
        /*0220*/ 	.byte	0x04, 0x1e
        /*0222*/ 	.short	(.L_1349 - .L_1348)
.L_1348:
        /*0224*/ 	.word	0x00000000
.L_1349:


//--------------------- .nv.info._ZN4vllm3moe44grouped_topk_fused_small_expert_count_kernelI13__nv_bfloat166__halfiLNS0_11ScoringFuncE0ELi384ELb0ELi8EEEvPT_PfPT1_PKT0_llllllbd --------------------------
	.section	.nv.info._ZN4vllm3moe44grouped_topk_fused_small_expert_count_kernelI13__nv_bfloat166__halfiLNS0_11ScoringFuncE0ELi384ELb0ELi8EEEvPT_PfPT1_PKT0_llllllbd,"",@"SHT_CUDA_INFO"
	.sectionflags	@""
	.align	4


	//----- nvinfo : EIATTR_CUDA_API_VERSION
	.align		4
        /*0000*/ 	.byte	0x04, 0x37
        /*0002*/ 	.short	(.L_1351 - .L_1350)
.L_1350:
        /*0004*/ 	.word	0x00000082


	//----- nvinfo : EIATTR_SW2861232_WAR
	.align		4
.L_1351:
        /*0008*/ 	.byte	0x01, 0x35
	.zero		2


	//----- nvinfo : EIATTR_PARAM_CBANK
	.align		4
        /*000c*/ 	.byte	0x04, 0x0a
        /*000e*/ 	.short	(.L_1353 - .L_1352)
	.align		4
.L_1352:
        /*0010*/ 	.word	index@(.nv.constant0._ZN4vllm3moe44grouped_topk_fused_small_expert_count_kernelI13__nv_bfloat166__halfiLNS0_11ScoringFuncE0ELi384ELb0ELi8EEEvPT_PfPT1_PKT0_llllllbd)
        /*0014*/ 	.short	0x0160
        /*0016*/ 	.short	0x0060


	//----- nvinfo : EIATTR_CBANK_PARAM_SIZE
	.align		4
.L_1353:
        /*0018*/ 	.byte	0x03, 0x19
        /*001a*/ 	.short	0x0060


	//----- nvinfo : EIATTR_KPARAM_INFO
	.align		4
        /*001c*/ 	.byte	0x04, 0x17
        /*001e*/ 	.short	(.L_1355 - .L_1354)
.L_1354:
        /*0020*/ 	.word	0x00000000
        /*0024*/ 	.short	0x000b
        /*0026*/ 	.short	0x0058
        /*0028*/ 	.byte	0x00, 0xf0, 0x21, 0x00


	//----- nvinfo : EIATTR_KPARAM_INFO
	.align		4
.L_1355:
        /*002c*/ 	.byte	0x04, 0x17
        /*002e*/ 	.short	(.L_1357 - .L_1356)
.L_1356:
        /*0030*/ 	.word	0x00000000
        /*0034*/ 	.short	0x000a
        /*0036*/ 	.short	0x0050
        /*0038*/ 	.byte	0x00, 0xf0, 0x05, 0x00


	//----- nvinfo : EIATTR_KPARAM_INFO
	.align		4
.L_1357:
        /*003c*/ 	.byte	0x04, 0x17
        /*003e*/ 	.short	(.L_1359 - .L_1358)
.L_1358:
        /*0040*/ 	.word	0x00000000
        /*0044*/ 	.short	0x0009
        /*0046*/ 	.short	0x0048
        /*0048*/ 	.byte	0x00, 0xf0, 0x21, 0x00


	//----- nvinfo : EIATTR_KPARAM_INFO
	.align		4
.L_1359:
        /*004c*/ 	.byte	0x04, 0x17
        /*004e*/ 	.short	(.L_1361 - .L_1360)
.L_1360:
        /*0050*/ 	.word	0x00000000
        /*0054*/ 	.short	0x0008
        /*0056*/ 	.short	0x0040
        /*0058*/ 	.byte	0x00, 0xf0, 0x21, 0x00


	//----- nvinfo : EIATTR_KPARAM_INFO
	.align		4
.L_1361:
        /*005c*/ 	.byte	0x04, 0x17
        /*005e*/ 	.short	(.L_1363 - .L_1362)
.L_1362:
        /*0060*/ 	.word	0x00000000
        /*0064*/ 	.short	0x0007
        /*0066*/ 	.short	0x0038
        /*0068*/ 	.byte	0x00, 0xf0, 0x21, 0x00


	//----- nvinfo : EIATTR_KPARAM_INFO
	.align		4
.L_1363:
        /*006c*/ 	.byte	0x04, 0x17
        /*006e*/ 	.short	(.L_1365 - .L_1364)
.L_1364:
        /*0070*/ 	.word	0x00000000
        /*0074*/ 	.short	0x0006
        /*0076*/ 	.short	0x0030
        /*0078*/ 	.byte	0x00, 0xf0, 0x21, 0x00


	//----- nvinfo : EIATTR_KPARAM_INFO
	.align		4
.L_1365:
        /*007c*/ 	.byte	0x04, 0x17
        /*007e*/ 	.short	(.L_1367 - .L_1366)
.L_1366:
        /*0080*/ 	.word	0x00000000
        /*0084*/ 	.short	0x0005
        /*0086*/ 	.short	0x0028
        /*0088*/ 	.byte	0x00, 0xf0, 0x21, 0x00


	//----- nvinfo : EIATTR_KPARAM_INFO
	.align		4
.L_1367:
        /*008c*/ 	.byte	0x04, 0x17
        /*008e*/ 	.short	(.L_1369 - .L_1368)
.L_1368:
        /*0090*/ 	.word	0x00000000
        /*0094*/ 	.short	0x0004
        /*0096*/ 	.short	0x0020
        /*0098*/ 	.byte	0x00, 0xf0, 0x21, 0x00


	//----- nvinfo : EIATTR_KPARAM_INFO
	.align		4
.L_1369:
        /*009c*/ 	.byte	0x04, 0x17
        /*009e*/ 	.short	(.L_1371 - .L_1370)
.L_1370:
        /*00a0*/ 	.word	0x00000000
        /*00a4*/ 	.short	0x0003
        /*00a6*/ 	.short	0x0018
        /*00a8*/ 	.byte	0x00, 0xf0, 0x21, 0x00


	//----- nvinfo : EIATTR_KPARAM_INFO
	.align		4
.L_1371:
        /*00ac*/ 	.byte	0x04, 0x17
        /*00ae*/ 	.short	(.L_1373 - .L_1372)
.L_1372:
        /*00b0*/ 	.word	0x00000000
        /*00b4*/ 	.short	0x0002
        /*00b6*/ 	.short	0x0010
        /*00b8*/ 	.byte	0x00, 0xf0, 0x21, 0x00


	//----- nvinfo : EIATTR_KPARAM_INFO
	.align		4
.L_1373:
        /*00bc*/ 	.byte	0x04, 0x17
        /*00be*/ 	.short	(.L_1375 - .L_1374)
.L_1374:
        /*00c0*/ 	.word	0x00000000
        /*00c4*/ 	.short	0x0001
        /*00c6*/ 	.short	0x0008
        /*00c8*/ 	.byte	0x00, 0xf0, 0x21, 0x00


	//----- nvinfo : EIATTR_KPARAM_INFO
	.align		4
.L_1375:
        /*00cc*/ 	.byte	0x04, 0x17
        /*00ce*/ 	.short	(.L_1377 - .L_1376)
.L_1376:
        /*00d0*/ 	.word	0x00000000
        /*00d4*/ 	.short	0x0000
        /*00d6*/ 	.short	0x0000
        /*00d8*/ 	.byte	0x00, 0xf0, 0x21, 0x00


	//----- nvinfo : EIATTR_MAXREG_COUNT
	.align		4
.L_1377:
        /*00dc*/ 	.byte	0x03, 0x1b
        /*00de*/ 	.short	0x00ff


	//----- nvinfo : EIATTR_NUM_BARRIERS
	.align		4
        /*00e0*/ 	.byte	0x02, 0x4c
        /*00e2*/ 	.byte	0x01
	.zero		1


	//----- nvinfo : EIATTR_MERCURY_ISA_VERSION
	.align		4
        /*00e4*/ 	.byte	0x03, 0x5f
        /*00e6*/ 	.short	0x0000


	//----- nvinfo : EIATTR_COOP_GROUP_MASK_REGIDS
	.align		4
        /*00e8*/ 	.byte	0x04, 0x29
        /*00ea*/ 	.short	(.L_1379 - .L_1378)


	//   ....[0]....
.L_1378:
        /*00ec*/ 	.word	0xffffffff


	//   ....[1]....
        /*00f0*/ 	.word	0xffffffff


	//   ....[2]....
        /*00f4*/ 	.word	0xffffffff


	//   ....[3]....
        /*00f8*/ 	.word	0xffffffff


	//   ....[4]....
        /*00fc*/ 	.word	0xffffffff


	//   ....[5]....
        /*0100*/ 	.word	0xffffffff


	//   ....[6]....
        /*0104*/ 	.word	0xffffffff


	//   ....[7]....
        /*0108*/ 	.word	0xffffffff


	//   ....[8]....
        /*010c*/ 	.word	0xffffffff


	//   ....[9]....
        /*0110*/ 	.word	0xffffffff


	//   ....[10]....
        /*0114*/ 	.word	0xffffffff


	//   ....[11]....
        /*0118*/ 	.word	0xffffffff


	//   ....[12]....
        /*011c*/ 	.word	0xffffffff


	//   ....[13]....
        /*0120*/ 	.word	0xffffffff


	//   ....[14]....
        /*0124*/ 	.word	0xffffffff


	//   ....[15]....
        /*0128*/ 	.word	0xffffffff


	//   ....[16]....
        /*012c*/ 	.word	0xffffffff


	//   ....[17]....
        /*0130*/ 	.word	0xffffffff


	//   ....[18]....
        /*0134*/ 	.word	0xffffffff


	//   ....[19]....
        /*0138*/ 	.word	0xffffffff


	//   ....[20]....
        /*013c*/ 	.word	0xffffffff


	//   ....[21]....
        /*0140*/ 	.word	0xffffffff


	//   ....[22]....
        /*0144*/ 	.word	0xffffffff


	//   ....[23]....
        /*0148*/ 	.word	0xffffffff


	//   ....[24]....
        /*014c*/ 	.word	0xffffffff


	//   ....[25]....
        /*0150*/ 	.word	0xffffffff


	//   ....[26]....
        /*0154*/ 	.word	0xffffffff


	//   ....[27]....
        /*0158*/ 	.word	0xffffffff


	//   ....[28]....
        /*015c*/ 	.word	0xffffffff


	//   ....[29]....
        /*0160*/ 	.word	0xffffffff


	//   ....[30]....
        /*0164*/ 	.word	0xffffffff


	//   ....[31]....
        /*0168*/ 	.word	0xffffffff


	//   ....[32]....
        /*016c*/ 	.word	0xffffffff


	//   ....[33]....
        /*0170*/ 	.word	0xffffffff


	//   ....[34]....
        /*0174*/ 	.word	0xffffffff


	//   ....[35]....
        /*0178*/ 	.word	0xffffffff


	//   ....[36]....
        /*017c*/ 	.word	0xffffffff


	//   ....[37]....
        /*0180*/ 	.word	0xffffffff


	//   ....[38]....
        /*0184*/ 	.word	0xffffffff


	//   ....[39]....
        /*0188*/ 	.word	0xffffffff


	//   ....[40]....
        /*018c*/ 	.word	0xffffffff


	//   ....[41]....
        /*0190*/ 	.word	0xffffffff


	//   ....[42]....
        /*0194*/ 	.word	0xffffffff


	//   ....[43]....
        /*0198*/ 	.word	0xffffffff


	//   ....[44]....
        /*019c*/ 	.word	0xffffffff


	//   ....[45]....
        /*01a0*/ 	.word	0xffffffff


	//   ....[46]....
        /*01a4*/ 	.word	0xffffffff


	//   ....[47]....
        /*01a8*/ 	.word	0xffffffff


	//   ....[48]....
        /*01ac*/ 	.word	0xffffffff


	//   ....[49]....
        /*01b0*/ 	.word	0xffffffff


	//   ....[50]....
        /*01b4*/ 	.word	0xffffffff


	//   ....[51]....
        /*01b8*/ 	.word	0xffffffff


	//   ....[52]....
        /*01bc*/ 	.word	0xffffffff


	//   ....[53]....
        /*01c0*/ 	.word	0xffffffff


	//   ....[54]....
        /*01c4*/ 	.word	0xffffffff


	//   ....[55]....
        /*01c8*/ 	.word	0xffffffff


	//   ....[56]....
        /*01cc*/ 	.word	0xffffffff


	//   ....[57]....
        /*01d0*/ 	.word	0xffffffff


	//   ....[58]....
        /*01d4*/ 	.word	0xffffffff


	//   ....[59]....
        /*01d8*/ 	.word	0xffffffff


	//   ....[60]....
        /*01dc*/ 	.word	0xffffffff


	//   ....[61]....
        /*01e0*/ 	.word	0xffffffff


	//   ....[62]....
        /*01e4*/ 	.word	0xffffffff


	//   ....[63]....
        /*01e8*/ 	.word	0xffffffff


	//   ....[64]....
        /*01ec*/ 	.word	0xffffffff


	//   ....[65]....
        /*01f0*/ 	.word	0xffffffff


	//   ....[66]....
        /*01f4*/ 	.word	0xffffffff


	//   ....[67]....
        /*01f8*/ 	.word	0xffffffff


	//   ....[68]....
        /*01fc*/ 	.word	0xffffffff


	//   ....[69]....
        /*0200*/ 	.word	0xffffffff


	//   ....[70]....
        /*0204*/ 	.word	0xffffffff


	//   ....[71]....
        /*0208*/ 	.word	0xffffffff


	//   ....[72]....
        /*020c*/ 	.word	0xffffffff


	//   ....[73]....
        /*0210*/ 	.word	0xffffffff


	//   ....[74]....
        /*0214*/ 	.word	0xffffffff


	//   ....[75]....
        /*0218*/ 	.word	0xffffffff


	//   ....[76]....
        /*021c*/ 	.word	0xffffffff


	//   ....[77]....
        /*0220*/ 	.word	0xffffffff


	//   ....[78]....
        /*0224*/ 	.word	0xffffffff


	//   ....[79]....
        /*0228*/ 	.word	0xffffffff


	//   ....[80]....
        /*022c*/ 	.word	0xffffffff


	//   ....[81]....
        /*0230*/ 	.word	0xffffffff


	//   ....[82]....
        /*0234*/ 	.word	0xffffffff


	//   ....[83]....
        /*0238*/ 	.word	0xffffffff


	//   ....[84]....
        /*023c*/ 	.word	0xffffffff


	//   ....[85]....
        /*0240*/ 	.word	0xffffffff


	//----- nvinfo : EIATTR_COOP_GROUP_INSTR_OFFSETS
	.align		4
.L_1379:
        /*0244*/ 	.byte	0x04, 0x28
        /*0246*/ 	.short	(.L_1381 - .L_1380)


	//   ....[0]....
.L_1380:
        /*0248*/ 	.word	0x00000120


	//   ....[1]....
        /*024c*/ 	.word	0x00000870


	//   ....[2]....
        /*0250*/ 	.word	0x000008a0


	//   ....[3]....
        /*0254*/ 	.word	0x00000920


	//   ....[4]....
        /*0258*/ 	.word	0x00000930


	//   ....[5]....
        /*025c*/ 	.word	0x00000980


	//   ....[6]....
        /*0260*/ 	.word	0x00000990


	//   ....[7]....
        /*0264*/ 	.word	0x000009e0


	//   ....[8]....
        /*0268*/ 	.word	0x000009f0


	//   ....[9]....
        /*026c*/ 	.word	0x00000a40


	//   ....[10]....
        /*0270*/ 	.word	0x00000a50


	//   ....[11]....
        /*0274*/ 	.word	0x00000b10


	//   ....[12]....
        /*0278*/ 	.word	0x00000b40


	//   ....[13]....
        /*027c*/ 	.word	0x00000bc0


	//   ....[14]....
        /*0280*/ 	.word	0x00000bd0


	//   ....[15]....
        /*0284*/ 	.word	0x00000c20


	//   ....[16]....
        /*0288*/ 	.word	0x00000c30


	//   ....[17]....
        /*028c*/ 	.word	0x00000c80


	//   ....[18]....
        /*0290*/ 	.word	0x00000c90


	//   ....[19]....
        /*0294*/ 	.word	0x00000d00


	//   ....[20]....
        /*0298*/ 	.word	0x00000d20


	//   ....[21]....
        /*029c*/ 	.word	0x00000eb0


	//   ....[22]....
        /*02a0*/ 	.word	0x00000ec0


	//   ....[23]....
        /*02a4*/ 	.word	0x00000f10


	//   ....[24]....
        /*02a8*/ 	.word	0x00000f20


	//   ....[25]....
        /*02ac*/ 	.word	0x00000f70


	//   ....[26]....
        /*02b0*/ 	.word	0x00000f80


	//   ....[27]....
        /*02b4*/ 	.word	0x00000fd0


	//   ....[28]....
        /*02b8*/ 	.word	0x00000fe0


	//   ....[29]....
        /*02bc*/ 	.word	0x00001030


	//   ....[30]....
        /*02c0*/ 	.word	0x00001040


	//   ....[31]....
        /*02c4*/ 	.word	0x00001490


	//   ....[32]....
        /*02c8*/ 	.word	0x000014a0


	//   ....[33]....
        /*02cc*/ 	.word	0x000014f0


	//   ....[34]....
        /*02d0*/ 	.word	0x00001500


	//   ....[35]....
        /*02d4*/ 	.word	0x00001550


	//   ....[36]....
        /*02d8*/ 	.word	0x00001560


	//   ....[37]....
        /*02dc*/ 	.word	0x000015b0


	//   ....[38]....
        /*02e0*/ 	.word	0x000015c0


	//   ....[39]....
        /*02e4*/ 	.word	0x00001610


	//   ....[40]....
        /*02e8*/ 	.word	0x00001620


	//   ....[41]....
        /*02ec*/ 	.word	0x000016b0


	//   ....[42]....
        /*02f0*/ 	.word	0x000016c0


	//   ....[43]....
        /*02f4*/ 	.word	0x00001710


	//   ....[44]....
        /*02f8*/ 	.word	0x00001720


	//   ....[45]....
        /*02fc*/ 	.word	0x00001770


	//   ....[46]....
        /*0300*/ 	.word	0x00001780


	//   ....[47]....
        /*0304*/ 	.word	0x000017d0


	//   ....[48]....
        /*0308*/ 	.word	0x000017e0


	//   ....[49]....
        /*030c*/ 	.word	0x00001830


	//   ....[50]....
        /*0310*/ 	.word	0x00001840


	//   ....[51]....
        /*0314*/ 	.word	0x000018f0


	//   ....[52]....
        /*0318*/ 	.word	0x00001900


	//   ....[53]....
        /*031c*/ 	.word	0x00001950


	//   ....[54]....
        /*0320*/ 	.word	0x00001960


	//   ....[55]....
        /*0324*/ 	.word	0x000019b0


	//   ....[56]....
        /*0328*/ 	.word	0x000019c0


	//   ....[57]....
        /*032c*/ 	.word	0x00001a10


	//   ....[58]....
        /*0330*/ 	.word	0x00001a20


	//   ....[59]....
        /*0334*/ 	.word	0x00001a70


	//   ....[60]....
        /*0338*/ 	.word	0x00001a80


	//   ....[61]....
        /*033c*/ 	.word	0x00001b10


	//   ....[62]....
        /*0340*/ 	.word	0x00001b20


	//   ....[63]....
        /*0344*/ 	.word	0x00001b70


	//   ....[64]....
        /*0348*/ 	.word	0x00001b80


	//   ....[65]....
        /*034c*/ 	.word	0x00001bd0


	//   ....[66]....
        /*0350*/ 	.word	0x00001be0


	//   ....[67]....
        /*0354*/ 	.word	0x00001c40


	//   ....[68]....
        /*0358*/ 	.word	0x00001c50


	//   ....[69]....
        /*035c*/ 	.word	0x00001cc0


	//   ....[70]....
        /*0360*/ 	.word	0x00001cf0


	//   ....[71]....
        /*0364*/ 	.word	0x00001f30


	//   ....[72]....
        /*0368*/ 	.word	0x00001f40


	//   ....[73]....
        /*036c*/ 	.word	0x00001f90


	//   ....[74]....
        /*0370*/ 	.word	0x00001fa0


	//   ....[75]....
        /*0374*/ 	.word	0x00001ff0


	//   ....[76]....
        /*0378*/ 	.word	0x00002000


	//   ....[77]....
        /*037c*/ 	.word	0x00002050


	//   ....[78]....
        /*0380*/ 	.word	0x00002060


	//   ....[79]....
        /*0384*/ 	.word	0x000020b0


	//   ....[80]....
        /*0388*/ 	.word	0x000020c0


	//   ....[81]....
        /*038c*/ 	.word	0x000022d0


	//   ....[82]....
        /*0390*/ 	.word	0x00002310


	//   ....[83]....
        /*0394*/ 	.word	0x00002340


	//   ....[84]....
        /*0398*/ 	.word	0x00002370


	//   ....[85]....
        /*039c*/ 	.word	0x00002390


	//----- nvinfo : EIATTR_EXIT_INSTR_OFFSETS
	.align		4
.L_1381:
        /*03a0*/ 	.byte	0x04, 0x1c
        /*03a2*/ 	.short	(.L_1383 - .L_1382)


	//   ....[0]....
.L_1382:
        /*03a4*/ 	.word	0x00001240


	//   ....[1]....
        /*03a8*/ 	.word	0x00002510


	//   ....[2]....
        /*03ac*/ 	.word	0x000025e0


	//----- nvinfo : EIATTR_CRS_STACK_SIZE
	.align		4
.L_1383:
        /*03b0*/ 	.byte	0x04, 0x1e
        /*03b2*/ 	.short	(.L_1385 - .L_1384)
.L_1384:
        /*03b4*/ 	.word	0x00000000
.L_1385:


//--------------------- .nv.info._ZN4vllm3moe44grouped_topk_fused_small_expert_count_kernelI13__nv_bfloat166__halfiLNS0_11ScoringFuncE0ELi512ELb0ELi8EEEvPT_PfPT1_PKT0_llllllbd --------------------------
	.section	.nv.info._ZN4vllm3moe44grouped_topk_fused_small_expert_count_kernelI13__nv_bfloat166__halfiLNS0_11ScoringFuncE0ELi512ELb0ELi8EEEvPT_PfPT1_PKT0_llllllbd,"",@"SHT_CUDA_INFO"
	.sectionflags	@""
	.align	4


	//----- nvinfo : EIATTR_CUDA_API_VERSION
	.align		4
        /*0000*/ 	.byte	0x04, 0x37
        /*0002*/ 	.short	(.L_1387 - .L_1386)
.L_1386:
        /*0004*/ 	.word	0x00000082


	//----- nvinfo : EIATTR_SW2861232_WAR
	.align		4
.L_1387:
        /*0008*/ 	.byte	0x01, 0x35
	.zero		2


	//----- nvinfo : EIATTR_PARAM_CBANK
	.align		4
        /*000c*/ 	.byte	0x04, 0x0a
        /*000e*/ 	.short	(.L_1389 - .L_1388)
	.align		4
.L_1388:
        /*0010*/ 	.word	index@(.nv.constant0._ZN4vllm3moe44grouped_topk_fused_small_expert_count_kernelI13__nv_bfloat166__halfiLNS0_11ScoringFuncE0ELi512ELb0ELi8EEEvPT_PfPT1_PKT0_llllllbd)
        /*0014*/ 	.short	0x0160
        /*0016*/ 	.short	0x0060


	//----- nvinfo : EIATTR_CBANK_PARAM_SIZE
	.align		4
.L_1389:
        /*0018*/ 	.byte	0x03, 0x19
        /*001a*/ 	.short	0x0060


	//----- nvinfo : EIATTR_KPARAM_INFO
	.align		4
        /*001c*/ 	.byte	0x04, 0x17
        /*001e*/ 	.short	(.L_1391 - .L_1390)
.L_1390:
        /*0020*/ 	.word	0x00000000
        /*0024*/ 	.short	0x000b
        /*0026*/ 	.short	0x0058
        /*0028*/ 	.byte	0x00, 0xf0, 0x21, 0x00


	//----- nvinfo : EIATTR_KPARAM_INFO
	.align		4
.L_1391:
        /*002c*/ 	.byte	0x04, 0x17
        /*002e*/ 	.short	(.L_1393 - .L_1392)
.L_1392:
        /*0030*/ 	.word	0x00000000
        /*0034*/ 	.short	0x000a
        /*0036*/ 	.short	0x0050
        /*0038*/ 	.byte	0x00, 0xf0, 0x05, 0x00


	//----- nvinfo : EIATTR_KPARAM_INFO
	.align		4
.L_1393:
        /*003c*/ 	.byte	0x04, 0x17
        /*003e*/ 	.short	(.L_1395 - .L_1394)
.L_1394:
        /*0040*/ 	.word	0x00000000
        /*0044*/ 	.short	0x0009
        /*0046*/ 	.short	0x0048
        /*0048*/ 	.byte	0x00, 0xf0, 0x21, 0x00


	//----- nvinfo : EIATTR_KPARAM_INFO
	.align		4
.L_1395:
        /*004c*/ 	.byte	0x04, 0x17
        /*004e*/ 	.short	(.L_1397 - .L_1396)
.L_1396:
        /*0050*/ 	.word	0x00000000
        /*0054*/ 	.short	0x0008
        /*0056*/ 	.short	0x0040
        /*0058*/ 	.byte	0x00, 0xf0, 0x21, 0x00


	//----- nvinfo : EIATTR_KPARAM_INFO
	.align		4
.L_1397:
        /*005c*/ 	.byte	0x04, 0x17
        /*005e*/ 	.short	(.L_1399 - .L_1398)
.L_1398:
        /*0060*/ 	.word	0x00000000
        /*0064*/ 	.short	0x0007
        /*0066*/ 	.short	0x0038
        /*0068*/ 	.byte	0x00, 0xf0, 0x21, 0x00


	//----- nvinfo : EIATTR_KPARAM_INFO
	.align		4
.L_1399:
        /*006c*/ 	.byte	0x04, 0x17
        /*006e*/ 	.short	(.L_1401 - .L_1400)
.L_1400:
        /*0070*/ 	.word	0x00000000
        /*0074*/ 	.short	0x0006
        /*0076*/ 	.short	0x0030
        /*0078*/ 	.byte	0x00, 0xf0, 0x21, 0x00


	//----- nvinfo : EIATTR_KPARAM_INFO
	.align		4
.L_1401:
        /*007c*/ 	.byte	0x04, 0x17
        /*007e*/ 	.short	(.L_1403 - .L_1402)
.L_1402:
        /*0080*/ 	.word	0x00000000
        /*0084*/ 	.short	0x0005
        /*0086*/ 	.short	0x0028
        /*0088*/ 	.byte	0x00, 0xf0, 0x21, 0x00


	//----- nvinfo : EIATTR_KPARAM_INFO
	.align		4
.L_1403:
        /*008c*/ 	.byte	0x04, 0x17
        /*008e*/ 	.short	(.L_1405 - .L_1404)
.L_1404:
        /*0090*/ 	.word	0x00000000
        /*0094*/ 	.short	0x0004
        /*0096*/ 	.short	0x0020
        /*0098*/ 	.byte	0x00, 0xf0, 0x21, 0x00


	//----- nvinfo : EIATTR_KPARAM_INFO
	.align		4
.L_1405:
        /*009c*/ 	.byte	0x04, 0x17
        /*009e*/ 	.short	(.L_1407 - .L_1406)
.L_1406:
        /*00a0*/ 	.word	0x00000000
        /*00a4*/ 	.short	0x0003
        /*00a6*/ 	.short	0x0018
        /*00a8*/ 	.byte	0x00, 0xf0, 0x21, 0x00


	//----- nvinfo : EIATTR_KPARAM_INFO
	.align		4
.L_1407:
        /*00ac*/ 	.byte	0x04, 0x17
        /*00ae*/ 	.short	(.L_1409 - .L_1408)
.L_1408:
        /*00b0*/ 	.word	0x00000000
        /*00b4*/ 	.short	0x0002
        /*00b6*/ 	.short	0x0010
        /*00b8*/ 	.byte	0x00, 0xf0, 0x21, 0x00


	//----- nvinfo : EIATTR_KPARAM_INFO
	.align		4
.L_1409:
        /*00bc*/ 	.byte	0x04, 0x17
        /*00be*/ 	.short	(.L_1411 - .L_1410)
.L_1410:
        /*00c0*/ 	.word	0x00000000
        /*00c4*/ 	.short	0x0001
        /*00c6*/ 	.short	0x0008
        /*00c8*/ 	.byte	0x00, 0xf0, 0x21, 0x00


	//----- nvinfo : EIATTR_KPARAM_INFO
	.align		4
.L_1411:
        /*00cc*/ 	.byte	0x04, 0x17
        /*00ce*/ 	.short	(.L_1413 - .L_1412)
.L_1412:
        /*00d0*/ 	.word	0x00000000
        /*00d4*/ 	.short	0x0000
        /*00d6*/ 	.short	0x0000
        /*00d8*/ 	.byte	0x00, 0xf0, 0x21, 0x00


	//----- nvinfo : EIATTR_MAXREG_COUNT
	.align		4
.L_1413:
        /*00dc*/ 	.byte	0x03, 0x1b
        /*00de*/ 	.short	0x00ff


	//----- nvinfo : EIATTR_NUM_BARRIERS
	.align		4
        /*00e0*/ 	.byte	0x02, 0x4c
        /*00e2*/ 	.byte	0x01
	.zero		1


	//----- nvinfo : EIATTR_MERCURY_ISA_VERSION
	.align		4
        /*00e4*/ 	.byte	0x03, 0x5f
        /*00e6*/ 	.short	0x0000


	//----- nvinfo : EIATTR_COOP_GROUP_MASK_REGIDS
	.align		4
        /*00e8*/ 	.byte	0x04, 0x29
        /*00ea*/ 	.short	(.L_1415 - .L_1414)


	//   ....[0]....
.L_1414:
        /*00ec*/ 	.word	0xffffffff


	//   ....[1]....
        /*00f0*/ 	.word	0xffffffff


	//   ....[2]....
        /*00f4*/ 	.word	0xffffffff


	//   ....[3]....
        /*00f8*/ 	.word	0xffffffff


	//   ....[4]....
        /*00fc*/ 	.word	0xffffffff


	//   ....[5]....
        /*0100*/ 	.word	0xffffffff


	//   ....[6]....
        /*0104*/ 	.word	0xffffffff


	//   ....[7]....
        /*0108*/ 	.word	0xffffffff


	//   ....[8]....
        /*010c*/ 	.word	0xffffffff


	//   ....[9]....
        /*0110*/ 	.word	0xffffffff


	//   ....[10]....
        /*0114*/ 	.word	0xffffffff


	//   ....[11]....
        /*0118*/ 	.word	0xffffffff


	//   ....[12]....
        /*011c*/ 	.word	0xffffffff


	//   ....[13]....
        /*0120*/ 	.word	0xffffffff


	//   ....[14]....
        /*0124*/ 	.word	0xffffffff


	//   ....[15]....
        /*0128*/ 	.word	0xffffffff


	//   ....[16]....
        /*012c*/ 	.word	0xffffffff


	//   ....[17]....
        /*0130*/ 	.word	0xffffffff


	//   ....[18]....
        /*0134*/ 	.word	0xffffffff


	//   ....[19]....
        /*0138*/ 	.word	0xffffffff


	//   ....[20]....
        /*013c*/ 	.word	0xffffffff


	//   ....[21]....
        /*0140*/ 	.word	0xffffffff


	//   ....[22]....
        /*0144*/ 	.word	0xffffffff


	//   ....[23]....
        /*0148*/ 	.word	0xffffffff


	//   ....[24]....
        /*014c*/ 	.word	0xffffffff


	//   ....[25]....
        /*0150*/ 	.word	0xffffffff


	//   ....[26]....
        /*0154*/ 	.word	0xffffffff


	//   ....[27]....
        /*0158*/ 	.word	0xffffffff


	//   ....[28]....
        /*015c*/ 	.word	0xffffffff


	//   ....[29]....
        /*0160*/ 	.word	0xffffffff


	//   ....[30]....
        /*0164*/ 	.word	0xffffffff


	//   ....[31]....
        /*0168*/ 	.word	0xffffffff


	//   ....[32]....
        /*016c*/ 	.word	0xffffffff


	//   ....[33]....
        /*0170*/ 	.word	0xffffffff


	//   ....[34]....
        /*0174*/ 	.word	0xffffffff


	//   ....[35]....
        /*0178*/ 	.word	0xffffffff


	//   ....[36]....
        /*017c*/ 	.word	0xffffffff


	//   ....[37]....
        /*0180*/ 	.word	0xffffffff


	//   ....[38]....
        /*0184*/ 	.word	0xffffffff


	//   ....[39]....
        /*0188*/ 	.word	0xffffffff


	//   ....[40]....
        /*018c*/ 	.word	0xffffffff


	//   ....[41]....
        /*0190*/ 	.word	0xffffffff


	//   ....[42]....
        /*0194*/ 	.word	0xffffffff


	//   ....[43]....
        /*0198*/ 	.word	0xffffffff


	//   ....[44]....
        /*019c*/ 	.word	0xffffffff


	//   ....[45]....
        /*01a0*/ 	.word	0xffffffff


	//   ....[46]....
        /*01a4*/ 	.word	0xffffffff


	//   ....[47]....
        /*01a8*/ 	.word	0xffffffff


	//   ....[48]....
        /*01ac*/ 	.word	0xffffffff


	//   ....[49]....
        /*01b0*/ 	.word	0xffffffff


	//   ....[50]....
        /*01b4*/ 	.word	0xffffffff


	//   ....[51]....
        /*01b8*/ 	.word	0xffffffff


	//   ....[52]....
        /*01bc*/ 	.word	0xffffffff


	//   ....[53]....
        /*01c0*/ 	.word	0xffffffff


	//   ....[54]....
        /*01c4*/ 	.word	0xffffffff


	//   ....[55]....
        /*01c8*/ 	.word	0xffffffff


	//   ....[56]....
        /*01cc*/ 	.word	0xffffffff


	//   ....[57]....
        /*01d0*/ 	.word	0xffffffff


	//   ....[58]....
        /*01d4*/ 	.word	0xffffffff


	//   ....[59]....
        /*01d8*/ 	.word	0xffffffff


	//   ....[60]....
        /*01dc*/ 	.word	0xffffffff


	//   ....[61]....
        /*01e0*/ 	.word	0xffffffff


	//   ....[62]....
        /*01e4*/ 	.word	0xffffffff


	//   ....[63]....
        /*01e8*/ 	.word	0xffffffff


	//   ....[64]....
        /*01ec*/ 	.word	0xffffffff


	//   ....[65]....
        /*01f0*/ 	.word	0xffffffff


	//   ....[66]....
        /*01f4*/ 	.word	0xffffffff


	//   ....[67]....
        /*01f8*/ 	.word	0xffffffff


	//   ....[68]....
        /*01fc*/ 	.word	0xffffffff


	//   ....[69]....
        /*0200*/ 	.word	0xffffffff


	//   ....[70]....
        /*0204*/ 	.word	0xffffffff


	//   ....[71]....
        /*0208*/ 	.word	0xffffffff


	//   ....[72]....
        /*020c*/ 	.word	0xffffffff


	//   ....[73]....
        /*0210*/ 	.word	0xffffffff


	//   ....[74]....
        /*0214*/ 	.word	0xffffffff


	//   ....[75]....
        /*0218*/ 	.word	0xffffffff


	//   ....[76]....
        /*021c*/ 	.word	0xffffffff


	//   ....[77]....
        /*0220*/ 	.word	0xffffffff


	//   ....[78]....
        /*0224*/ 	.word	0xffffffff


	//   ....[79]....
        /*0228*/ 	.word	0xffffffff


	//   ....[80]....
        /*022c*/ 	.word	0xffffffff


	//   ....[81]....
        /*0230*/ 	.word	0xffffffff


	//   ....[82]....
        /*0234*/ 	.word	0xffffffff


	//   ....[83]....
        /*0238*/ 	.word	0xffffffff


	//   ....[84]....
        /*023c*/ 	.word	0xffffffff


	//   ....[85]....
        /*0240*/ 	.word	0xffffffff


	//----- nvinfo : EIATTR_COOP_GROUP_INSTR_OFFSETS
	.align		4
.L_1415:
        /*0244*/ 	.byte	0x04, 0x28
        /*0246*/ 	.short	(.L_1417 - .L_1416)


	//   ....[0]....
.L_1416:
        /*0248*/ 	.word	0x00000120


	//   ....[1]....
        /*024c*/ 	.word	0x00000870


	//   ....[2]....
        /*0250*/ 	.word	0x000008a0


	//   ....[3]....
        /*0254*/ 	.word	0x00000920


	//   ....[4]....
        /*0258*/ 	.word	0x00000930


	//   ....[5]....
        /*025c*/ 	.word	0x00000980


	//   ....[6]....
        /*0260*/ 	.word	0x00000990


	//   ....[7]....
        /*0264*/ 	.word	0x000009e0


	//   ....[8]....
        /*0268*/ 	.word	0x000009f0


	//   ....[9]....
        /*026c*/ 	.word	0x00000a40


	//   ....[10]....
        /*0270*/ 	.word	0x00000a50


	//   ....[11]....
        /*0274*/ 	.word	0x00000b10


	//   ....[12]....
        /*0278*/ 	.word	0x00000b40


	//   ....[13]....
        /*027c*/ 	.word	0x00000bc0


	//   ....[14]....
        /*0280*/ 	.word	0x00000bd0


	//   ....[15]....
        /*0284*/ 	.word	0x00000c20


	//   ....[16]....
        /*0288*/ 	.word	0x00000c30


	//   ....[17]....
        /*028c*/ 	.word	0x00000c80


	//   ....[18]....
        /*0290*/ 	.word	0x00000c90


	//   ....[19]....
        /*0294*/ 	.word	0x00000d00


	//   ....[20]....
        /*0298*/ 	.word	0x00000d20


	//   ....[21]....
        /*029c*/ 	.word	0x00000eb0


	//   ....[22]....
        /*02a0*/ 	.word	0x00000ec0


	//   ....[23]....
        /*02a4*/ 	.word	0x00000f10


	//   ....[24]....
        /*02a8*/ 	.word	0x00000f20


	//   ....[25]....
        /*02ac*/ 	.word	0x00000f70


	//   ....[26]....
        /*02b0*/ 	.word	0x00000f80


	//   ....[27]....
        /*02b4*/ 	.word	0x00000fd0


	//   ....[28]....
        /*02b8*/ 	.word	0x00000fe0


	//   ....[29]....
        /*02bc*/ 	.word	0x00001030


	//   ....[30]....
        /*02c0*/ 	.word	0x00001040


	//   ....[31]....
        /*02c4*/ 	.word	0x00001430


	//   ....[32]....
        /*02c8*/ 	.word	0x00001440


	//   ....[33]....
        /*02cc*/ 	.word	0x00001490


	//   ....[34]....
        /*02d0*/ 	.word	0x000014a0


	//   ....[35]....
        /*02d4*/ 	.word	0x000014f0


	//   ....[36]....
        /*02d8*/ 	.word	0x00001500


	//   ....[37]....
        /*02dc*/ 	.word	0x00001550


	//   ....[38]....
        /*02e0*/ 	.word	0x00001560


	//   ....[39]....
        /*02e4*/ 	.word	0x000015b0


	//   ....[40]....
        /*02e8*/ 	.word	0x000015c0


	//   ....[41]....
        /*02ec*/ 	.word	0x00001650


	//   ....[42]....
        /*02f0*/ 	.word	0x00001660


	//   ....[43]....
        /*02f4*/ 	.word	0x000016b0


	//   ....[44]....
        /*02f8*/ 	.word	0x000016c0


	//   ....[45]....
        /*02fc*/ 	.word	0x00001710


	//   ....[46]....
        /*0300*/ 	.word	0x00001720


	//   ....[47]....
        /*0304*/ 	.word	0x00001770


	//   ....[48]....
        /*0308*/ 	.word	0x00001780


	//   ....[49]....
        /*030c*/ 	.word	0x000017d0


	//   ....[50]....
        /*0310*/ 	.word	0x000017e0


	//   ....[51]....
        /*0314*/ 	.word	0x00001890


	//   ....[52]....
        /*0318*/ 	.word	0x000018a0


	//   ....[53]....
        /*031c*/ 	.word	0x000018f0


	//   ....[54]....
        /*0320*/ 	.word	0x00001900


	//   ....[55]....
        /*0324*/ 	.word	0x00001950


	//   ....[56]....
        /*0328*/ 	.word	0x00001960


	//   ....[57]....
        /*032c*/ 	.word	0x000019b0


	//   ....[58]....
        /*0330*/ 	.word	0x000019c0


	//   ....[59]....
        /*0334*/ 	.word	0x00001a10


	//   ....[60]....
        /*0338*/ 	.word	0x00001a20


	//   ....[61]....
        /*033c*/ 	.word	0x00001ac0


	//   ....[62]....
        /*0340*/ 	.word	0x00001ad0


	//   ....[63]....
        /*0344*/ 	.word	0x00001b20


	//   ....[64]....
        /*0348*/ 	.word	0x00001b30


	//   ....[65]....
        /*034c*/ 	.word	0x00001b80


	//   ....[66]....
        /*0350*/ 	.word	0x00001b90


	//   ....[67]....
        /*0354*/ 	.word	0x00001bf0


	//   ....[68]....
        /*0358*/ 	.word	0x00001c00


	//   ....[69]....
        /*035c*/ 	.word	0x00001c70


	//   ....[70]....
        /*0360*/ 	.word	0x00001ca0


	//   ....[71]....
        /*0364*/ 	.word	0x00001ed0


	//   ....[72]....
        /*0368*/ 	.word	0x00001ee0


	//   ....[73]....
        /*036c*/ 	.word	0x00001f30


	//   ....[74]....
        /*0370*/ 	.word	0x00001f40


	//   ....[75]....
        /*0374*/ 	.word	0x00001f90


	//   ....[76]....
        /*0378*/ 	.word	0x00001fa0


	//   ....[77]....
        /*037c*/ 	.word	0x00001ff0


	//   ....[78]....
        /*0380*/ 	.word	0x00002000


	//   ....[79]....
        /*0384*/ 	.word	0x00002050


	//   ....[80]....
        /*0388*/ 	.word	0x00002060


	//   ....[81]....
        /*038c*/ 	.word	0x00002270


	//   ....[82]....
        /*0390*/ 	.word	0x000022b0


	//   ....[83]....
        /*0394*/ 	.word	0x000022e0


	//   ....[84]....
        /*0398*/ 	.word	0x00002310


	//   ....[85]....
        /*039c*/ 	.word	0x00002330


	//----- nvinfo : EIATTR_EXIT_INSTR_OFFSETS
	.align		4
.L_1417:
        /*03a0*/ 	.byte	0x04, 0x1c
        /*03a2*/ 	.short	(.L_1419 - .L_1418)


	//   ....[0]....
.L_1418:
        /*03a4*/ 	.word	0x00001240


	//   ....[1]....
        /*03a8*/ 	.word	0x000024b0


	//   ....[2]....
        /*03ac*/ 	.word	0x00002580


	//----- nvinfo : EIATTR_CRS_STACK_SIZE
	.align		4
.L_1419:
        /*03b0*/ 	.byte	0x04, 0x1e
        /*03b2*/ 	.short	(.L_1421 - .L_1420)
.L_1420:
        /*03b4*/ 	.word	0x00000000
.L_1421:


//--------------------- .nv.info._ZN4vllm3moe44grouped_topk_fused_small_expert_count_kernelI13__nv_bfloat166__halfiLNS0_11ScoringFuncE0ELi512ELb0ELi22EEEvPT_PfPT1_PKT0_llllllbd --------------------------
	.section	.nv.info._ZN4vllm3moe44grouped_topk_fused_small_expert_count_kernelI13__nv_bfloat166__halfiLNS0_11ScoringFuncE0ELi512ELb0ELi22EEEvPT_PfPT1_PKT0_llllllbd,"",@"SHT_CUDA_INFO"
	.sectionflags	@""
	.align	4


	//----- nvinfo : EIATTR_CUDA_API_VERSION
	.align		4
        /*0000*/ 	.byte	0x04, 0x37
        /*0002*/ 	.short	(.L_1423 - .L_1422)
.L_1422:
        /*0004*/ 	.word	0x00000082


	//----- nvinfo : EIATTR_SW2861232_WAR
	.align		4
.L_1423:
        /*0008*/ 	.byte	0x01, 0x35
	.zero		2


	//----- nvinfo : EIATTR_PARAM_CBANK
	.align		4
        /*000c*/ 	.byte	0x04, 0x0a
        /*000e*/ 	.short	(.L_1425 - .L_1424)
	.align		4
.L_1424:
        /*0010*/ 	.word	index@(.nv.constant0._ZN4vllm3moe44grouped_topk_fused_small_expert_count_kernelI13__nv_bfloat166__halfiLNS0_11ScoringFuncE0ELi512ELb0ELi22EEEvPT_PfPT1_PKT0_llllllbd)
        /*0014*/ 	.short	0x0160
        /*0016*/ 	.short	0x0060


	//----- nvinfo : EIATTR_CBANK_PARAM_SIZE
	.align		4
.L_1425:
        /*0018*/ 	.byte	0x03, 0x19
        /*001a*/ 	.short	0x0060


	//----- nvinfo : EIATTR_KPARAM_INFO
	.align		4
        /*001c*/ 	.byte	0x04, 0x17
        /*001e*/ 	.short	(.L_1427 - .L_1426)
.L_1426:
        /*0020*/ 	.word	0x00000000
        /*0024*/ 	.short	0x000b
        /*0026*/ 	.short	0x0058
        /*0028*/ 	.byte	0x00, 0xf0, 0x21, 0x00


	//----- nvinfo : EIATTR_KPARAM_INFO
	.align		4
.L_1427:
        /*002c*/ 	.byte	0x04, 0x17
        /*002e*/ 	.short	(.L_1429 - .L_1428)
.L_1428:
        /*0030*/ 	.word	0x00000000
        /*0034*/ 	.short	0x000a
        /*0036*/ 	.short	0x0050
        /*0038*/ 	.byte	0x00, 0xf0, 0x05, 0x00


	//----- nvinfo : EIATTR_KPARAM_INFO
	.align		4
.L_1429:
        /*003c*/ 	.byte	0x04, 0x17
        /*003e*/ 	.short	(.L_1431 - .L_1430)
.L_1430:
        /*0040*/ 	.word	0x00000000
        /*0044*/ 	.short	0x0009
        /*0046*/ 	.short	0x0048
        /*0048*/ 	.byte	0x00, 0xf0, 0x21, 0x00


	//----- nvinfo : EIATTR_KPARAM_INFO
	.align		4
.L_1431:
        /*004c*/ 	.byte	0x04, 0x17
        /*004e*/ 	.short	(.L_1433 - .L_1432)
.L_1432:
        /*0050*/ 	.word	0x00000000
        /*0054*/ 	.short	0x0008
        /*0056*/ 	.short	0x0040
        /*0058*/ 	.byte	0x00, 0xf0, 0x21, 0x00


	//----- nvinfo : EIATTR_KPARAM_INFO
	.align		4
.L_1433:
        /*005c*/ 	.byte	0x04, 0x17
        /*005e*/ 	.short	(.L_1435 - .L_1434)
.L_1434:
        /*0060*/ 	.word	0x00000000
        /*0064*/ 	.short	0x0007
        /*0066*/ 	.short	0x0038
        /*0068*/ 	.byte	0x00, 0xf0, 0x21, 0x00


	//----- nvinfo : EIATTR_KPARAM_INFO
	.align		4
.L_1435:
        /*006c*/ 	.byte	0x04, 0x17
        /*006e*/ 	.short	(.L_1437 - .L_1436)
.L_1436:
        /*0070*/ 	.word	0x00000000
        /*0074*/ 	.short	0x0006
        /*0076*/ 	.short	0x0030
        /*0078*/ 	.byte	0x00, 0xf0, 0x21, 0x00


	//----- nvinfo : EIATTR_KPARAM_INFO
	.align		4
.L_1437:
        /*007c*/ 	.byte	0x04, 0x17
        /*007e*/ 	.short	(.L_1439 - .L_1438)
.L_1438:
        /*0080*/ 	.word	0x00000000
        /*0084*/ 	.short	0x0005
        /*0086*/ 	.short	0x0028
        /*0088*/ 	.byte	0x00, 0xf0, 0x21, 0x00


	//----- nvinfo : EIATTR_KPARAM_INFO
	.align		4
.L_1439:
        /*008c*/ 	.byte	0x04, 0x17
        /*008e*/ 	.short	(.L_1441 - .L_1440)
.L_1440:
        /*0090*/ 	.word	0x00000000
        /*0094*/ 	.short	0x0004
        /*0096*/ 	.short	0x0020
        /*0098*/ 	.byte	0x00, 0xf0, 0x21, 0x00


	//----- nvinfo : EIATTR_KPARAM_INFO
	.align		4
.L_1441:
        /*009c*/ 	.byte	0x04, 0x17
        /*009e*/ 	.short	(.L_1443 - .L_1442)
.L_1442:
        /*00a0*/ 	.word	0x00000000
        /*00a4*/ 	.short	0x0003
        /*00a6*/ 	.short	0x0018
        /*00a8*/ 	.byte	0x00, 0xf0, 0x21, 0x00


	//----- nvinfo : EIATTR_KPARAM_INFO
	.align		4
.L_1443:
        /*00ac*/ 	.byte	0x04, 0x17
        /*00ae*/ 	.short	(.L_1445 - .L_1444)
.L_1444:
        /*00b0*/ 	.word	0x00000000
        /*00b4*/ 	.short	0x0002
        /*00b6*/ 	.short	0x0010
        /*00b8*/ 	.byte	0x00, 0xf0, 0x21, 0x00


	//----- nvinfo : EIATTR_KPARAM_INFO
	.align		4
.L_1445:
        /*00bc*/ 	.byte	0x04, 0x17
        /*00be*/ 	.short	(.L_1447 - .L_1446)
.L_1446:
        /*00c0*/ 	.word	0x00000000
        /*00c4*/ 	.short	0x0001
        /*00c6*/ 	.short	0x0008
        /*00c8*/ 	.byte	0x00, 0xf0, 0x21, 0x00


	//----- nvinfo : EIATTR_KPARAM_INFO
	.align		4
.L_1447:
        /*00cc*/ 	.byte	0x04, 0x17
        /*00ce*/ 	.short	(.L_1449 - .L_1448)
.L_1448:
        /*00d0*/ 	.word	0x00000000
        /*00d4*/ 	.short	0x0000
        /*00d6*/ 	.short	0x0000
        /*00d8*/ 	.byte	0x00, 0xf0, 0x21, 0x00


	//----- nvinfo : EIATTR_MAXREG_COUNT
	.align		4
.L_1449:
        /*00dc*/ 	.byte	0x03, 0x1b
        /*00de*/ 	.short	0x00ff


	//----- nvinfo : EIATTR_NUM_BARRIERS
	.align		4
        /*00e0*/ 	.byte	0x02, 0x4c
        /*00e2*/ 	.byte	0x01
	.zero		1


	//----- nvinfo : EIATTR_MERCURY_ISA_VERSION
	.align		4
        /*00e4*/ 	.byte	0x03, 0x5f
        /*00e6*/ 	.short	0x0000


	//----- nvinfo : EIATTR_COOP_GROUP_MASK_REGIDS
	.align		4
        /*00e8*/ 	.byte	0x04, 0x29
        /*00ea*/ 	.short	(.L_1451 - .L_1450)


	//   ....[0]....
.L_1450:
        /*00ec*/ 	.word	0xffffffff


	//   ....[1]....
        /*00f0*/ 	.word	0xffffffff


	//   ....[2]....
        /*00f4*/ 	.word	0xffffffff


	//   ....[3]....
        /*00f8*/ 	.word	0xffffffff


	//   ....[4]....
        /*00fc*/ 	.word	0xffffffff


	//   ....[5]....
        /*0100*/ 	.word	0xffffffff


	//   ....[6]....
        /*0104*/ 	.word	0xffffffff


	//   ....[7]....
        /*0108*/ 	.word	0xffffffff


	//   ....[8]....
        /*010c*/ 	.word	0xffffffff


	//   ....[9]....
        /*0110*/ 	.word	0xffffffff


	//   ....[10]....
        /*0114*/ 	.word	0xffffffff


	//   ....[11]....
        /*0118*/ 	.word	0xffffffff


	//   ....[12]....
        /*011c*/ 	.word	0xffffffff


	//   ....[13]....
        /*0120*/ 	.word	0xffffffff


	//   ....[14]....
        /*0124*/ 	.word	0xffffffff


	//   ....[15]....
        /*0128*/ 	.word	0xffffffff


	//   ....[16]....
        /*012c*/ 	.word	0xffffffff


	//   ....[17]....
        /*0130*/ 	.word	0xffffffff


	//   ....[18]....
        /*0134*/ 	.word	0xffffffff


	//   ....[19]....
        /*0138*/ 	.word	0xffffffff


	//   ....[20]....
        /*013c*/ 	.word	0xffffffff


	//   ....[21]....
        /*0140*/ 	.word	0xffffffff


	//   ....[22]....
        /*0144*/ 	.word	0xffffffff


	//   ....[23]....
        /*0148*/ 	.word	0xffffffff


	//   ....[24]....
        /*014c*/ 	.word	0xffffffff


	//   ....[25]....
        /*0150*/ 	.word	0xffffffff


	//   ....[26]....
        /*0154*/ 	.word	0xffffffff


	//   ....[27]....
        /*0158*/ 	.word	0xffffffff


	//   ....[28]....
        /*015c*/ 	.word	0xffffffff


	//   ....[29]....
        /*0160*/ 	.word	0xffffffff


	//   ....[30]....
        /*0164*/ 	.word	0xffffffff


	//   ....[31]....
        /*0168*/ 	.word	0xffffffff


	//   ....[32]....
        /*016c*/ 	.word	0xffffffff


	//   ....[33]....
        /*0170*/ 	.word	0xffffffff


	//   ....[34]....
        /*0174*/ 	.word	0xffffffff


	//   ....[35]....
        /*0178*/ 	.word	0xffffffff


	//   ....[36]....
        /*017c*/ 	.word	0xffffffff


	//   ....[37]....
        /*0180*/ 	.word	0xffffffff


	//   ....[38]....
        /*0184*/ 	.word	0xffffffff


	//   ....[39]....
        /*0188*/ 	.word	0xffffffff


	//   ....[40]....
        /*018c*/ 	.word	0xffffffff


	//   ....[41]....
        /*0190*/ 	.word	0xffffffff


	//   ....[42]....
        /*0194*/ 	.word	0xffffffff


	//   ....[43]....
        /*0198*/ 	.word	0xffffffff


	//   ....[44]....
        /*019c*/ 	.word	0xffffffff


	//   ....[45]....
        /*01a0*/ 	.word	0xffffffff


	//   ....[46]....
        /*01a4*/ 	.word	0xffffffff


	//   ....[47]....
        /*01a8*/ 	.word	0xffffffff


	//   ....[48]....
        /*01ac*/ 	.word	0xffffffff


	//   ....[49]....
        /*01b0*/ 	.word	0xffffffff


	//   ....[50]....
        /*01b4*/ 	.word	0xffffffff


	//   ....[51]....
        /*01b8*/ 	.word	0xffffffff


	//   ....[52]....
        /*01bc*/ 	.word	0xffffffff


	//   ....[53]....
        /*01c0*/ 	.word	0xffffffff


	//   ....[54]....
        /*01c4*/ 	.word	0xffffffff


	//   ....[55]....
        /*01c8*/ 	.word	0xffffffff


	//   ....[56]....
        /*01cc*/ 	.word	0xffffffff


	//   ....[57]....
        /*01d0*/ 	.word	0xffffffff


	//   ....[58]....
        /*01d4*/ 	.word	0xffffffff


	//   ....[59]....
        /*01d8*/ 	.word	0xffffffff


	//   ....[60]....
        /*01dc*/ 	.word	0xffffffff


	//   ....[61]....
        /*01e0*/ 	.word	0xffffffff


	//   ....[62]....
        /*01e4*/ 	.word	0xffffffff


	//   ....[63]....
        /*01e8*/ 	.word	0xffffffff


	//   ....[64]....
        /*01ec*/ 	.word	0xffffffff


	//   ....[65]....
        /*01f0*/ 	.word	0xffffffff


	//----- nvinfo : EIATTR_COOP_GROUP_INSTR_OFFSETS
	.align		4
.L_1451:
        /*01f4*/ 	.byte	0x04, 0x28
        /*01f6*/ 	.short	(.L_1453 - .L_1452)


	//   ....[0]....
.L_1452:
        /*01f8*/ 	.word	0x00000120


	//   ....[1]....
        /*01fc*/ 	.word	0x000008a0


	//   ....[2]....
        /*0200*/ 	.word	0x000008d0


	//   ....[3]....
        /*0204*/ 	.word	0x00000950


	//   ....[4]....
        /*0208*/ 	.word	0x00000960


	//   ....[5]....
        /*020c*/ 	.word	0x000009b0


	//   ....[6]....
        /*0210*/ 	.word	0x000009c0


	//   ....[7]....
        /*0214*/ 	.word	0x00000a10


	//   ....[8]....
        /*0218*/ 	.word	0x00000a20


	//   ....[9]....
        /*021c*/ 	.word	0x00000a70


	//   ....[10]....
        /*0220*/ 	.word	0x00000a80


	//   ....[11]....
        /*0224*/ 	.word	0x00000b40


	//   ....[12]....
        /*0228*/ 	.word	0x00000b70


	//   ....[13]....
        /*022c*/ 	.word	0x00000bf0


	//   ....[14]....
        /*0230*/ 	.word	0x00000c00


	//   ....[15]....
        /*0234*/ 	.word	0x00000c50


	//   ....[16]....
        /*0238*/ 	.word	0x00000c60


	//   ....[17]....
        /*023c*/ 	.word	0x00000cb0


	//   ....[18]....
        /*0240*/ 	.word	0x00000cc0


	//   ....[19]....
        /*0244*/ 	.word	0x00000d30


	//   ....[20]....
        /*0248*/ 	.word	0x00000d60


	//   ....[21]....
        /*024c*/ 	.word	0x00000ee0


	//   ....[22]....
        /*0250*/ 	.word	0x00000ef0


	//   ....[23]....
        /*0254*/ 	.word	0x00000f40


	//   ....[24]....
        /*0258*/ 	.word	0x00000f50


	//   ....[25]....
        /*025c*/ 	.word	0x00000fa0


	//   ....[26]....
        /*0260*/ 	.word	0x00000fb0


	//   ....[27]....
        /*0264*/ 	.word	0x00001000


	//   ....[28]....
        /*0268*/ 	.word	0x00001010


	//   ....[29]....
        /*026c*/ 	.word	0x00001060


	//   ....[30]....
        /*0270*/ 	.word	0x00001070


	//   ....[31]....
        /*0274*/ 	.word	0x00001770


	//   ....[32]....
        /*0278*/ 	.word	0x00001790


	//   ....[33]....
        /*027c*/ 	.word	0x000017e0


	//   ....[34]....
        /*0280*/ 	.word	0x000017f0


	//   ....[35]....
        /*0284*/ 	.word	0x00001840


	//   ....[36]....
        /*0288*/ 	.word	0x00001850


	//   ....[37]....
        /*028c*/ 	.word	0x000018a0


	//   ....[38]....
        /*0290*/ 	.word	0x000018b0


	//   ....[39]....
        /*0294*/ 	.word	0x00001910


	//   ....[40]....
        /*0298*/ 	.word	0x00001930


	//   ....[41]....
        /*029c*/ 	.word	0x000019f0


	//   ....[42]....
        /*02a0*/ 	.word	0x00001a10


	//   ....[43]....
        /*02a4*/ 	.word	0x00001a60


	//   ....[44]....
        /*02a8*/ 	.word	0x00001a70


	//   ....[45]....
        /*02ac*/ 	.word	0x00001ac0


	//   ....[46]....
        /*02b0*/ 	.word	0x00001ad0


	//   ....[47]....
        /*02b4*/ 	.word	0x00001b40


	//   ....[48]....
        /*02b8*/ 	.word	0x00001b50


	//   ....[49]....
        /*02bc*/ 	.word	0x00001bc0


	//   ....[50]....
        /*02c0*/ 	.word	0x00001be0


	//   ....[51]....
        /*02c4*/ 	.word	0x00001d50


	//   ....[52]....
        /*02c8*/ 	.word	0x00001d60


	//   ....[53]....
        /*02cc*/ 	.word	0x00001db0


	//   ....[54]....
        /*02d0*/ 	.word	0x00001dc0


	//   ....[55]....
        /*02d4*/ 	.word	0x00001e10


	//   ....[56]....
        /*02d8*/ 	.word	0x00001e20


	//   ....[57]....
        /*02dc*/ 	.word	0x00001e70


	//   ....[58]....
        /*02e0*/ 	.word	0x00001e80


	//   ....[59]....
        /*02e4*/ 	.word	0x00001ed0


	//   ....[60]....
        /*02e8*/ 	.word	0x00001ee0


	//   ....[61]....
        /*02ec*/ 	.word	0x00002090


	//   ....[62]....
        /*02f0*/ 	.word	0x000020d0


	//   ....[63]....
        /*02f4*/ 	.word	0x000020f0


	//   ....[64]....
        /*02f8*/ 	.word	0x00002110


	//   ....[65]....
        /*02fc*/ 	.word	0x00002140


	//----- nvinfo : EIATTR_EXIT_INSTR_OFFSETS
	.align		4
.L_1453:
        /*0300*/ 	.byte	0x04, 0x1c
        /*0302*/ 	.short	(.L_1455 - .L_1454)


	//   ....[0]....
.L_1454:
        /*0304*/ 	.word	0x000012b0


	//   ....[1]....
        /*0308*/ 	.word	0x000022d0


	//   ....[2]....
        /*030c*/ 	.word	0x000023b0


	//----- nvinfo : EIATTR_CRS_STACK_SIZE
	.align		4
.L_1455:
        /*0310*/ 	.byte	0x04, 0x1e
        /*0312*/ 	.short	(.L_1457 - .L_1456)
.L_1456:
        /*0314*/ 	.word	0x00000000
.L_1457:


//--------------------- .nv.info._ZN4vllm3moe44grouped_topk_fused_small_expert_count_kernelI13__nv_bfloat166__halfiLNS0_11ScoringFuncE0ELi256ELb1ELi8EEEvPT_PfPT1_PKT0_llllllbd --------------------------
	.section	.nv.info._ZN4vllm3moe44grouped_topk_fused_small_expert_count_kernelI13__nv_bfloat166__halfiLNS0_11ScoringFuncE0ELi256ELb1ELi8EEEvPT_PfPT1_PKT0_llllllbd,"",@"SHT_CUDA_INFO"
	.sectionflags	@""
	.align	4


	//----- nvinfo : EIATTR_CUDA_API_VERSION
	.align		4
        /*0000*/ 	.byte	0x04, 0x37
        /*0002*/ 	.short	(.L_1459 - .L_1458)
.L_1458:
        /*0004*/ 	.word	0x00000082


	//----- nvinfo : EIATTR_SW2861232_WAR
	.align		4
.L_1459:
        /*0008*/ 	.byte	0x01, 0x35
	.zero		2


	//----- nvinfo : EIATTR_PARAM_CBANK
	.align		4
        /*000c*/ 	.byte	0x04, 0x0a
        /*000e*/ 	.short	(.L_1461 - .L_1460)
	.align		4
.L_1460:
        /*0010*/ 	.word	index@(.nv.constant0._ZN4vllm3moe44grouped_topk_fused_small_expert_count_kernelI13__nv_bfloat166__halfiLNS0_11ScoringFuncE0ELi256ELb1ELi8EEEvPT_PfPT1_PKT0_llllllbd)
        /*0014*/ 	.short	0x0160
        /*0016*/ 	.short	0x0060


	//----- nvinfo : EIATTR_CBANK_PARAM_SIZE
	.align		4
.L_1461:
        /*0018*/ 	.byte	0x03, 0x19
        /*001a*/ 	.short	0x0060


	//----- nvinfo : EIATTR_KPARAM_INFO
	.align		4
        /*001c*/ 	.byte	0x04, 0x17
        /*001e*/ 	.short	(.L_1463 - .L_1462)
.L_1462:
        /*0020*/ 	.word	0x00000000
        /*0024*/ 	.short	0x000b
        /*0026*/ 	.short	0x0058
        /*0028*/ 	.byte	0x00, 0xf0, 0x21, 0x00


	//----- nvinfo : EIATTR_KPARAM_INFO
	.align		4
.L_1463:
        /*002c*/ 	.byte	0x04, 0x17
        /*002e*/ 	.short	(.L_1465 - .L_1464)
.L_1464:
        /*0030*/ 	.word	0x00000000
        /*0034*/ 	.short	0x000a
        /*0036*/ 	.short	0x0050
        /*0038*/ 	.byte	0x00, 0xf0, 0x05, 0x00


	//----- nvinfo : EIATTR_KPARAM_INFO
	.align		4
.L_1465:
        /*003c*/ 	.byte	0x04, 0x17
        /*003e*/ 	.short	(.L_1467 - .L_1466)
.L_1466:
        /*0040*/ 	.word	0x00000000
        /*0044*/ 	.short	0x0009
        /*0046*/ 	.short	0x0048
        /*0048*/ 	.byte	0x00, 0xf0, 0x21, 0x00


	//----- nvinfo : EIATTR_KPARAM_INFO
	.align		4
.L_1467:
        /*004c*/ 	.byte	0x04, 0x17
        /*004e*/ 	.short	(.L_1469 - .L_1468)
.L_1468:
        /*0050*/ 	.word	0x00000000
        /*0054*/ 	.short	0x0008
        /*0056*/ 	.short	0x0040
        /*0058*/ 	.byte	0x00, 0xf0, 0x21, 0x00


	//----- nvinfo : EIATTR_KPARAM_INFO
	.align		4
.L_1469:
        /*005c*/ 	.byte	0x04, 0x17
        /*005e*/ 	.short	(.L_1471 - .L_1470)
.L_1470:
        /*0060*/ 	.word	0x00000000
        /*0064*/ 	.short	0x0007
        /*0066*/ 	.short	0x0038
        /*0068*/ 	.byte	0x00, 0xf0, 0x21, 0x00


	//----- nvinfo : EIATTR_KPARAM_INFO
	.align		4
.L_1471:
        /*006c*/ 	.byte	0x04, 0x17
        /*006e*/ 	.short	(.L_1473 - .L_1472)
.L_1472:
        /*0070*/ 	.word	0x00000000
        /*0074*/ 	.short	0x0006
        /*0076*/ 	.short	0x0030
        /*0078*/ 	.byte	0x00, 0xf0, 0x21, 0x00


	//----- nvinfo : EIATTR_KPARAM_INFO
	.align		4
.L_1473:
        /*007c*/ 	.byte	0x04, 0x17
        /*007e*/ 	.short	(.L_1475 - .L_1474)
.L_1474:
        /*0080*/ 	.word	0x00000000
        /*0084*/ 	.short	0x0005
        /*0086*/ 	.short	0x0028
        /*0088*/ 	.byte	0x00, 0xf0, 0x21, 0x00


	//----- nvinfo : EIATTR_KPARAM_INFO
	.align		4
.L_1475:
        /*008c*/ 	.byte	0x04, 0x17
        /*008e*/ 	.short	(.L_1477 - .L_1476)
.L_1476:
        /*0090*/ 	.word	0x00000000
        /*0094*/ 	.short	0x0004
        /*0096*/ 	.short	0x0020
        /*0098*/ 	.byte	0x00, 0xf0, 0x21, 0x00


	//----- nvinfo : EIATTR_KPARAM_INFO
	.align		4
.L_1477:
        /*009c*/ 	.byte	0x04, 0x17
        /*009e*/ 	.short	(.L_1479 - .L_1478)
.L_1478:
        /*00a0*/ 	.word	0x00000000
        /*00a4*/ 	.short	0x0003
        /*00a6*/ 	.short	0x0018
        /*00a8*/ 	.byte	0x00, 0xf0, 0x21, 0x00


	//----- nvinfo : EIATTR_KPARAM_INFO
	.align		4
.L_1479:
        /*00ac*/ 	.byte	0x04, 0x17
        /*00ae*/ 	.short	(.L_1481 - .L_1480)
.L_1480:
        /*00b0*/ 	.word	0x00000000
        /*00b4*/ 	.short	0x0002
        /*00b6*/ 	.short	0x0010
        /*00b8*/ 	.byte	0x00, 0xf0, 0x21, 0x00


	//----- nvinfo : EIATTR_KPARAM_INFO
	.align		4
.L_1481:
        /*00bc*/ 	.byte	0x04, 0x17
        /*00be*/ 	.short	(.L_1483 - .L_1482)
.L_1482:
        /*00c0*/ 	.word	0x00000000
        /*00c4*/ 	.short	0x0001
        /*00c6*/ 	.short	0x0008
        /*00c8*/ 	.byte	0x00, 0xf0, 0x21, 0x00


	//----- nvinfo : EIATTR_KPARAM_INFO
	.align		4
.L_1483:
        /*00cc*/ 	.byte	0x04, 0x17
        /*00ce*/ 	.short	(.L_1485 - .L_1484)
.L_1484:
        /*00d0*/ 	.word	0x00000000
        /*00d4*/ 	.short	0x0000
        /*00d6*/ 	.short	0x0000
        /*00d8*/ 	.byte	0x00, 0xf0, 0x21, 0x00


	//----- nvinfo : EIATTR_MAXREG_COUNT
	.align		4
.L_1485:
        /*00dc*/ 	.byte	0x03, 0x1b
        /*00de*/ 	.short	0x00ff


	//----- nvinfo : EIATTR_NUM_BARRIERS
	.align		4
        /*00e0*/ 	.byte	0x02, 0x4c
        /*00e2*/ 	.byte	0x01
	.zero		1


	//----- nvinfo : EIATTR_MERCURY_ISA_VERSION
	.align		4
        /*00e4*/ 	.byte	0x03, 0x5f
        /*00e6*/ 	.short	0x0000


	//----- nvinfo : EIATTR_COOP_GROUP_MASK_REGIDS
	.align		4
        /*00e8*/ 	.byte	0x04, 0x29
        /*00ea*/ 	.short	(.L_1487 - .L_1486)


	//   ....[0]....
.L_1486:
        /*00ec*/ 	.word	0xffffffff


	//   ....[1]....
        /*00f0*/ 	.word	0xffffffff


	//   ....[2]....
        /*00f4*/ 	.word	0xffffffff


	//   ....[3]....
        /*00f8*/ 	.word	0xffffffff


	//   ....[4]....
        /*00fc*/ 	.word	0xffffffff


	//   ....[5]....
        /*0100*/ 	.word	0xffffffff


	//   ....[6]....
        /*0104*/ 	.word	0xffffffff


	//   ....[7]....
        /*0108*/ 	.word	0xffffffff


	//   ....[8]....
        /*010c*/ 	.word	0xffffffff


	//   ....[9]....
        /*0110*/ 	.word	0xffffffff


	//   ....[10]....
        /*0114*/ 	.word	0xffffffff


	//   ....[11]....
        /*0118*/ 	.word	0xffffffff


	//   ....[12]....
        /*011c*/ 	.word	0xffffffff


	//   ....[13]....
        /*0120*/ 	.word	0xffffffff


	//   ....[14]....
        /*0124*/ 	.word	0xffffffff


	//   ....[15]....
        /*0128*/ 	.word	0xffffffff


	//   ....[16]....
        /*012c*/ 	.word	0xffffffff


	//   ....[17]....
        /*0130*/ 	.word	0xffffffff


	//   ....[18]....
        /*0134*/ 	.word	0xffffffff


	//   ....[19]....
        /*0138*/ 	.word	0xffffffff


	//   ....[20]....
        /*013c*/ 	.word	0xffffffff


	//   ....[21]....
        /*0140*/ 	.word	0xffffffff


	//   ....[22]....
        /*0144*/ 	.word	0xffffffff


	//   ....[23]....
        /*0148*/ 	.word	0xffffffff


	//   ....[24]....
        /*014c*/ 	.word	0xffffffff


	//   ....[25]....
        /*0150*/ 	.word	0xffffffff


	//   ....[26]....
        /*0154*/ 	.word	0xffffffff


	//   ....[27]....
        /*0158*/ 	.word	0xffffffff


	//   ....[28]....
        /*015c*/ 	.word	0xffffffff


	//   ....[29]....
        /*0160*/ 	.word	0xffffffff


	//   ....[30]....
        /*0164*/ 	.word	0xffffffff


	//   ....[31]....
        /*0168*/ 	.word	0xffffffff


	//   ....[32]....
        /*016c*/ 	.word	0xffffffff


	//   ....[33]....
        /*0170*/ 	.word	0xffffffff


	//   ....[34]....
        /*0174*/ 	.word	0xffffffff


	//   ....[35]....
        /*0178*/ 	.word	0xffffffff


	//   ....[36]....
        /*017c*/ 	.word	0xffffffff


	//   ....[37]....
        /*0180*/ 	.word	0xffffffff


	//   ....[38]....
        /*0184*/ 	.word	0xffffffff


	//   ....[39]....
        /*0188*/ 	.word	0xffffffff


	//   ....[40]....
        /*018c*/ 	.word	0xffffffff


	//   ....[41]....
        /*0190*/ 	.word	0xffffffff


	//   ....[42]....
        /*0194*/ 	.word	0xffffffff


	//   ....[43]....
        /*0198*/ 	.word	0xffffffff


	//   ....[44]....
        /*019c*/ 	.word	0xffffffff


	//   ....[45]....
        /*01a0*/ 	.word	0xffffffff


	//   ....[46]....
        /*01a4*/ 	.word	0xffffffff


	//   ....[47]....
        /*01a8*/ 	.word	0xffffffff


	//   ....[48]....
        /*01ac*/ 	.word	0xffffffff


	//   ....[49]....
        /*01b0*/ 	.word	0xffffffff


	//   ....[50]....
        /*01b4*/ 	.word	0xffffffff


	//   ....[51]....
        /*01b8*/ 	.word	0xffffffff


	//   ....[52]....
        /*01bc*/ 	.word	0xffffffff


	//   ....[53]....
        /*01c0*/ 	.word	0xffffffff


	//   ....[54]....
        /*01c4*/ 	.word	0xffffffff


	//   ....[55]....
        /*01c8*/ 	.word	0xffffffff


	//   ....[56]....
        /*01cc*/ 	.word	0xffffffff


	//   ....[57]....
        /*01d0*/ 	.word	0xffffffff


	//   ....[58]....
        /*01d4*/ 	.word	0xffffffff


	//   ....[59]....
        /*01d8*/ 	.word	0xffffffff


	//   ....[60]....
        /*01dc*/ 	.word	0xffffffff


	//   ....[61]....
        /*01e0*/ 	.word	0xffffffff


	//   ....[62]....
        /*01e4*/ 	.word	0xffffffff


	//   ....[63]....
        /*01e8*/ 	.word	0xffffffff


	//   ....[64]....
        /*01ec*/ 	.word	0xffffffff


	//   ....[65]....
        /*01f0*/ 	.word	0xffffffff


	//   ....[66]....
        /*01f4*/ 	.word	0xffffffff


	//   ....[67]....
        /*01f8*/ 	.word	0xffffffff


	//   ....[68]....
        /*01fc*/ 	.word	0xffffffff


	//   ....[69]....
        /*0200*/ 	.word	0xffffffff


	//   ....[70]....
        /*0204*/ 	.word	0xffffffff


	//   ....[71]....
        /*0208*/ 	.word	0xffffffff


	//   ....[72]....
        /*020c*/ 	.word	0xffffffff


	//   ....[73]....
        /*0210*/ 	.word	0xffffffff


	//   ....[74]....
        /*0214*/ 	.word	0xffffffff


	//   ....[75]....
        /*0218*/ 	.word	0xffffffff


	//   ....[76]....
        /*021c*/ 	.word	0xffffffff


	//   ....[77]....
        /*0220*/ 	.word	0xffffffff


	//   ....[78]....
        /*0224*/ 	.word	0xffffffff


	//   ....[79]....
        /*0228*/ 	.word	0xffffffff


	//   ....[80]....
        /*022c*/ 	.word	0xffffffff


	//   ....[81]....
        /*0230*/ 	.word	0xffffffff


	//   ....[82]....
        /*0234*/ 	.word	0xffffffff


	//   ....[83]....
        /*0238*/ 	.word	0xffffffff


	//   ....[84]....
        /*023c*/ 	.word	0xffffffff


	//   ....[85]....
        /*0240*/ 	.word	0xffffffff


	//   ....[86]....
        /*0244*/ 	.word	0xffffffff


	//   ....[87]....
        /*0248*/ 	.word	0xffffffff


	//   ....[88]....
        /*024c*/ 	.word	0xffffffff


	//   ....[89]....
        /*0250*/ 	.word	0xffffffff


	//   ....[90]....
        /*0254*/ 	.word	0xffffffff


	//   ....[91]....
        /*0258*/ 	.word	0xffffffff


	//----- nvinfo : EIATTR_COOP_GROUP_INSTR_OFFSETS
	.align		4
.L_1487:
        /*025c*/ 	.byte	0x04, 0x28
        /*025e*/ 	.short	(.L_1489 - .L_1488)


	//   ....[0]....
.L_1488:
        /*0260*/ 	.word	0x00000040


	//   ....[1]....
        /*0264*/ 	.word	0x000001d0


	//   ....[2]....
        /*0268*/ 	.word	0x00000240


	//   ....[3]....
        /*026c*/ 	.word	0x00000290


	//   ....[4]....
        /*0270*/ 	.word	0x000002a0


	//   ....[5]....
        /*0274*/ 	.word	0x000002f0


	//   ....[6]....
        /*0278*/ 	.word	0x00000300


	//   ....[7]....
        /*027c*/ 	.word	0x00000350


	//   ....[8]....
        /*0280*/ 	.word	0x00000360


	//   ....[9]....
        /*0284*/ 	.word	0x000003b0


	//   ....[10]....
        /*0288*/ 	.word	0x000003c0


	//   ....[11]....
        /*028c*/ 	.word	0x00000440


	//   ....[12]....
        /*0290*/ 	.word	0x00000480


	//   ....[13]....
        /*0294*/ 	.word	0x00000490


	//   ....[14]....
        /*0298*/ 	.word	0x000004e0


	//   ....[15]....
        /*029c*/ 	.word	0x000004f0


	//   ....[16]....
        /*02a0*/ 	.word	0x00000540


	//   ....[17]....
        /*02a4*/ 	.word	0x00000550


	//   ....[18]....
        /*02a8*/ 	.word	0x000005c0


	//   ....[19]....
        /*02ac*/ 	.word	0x000005d0


	//   ....[20]....
        /*02b0*/ 	.word	0x000007b0


	//   ....[21]....
        /*02b4*/ 	.word	0x000007c0


	//   ....[22]....
        /*02b8*/ 	.word	0x00000810


	//   ....[23]....
        /*02bc*/ 	.word	0x00000820


	//   ....[24]....
        /*02c0*/ 	.word	0x00000870


	//   ....[25]....
        /*02c4*/ 	.word	0x00000880


	//   ....[26]....
        /*02c8*/ 	.word	0x000008d0


	//   ....[27]....
        /*02cc*/ 	.word	0x000008e0


	//   ....[28]....
        /*02d0*/ 	.word	0x00000940


	//   ....[29]....
        /*02d4*/ 	.word	0x00000950


	//   ....[30]....
        /*02d8*/ 	.word	0x000009e0


	//   ....[31]....
        /*02dc*/ 	.word	0x00000a20


	//   ....[32]....
        /*02e0*/ 	.word	0x00000a30


	//   ....[33]....
        /*02e4*/ 	.word	0x00000a80


	//   ....[34]....
        /*02e8*/ 	.word	0x00000a90


	//   ....[35]....
        /*02ec*/ 	.word	0x00000ae0


	//   ....[36]....
        /*02f0*/ 	.word	0x00000af0


	//   ....[37]....
        /*02f4*/ 	.word	0x00000b40


	//   ....[38]....
        /*02f8*/ 	.word	0x00000b50


	//   ....[39]....
        /*02fc*/ 	.word	0x00000bf0


	//   ....[40]....
        /*0300*/ 	.word	0x00000c30


	//   ....[41]....
        /*0304*/ 	.word	0x00000c40


	//   ....[42]....
        /*0308*/ 	.word	0x00000c90


	//   ....[43]....
        /*030c*/ 	.word	0x00000ca0


	//   ....[44]....
        /*0310*/ 	.word	0x00000cf0


	//   ....[45]....
        /*0314*/ 	.word	0x00000d00


	//   ....[46]....
        /*0318*/ 	.word	0x00000d50


	//   ....[47]....
        /*031c*/ 	.word	0x00000d60


	//   ....[48]....
        /*0320*/ 	.word	0x00000df0


	//   ....[49]....
        /*0324*/ 	.word	0x00000e30


	//   ....[50]....
        /*0328*/ 	.word	0x00000e40


	//   ....[51]....
        /*032c*/ 	.word	0x00000e90


	//   ....[52]....
        /*0330*/ 	.word	0x00000ea0


	//   ....[53]....
        /*0334*/ 	.word	0x00000f00


	//   ....[54]....
        /*0338*/ 	.word	0x00000f30


	//   ....[55]....
        /*033c*/ 	.word	0x00000fe0


	//   ....[56]....
        /*0340*/ 	.word	0x00001020


	//   ....[57]....
        /*0344*/ 	.word	0x00001610


	//   ....[58]....
        /*0348*/ 	.word	0x00001620


	//   ....[59]....
        /*034c*/ 	.word	0x00001670


	//   ....[60]....
        /*0350*/ 	.word	0x00001680


	//   ....[61]....
        /*0354*/ 	.word	0x000016d0


	//   ....[62]....
        /*0358*/ 	.word	0x000016e0


	//   ....[63]....
        /*035c*/ 	.word	0x00001740


	//   ....[64]....
        /*0360*/ 	.word	0x00001760


	//   ....[65]....
        /*0364*/ 	.word	0x000017c0


	//   ....[66]....
        /*0368*/ 	.word	0x000017f0


	//   ....[67]....
        /*036c*/ 	.word	0x000018a0


	//   ....[68]....
        /*0370*/ 	.word	0x000018c0


	//   ....[69]....
        /*0374*/ 	.word	0x00001910


	//   ....[70]....
        /*0378*/ 	.word	0x00001920


	//   ....[71]....
        /*037c*/ 	.word	0x00001970


	//   ....[72]....
        /*0380*/ 	.word	0x00001980


	//   ....[73]....
        /*0384*/ 	.word	0x000019f0


	//   ....[74]....
        /*0388*/ 	.word	0x00001a00


	//   ....[75]....
        /*038c*/ 	.word	0x00001a60


	//   ....[76]....
        /*0390*/ 	.word	0x00001a70


	//   ....[77]....
        /*0394*/ 	.word	0x00001bc0


	//   ....[78]....
        /*0398*/ 	.word	0x00001bd0


	//   ....[79]....
        /*039c*/ 	.word	0x00001c20


	//   ....[80]....
        /*03a0*/ 	.word	0x00001c30


	//   ....[81]....
        /*03a4*/ 	.word	0x00001c80


	//   ....[82]....
        /*03a8*/ 	.word	0x00001c90


	//   ....[83]....
        /*03ac*/ 	.word	0x00001ce0


	//   ....[84]....
        /*03b0*/ 	.word	0x00001cf0


	//   ....[85]....
        /*03b4*/ 	.word	0x00001d40


	//   ....[86]....
        /*03b8*/ 	.word	0x00001d50


	//   ....[87]....
        /*03bc*/ 	.word	0x00001eb0


	//   ....[88]....
        /*03c0*/ 	.word	0x00001ef0


	//   ....[89]....
        /*03c4*/ 	.word	0x00001f10


	//   ....[90]....
        /*03c8*/ 	.word	0x00001f30


	//   ....[91]....
        /*03cc*/ 	.word	0x00001f60


	//----- nvinfo : EIATTR_EXIT_INSTR_OFFSETS
	.align		4
.L_1489:
        /*03d0*/ 	.byte	0x04, 0x1c
        /*03d2*/ 	.short	(.L_1491 - .L_1490)


	//   ....[0]....
.L_1490:
        /*03d4*/ 	.word	0x00000080


	//   ....[1]....
        /*03d8*/ 	.word	0x00000700


	//   ....[2]....
        /*03dc*/ 	.word	0x000020f0


	//   ....[3]....
        /*03e0*/ 	.word	0x000021d0


	//----- nvinfo : EIATTR_CRS_STACK_SIZE
	.align		4
.L_1491:
        /*03e4*/ 	.byte	0x04, 0x1e
        /*03e6*/ 	.short	(.L_1493 - .L_1492)
.L_1492:
        /*03e8*/ 	.word	0x00000000
.L_1493:


//--------------------- .nv.info._ZN4vllm3moe25grouped_topk_fused_kernelI13__nv_bfloat16fiLNS0_11ScoringFuncE0EEEvPT_PfPT1_PKT0_lllllbd --------------------------
	.section	.nv.info._ZN4vllm3moe25grouped_topk_fused_kernelI13__nv_bfloat16fiLNS0_11ScoringFuncE0EEEvPT_PfPT1_PKT0_lllllbd,"",@"SHT_CUDA_INFO"
	.sectionflags	@""
	.align	4


	//----- nvinfo : EIATTR_CUDA_API_VERSION
	.align		4
        /*0000*/ 	.byte	0x04, 0x37
        /*0002*/ 	.short	(.L_1495 - .L_1494)
.L_1494:
        /*0004*/ 	.word	0x00000082


	//----- nvinfo : EIATTR_SW2861232_WAR
	.align		4
.L_1495:
        /*0008*/ 	.byte	0x01, 0x35
	.zero		2


	//----- nvinfo : EIATTR_PARAM_CBANK
	.align		4
        /*000c*/ 	.byte	0x04, 0x0a
        /*000e*/ 	.short	(.L_1497 - .L_1496)
	.align		4
.L_1496:
        /*0010*/ 	.word	index@(.nv.constant0._ZN4vllm3moe25grouped_topk_fused_kernelI13__nv_bfloat16fiLNS0_11ScoringFuncE0EEEvPT_PfPT1_PKT0_lllllbd)
        /*0014*/ 	.short	0x0160
        /*0016*/ 	.short	0x0058


	//----- nvinfo : EIATTR_CBANK_PARAM_SIZE
	.align		4
.L_1497:
        /*0018*/ 	.byte	0x03, 0x19
        /*001a*/ 	.short	0x0058


	//----- nvinfo : EIATTR_KPARAM_INFO
	.align		4
        /*001c*/ 	.byte	0x04, 0x17
        /*001e*/ 	.short	(.L_1499 - .L_1498)
.L_1498:
        /*0020*/ 	.word	0x00000000
        /*0024*/ 	.short	0x000a
        /*0026*/ 	.short	0x0050
        /*0028*/ 	.byte	0x00, 0xf0, 0x21, 0x00


	//----- nvinfo : EIATTR_KPARAM_INFO
	.align		4
.L_1499:
        /*002c*/ 	.byte	0x04, 0x17
        /*002e*/ 	.short	(.L_1501 - .L_1500)
.L_1500:
        /*0030*/ 	.word	0x00000000
        /*0034*/ 	.short	0x0009
        /*0036*/ 	.short	0x0048
        /*0038*/ 	.byte	0x00, 0xf0, 0x05, 0x00


	//----- nvinfo : EIATTR_KPARAM_INFO
	.align		4
.L_1501:
        /*003c*/ 	.byte	0x04, 0x17
        /*003e*/ 	.short	(.L_1503 - .L_1502)
.L_1502:
        /*0040*/ 	.word	0x00000000
        /*0044*/ 	.short	0x0008
        /*0046*/ 	.short	0x0040
        /*0048*/ 	.byte	0x00, 0xf0, 0x21, 0x00


	//----- nvinfo : EIATTR_KPARAM_INFO
	.align		4
.L_1503:
        /*004c*/ 	.byte	0x04, 0x17
        /*004e*/ 	.short	(.L_1505 - .L_1504)
.L_1504:
        /*0050*/ 	.word	0x00000000
        /*0054*/ 	.short	0x0007
        /*0056*/ 	.short	0x0038
        /*0058*/ 	.byte	0x00, 0xf0, 0x21, 0x00


	//----- nvinfo : EIATTR_KPARAM_INFO
	.align		4
.L_1505:
        /*005c*/ 	.byte	0x04, 0x17
        /*005e*/ 	.short	(.L_1507 - .L_1506)
.L_1506:
        /*0060*/ 	.word	0x00000000
        /*0064*/ 	.short	0x0006
        /*0066*/ 	.short	0x0030
        /*0068*/ 	.byte	0x00, 0xf0, 0x21, 0x00


	//----- nvinfo : EIATTR_KPARAM_INFO
	.align		4
.L_1507:
        /*006c*/ 	.byte	0x04, 0x17
        /*006e*/ 	.short	(.L_1509 - .L_1508)
.L_1508:
        /*0070*/ 	.word	0x00000000
        /*0074*/ 	.short	0x0005
        /*0076*/ 	.short	0x0028
        /*0078*/ 	.byte	0x00, 0xf0, 0x21, 0x00


	//----- nvinfo : EIATTR_KPARAM_INFO
	.align		4
.L_1509:
        /*007c*/ 	.byte	0x04, 0x17
        /*007e*/ 	.short	(.L_1511 - .L_1510)
.L_1510:
        /*0080*/ 	.word	0x00000000
        /*0084*/ 	.short	0x0004
        /*0086*/ 	.short	0x0020
        /*0088*/ 	.byte	0x00, 0xf0, 0x21, 0x00


	//----- nvinfo : EIATTR_KPARAM_INFO
	.align		4
.L_1511:
        /*008c*/ 	.byte	0x04, 0x17
        /*008e*/ 	.short	(.L_1513 - .L_1512)
.L_1512:
        /*0090*/ 	.word	0x00000000
        /*0094*/ 	.short	0x0003
        /*0096*/ 	.short	0x0018
        /*0098*/ 	.byte	0x00, 0xf0, 0x21, 0x00


	//----- nvinfo : EIATTR_KPARAM_INFO
	.align		4
.L_1513:
        /*009c*/ 	.byte	0x04, 0x17
        /*009e*/ 	.short	(.L_1515 - .L_1514)
.L_1514:
        /*00a0*/ 	.word	0x00000000
        /*00a4*/ 	.short	0x0002
        /*00a6*/ 	.short	0x0010
        /*00a8*/ 	.byte	0x00, 0xf0, 0x21, 0x00


	//----- nvinfo : EIATTR_KPARAM_INFO
	.align		4
.L_1515:
        /*00ac*/ 	.byte	0x04, 0x17
        /*00ae*/ 	.short	(.L_1517 - .L_1516)
.L_1516:
        /*00b0*/ 	.word	0x00000000
        /*00b4*/ 	.short	0x0001
        /*00b6*/ 	.short	0x0008
        /*00b8*/ 	.byte	0x00, 0xf0, 0x21, 0x00


	//----- nvinfo : EIATTR_KPARAM_INFO
	.align		4
.L_1517:
        /*00bc*/ 	.byte	0x04, 0x17
        /*00be*/ 	.short	(.L_1519 - .L_1518)
.L_1518:
        /*00c0*/ 	.word	0x00000000
        /*00c4*/ 	.short	0x0000
        /*00c6*/ 	.short	0x0000
        /*00c8*/ 	.byte	0x00, 0xf0, 0x21, 0x00


	//----- nvinfo : EIATTR_MAXREG_COUNT
	.align		4
.L_1519:
        /*00cc*/ 	.byte	0x03, 0x1b
        /*00ce*/ 	.short	0x00ff


	//----- nvinfo : EIATTR_NUM_BARRIERS
	.align		4
        /*00d0*/ 	.byte	0x02, 0x4c
        /*00d2*/ 	.byte	0x01
	.zero		1


	//----- nvinfo : EIATTR_MERCURY_ISA_VERSION
	.align		4
        /*00d4*/ 	.byte	0x03, 0x5f
        /*00d6*/ 	.short	0x0000


	//----- nvinfo : EIATTR_COOP_GROUP_MASK_REGIDS
	.align		4
        /*00d8*/ 	.byte	0x04, 0x29
        /*00da*/ 	.short	(.L_1521 - .L_1520)


	//   ....[0]....
.L_1520:
        /*00dc*/ 	.word	0xffffffff


	//   ....[1]....
        /*00e0*/ 	.word	0xffffffff


	//   ....[2]....
        /*00e4*/ 	.word	0xffffffff


	//   ....[3]....
        /*00e8*/ 	.word	0xffffffff


	//   ....[4]....
        /*00ec*/ 	.word	0xffffffff


	//   ....[5]....
        /*00f0*/ 	.word	0xffffffff


	//   ....[6]....
        /*00f4*/ 	.word	0xffffffff


	//   ....[7]....
        /*00f8*/ 	.word	0xffffffff


	//   ....[8]....
        /*00fc*/ 	.word	0xffffffff


	//   ....[9]....
        /*0100*/ 	.word	0xffffffff


	//   ....[10]....
        /*0104*/ 	.word	0xffffffff


	//   ....[11]....
        /*0108*/ 	.word	0xffffffff


	//   ....[12]....
        /*010c*/ 	.word	0xffffffff


	//   ....[13]....
        /*0110*/ 	.word	0xffffffff


	//   ....[14]....
        /*0114*/ 	.word	0xffffffff


	//   ....[15]....
        /*0118*/ 	.word	0xffffffff


	//   ....[16]....
        /*011c*/ 	.word	0xffffffff


	//   ....[17]....
        /*0120*/ 	.word	0xffffffff


	//   ....[18]....
        /*0124*/ 	.word	0xffffffff


	//   ....[19]....
        /*0128*/ 	.word	0xffffffff


	//   ....[20]....
        /*012c*/ 	.word	0xffffffff


	//   ....[21]....
        /*0130*/ 	.word	0xffffffff


	//   ....[22]....
        /*0134*/ 	.word	0xffffffff


	//   ....[23]....
        /*0138*/ 	.word	0xffffffff


	//   ....[24]....
        /*013c*/ 	.word	0xffffffff


	//   ....[25]....
        /*0140*/ 	.word	0xffffffff


	//   ....[26]....
        /*0144*/ 	.word	0xffffffff


	//   ....[27]....
        /*0148*/ 	.word	0xffffffff


	//   ....[28]....
        /*014c*/ 	.word	0xffffffff


	//   ....[29]....
        /*0150*/ 	.word	0xffffffff


	//   ....[30]....
        /*0154*/ 	.word	0xffffffff


	//   ....[31]....
        /*0158*/ 	.word	0xffffffff


	//   ....[32]....
        /*015c*/ 	.word	0xffffffff


	//   ....[33]....
        /*0160*/ 	.word	0xffffffff


	//   ....[34]....
        /*0164*/ 	.word	0xffffffff


	//   ....[35]....
        /*0168*/ 	.word	0xffffffff


	//   ....[36]....
        /*016c*/ 	.word	0xffffffff


	//   ....[37]....
        /*0170*/ 	.word	0xffffffff


	//   ....[38]....
        /*0174*/ 	.word	0xffffffff


	//   ....[39]....
        /*0178*/ 	.word	0xffffffff


	//   ....[40]....
        /*017c*/ 	.word	0xffffffff


	//   ....[41]....
        /*0180*/ 	.word	0xffffffff


	//   ....[42]....
        /*0184*/ 	.word	0xffffffff


	//   ....[43]....
        /*0188*/ 	.word	0xffffffff


	//   ....[44]....
        /*018c*/ 	.word	0xffffffff


	//   ....[45]....
        /*0190*/ 	.word	0xffffffff


	//   ....[46]....
        /*0194*/ 	.word	0xffffffff


	//   ....[47]....
        /*0198*/ 	.word	0xffffffff


	//   ....[48]....
        /*019c*/ 	.word	0xffffffff


	//   ....[49]....
        /*01a0*/ 	.word	0xffffffff


	//   ....[50]....
        /*01a4*/ 	.word	0xffffffff


	//   ....[51]....
        /*01a8*/ 	.word	0xffffffff


	//   ....[52]....
        /*01ac*/ 	.word	0xffffffff


	//   ....[53]....
        /*01b0*/ 	.word	0xffffffff


	//   ....[54]....
        /*01b4*/ 	.word	0xffffffff


	//   ....[55]....
        /*01b8*/ 	.word	0xffffffff


	//   ....[56]....
        /*01bc*/ 	.word	0xffffffff


	//   ....[57]....
        /*01c0*/ 	.word	0xffffffff


	//   ....[58]....
        /*01c4*/ 	.word	0xffffffff


	//   ....[59]....
        /*01c8*/ 	.word	0xffffffff


	//   ....[60]....
        /*01cc*/ 	.word	0xffffffff


	//   ....[61]....
        /*01d0*/ 	.word	0xffffffff


	//   ....[62]....
        /*01d4*/ 	.word	0xffffffff


	//   ....[63]....
        /*01d8*/ 	.word	0xffffffff


	//   ....[64]....
        /*01dc*/ 	.word	0xffffffff


	//   ....[65]....
        /*01e0*/ 	.word	0xffffffff


	//   ....[66]....
        /*01e4*/ 	.word	0xffffffff


	//   ....[67]....
        /*01e8*/ 	.word	0xffffffff


	//   ....[68]....
        /*01ec*/ 	.word	0xffffffff


	//   ....[69]....
        /*01f0*/ 	.word	0xffffffff


	//   ....[70]....
        /*01f4*/ 	.word	0xffffffff


	//   ....[71]....
        /*01f8*/ 	.word	0xffffffff


	//   ....[72]....
        /*01fc*/ 	.word	0xffffffff


	//   ....[73]....
        /*0200*/ 	.word	0xffffffff


	//   ....[74]....
        /*0204*/ 	.word	0xffffffff


	//   ....[75]....
        /*0208*/ 	.word	0xffffffff


	//   ....[76]....
        /*020c*/ 	.word	0xffffffff


	//   ....[77]....
        /*0210*/ 	.word	0xffffffff


	//   ....[78]....
        /*0214*/ 	.word	0xffffffff


	//   ....[79]....
        /*0218*/ 	.word	0xffffffff


	//   ....[80]....
        /*021c*/ 	.word	0xffffffff


	//   ....[81]....
        /*0220*/ 	.word	0xffffffff


	//   ....[82]....
        /*0224*/ 	.word	0xffffffff


	//   ....[83]....
        /*0228*/ 	.word	0xffffffff


	//   ....[84]....
        /*022c*/ 	.word	0xffffffff


	//   ....[85]....
        /*0230*/ 	.word	0xffffffff


	//   ....[86]....
        /*0234*/ 	.word	0xffffffff


	//   ....[87]....
        /*0238*/ 	.word	0xffffffff


	//   ....[88]....
        /*023c*/ 	.word	0xffffffff


	//   ....[89]....
        /*0240*/ 	.word	0xffffffff


	//   ....[90]....
        /*0244*/ 	.word	0xffffffff


	//   ....[91]....
        /*0248*/ 	.word	0xffffffff


	//   ....[92]....
        /*024c*/ 	.word	0xffffffff


	//   ....[93]....
        /*0250*/ 	.word	0xffffffff


	//   ....[94]....
        /*0254*/ 	.word	0xffffffff


	//   ....[95]....
        /*0258*/ 	.word	0xffffffff


	//   ....[96]....
        /*025c*/ 	.word	0xffffffff


	//   ....[97]....
        /*0260*/ 	.word	0xffffffff


	//   ....[98]....
        /*0264*/ 	.word	0xffffffff


	//   ....[99]....
        /*0268*/ 	.word	0xffffffff


	//   ....[100]....
        /*026c*/ 	.word	0xffffffff


	//   ....[101]....
        /*0270*/ 	.word	0xffffffff


	//   ....[102]....
        /*0274*/ 	.word	0xffffffff


	//   ....[103]....
        /*0278*/ 	.word	0xffffffff


	//   ....[104]....
        /*027c*/ 	.word	0xffffffff


	//   ....[105]....
        /*0280*/ 	.word	0xffffffff


	//   ....[106]....
        /*0284*/ 	.word	0xffffffff


	//   ....[107]....
        /*0288*/ 	.word	0xffffffff


	//   ....[108]....
        /*028c*/ 	.word	0xffffffff


	//   ....[109]....
        /*0290*/ 	.word	0xffffffff


	//   ....[110]....
        /*0294*/ 	.word	0xffffffff


	//   ....[111]....
        /*0298*/ 	.word	0xffffffff


	//   ....[112]....
        /*029c*/ 	.word	0xffffffff


	//   ....[113]....
        /*02a0*/ 	.word	0xffffffff


	//   ....[114]....
        /*02a4*/ 	.word	0xffffffff


	//   ....[115]....
        /*02a8*/ 	.word	0xffffffff


	//   ....[116]....
        /*02ac*/ 	.word	0xffffffff


	//   ....[117]....
        /*02b0*/ 	.word	0xffffffff


	//   ....[118]....
        /*02b4*/ 	.word	0xffffffff


	//   ....[119]....
        /*02b8*/ 	.word	0xffffffff


	//   ....[120]....
        /*02bc*/ 	.word	0xffffffff


	//   ....[121]....
        /*02c0*/ 	.word	0xffffffff


	//   ....[122]....
        /*02c4*/ 	.word	0xffffffff


	//   ....[123]....
        /*02c8*/ 	.word	0xffffffff


	//   ....[124]....
        /*02cc*/ 	.word	0xffffffff


	//   ....[125]....
        /*02d0*/ 	.word	0xffffffff


	//   ....[126]....
        /*02d4*/ 	.word	0xffffffff


	//   ....[127]....
        /*02d8*/ 	.word	0xffffffff


	//   ....[128]....
        /*02dc*/ 	.word	0xffffffff


	//   ....[129]....
        /*02e0*/ 	.word	0xffffffff


	//   ....[130]....
        /*02e4*/ 	.word	0xffffffff


	//   ....[131]....
        /*02e8*/ 	.word	0xffffffff


	//   ....[132]....
        /*02ec*/ 	.word	0xffffffff


	//   ....[133]....
        /*02f0*/ 	.word	0xffffffff


	//   ....[134]....
        /*02f4*/ 	.word	0xffffffff


	//   ....[135]....
        /*02f8*/ 	.word	0xffffffff


	//   ....[136]....
        /*02fc*/ 	.word	0xffffffff


	//   ....[137]....
        /*0300*/ 	.word	0xffffffff


	//   ....[138]....
        /*0304*/ 	.word	0xffffffff


	//   ....[139]....
        /*0308*/ 	.word	0xffffffff


	//   ....[140]....
        /*030c*/ 	.word	0xffffffff


	//   ....[141]....
        /*0310*/ 	.word	0xffffffff


	//   ....[142]....
        /*0314*/ 	.word	0xffffffff


	//   ....[143]....
        /*0318*/ 	.word	0xffffffff


	//   ....[144]....
        /*031c*/ 	.word	0xffffffff


	//   ....[145]....
        /*0320*/ 	.word	0xffffffff


	//   ....[146]....
        /*0324*/ 	.word	0xffffffff


	//   ....[147]....
        /*0328*/ 	.word	0xffffffff


	//   ....[148]....
        /*032c*/ 	.word	0xffffffff


	//   ....[149]....
        /*0330*/ 	.word	0xffffffff


	//   ....[150]....
        /*0334*/ 	.word	0xffffffff


	//   ....[151]....
        /*0338*/ 	.word	0xffffffff


	//   ....[152]....
        /*033c*/ 	.word	0xffffffff


	//   ....[153]....
        /*0340*/ 	.word	0xffffffff


	//   ....[154]....
        /*0344*/ 	.word	0xffffffff


	//   ....[155]....
        /*0348*/ 	.word	0xffffffff


	//   ....[156]....
        /*034c*/ 	.word	0xffffffff


	//   ....[157]....
        /*0350*/ 	.word	0xffffffff


	//   ....[158]....
        /*0354*/ 	.word	0xffffffff


	//   ....[159]....
        /*0358*/ 	.word	0xffffffff


	//   ....[160]....
        /*035c*/ 	.word	0xffffffff


	//   ....[161]....
        /*0360*/ 	.word	0xffffffff


	//   ....[162]....
        /*0364*/ 	.word	0xffffffff


	//   ....[163]....
        /*0368*/ 	.word	0xffffffff


	//   ....[164]....
        /*036c*/ 	.word	0xffffffff


	//   ....[165]....
        /*0370*/ 	.word	0xffffffff


	//   ....[166]....
        /*0374*/ 	.word	0xffffffff


	//   ....[167]....
        /*0378*/ 	.word	0xffffffff


	//   ....[168]....
        /*037c*/ 	.word	0xffffffff


	//   ....[169]....
        /*0380*/ 	.word	0xffffffff


	//   ....[170]....
        /*0384*/ 	.word	0xffffffff


	//   ....[171]....
        /*0388*/ 	.word	0xffffffff


	//   ....[172]....
        /*038c*/ 	.word	0xffffffff


	//   ....[173]....
        /*0390*/ 	.word	0xffffffff


	//   ....[174]....
        /*0394*/ 	.word	0xffffffff


	//   ....[175]....
        /*0398*/ 	.word	0xffffffff


	//   ....[176]....
        /*039c*/ 	.word	0xffffffff


	//   ....[177]....
        /*03a0*/ 	.word	0xffffffff


	//   ....[178]....
        /*03a4*/ 	.word	0xffffffff


	//   ....[179]....
        /*03a8*/ 	.word	0xffffffff


	//   ....[180]....
        /*03ac*/ 	.word	0xffffffff


	//   ....[181]....
        /*03b0*/ 	.word	0xffffffff


	//   ....[182]....
        /*03b4*/ 	.word	0xffffffff


	//   ....[183]....
        /*03b8*/ 	.word	0xffffffff


	//   ....[184]....
        /*03bc*/ 	.word	0xffffffff


	//   ....[185]....
        /*03c0*/ 	.word	0xffffffff


	//   ....[186]....
        /*03c4*/ 	.word	0xffffffff


	//   ....[187]....
        /*03c8*/ 	.word	0xffffffff


	//   ....[188]....
        /*03cc*/ 	.word	0xffffffff


	//   ....[189]....
        /*03d0*/ 	.word	0xffffffff


	//   ....[190]....
        /*03d4*/ 	.word	0xffffffff


	//   ....[191]....
        /*03d8*/ 	.word	0xffffffff


	//   ....[192]....
        /*03dc*/ 	.word	0xffffffff


	//   ....[193]....
        /*03e0*/ 	.word	0xffffffff


	//   ....[194]....
        /*03e4*/ 	.word	0xffffffff


	//   ....[195]....
        /*03e8*/ 	.word	0xffffffff


	//   ....[196]....
        /*03ec*/ 	.word	0xffffffff


	//   ....[197]....
        /*03f0*/ 	.word	0xffffffff


	//   ....[198]....
        /*03f4*/ 	.word	0xffffffff


	//   ....[199]....
        /*03f8*/ 	.word	0xffffffff


	//   ....[200]....
        /*03fc*/ 	.word	0xffffffff


	//   ....[201]....
        /*0400*/ 	.word	0xffffffff


	//   ....[202]....
        /*0404*/ 	.word	0xffffffff


	//   ....[203]....
        /*0408*/ 	.word	0xffffffff


	//   ....[204]....
        /*040c*/ 	.word	0xffffffff


	//   ....[205]....
        /*0410*/ 	.word	0xffffffff


	//   ....[206]....
        /*0414*/ 	.word	0xffffffff


	//   ....[207]....
        /*0418*/ 	.word	0xffffffff


	//   ....[208]....
        /*041c*/ 	.word	0xffffffff


	//   ....[209]....
        /*0420*/ 	.word	0xffffffff


	//   ....[210]....
        /*0424*/ 	.word	0xffffffff


	//   ....[211]....
        /*0428*/ 	.word	0xffffffff


	//   ....[212]....
        /*042c*/ 	.word	0xffffffff


	//   ....[213]....
        /*0430*/ 	.word	0xffffffff


	//   ....[214]....
        /*0434*/ 	.word	0xffffffff


	//   ....[215]....
        /*0438*/ 	.word	0xffffffff


	//   ....[216]....
        /*043c*/ 	.word	0xffffffff


	//   ....[217]....
        /*0440*/ 	.word	0xffffffff


	//   ....[218]....
        /*0444*/ 	.word	0xffffffff


	//   ....[219]....
        /*0448*/ 	.word	0xffffffff


	//   ....[220]....
        /*044c*/ 	.word	0xffffffff


	//   ....[221]....
        /*0450*/ 	.word	0xffffffff


	//   ....[222]....
        /*0454*/ 	.word	0xffffffff


	//   ....[223]....
        /*0458*/ 	.word	0xffffffff


	//   ....[224]....
        /*045c*/ 	.word	0xffffffff


	//   ....[225]....
        /*0460*/ 	.word	0xffffffff


	//   ....[226]....
        /*0464*/ 	.word	0xffffffff


	//   ....[227]....
        /*0468*/ 	.word	0xffffffff


	//   ....[228]....
        /*046c*/ 	.word	0xffffffff


	//   ....[229]....
        /*0470*/ 	.word	0xffffffff


	//   ....[230]....
        /*0474*/ 	.word	0xffffffff


	//   ....[231]....
        /*0478*/ 	.word	0xffffffff


	//   ....[232]....
        /*047c*/ 	.word	0xffffffff


	//   ....[233]....
        /*0480*/ 	.word	0xffffffff


	//   ....[234]....
        /*0484*/ 	.word	0xffffffff


	//   ....[235]....
        /*0488*/ 	.word	0xffffffff


	//   ....[236]....
        /*048c*/ 	.word	0xffffffff


	//   ....[237]....
        /*0490*/ 	.word	0xffffffff


	//   ....[238]....
        /*0494*/ 	.word	0xffffffff


	//   ....[239]....
        /*0498*/ 	.word	0xffffffff


	//   ....[240]....
        /*049c*/ 	.word	0xffffffff


	//   ....[241]....
        /*04a0*/ 	.word	0xffffffff


	//   ....[242]....
        /*04a4*/ 	.word	0xffffffff


	//   ....[243]....
        /*04a8*/ 	.word	0xffffffff


	//   ....[244]....
        /*04ac*/ 	.word	0xffffffff


	//   ....[245]....
        /*04b0*/ 	.word	0xffffffff


	//   ....[246]....
        /*04b4*/ 	.word	0xffffffff


	//   ....[247]....
        /*04b8*/ 	.word	0xffffffff


	//   ....[248]....
        /*04bc*/ 	.word	0xffffffff


	//   ....[249]....
        /*04c0*/ 	.word	0xffffffff


	//   ....[250]....
        /*04c4*/ 	.word	0xffffffff


	//   ....[251]....
        /*04c8*/ 	.word	0xffffffff


	//   ....[252]....
        /*04cc*/ 	.word	0xffffffff


	//   ....[253]....
        /*04d0*/ 	.word	0xffffffff


	//   ....[254]....
        /*04d4*/ 	.word	0xffffffff


	//   ....[255]....
        /*04d8*/ 	.word	0xffffffff


	//   ....[0]....
        /*04dc*/ 	.word	0xffffffff


	//   ....[1]....
        /*04e0*/ 	.word	0xffffffff


	//   ....[2]....
        /*04e4*/ 	.word	0xffffffff


	//   ....[3]....
        /*04e8*/ 	.word	0xffffffff


	//   ....[4]....
        /*04ec*/ 	.word	0xffffffff


	//   ....[5]....
        /*04f0*/ 	.word	0xffffffff


	//   ....[6]....
        /*04f4*/ 	.word	0xffffffff


	//   ....[7]....
        /*04f8*/ 	.word	0xffffffff


	//   ....[8]....
        /*04fc*/ 	.word	0xffffffff


	//   ....[9]....
        /*0500*/ 	.word	0xffffffff


	//   ....[10]....
        /*0504*/ 	.word	0xffffffff


	//   ....[11]....
        /*0508*/ 	.word	0xffffffff


	//   ....[12]....
        /*050c*/ 	.word	0xffffffff


	//   ....[13]....
        /*0510*/ 	.word	0xffffffff


	//   ....[14]....
        /*0514*/ 	.word	0xffffffff


	//   ....[15]....
        /*0518*/ 	.word	0xffffffff


	//   ....[16]....
        /*051c*/ 	.word	0xffffffff


	//   ....[17]....
        /*0520*/ 	.word	0xffffffff


	//   ....[18]....
        /*0524*/ 	.word	0xffffffff


	//   ....[19]....
        /*0528*/ 	.word	0xffffffff


	//   ....[20]....
        /*052c*/ 	.word	0xffffffff


	//   ....[21]....
        /*0530*/ 	.word	0xffffffff


	//   ....[22]....
        /*0534*/ 	.word	0xffffffff


	//----- nvinfo : EIATTR_COOP_GROUP_INSTR_OFFSETS
	.align		4
.L_1521:
        /*0538*/ 	.byte	0x04, 0x28
        /*053a*/ 	.short	(.L_1523 - .L_1522)


	//   ....[0]....
.L_1522:
        /*053c*/ 	.word	0x00001220


	//   ....[1]....
        /*0540*/ 	.word	0x00001290


	//   ....[2]....
        /*0544*/ 	.word	0x000012f0


	//   ....[3]....
        /*0548*/ 	.word	0x00001350


	//   ....[4]....
        /*054c*/ 	.word	0x000013b0


	//   ....[5]....
        /*0550*/ 	.word	0x00001430


	//   ....[6]....
        /*0554*/ 	.word	0x000014c0


	//   ....[7]....
        /*0558*/ 	.word	0x00001510


	//   ....[8]....
        /*055c*/ 	.word	0x00001570


	//   ....[9]....
        /*0560*/ 	.word	0x000015d0


	//   ....[10]....
        /*0564*/ 	.word	0x00001630


	//   ....[11]....
        /*0568*/ 	.word	0x00001890


	//   ....[12]....
        /*056c*/ 	.word	0x000019e0


	//   ....[13]....
        /*0570*/ 	.word	0x00001a50


	//   ....[14]....
        /*0574*/ 	.word	0x00001a60


	//   ....[15]....
        /*0578*/ 	.word	0x00001b30


	//   ....[16]....
        /*057c*/ 	.word	0x00001b50


	//   ....[17]....
        /*0580*/ 	.word	0x00001c20


	//   ....[18]....
        /*0584*/ 	.word	0x00001c40


	//   ....[19]....
        /*0588*/ 	.word	0x00001cf0


	//   ....[20]....
        /*058c*/ 	.word	0x00001d10


	//   ....[21]....
        /*0590*/ 	.word	0x00001de0


	//   ....[22]....
        /*0594*/ 	.word	0x00001e00


	//   ....[23]....
        /*0598*/ 	.word	0x00001eb0


	//   ....[24]....
        /*059c*/ 	.word	0x00001ed0


	//   ....[25]....
        /*05a0*/ 	.word	0x00001f80


	//   ....[26]....
        /*05a4*/ 	.word	0x00001fa0


	//   ....[27]....
        /*05a8*/ 	.word	0x000020a0


	//   ....[28]....
        /*05ac*/ 	.word	0x000020c0


	//   ....[29]....
        /*05b0*/ 	.word	0x00002160


	//   ....[30]....
        /*05b4*/ 	.word	0x00002180


	//   ....[31]....
        /*05b8*/ 	.word	0x00002220


	//   ....[32]....
        /*05bc*/ 	.word	0x00002240


	//   ....[33]....
        /*05c0*/ 	.word	0x000022e0


	//   ....[34]....
        /*05c4*/ 	.word	0x00002300


	//   ....[35]....
        /*05c8*/ 	.word	0x000023a0


	//   ....[36]....
        /*05cc*/ 	.word	0x000023c0


	//   ....[37]....
        /*05d0*/ 	.word	0x00002460


	//   ....[38]....
        /*05d4*/ 	.word	0x00002480


	//   ....[39]....
        /*05d8*/ 	.word	0x00002520


	//   ....[40]....
        /*05dc*/ 	.word	0x00002540


	//   ....[41]....
        /*05e0*/ 	.word	0x000025e0


	//   ....[42]....
        /*05e4*/ 	.word	0x000025f0


	//   ....[43]....
        /*05e8*/ 	.word	0x00002730


	//   ....[44]....
        /*05ec*/ 	.word	0x00002750


	//   ....[45]....
        /*05f0*/ 	.word	0x000027f0


	//   ....[46]....
        /*05f4*/ 	.word	0x00002810


	//   ....[47]....
        /*05f8*/ 	.word	0x000028b0


	//   ....[48]....
        /*05fc*/ 	.word	0x000028d0


	//   ....[49]....
        /*0600*/ 	.word	0x00002970


	//   ....[50]....
        /*0604*/ 	.word	0x00002990


	//   ....[51]....
        /*0608*/ 	.word	0x00002a30


	//   ....[52]....
        /*060c*/ 	.word	0x00002a50


	//   ....[53]....
        /*0610*/ 	.word	0x00002b00


	//   ....[54]....
        /*0614*/ 	.word	0x00002bd0


	//   ....[55]....
        /*0618*/ 	.word	0x00002bf0


	//   ....[56]....
        /*061c*/ 	.word	0x00002cd0


	//   ....[57]....
        /*0620*/ 	.word	0x00002cf0


	//   ....[58]....
        /*0624*/ 	.word	0x00002dc0


	//   ....[59]....
        /*0628*/ 	.word	0x00002de0


	//   ....[60]....
        /*062c*/ 	.word	0x00002e90


	//   ....[61]....
        /*0630*/ 	.word	0x00002eb0


	//   ....[62]....
        /*0634*/ 	.word	0x00002f80


	//   ....[63]....
        /*0638*/ 	.word	0x00002fa0


	//   ....[64]....
        /*063c*/ 	.word	0x00003050


	//   ....[65]....
        /*0640*/ 	.word	0x00003070


	//   ....[66]....
        /*0644*/ 	.word	0x00003120


	//   ....[67]....
        /*0648*/ 	.word	0x00003140


	//   ....[68]....
        /*064c*/ 	.word	0x00003240


	//   ....[69]....
        /*0650*/ 	.word	0x00003260


	//   ....[70]....
        /*0654*/ 	.word	0x00003300


	//   ....[71]....
        /*0658*/ 	.word	0x00003320


	//   ....[72]....
        /*065c*/ 	.word	0x000033c0


	//   ....[73]....
        /*0660*/ 	.word	0x000033e0


	//   ....[74]....
        /*0664*/ 	.word	0x00003480


	//   ....[75]....
        /*0668*/ 	.word	0x000034a0


	//   ....[76]....
        /*066c*/ 	.word	0x00003540


	//   ....[77]....
        /*0670*/ 	.word	0x00003560


	//   ....[78]....
        /*0674*/ 	.word	0x00003600


	//   ....[79]....
        /*0678*/ 	.word	0x00003620


	//   ....[80]....
        /*067c*/ 	.word	0x000036c0


	//   ....[81]....
        /*0680*/ 	.word	0x000036e0


	//   ....[82]....
        /*0684*/ 	.word	0x00003780


	//   ....[83]....
        /*0688*/ 	.word	0x000037b0


	//   ....[84]....
        /*068c*/ 	.word	0x000038f0


	//   ....[85]....
        /*0690*/ 	.word	0x00003910


	//   ....[86]....
        /*0694*/ 	.word	0x000039b0


	//   ....[87]....
        /*0698*/ 	.word	0x000039d0


	//   ....[88]....
        /*069c*/ 	.word	0x00003a70


	//   ....[89]....
        /*06a0*/ 	.word	0x00003a90


	//   ....[90]....
        /*06a4*/ 	.word	0x00003b30


	//   ....[91]....
        /*06a8*/ 	.word	0x00003b50


	//   ....[92]....
        /*06ac*/ 	.word	0x00003bf0


	//   ....[93]....
        /*06b0*/ 	.word	0x00003c10


	//   ....[94]....
        /*06b4*/ 	.word	0x00003cc0


	//   ....[95]....
        /*06b8*/ 	.word	0x00004150


	//   ....[96]....
        /*06bc*/ 	.word	0x000043f0


	//   ....[97]....
        /*06c0*/ 	.word	0x00004550


	//   ....[98]....
        /*06c4*/ 	.word	0x00004560


	//   ....[99]....
        /*06c8*/ 	.word	0x000045b0


	//   ....[100]....
        /*06cc*/ 	.word	0x000045c0


	//   ....[101]....
        /*06d0*/ 	.word	0x000046a0


	//   ....[102]....
        /*06d4*/ 	.word	0x000046b0


	//   ....[103]....
        /*06d8*/ 	.word	0x00004770


	//   ....[104]....
        /*06dc*/ 	.word	0x00004790


	//   ....[105]....
        /*06e0*/ 	.word	0x00004870


	//   ....[106]....
        /*06e4*/ 	.word	0x00004880


	//   ....[107]....
        /*06e8*/ 	.word	0x00004940


	//   ....[108]....
        /*06ec*/ 	.word	0x00004960


	//   ....[109]....
        /*06f0*/ 	.word	0x00004a40


	//   ....[110]....
        /*06f4*/ 	.word	0x00004a50


	//   ....[111]....
        /*06f8*/ 	.word	0x00004b10


	//   ....[112]....
        /*06fc*/ 	.word	0x00004b30


	//   ....[113]....
        /*0700*/ 	.word	0x00004c00


	//   ....[114]....
        /*0704*/ 	.word	0x00004c10


	//   ....[115]....
        /*0708*/ 	.word	0x00004cc0


	//   ....[116]....
        /*070c*/ 	.word	0x00004ce0


	//   ....[117]....
        /*0710*/ 	.word	0x00004db0


	//   ....[118]....
        /*0714*/ 	.word	0x00004dc0


	//   ....[119]....
        /*0718*/ 	.word	0x00004e70


	//   ....[120]....
        /*071c*/ 	.word	0x00004e90


	//   ....[121]....
        /*0720*/ 	.word	0x00004f60


	//   ....[122]....
        /*0724*/ 	.word	0x00004f70


	//   ....[123]....
        /*0728*/ 	.word	0x00005020


	//   ....[124]....
        /*072c*/ 	.word	0x00005040


	//   ....[125]....
        /*0730*/ 	.word	0x00005110


	//   ....[126]....
        /*0734*/ 	.word	0x00005120


	//   ....[127]....
        /*0738*/ 	.word	0x000051d0


	//   ....[128]....
        /*073c*/ 	.word	0x000051f0


	//   ....[129]....
        /*0740*/ 	.word	0x00005370


	//   ....[130]....
        /*0744*/ 	.word	0x00005380


	//   ....[131]....
        /*0748*/ 	.word	0x00005430


	//   ....[132]....
        /*074c*/ 	.word	0x00005450


	//   ....[133]....
        /*0750*/ 	.word	0x00005520


	//   ....[134]....
        /*0754*/ 	.word	0x00005530


	//   ....[135]....
        /*0758*/ 	.word	0x000055e0


	//   ....[136]....
        /*075c*/ 	.word	0x00005600


	//   ....[137]....
        /*0760*/ 	.word	0x000056d0


	//   ....[138]....
        /*0764*/ 	.word	0x000056e0


	//   ....[139]....
        /*0768*/ 	.word	0x000057a0


	//   ....[140]....
        /*076c*/ 	.word	0x000057d0


	//   ....[141]....
        /*0770*/ 	.word	0x00005870


	//   ....[142]....
        /*0774*/ 	.word	0x00005880


	//   ....[143]....
        /*0778*/ 	.word	0x00005a40


	//   ....[144]....
        /*077c*/ 	.word	0x00005a60


	//   ....[145]....
        /*0780*/ 	.word	0x00005b40


	//   ....[146]....
        /*0784*/ 	.word	0x00005b50


	//   ....[147]....
        /*0788*/ 	.word	0x00005c10


	//   ....[148]....
        /*078c*/ 	.word	0x00005c30


	//   ....[149]....
        /*0790*/ 	.word	0x00005d10


	//   ....[150]....
        /*0794*/ 	.word	0x00005d20


	//   ....[151]....
        /*0798*/ 	.word	0x00005de0


	//   ....[152]....
        /*079c*/ 	.word	0x00005e00


	//   ....[153]....
        /*07a0*/ 	.word	0x00005ee0


	//   ....[154]....
        /*07a4*/ 	.word	0x00005ef0


	//   ....[155]....
        /*07a8*/ 	.word	0x00005fb0


	//   ....[156]....
        /*07ac*/ 	.word	0x00005fd0


	//   ....[157]....
        /*07b0*/ 	.word	0x000060a0


	//   ....[158]....
        /*07b4*/ 	.word	0x000060b0


	//   ....[159]....
        /*07b8*/ 	.word	0x00006160


	//   ....[160]....
        /*07bc*/ 	.word	0x00006180


	//   ....[161]....
        /*07c0*/ 	.word	0x00006250


	//   ....[162]....
        /*07c4*/ 	.word	0x00006260


	//   ....[163]....
        /*07c8*/ 	.word	0x00006310


	//   ....[164]....
        /*07cc*/ 	.word	0x00006330


	//   ....[165]....
        /*07d0*/ 	.word	0x00006400


	//   ....[166]....
        /*07d4*/ 	.word	0x00006410


	//   ....[167]....
        /*07d8*/ 	.word	0x000064c0


	//   ....[168]....
        /*07dc*/ 	.word	0x000064e0


	//   ....[169]....
        /*07e0*/ 	.word	0x000065b0


	//   ....[170]....
        /*07e4*/ 	.word	0x000065c0


	//   ....[171]....
        /*07e8*/ 	.word	0x00006670


	//   ....[172]....
        /*07ec*/ 	.word	0x00006690


	//   ....[173]....
        /*07f0*/ 	.word	0x00006810


	//   ....[174]....
        /*07f4*/ 	.word	0x00006820


	//   ....[175]....
        /*07f8*/ 	.word	0x000068d0


	//   ....[176]....
        /*07fc*/ 	.word	0x000068f0


	//   ....[177]....
        /*0800*/ 	.word	0x000069c0


	//   ....[178]....
        /*0804*/ 	.word	0x000069d0


	//   ....[179]....
        /*0808*/ 	.word	0x00006a80


	//   ....[180]....
        /*080c*/ 	.word	0x00006aa0


	//   ....[181]....
        /*0810*/ 	.word	0x00006b70


	//   ....[182]....
        /*0814*/ 	.word	0x00006b80


	//   ....[183]....
        /*0818*/ 	.word	0x00006c60


	//   ....[184]....
        /*081c*/ 	.word	0x00006cd0


	//   ....[185]....
        /*0820*/ 	.word	0x00006e30


	//   ....[186]....
        /*0824*/ 	.word	0x00006e60


	//   ....[187]....
        /*0828*/ 	.word	0x00006e80


	//   ....[188]....
        /*082c*/ 	.word	0x00006ea0


	//   ....[189]....
        /*0830*/ 	.word	0x00006ec0


	//   ....[190]....
        /*0834*/ 	.word	0x00007570


	//   ....[191]....
        /*0838*/ 	.word	0x000075c0


	//   ....[192]....
        /*083c*/ 	.word	0x00007630


	//   ....[193]....
        /*0840*/ 	.word	0x00007690


	//   ....[194]....
        /*0844*/ 	.word	0x000076f0


	//   ....[195]....
        /*0848*/ 	.word	0x00007750


	//   ....[196]....
        /*084c*/ 	.word	0x000077b0


	//   ....[197]....
        /*0850*/ 	.word	0x00007820


	//   ....[198]....
        /*0854*/ 	.word	0x00007880


	//   ....[199]....
        /*0858*/ 	.word	0x000078e0


	//   ....[200]....
        /*085c*/ 	.word	0x00007940


	//   ....[201]....
        /*0860*/ 	.word	0x000079b0


	//   ....[202]....
        /*0864*/ 	.word	0x00007a10


	//   ....[203]....
        /*0868*/ 	.word	0x00007a70


	//   ....[204]....
        /*086c*/ 	.word	0x00007ad0


	//   ....[205]....
        /*0870*/ 	.word	0x00007b40


	//   ....[206]....
        /*0874*/ 	.word	0x00007ba0


	//   ....[207]....
        /*0878*/ 	.word	0x00007c00


	//   ....[208]....
        /*087c*/ 	.word	0x00007c60


	//   ....[209]....
        /*0880*/ 	.word	0x00007cd0


	//   ....[210]....
        /*0884*/ 	.word	0x00007d30


	//   ....[211]....
        /*0888*/ 	.word	0x00007d90


	//   ....[212]....
        /*088c*/ 	.word	0x00007df0


	//   ....[213]....
        /*0890*/ 	.word	0x00007e60


	//   ....[214]....
        /*0894*/ 	.word	0x00007ec0


	//   ....[215]....
        /*0898*/ 	.word	0x00007f20


	//   ....[216]....
        /*089c*/ 	.word	0x00007f80


	//   ....[217]....
        /*08a0*/ 	.word	0x00007ff0


	//   ....[218]....
        /*08a4*/ 	.word	0x00008050


	//   ....[219]....
        /*08a8*/ 	.word	0x000080b0


	//   ....[220]....
        /*08ac*/ 	.word	0x00008110


	//   ....[221]....
        /*08b0*/ 	.word	0x00008180


	//   ....[222]....
        /*08b4*/ 	.word	0x000081e0


	//   ....[223]....
        /*08b8*/ 	.word	0x00008240


	//   ....[224]....
        /*08bc*/ 	.word	0x000082a0


	//   ....[225]....
        /*08c0*/ 	.word	0x00008310


	//   ....[226]....
        /*08c4*/ 	.word	0x00008370


	//   ....[227]....
        /*08c8*/ 	.word	0x000083d0


	//   ....[228]....
        /*08cc*/ 	.word	0x00008430


	//   ....[229]....
        /*08d0*/ 	.word	0x000084a0


	//   ....[230]....
        /*08d4*/ 	.word	0x00008500


	//   ....[231]....
        /*08d8*/ 	.word	0x00008560


	//   ....[232]....
        /*08dc*/ 	.word	0x000085b0


	//   ....[233]....
        /*08e0*/ 	.word	0x00008620


	//   ....[234]....
        /*08e4*/ 	.word	0x00008690


	//   ....[235]....
        /*08e8*/ 	.word	0x00008700


	//   ....[236]....
        /*08ec*/ 	.word	0x00008760


	//   ....[237]....
        /*08f0*/ 	.word	0x000087c0


	//   ....[238]....
        /*08f4*/ 	.word	0x00008820


	//   ....[239]....
        /*08f8*/ 	.word	0x00008890


	//   ....[240]....
        /*08fc*/ 	.word	0x000088f0


	//   ....[241]....
        /*0900*/ 	.word	0x00008950


	//   ....[242]....
        /*0904*/ 	.word	0x000089b0


	//   ....[243]....
        /*0908*/ 	.word	0x00008a20


	//   ....[244]....
        /*090c*/ 	.word	0x00008a80


	//   ....[245]....
        /*0910*/ 	.word	0x00008ae0


	//   ....[246]....
        /*0914*/ 	.word	0x00008b40


	//   ....[247]....
        /*0918*/ 	.word	0x00008bb0


	//   ....[248]....
        /*091c*/ 	.word	0x00008c10


	//   ....[249]....
        /*0920*/ 	.word	0x00008c70


	//   ....[250]....
        /*0924*/ 	.word	0x00008cd0


	//   ....[251]....
        /*0928*/ 	.word	0x00008d40


	//   ....[252]....
        /*092c*/ 	.word	0x00008da0


	//   ....[253]....
        /*0930*/ 	.word	0x00008e00


	//   ....[254]....
        /*0934*/ 	.word	0x00008e60


	//   ....[255]....
        /*0938*/ 	.word	0x00008ed0


	//   ....[0]....
        /*093c*/ 	.word	0x00008f30


	//   ....[1]....
        /*0940*/ 	.word	0x00008f90


	//   ....[2]....
        /*0944*/ 	.word	0x00008ff0


	//   ....[3]....
        /*0948*/ 	.word	0x00009060


	//   ....[4]....
        /*094c*/ 	.word	0x000090c0


	//   ....[5]....
        /*0950*/ 	.word	0x00009120


	//   ....[6]....
        /*0954*/ 	.word	0x00009180


	//   ....[7]....
        /*0958*/ 	.word	0x000091f0


	//   ....[8]....
        /*095c*/ 	.word	0x00009250


	//   ....[9]....
        /*0960*/ 	.word	0x000092b0


	//   ....[10]....
        /*0964*/ 	.word	0x00009310


	//   ....[11]....
        /*0968*/ 	.word	0x00009380


	//   ....[12]....
        /*096c*/ 	.word	0x000093e0


	//   ....[13]....
        /*0970*/ 	.word	0x00009440


	//   ....[14]....
        /*0974*/ 	.word	0x000094a0


	//   ....[15]....
        /*0978*/ 	.word	0x00009510


	//   ....[16]....
        /*097c*/ 	.word	0x00009570


	//   ....[17]....
        /*0980*/ 	.word	0x000095d0


	//   ....[18]....
        /*0984*/ 	.word	0x00009640


	//   ....[19]....
        /*0988*/ 	.word	0x000096b0


	//   ....[20]....
        /*098c*/ 	.word	0x00009710


	//   ....[21]....
        /*0990*/ 	.word	0x00009770


	//   ....[22]....
        /*0994*/ 	.word	0x000097d0


	//----- nvinfo : EIATTR_EXIT_INSTR_OFFSETS
	.align		4
.L_1523:
        /*0998*/ 	.byte	0x04, 0x1c
        /*099a*/ 	.short	(.L_1525 - .L_1524)


	//   ....[0]....
.L_1524:
        /*099c*/ 	.word	0x00000050


	//   ....[1]....
        /*09a0*/ 	.word	0x000000c0


	//   ....[2]....
        /*09a4*/ 	.word	0x000016e0


	//   ....[3]....
        /*09a8*/ 	.word	0x00006ef0


	//   ....[4]....
        /*09ac*/ 	.word	0x00007070


	//   ....[5]....
        /*09b0*/ 	.word	0x00007090


	//   ....[6]....
        /*09b4*/ 	.word	0x000072f0


	//   ....[7]....
        /*09b8*/ 	.word	0x00007510


	//----- nvinfo : EIATTR_CRS_STACK_SIZE
	.align		4
.L_1525:
        /*09bc*/ 	.byte	0x04, 0x1e
        /*09be*/ 	.short	(.L_1527 - .L_1526)
.L_1526:
        /*09c0*/ 	.word	0x00000000
.L_1527:


//--------------------- .nv.info._ZN4vllm3moe44grouped_topk_fused_small_expert_count_kernelI13__nv_bfloat16fiLNS0_11ScoringFuncE0ELi128ELb0ELi8EEEvPT_PfPT1_PKT0_llllllbd --------------------------
	.section	.nv.info._ZN4vllm3moe44grouped_topk_fused_small_expert_count_kernelI13__nv_bfloat16fiLNS0_11ScoringFuncE0ELi128ELb0ELi8EEEvPT_PfPT1_PKT0_llllllbd,"",@"SHT_CUDA_INFO"
	.sectionflags	@""
	.align	4


	//----- nvinfo : EIATTR_CUDA_API_VERSION
	.align		4
        /*0000*/ 	.byte	0x04, 0x37
        /*0002*/ 	.short	(.L_1529 - .L_1528)
.L_1528:
        /*0004*/ 	.word	0x00000082


	//----- nvinfo : EIATTR_SW2861232_WAR
	.align		4
.L_1529:
        /*0008*/ 	.byte	0x01, 0x35
	.zero		2


	//----- nvinfo : EIATTR_PARAM_CBANK
	.align		4
        /*000c*/ 	.byte	0x04, 0x0a
        /*000e*/ 	.short	(.L_1531 - .L_1530)
	.align		4
.L_1530:
        /*0010*/ 	.word	index@(.nv.constant0._ZN4vllm3moe44grouped_topk_fused_small_expert_count_kernelI13__nv_bfloat16fiLNS0_11ScoringFuncE0ELi128ELb0ELi8EEEvPT_PfPT1_PKT0_llllllbd)
        /*0014*/ 	.short	0x0160
        /*0016*/ 	.short	0x0060


	//----- nvinfo : EIATTR_CBANK_PARAM_SIZE
	.align		4
.L_1531:
        /*0018*/ 	.byte	0x03, 0x19
        /*001a*/ 	.short	0x0060


	//----- nvinfo : EIATTR_KPARAM_INFO
	.align		4
        /*001c*/ 	.byte	0x04, 0x17
        /*001e*/ 	.short	(.L_1533 - .L_1532)
.L_1532:
        /*0020*/ 	.word	0x00000000
        /*0024*/ 	.short	0x000b
        /*0026*/ 	.short	0x0058
        /*0028*/ 	.byte	0x00, 0xf0, 0x21, 0x00


	//----- nvinfo : EIATTR_KPARAM_INFO
	.align		4
.L_1533:
        /*002c*/ 	.byte	0x04, 0x17
        /*002e*/ 	.short	(.L_1535 - .L_1534)
.L_1534:
        /*0030*/ 	.word	0x00000000
        /*0034*/ 	.short	0x000a
        /*0036*/ 	.short	0x0050
        /*0038*/ 	.byte	0x00, 0xf0, 0x05, 0x00


	//----- nvinfo : EIATTR_KPARAM_INFO
	.align		4
.L_1535:
        /*003c*/ 	.byte	0x04, 0x17
        /*003e*/ 	.short	(.L_1537 - .L_1536)
.L_1536:
        /*0040*/ 	.word	0x00000000
        /*0044*/ 	.short	0x0009
        /*0046*/ 	.short	0x0048
        /*0048*/ 	.byte	0x00, 0xf0, 0x21, 0x00


	//----- nvinfo : EIATTR_KPARAM_INFO
	.align		4
.L_1537:
        /*004c*/ 	.byte	0x04, 0x17
        /*004e*/ 	.short	(.L_1539 - .L_1538)
.L_1538:
        /*0050*/ 	.word	0x00000000
        /*0054*/ 	.short	0x0008
        /*0056*/ 	.short	0x0040
        /*0058*/ 	.byte	0x00, 0xf0, 0x21, 0x00


	//----- nvinfo : EIATTR_KPARAM_INFO
	.align		4
.L_1539:
        /*005c*/ 	.byte	0x04, 0x17
        /*005e*/ 	.short	(.L_1541 - .L_1540)
.L_1540:
        /*0060*/ 	.word	0x00000000
        /*0064*/ 	.short	0x0007
        /*0066*/ 	.short	0x0038
        /*0068*/ 	.byte	0x00, 0xf0, 0x21, 0x00


	//----- nvinfo : EIATTR_KPARAM_INFO
	.align		4
.L_1541:
        /*006c*/ 	.byte	0x04, 0x17
        /*006e*/ 	.short	(.L_1543 - .L_1542)
.L_1542:
        /*0070*/ 	.word	0x00000000
        /*0074*/ 	.short	0x0006
        /*0076*/ 	.short	0x0030
        /*0078*/ 	.byte	0x00, 0xf0, 0x21, 0x00


	//----- nvinfo : EIATTR_KPARAM_INFO
	.align		4
.L_1543:
        /*007c*/ 	.byte	0x04, 0x17
        /*007e*/ 	.short	(.L_1545 - .L_1544)
.L_1544:
        /*0080*/ 	.word	0x00000000
        /*0084*/ 	.short	0x0005
        /*0086*/ 	.short	0x0028
        /*0088*/ 	.byte	0x00, 0xf0, 0x21, 0x00


	//----- nvinfo : EIATTR_KPARAM_INFO
	.align		4
.L_1545:
        /*008c*/ 	.byte	0x04, 0x17
        /*008e*/ 	.short	(.L_1547 - .L_1546)
.L_1546:
        /*0090*/ 	.word	0x00000000
        /*0094*/ 	.short	0x0004
        /*0096*/ 	.short	0x0020
        /*0098*/ 	.byte	0x00, 0xf0, 0x21, 0x00


	//----- nvinfo : EIATTR_KPARAM_INFO
	.align		4
.L_1547:
        /*009c*/ 	.byte	0x04, 0x17
        /*009e*/ 	.short	(.L_1549 - .L_1548)
.L_1548:
        /*00a0*/ 	.word	0x00000000
        /*00a4*/ 	.short	0x0003
        /*00a6*/ 	.short	0x0018
        /*00a8*/ 	.byte	0x00, 0xf0, 0x21, 0x00


	//----- nvinfo : EIATTR_KPARAM_INFO
	.align		4
.L_1549:
        /*00ac*/ 	.byte	0x04, 0x17
        /*00ae*/ 	.short	(.L_1551 - .L_1550)
.L_1550:
        /*00b0*/ 	.word	0x00000000
        /*00b4*/ 	.short	0x0002
        /*00b6*/ 	.short	0x0010
        /*00b8*/ 	.byte	0x00, 0xf0, 0x21, 0x00


	//----- nvinfo : EIATTR_KPARAM_INFO
	.align		4
.L_1551:
        /*00bc*/ 	.byte	0x04, 0x17
        /*00be*/ 	.short	(.L_1553 - .L_1552)
.L_1552:
        /*00c0*/ 	.word	0x00000000
        /*00c4*/ 	.short	0x0001
        /*00c6*/ 	.short	0x0008
        /*00c8*/ 	.byte	0x00, 0xf0, 0x21, 0x00


	//----- nvinfo : EIATTR_KPARAM_INFO
	.align		4
.L_1553:
        /*00cc*/ 	.byte	0x04, 0x17
        /*00ce*/ 	.short	(.L_1555 - .L_1554)
.L_1554:
        /*00d0*/ 	.word	0x00000000
        /*00d4*/ 	.short	0x0000
        /*00d6*/ 	.short	0x0000
        /*00d8*/ 	.byte	0x00, 0xf0, 0x21, 0x00


	//----- nvinfo : EIATTR_MAXREG_COUNT
	.align		4
.L_1555:
        /*00dc*/ 	.byte	0x03, 0x1b
        /*00de*/ 	.short	0x00ff


	//----- nvinfo : EIATTR_NUM_BARRIERS
	.align		4
        /*00e0*/ 	.byte	0x02, 0x4c
        /*00e2*/ 	.byte	0x01
	.zero		1


	//----- nvinfo : EIATTR_MERCURY_ISA_VERSION
	.align		4
        /*00e4*/ 	.byte	0x03, 0x5f
        /*00e6*/ 	.short	0x0000


	//----- nvinfo : EIATTR_COOP_GROUP_MASK_REGIDS
	.align		4
        /*00e8*/ 	.byte	0x04, 0x29
        /*00ea*/ 	.short	(.L_1557 - .L_1556)


	//   ....[0]....
.L_1556:
        /*00ec*/ 	.word	0xffffffff


	//   ....[1]....
        /*00f0*/ 	.word	0xffffffff


	//   ....[2]....
        /*00f4*/ 	.word	0xffffffff


	//   ....[3]....
        /*00f8*/ 	.word	0xffffffff


	//   ....[4]....
        /*00fc*/ 	.word	0xffffffff


	//   ....[5]....
        /*0100*/ 	.word	0xffffffff


	//   ....[6]....
        /*0104*/ 	.word	0xffffffff


	//   ....[7]....
        /*0108*/ 	.word	0xffffffff


	//   ....[8]....
        /*010c*/ 	.word	0xffffffff


	//   ....[9]....
        /*0110*/ 	.word	0xffffffff


	//   ....[10]....
        /*0114*/ 	.word	0xffffffff


	//   ....[11]....
        /*0118*/ 	.word	0xffffffff


	//   ....[12]....
        /*011c*/ 	.word	0xffffffff


	//   ....[13]....
        /*0120*/ 	.word	0xffffffff


	//   ....[14]....
        /*0124*/ 	.word	0xffffffff


	//   ....[15]....
        /*0128*/ 	.word	0xffffffff


	//   ....[16]....
        /*012c*/ 	.word	0xffffffff


	//   ....[17]....
        /*0130*/ 	.word	0xffffffff


	//   ....[18]....
        /*0134*/ 	.word	0xffffffff


	//   ....[19]....
        /*0138*/ 	.word	0xffffffff


	//   ....[20]....
        /*013c*/ 	.word	0xffffffff


	//   ....[21]....
        /*0140*/ 	.word	0xffffffff


	//   ....[22]....
        /*0144*/ 	.word	0xffffffff


	//   ....[23]....
        /*0148*/ 	.word	0xffffffff


	//   ....[24]....
        /*014c*/ 	.word	0xffffffff


	//   ....[25]....
        /*0150*/ 	.word	0xffffffff


	//   ....[26]....
        /*0154*/ 	.word	0xffffffff


	//   ....[27]....
        /*0158*/ 	.word	0xffffffff


	//   ....[28]....
        /*015c*/ 	.word	0xffffffff


	//   ....[29]....
        /*0160*/ 	.word	0xffffffff


	//   ....[30]....
        /*0164*/ 	.word	0xffffffff


	//   ....[31]....
        /*0168*/ 	.word	0xffffffff


	//   ....[32]....
        /*016c*/ 	.word	0xffffffff


	//   ....[33]....
        /*0170*/ 	.word	0xffffffff


	//   ....[34]....
        /*0174*/ 	.word	0xffffffff


	//   ....[35]....
        /*0178*/ 	.word	0xffffffff


	//----- nvinfo : EIATTR_COOP_GROUP_INSTR_OFFSETS
	.align		4
.L_1557:
        /*017c*/ 	.byte	0x04, 0x28
        /*017e*/ 	.short	(.L_1559 - .L_1558)


	//   ....[0]....
.L_1558:
        /*0180*/ 	.word	0x00000140


	//   ....[1]....
        /*0184*/ 	.word	0x000007e0


	//   ....[2]....
        /*0188*/ 	.word	0x00000810


	//   ....[3]....
        /*018c*/ 	.word	0x00000890


	//   ....[4]....
        /*0190*/ 	.word	0x000008a0


	//   ....[5]....
        /*0194*/ 	.word	0x000008f0


	//   ....[6]....
        /*0198*/ 	.word	0x00000900


	//   ....[7]....
        /*019c*/ 	.word	0x00000950


	//   ....[8]....
        /*01a0*/ 	.word	0x00000960


	//   ....[9]....
        /*01a4*/ 	.word	0x000009b0


	//   ....[10]....
        /*01a8*/ 	.word	0x000009c0


	//   ....[11]....
        /*01ac*/ 	.word	0x00000a60


	//   ....[12]....
        /*01b0*/ 	.word	0x00000a90


	//   ....[13]....
        /*01b4*/ 	.word	0x00000b10


	//   ....[14]....
        /*01b8*/ 	.word	0x00000b20


	//   ....[15]....
        /*01bc*/ 	.word	0x00000b70


	//   ....[16]....
        /*01c0*/ 	.word	0x00000b80


	//   ....[17]....
        /*01c4*/ 	.word	0x00000bd0


	//   ....[18]....
        /*01c8*/ 	.word	0x00000be0


	//   ....[19]....
        /*01cc*/ 	.word	0x00000c50


	//   ....[20]....
        /*01d0*/ 	.word	0x00000c70


	//   ....[21]....
        /*01d4*/ 	.word	0x00000d80


	//   ....[22]....
        /*01d8*/ 	.word	0x00000d90


	//   ....[23]....
        /*01dc*/ 	.word	0x00000de0


	//   ....[24]....
        /*01e0*/ 	.word	0x00000df0


	//   ....[25]....
        /*01e4*/ 	.word	0x00000e40


	//   ....[26]....
        /*01e8*/ 	.word	0x00000e50


	//   ....[27]....
        /*01ec*/ 	.word	0x00000ea0


	//   ....[28]....
        /*01f0*/ 	.word	0x00000eb0


	//   ....[29]....
        /*01f4*/ 	.word	0x00000f00


	//   ....[30]....
        /*01f8*/ 	.word	0x00000f10


	//   ....[31]....
        /*01fc*/ 	.word	0x00001070


	//   ....[32]....
        /*0200*/ 	.word	0x000010b0


	//   ....[33]....
        /*0204*/ 	.word	0x000010d0


	//   ....[34]....
        /*0208*/ 	.word	0x000010f0


	//   ....[35]....
        /*020c*/ 	.word	0x00001120


	//----- nvinfo : EIATTR_EXIT_INSTR_OFFSETS
	.align		4
.L_1559:
        /*0210*/ 	.byte	0x04, 0x1c
        /*0212*/ 	.short	(.L_1561 - .L_1560)


	//   ....[0]....
.L_1560:
        /*0214*/ 	.word	0x000001b0


	//   ....[1]....
        /*0218*/ 	.word	0x000012b0


	//   ....[2]....
        /*021c*/ 	.word	0x00001390


	//----- nvinfo : EIATTR_CRS_STACK_SIZE
	.align		4
.L_1561:
        /*0220*/ 	.byte	0x04, 0x1e
        /*0222*/ 	.short	(.L_1563 - .L_1562)
.L_1562:
        /*0224*/ 	.word	0x00000000
.L_1563:


//--------------------- .nv.info._ZN4vllm3moe44grouped_topk_fused_small_expert_count_kernelI13__nv_bfloat16fiLNS0_11ScoringFuncE0ELi384ELb0ELi8EEEvPT_PfPT1_PKT0_llllllbd --------------------------
	.section	.nv.info._ZN4vllm3moe44grouped_topk_fused_small_expert_count_kernelI13__nv_bfloat16fiLNS0_11ScoringFuncE0ELi384ELb0ELi8EEEvPT_PfPT1_PKT0_llllllbd,"",@"SHT_CUDA_INFO"
	.sectionflags	@""
	.align	4


	//----- nvinfo : EIATTR_CUDA_API_VERSION
	.align		4
        /*0000*/ 	.byte	0x04, 0x37
        /*0002*/ 	.short	(.L_1565 - .L_1564)
.L_1564:
        /*0004*/ 	.word	0x00000082


	//----- nvinfo : EIATTR_SW2861232_WAR
	.align		4
.L_1565:
        /*0008*/ 	.byte	0x01, 0x35
	.zero		2


	//----- nvinfo : EIATTR_PARAM_CBANK
	.align		4
        /*000c*/ 	.byte	0x04, 0x0a
        /*000e*/ 	.short	(.L_1567 - .L_1566)
	.align		4
.L_1566:
        /*0010*/ 	.word	index@(.nv.constant0._ZN4vllm3moe44grouped_topk_fused_small_expert_count_kernelI13__nv_bfloat16fiLNS0_11ScoringFuncE0ELi384ELb0ELi8EEEvPT_PfPT1_PKT0_llllllbd)
        /*0014*/ 	.short	0x0160
        /*0016*/ 	.short	0x0060


	//----- nvinfo : EIATTR_CBANK_PARAM_SIZE
	.align		4
.L_1567:
        /*0018*/ 	.byte	0x03, 0x19
        /*001a*/ 	.short	0x0060


	//----- nvinfo : EIATTR_KPARAM_INFO
	.align		4
        /*001c*/ 	.byte	0x04, 0x17
        /*001e*/ 	.short	(.L_1569 - .L_1568)
.L_1568:
        /*0020*/ 	.word	0x00000000
        /*0024*/ 	.short	0x000b
        /*0026*/ 	.short	0x0058
        /*0028*/ 	.byte	0x00, 0xf0, 0x21, 0x00


	//----- nvinfo : EIATTR_KPARAM_INFO
	.align		4
.L_1569:
        /*002c*/ 	.byte	0x04, 0x17
        /*002e*/ 	.short	(.L_1571 - .L_1570)
.L_1570:
        /*0030*/ 	.word	0x00000000
        /*0034*/ 	.short	0x000a
        /*0036*/ 	.short	0x0050
        /*0038*/ 	.byte	0x00, 0xf0, 0x05, 0x00


	//----- nvinfo : EIATTR_KPARAM_INFO
	.align		4
.L_1571:
        /*003c*/ 	.byte	0x04, 0x17
        /*003e*/ 	.short	(.L_1573 - .L_1572)
.L_1572:
        /*0040*/ 	.word	0x00000000
        /*0044*/ 	.short	0x0009
        /*0046*/ 	.short	0x0048
        /*0048*/ 	.byte	0x00, 0xf0, 0x21, 0x00


	//----- nvinfo : EIATTR_KPARAM_INFO
	.align		4
.L_1573:
        /*004c*/ 	.byte	0x04, 0x17
        /*004e*/ 	.short	(.L_1575 - .L_1574)
.L_1574:
        /*0050*/ 	.word	0x00000000
        /*0054*/ 	.short	0x0008
        /*0056*/ 	.short	0x0040
        /*0058*/ 	.byte	0x00, 0xf0, 0x21, 0x00


	//----- nvinfo : EIATTR_KPARAM_INFO
	.align		4
.L_1575:
        /*005c*/ 	.byte	0x04, 0x17
        /*005e*/ 	.short	(.L_1577 - .L_1576)
.L_1576:
        /*0060*/ 	.word	0x00000000
        /*0064*/ 	.short	0x0007
        /*0066*/ 	.short	0x0038
        /*0068*/ 	.byte	0x00, 0xf0, 0x21, 0x00


	//----- nvinfo : EIATTR_KPARAM_INFO
	.align		4
.L_1577:
        /*006c*/ 	.byte	0x04, 0x17
        /*006e*/ 	.short	(.L_1579 - .L_1578)
.L_1578:
        /*0070*/ 	.word	0x00000000
        /*0074*/ 	.short	0x0006
        /*0076*/ 	.short	0x0030
        /*0078*/ 	.byte	0x00, 0xf0, 0x21, 0x00


	//----- nvinfo : EIATTR_KPARAM_INFO
	.align		4
.L_1579:
        /*007c*/ 	.byte	0x04, 0x17
        /*007e*/ 	.short	(.L_1581 - .L_1580)
.L_1580:
        /*0080*/ 	.word	0x00000000
        /*0084*/ 	.short	0x0005
        /*0086*/ 	.short	0x0028
        /*0088*/ 	.byte	0x00, 0xf0, 0x21, 0x00


	//----- nvinfo : EIATTR_KPARAM_INFO
	.align		4
.L_1581:
        /*008c*/ 	.byte	0x04, 0x17
        /*008e*/ 	.short	(.L_1583 - .L_1582)
.L_1582:
        /*0090*/ 	.word	0x00000000
        /*0094*/ 	.short	0x0004
        /*0096*/ 	.short	0x0020
        /*0098*/ 	.byte	0x00, 0xf0, 0x21, 0x00


	//----- nvinfo : EIATTR_KPARAM_INFO
	.align		4
.L_1583:
        /*009c*/ 	.byte	0x04, 0x17
        /*009e*/ 	.short	(.L_1585 - .L_1584)
.L_1584:
        /*00a0*/ 	.word	0x00000000
        /*00a4*/ 	.short	0x0003
        /*00a6*/ 	.short	0x0018
        /*00a8*/ 	.byte	0x00, 0xf0, 0x21, 0x00


	//----- nvinfo : EIATTR_KPARAM_INFO
	.align		4
.L_1585:
        /*00ac*/ 	.byte	0x04, 0x17
        /*00ae*/ 	.short	(.L_1587 - .L_1586)
.L_1586:
        /*00b0*/ 	.word	0x00000000
        /*00b4*/ 	.short	0x0002
        /*00b6*/ 	.short	0x0010
        /*00b8*/ 	.byte	0x00, 0xf0, 0x21, 0x00


	//----- nvinfo : EIATTR_KPARAM_INFO
	.align		4
.L_1587:
        /*00bc*/ 	.byte	0x04, 0x17
        /*00be*/ 	.short	(.L_1589 - .L_1588)
.L_1588:
        /*00c0*/ 	.word	0x00000000
        /*00c4*/ 	.short	0x0001
        /*00c6*/ 	.short	0x0008
        /*00c8*/ 	.byte	0x00, 0xf0, 0x21, 0x00


	//----- nvinfo : EIATTR_KPARAM_INFO
	.align		4
.L_1589:
        /*00cc*/ 	.byte	0x04, 0x17
        /*00ce*/ 	.short	(.L_1591 - .L_1590)
.L_1590:
        /*00d0*/ 	.word	0x00000000
        /*00d4*/ 	.short	0x0000
        /*00d6*/ 	.short	0x0000
        /*00d8*/ 	.byte	0x00, 0xf0, 0x21, 0x00


	//----- nvinfo : EIATTR_MAXREG_COUNT
	.align		4
.L_1591:
        /*00dc*/ 	.byte	0x03, 0x1b
        /*00de*/ 	.short	0x00ff


	//----- nvinfo : EIATTR_NUM_BARRIERS
	.align		4
        /*00e0*/ 	.byte	0x02, 0x4c
        /*00e2*/ 	.byte	0x01
	.zero		1


	//----- nvinfo : EIATTR_MERCURY_ISA_VERSION
	.align		4
        /*00e4*/ 	.byte	0x03, 0x5f
        /*00e6*/ 	.short	0x0000


	//----- nvinfo : EIATTR_COOP_GROUP_MASK_REGIDS
	.align		4
        /*00e8*/ 	.byte	0x04, 0x29
        /*00ea*/ 	.short	(.L_1593 - .L_1592)


	//   ....[0]....
.L_1592:
        /*00ec*/ 	.word	0xffffffff


	//   ....[1]....
        /*00f0*/ 	.word	0xffffffff


	//   ....[2]....
        /*00f4*/ 	.word	0xffffffff


	//   ....[3]....
        /*00f8*/ 	.word	0xffffffff


	//   ....[4]....
        /*00fc*/ 	.word	0xffffffff


	//   ....[5]....
        /*0100*/ 	.word	0xffffffff


	//   ....[6]....
        /*0104*/ 	.word	0xffffffff


	//   ....[7]....
        /*0108*/ 	.word	0xffffffff


	//   ....[8]....
        /*010c*/ 	.word	0xffffffff


	//   ....[9]....
        /*0110*/ 	.word	0xffffffff


	//   ....[10]....
        /*0114*/ 	.word	0xffffffff


	//   ....[11]....
        /*0118*/ 	.word	0xffffffff


	//   ....[12]....
        /*011c*/ 	.word	0xffffffff


	//   ....[13]....
        /*0120*/ 	.word	0xffffffff


	//   ....[14]....
        /*0124*/ 	.word	0xffffffff


	//   ....[15]....
        /*0128*/ 	.word	0xffffffff


	//   ....[16]....
        /*012c*/ 	.word	0xffffffff


	//   ....[17]....
        /*0130*/ 	.word	0xffffffff


	//   ....[18]....
        /*0134*/ 	.word	0xffffffff


	//   ....[19]....
        /*0138*/ 	.word	0xffffffff


	//   ....[20]....
        /*013c*/ 	.word	0xffffffff


	//   ....[21]....
        /*0140*/ 	.word	0xffffffff


	//   ....[22]....
        /*0144*/ 	.word	0xffffffff


	//   ....[23]....
        /*0148*/ 	.word	0xffffffff


	//   ....[24]....
        /*014c*/ 	.word	0xffffffff


	//   ....[25]....
        /*0150*/ 	.word	0xffffffff


	//   ....[26]....
        /*0154*/ 	.word	0xffffffff


	//   ....[27]....
        /*0158*/ 	.word	0xffffffff


	//   ....[28]....
        /*015c*/ 	.word	0xffffffff


	//   ....[29]....
        /*0160*/ 	.word	0xffffffff


	//   ....[30]....
        /*0164*/ 	.word	0xffffffff


	//   ....[31]....
        /*0168*/ 	.word	0xffffffff


	//   ....[32]....
        /*016c*/ 	.word	0xffffffff


	//   ....[33]....
        /*0170*/ 	.word	0xffffffff


	//   ....[34]....
        /*0174*/ 	.word	0xffffffff


	//   ....[35]....
        /*0178*/ 	.word	0xffffffff


	//   ....[36]....
        /*017c*/ 	.word	0xffffffff


	//   ....[37]....
        /*0180*/ 	.word	0xffffffff


	//   ....[38]....
        /*0184*/ 	.word	0xffffffff


	//   ....[39]....
        /*0188*/ 	.word	0xffffffff


	//   ....[40]....
        /*018c*/ 	.word	0xffffffff


	//   ....[41]....
        /*0190*/ 	.word	0xffffffff


	//   ....[42]....
        /*0194*/ 	.word	0xffffffff


	//   ....[43]....
        /*0198*/ 	.word	0xffffffff


	//   ....[44]....
        /*019c*/ 	.word	0xffffffff


	//   ....[45]....
        /*01a0*/ 	.word	0xffffffff


	//   ....[46]....
        /*01a4*/ 	.word	0xffffffff


	//   ....[47]....
        /*01a8*/ 	.word	0xffffffff


	//   ....[48]....
        /*01ac*/ 	.word	0xffffffff


	//   ....[49]....
        /*01b0*/ 	.word	0xffffffff


	//   ....[50]....
        /*01b4*/ 	.word	0xffffffff


	//   ....[51]....
        /*01b8*/ 	.word	0xffffffff


	//   ....[52]....
        /*01bc*/ 	.word	0xffffffff


	//   ....[53]....
        /*01c0*/ 	.word	0xffffffff


	//   ....[54]....
        /*01c4*/ 	.word	0xffffffff


	//   ....[55]....
        /*01c8*/ 	.word	0xffffffff


	//   ....[56]....
        /*01cc*/ 	.word	0xffffffff


	//   ....[57]....
        /*01d0*/ 	.word	0xffffffff


	//   ....[58]....
        /*01d4*/ 	.word	0xffffffff


	//   ....[59]....
        /*01d8*/ 	.word	0xffffffff


	//   ....[60]....
        /*01dc*/ 	.word	0xffffffff


	//   ....[61]....
        /*01e0*/ 	.word	0xffffffff


	//   ....[62]....
        /*01e4*/ 	.word	0xffffffff


	//   ....[63]....
        /*01e8*/ 	.word	0xffffffff


	//   ....[64]....
        /*01ec*/ 	.word	0xffffffff


	//   ....[65]....
        /*01f0*/ 	.word	0xffffffff


	//   ....[66]....
        /*01f4*/ 	.word	0xffffffff


	//   ....[67]....
        /*01f8*/ 	.word	0xffffffff


	//   ....[68]....
        /*01fc*/ 	.word	0xffffffff


	//   ....[69]....
        /*0200*/ 	.word	0xffffffff


	//   ....[70]....
        /*0204*/ 	.word	0xffffffff


	//   ....[71]....
        /*0208*/ 	.word	0xffffffff


	//   ....[72]....
        /*020c*/ 	.word	0xffffffff


	//   ....[73]....
        /*0210*/ 	.word	0xffffffff


	//   ....[74]....
        /*0214*/ 	.word	0xffffffff


	//   ....[75]....
        /*0218*/ 	.word	0xffffffff


	//   ....[76]....
        /*021c*/ 	.word	0xffffffff


	//   ....[77]....
        /*0220*/ 	.word	0xffffffff


	//   ....[78]....
        /*0224*/ 	.word	0xffffffff


	//   ....[79]....
        /*0228*/ 	.word	0xffffffff


	//   ....[80]....
        /*022c*/ 	.word	0xffffffff


	//   ....[81]....
        /*0230*/ 	.word	0xffffffff


	//   ....[82]....
        /*0234*/ 	.word	0xffffffff


	//   ....[83]....
        /*0238*/ 	.word	0xffffffff


	//   ....[84]....
        /*023c*/ 	.word	0xffffffff


	//   ....[85]....
        /*0240*/ 	.word	0xffffffff


	//----- nvinfo : EIATTR_COOP_GROUP_INSTR_OFFSETS
	.align		4
.L_1593:
        /*0244*/ 	.byte	0x04, 0x28
        /*0246*/ 	.short	(.L_1595 - .L_1594)


	//   ....[0]....
.L_1594:
        /*0248*/ 	.word	0x00000130


	//   ....[1]....
        /*024c*/ 	.word	0x00000860


	//   ....[2]....
        /*0250*/ 	.word	0x00000890


	//   ....[3]....
        /*0254*/ 	.word	0x00000910


	//   ....[4]....
        /*0258*/ 	.word	0x00000920


	//   ....[5]....
        /*025c*/ 	.word	0x00000970


	//   ....[6]....
        /*0260*/ 	.word	0x00000980


	//   ....[7]....
        /*0264*/ 	.word	0x000009d0


	//   ....[8]....
        /*0268*/ 	.word	0x000009e0


	//   ....[9]....
        /*026c*/ 	.word	0x00000a30


	//   ....[10]....
        /*0270*/ 	.word	0x00000a40


	//   ....[11]....
        /*0274*/ 	.word	0x00000b00


	//   ....[12]....
        /*0278*/ 	.word	0x00000b30


	//   ....[13]....
        /*027c*/ 	.word	0x00000bb0


	//   ....[14]....
        /*0280*/ 	.word	0x00000bc0


	//   ....[15]....
        /*0284*/ 	.word	0x00000c10


	//   ....[16]....
        /*0288*/ 	.word	0x00000c20


	//   ....[17]....
        /*028c*/ 	.word	0x00000c70


	//   ....[18]....
        /*0290*/ 	.word	0x00000c80


	//   ....[19]....
        /*0294*/ 	.word	0x00000cf0


	//   ....[20]....
        /*0298*/ 	.word	0x00000d10


	//   ....[21]....
        /*029c*/ 	.word	0x00000ea0


	//   ....[22]....
        /*02a0*/ 	.word	0x00000eb0


	//   ....[23]....
        /*02a4*/ 	.word	0x00000f00


	//   ....[24]....
        /*02a8*/ 	.word	0x00000f10


	//   ....[25]....
        /*02ac*/ 	.word	0x00000f60


	//   ....[26]....
        /*02b0*/ 	.word	0x00000f70


	//   ....[27]....
        /*02b4*/ 	.word	0x00000fc0


	//   ....[28]....
        /*02b8*/ 	.word	0x00000fd0


	//   ....[29]....
        /*02bc*/ 	.word	0x00001020


	//   ....[30]....
        /*02c0*/ 	.word	0x00001030


	//   ....[31]....
        /*02c4*/ 	.word	0x00001480


	//   ....[32]....
        /*02c8*/ 	.word	0x00001490


	//   ....[33]....
        /*02cc*/ 	.word	0x000014e0


	//   ....[34]....
        /*02d0*/ 	.word	0x000014f0


	//   ....[35]....
        /*02d4*/ 	.word	0x00001540


	//   ....[36]....
        /*02d8*/ 	.word	0x00001550


	//   ....[37]....
        /*02dc*/ 	.word	0x000015a0


	//   ....[38]....
        /*02e0*/ 	.word	0x000015b0


	//   ....[39]....
        /*02e4*/ 	.word	0x00001600


	//   ....[40]....
        /*02e8*/ 	.word	0x00001610


	//   ....[41]....
        /*02ec*/ 	.word	0x000016a0


	//   ....[42]....
        /*02f0*/ 	.word	0x000016b0


	//   ....[43]....
        /*02f4*/ 	.word	0x00001700


	//   ....[44]....
        /*02f8*/ 	.word	0x00001710


	//   ....[45]....
        /*02fc*/ 	.word	0x00001760


	//   ....[46]....
        /*0300*/ 	.word	0x00001770


	//   ....[47]....
        /*0304*/ 	.word	0x000017c0


	//   ....[48]....
        /*0308*/ 	.word	0x000017d0


	//   ....[49]....
        /*030c*/ 	.word	0x00001820


	//   ....[50]....
        /*0310*/ 	.word	0x00001830


	//   ....[51]....
        /*0314*/ 	.word	0x000018e0


	//   ....[52]....
        /*0318*/ 	.word	0x000018f0


	//   ....[53]....
        /*031c*/ 	.word	0x00001940


	//   ....[54]....
        /*0320*/ 	.word	0x00001950


	//   ....[55]....
        /*0324*/ 	.word	0x000019a0


	//   ....[56]....
        /*0328*/ 	.word	0x000019b0


	//   ....[57]....
        /*032c*/ 	.word	0x00001a00


	//   ....[58]....
        /*0330*/ 	.word	0x00001a10


	//   ....[59]....
        /*0334*/ 	.word	0x00001a60


	//   ....[60]....
        /*0338*/ 	.word	0x00001a70


	//   ....[61]....
        /*033c*/ 	.word	0x00001b00


	//   ....[62]....
        /*0340*/ 	.word	0x00001b10


	//   ....[63]....
        /*0344*/ 	.word	0x00001b60


	//   ....[64]....
        /*0348*/ 	.word	0x00001b70


	//   ....[65]....
        /*034c*/ 	.word	0x00001bc0


	//   ....[66]....
        /*0350*/ 	.word	0x00001bd0


	//   ....[67]....
        /*0354*/ 	.word	0x00001c30


	//   ....[68]....
        /*0358*/ 	.word	0x00001c40


	//   ....[69]....
        /*035c*/ 	.word	0x00001cb0


	//   ....[70]....
        /*0360*/ 	.word	0x00001ce0


	//   ....[71]....
        /*0364*/ 	.word	0x00001f20


	//   ....[72]....
        /*0368*/ 	.word	0x00001f30


	//   ....[73]....
        /*036c*/ 	.word	0x00001f80


	//   ....[74]....
        /*0370*/ 	.word	0x00001f90


	//   ....[75]....
        /*0374*/ 	.word	0x00001fe0


	//   ....[76]....
        /*0378*/ 	.word	0x00001ff0


	//   ....[77]....
        /*037c*/ 	.word	0x00002040


	//   ....[78]....
        /*0380*/ 	.word	0x00002050


	//   ....[79]....
        /*0384*/ 	.word	0x000020a0


	//   ....[80]....
        /*0388*/ 	.word	0x000020b0


	//   ....[81]....
        /*038c*/ 	.word	0x000022c0


	//   ....[82]....
        /*0390*/ 	.word	0x00002300


	//   ....[83]....
        /*0394*/ 	.word	0x00002330


	//   ....[84]....
        /*0398*/ 	.word	0x00002360


	//   ....[85]....
        /*039c*/ 	.word	0x00002380


	//----- nvinfo : EIATTR_EXIT_INSTR_OFFSETS
	.align		4
.L_1595:
        /*03a0*/ 	.byte	0x04, 0x1c
        /*03a2*/ 	.short	(.L_1597 - .L_1596)


	//   ....[0]....
.L_1596:
        /*03a4*/ 	.word	0x00001230


	//   ....[1]....
        /*03a8*/ 	.word	0x00002500


	//   ....[2]....
        /*03ac*/ 	.word	0x000025d0


	//----- nvinfo : EIATTR_CRS_STACK_SIZE
	.align		4
.L_1597:
        /*03b0*/ 	.byte	0x04, 0x1e
        /*03b2*/ 	.short	(.L_1599 - .L_1598)
.L_1598:
        /*03b4*/ 	.word	0x00000000
.L_1599:


//--------------------- .nv.info._ZN4vllm3moe44grouped_topk_fused_small_expert_count_kernelI13__nv_bfloat16fiLNS0_11ScoringFuncE0ELi512ELb0ELi8EEEvPT_PfPT1_PKT0_llllllbd --------------------------
	.section	.nv.info._ZN4vllm3moe44grouped_topk_fused_small_expert_count_kernelI13__nv_bfloat16fiLNS0_11ScoringFuncE0ELi512ELb0ELi8EEEvPT_PfPT1_PKT0_llllllbd,"",@"SHT_CUDA_INFO"
	.sectionflags	@""
	.align	4


	//----- nvinfo : EIATTR_CUDA_API_VERSION
	.align		4
        /*0000*/ 	.byte	0x04, 0x37
        /*0002*/ 	.short	(.L_1601 - .L_1600)
.L_1600:
        /*0004*/ 	.word	0x00000082


	//----- nvinfo : EIATTR_SW2861232_WAR
	.align		4
.L_1601:
        /*0008*/ 	.byte	0x01, 0x35
	.zero		2


	//----- nvinfo : EIATTR_PARAM_CBANK
	.align		4
        /*000c*/ 	.byte	0x04, 0x0a
        /*000e*/ 	.short	(.L_1603 - .L_1602)
	.align		4
.L_1602:
        /*0010*/ 	.word	index@(.nv.constant0._ZN4vllm3moe44grouped_topk_fused_small_expert_count_kernelI13__nv_bfloat16fiLNS0_11ScoringFuncE0ELi512ELb0ELi8EEEvPT_PfPT1_PKT0_llllllbd)
        /*0014*/ 	.short	0x0160
        /*0016*/ 	.short	0x0060


	//----- nvinfo : EIATTR_CBANK_PARAM_SIZE
	.align		4
.L_1603:
        /*0018*/ 	.byte	0x03, 0x19
        /*001a*/ 	.short	0x0060


	//----- nvinfo : EIATTR_KPARAM_INFO
	.align		4
        /*001c*/ 	.byte	0x04, 0x17
        /*001e*/ 	.short	(.L_1605 - .L_1604)
.L_1604:
        /*0020*/ 	.word	0x00000000
        /*0024*/ 	.short	0x000b
        /*0026*/ 	.short	0x0058
        /*0028*/ 	.byte	0x00, 0xf0, 0x21, 0x00


	//----- nvinfo : EIATTR_KPARAM_INFO
	.align		4
.L_1605:
        /*002c*/ 	.byte	0x04, 0x17
        /*002e*/ 	.short	(.L_1607 - .L_1606)
.L_1606:
        /*0030*/ 	.word	0x00000000
        /*0034*/ 	.short	0x000a
        /*0036*/ 	.short	0x0050
        /*0038*/ 	.byte	0x00, 0xf0, 0x05, 0x00


	//----- nvinfo : EIATTR_KPARAM_INFO
	.align		4
.L_1607:
        /*003c*/ 	.byte	0x04, 0x17
        /*003e*/ 	.short	(.L_1609 - .L_1608)
.L_1608:
        /*0040*/ 	.word	0x00000000
        /*0044*/ 	.short	0x0009
        /*0046*/ 	.short	0x0048
        /*0048*/ 	.byte	0x00, 0xf0, 0x21, 0x00


	//----- nvinfo : EIATTR_KPARAM_INFO
	.align		4
.L_1609:
        /*004c*/ 	.byte	0x04, 0x17
        /*004e*/ 	.short	(.L_1611 - .L_1610)
.L_1610:
        /*0050*/ 	.word	0x00000000
        /*0054*/ 	.short	0x0008
        /*0056*/ 	.short	0x0040
        /*0058*/ 	.byte	0x00, 0xf0, 0x21, 0x00


	//----- nvinfo : EIATTR_KPARAM_INFO
	.align		4
.L_1611:
        /*005c*/ 	.byte	0x04, 0x17
        /*005e*/ 	.short	(.L_1613 - .L_1612)
.L_1612:
        /*0060*/ 	.word	0x00000000
        /*0064*/ 	.short	0x0007
        /*0066*/ 	.short	0x0038
        /*0068*/ 	.byte	0x00, 0xf0, 0x21, 0x00


	//----- nvinfo : EIATTR_KPARAM_INFO
	.align		4
.L_1613:
        /*006c*/ 	.byte	0x04, 0x17
        /*006e*/ 	.short	(.L_1615 - .L_1614)
.L_1614:
        /*0070*/ 	.word	0x00000000
        /*0074*/ 	.short	0x0006
        /*0076*/ 	.short	0x0030
        /*0078*/ 	.byte	0x00, 0xf0, 0x21, 0x00


	//----- nvinfo : EIATTR_KPARAM_INFO
	.align		4
.L_1615:
        /*007c*/ 	.byte	0x04, 0x17
        /*007e*/ 	.short	(.L_1617 - .L_1616)
.L_1616:
        /*0080*/ 	.word	0x00000000
        /*0084*/ 	.short	0x0005
        /*0086*/ 	.short	0x0028
        /*0088*/ 	.byte	0x00, 0xf0, 0x21, 0x00


	//----- nvinfo : EIATTR_KPARAM_INFO
	.align		4
.L_1617:
        /*008c*/ 	.byte	0x04, 0x17
        /*008e*/ 	.short	(.L_1619 - .L_1618)
.L_1618:
        /*0090*/ 	.word	0x00000000
        /*0094*/ 	.short	0x0004
        /*0096*/ 	.short	0x0020
        /*0098*/ 	.byte	0x00, 0xf0, 0x21, 0x00


	//----- nvinfo : EIATTR_KPARAM_INFO
	.align		4
.L_1619:
        /*009c*/ 	.byte	0x04, 0x17
        /*009e*/ 	.short	(.L_1621 - .L_1620)
.L_1620:
        /*00a0*/ 	.word	0x00000000
        /*00a4*/ 	.short	0x0003
        /*00a6*/ 	.short	0x0018
        /*00a8*/ 	.byte	0x00, 0xf0, 0x21, 0x00


	//----- nvinfo : EIATTR_KPARAM_INFO
	.align		4
.L_1621:
        /*00ac*/ 	.byte	0x04, 0x17
        /*00ae*/ 	.short	(.L_1623 - .L_1622)
.L_1622:
        /*00b0*/ 	.word	0x00000000
        /*00b4*/ 	.short	0x0002
        /*00b6*/ 	.short	0x0010
        /*00b8*/ 	.byte	0x00, 0xf0, 0x21, 0x00


	//----- nvinfo : EIATTR_KPARAM_INFO
	.align		4
.L_1623:
        /*00bc*/ 	.byte	0x04, 0x17
        /*00be*/ 	.short	(.L_1625 - .L_1624)
.L_1624:
        /*00c0*/ 	.word	0x00000000
        /*00c4*/ 	.short	0x0001
        /*00c6*/ 	.short	0x0008
        /*00c8*/ 	.byte	0x00, 0xf0, 0x21, 0x00


	//----- nvinfo : EIATTR_KPARAM_INFO
	.align		4
.L_1625:
        /*00cc*/ 	.byte	0x04, 0x17
        /*00ce*/ 	.short	(.L_1627 - .L_1626)
.L_1626:
        /*00d0*/ 	.word	0x00000000
        /*00d4*/ 	.short	0x0000
        /*00d6*/ 	.short	0x0000
        /*00d8*/ 	.byte	0x00, 0xf0, 0x21, 0x00


	//----- nvinfo : EIATTR_MAXREG_COUNT
	.align		4
.L_1627:
        /*00dc*/ 	.byte	0x03, 0x1b
        /*00de*/ 	.short	0x00ff


	//----- nvinfo : EIATTR_NUM_BARRIERS
	.align		4
        /*00e0*/ 	.byte	0x02, 0x4c
        /*00e2*/ 	.byte	0x01
	.zero		1


	//----- nvinfo : EIATTR_MERCURY_ISA_VERSION
	.align		4
        /*00e4*/ 	.byte	0x03, 0x5f
        /*00e6*/ 	.short	0x0000


	//----- nvinfo : EIATTR_COOP_GROUP_MASK_REGIDS
	.align		4
        /*00e8*/ 	.byte	0x04, 0x29
        /*00ea*/ 	.short	(.L_1629 - .L_1628)


	//   ....[0]....
.L_1628:
        /*00ec*/ 	.word	0xffffffff


	//   ....[1]....
        /*00f0*/ 	.word	0xffffffff


	//   ....[2]....
        /*00f4*/ 	.word	0xffffffff


	//   ....[3]....
        /*00f8*/ 	.word	0xffffffff


	//   ....[4]....
        /*00fc*/ 	.word	0xffffffff


	//   ....[5]....
        /*0100*/ 	.word	0xffffffff


	//   ....[6]....
        /*0104*/ 	.word	0xffffffff


	//   ....[7]....
        /*0108*/ 	.word	0xffffffff


	//   ....[8]....
        /*010c*/ 	.word	0xffffffff


	//   ....[9]....
        /*0110*/ 	.word	0xffffffff


	//   ....[10]....
        /*0114*/ 	.word	0xffffffff


	//   ....[11]....
        /*0118*/ 	.word	0xffffffff


	//   ....[12]....
        /*011c*/ 	.word	0xffffffff


	//   ....[13]....
        /*0120*/ 	.word	0xffffffff


	//   ....[14]....
        /*0124*/ 	.word	0xffffffff


	//   ....[15]....
        /*0128*/ 	.word	0xffffffff


	//   ....[16]....
        /*012c*/ 	.word	0xffffffff


	//   ....[17]....
        /*0130*/ 	.word	0xffffffff


	//   ....[18]....
        /*0134*/ 	.word	0xffffffff


	//   ....[19]....
        /*0138*/ 	.word	0xffffffff


	//   ....[20]....
        /*013c*/ 	.word	0xffffffff


	//   ....[21]....
        /*0140*/ 	.word	0xffffffff


	//   ....[22]....
        /*0144*/ 	.word	0xffffffff


	//   ....[23]....
        /*0148*/ 	.word	0xffffffff


	//   ....[24]....
        /*014c*/ 	.word	0xffffffff


	//   ....[25]....
        /*0150*/ 	.word	0xffffffff


	//   ....[26]....
        /*0154*/ 	.word	0xffffffff


	//   ....[27]....
        /*0158*/ 	.word	0xffffffff


	//   ....[28]....
        /*015c*/ 	.word	0xffffffff


	//   ....[29]....
        /*0160*/ 	.word	0xffffffff


	//   ....[30]....
        /*0164*/ 	.word	0xffffffff


	//   ....[31]....
        /*0168*/ 	.word	0xffffffff


	//   ....[32]....
        /*016c*/ 	.word	0xffffffff


	//   ....[33]....
        /*0170*/ 	.word	0xffffffff


	//   ....[34]....
        /*0174*/ 	.word	0xffffffff


	//   ....[35]....
        /*0178*/ 	.word	0xffffffff


	//   ....[36]....
        /*017c*/ 	.word	0xffffffff


	//   ....[37]....
        /*0180*/ 	.word	0xffffffff


	//   ....[38]....
        /*0184*/ 	.word	0xffffffff


	//   ....[39]....
        /*0188*/ 	.word	0xffffffff


	//   ....[40]....
        /*018c*/ 	.word	0xffffffff


	//   ....[41]....
        /*0190*/ 	.word	0xffffffff


	//   ....[42]....
        /*0194*/ 	.word	0xffffffff


	//   ....[43]....
        /*0198*/ 	.word	0xffffffff


	//   ....[44]....
        /*019c*/ 	.word	0xffffffff


	//   ....[45]....
        /*01a0*/ 	.word	0xffffffff


	//   ....[46]....
        /*01a4*/ 	.word	0xffffffff


	//   ....[47]....
        /*01a8*/ 	.word	0xffffffff


	//   ....[48]....
        /*01ac*/ 	.word	0xffffffff


	//   ....[49]....
        /*01b0*/ 	.word	0xffffffff


	//   ....[50]....
        /*01b4*/ 	.word	0xffffffff


	//   ....[51]....
        /*01b8*/ 	.word	0xffffffff


	//   ....[52]....
        /*01bc*/ 	.word	0xffffffff


	//   ....[53]....
        /*01c0*/ 	.word	0xffffffff


	//   ....[54]....
        /*01c4*/ 	.word	0xffffffff


	//   ....[55]....
        /*01c8*/ 	.word	0xffffffff


	//   ....[56]....
        /*01cc*/ 	.word	0xffffffff


	//   ....[57]....
        /*01d0*/ 	.word	0xffffffff


	//   ....[58]....
        /*01d4*/ 	.word	0xffffffff


	//   ....[59]....
        /*01d8*/ 	.word	0xffffffff


	//   ....[60]....
        /*01dc*/ 	.word	0xffffffff


	//   ....[61]....
        /*01e0*/ 	.word	0xffffffff


	//   ....[62]....
        /*01e4*/ 	.word	0xffffffff


	//   ....[63]....
        /*01e8*/ 	.word	0xffffffff


	//   ....[64]....
        /*01ec*/ 	.word	0xffffffff


	//   ....[65]....
        /*01f0*/ 	.word	0xffffffff


	//   ....[66]....
        /*01f4*/ 	.word	0xffffffff


	//   ....[67]....
        /*01f8*/ 	.word	0xffffffff


	//   ....[68]....
        /*01fc*/ 	.word	0xffffffff


	//   ....[69]....
        /*0200*/ 	.word	0xffffffff


	//   ....[70]....
        /*0204*/ 	.word	0xffffffff


	//   ....[71]....
        /*0208*/ 	.word	0xffffffff


	//   ....[72]....
        /*020c*/ 	.word	0xffffffff


	//   ....[73]....
        /*0210*/ 	.word	0xffffffff


	//   ....[74]....
        /*0214*/ 	.word	0xffffffff


	//   ....[75]....
        /*0218*/ 	.word	0xffffffff


	//   ....[76]....
        /*021c*/ 	.word	0xffffffff


	//   ....[77]....
        /*0220*/ 	.word	0xffffffff


	//   ....[78]....
        /*0224*/ 	.word	0xffffffff


	//   ....[79]....
        /*0228*/ 	.word	0xffffffff


	//   ....[80]....
        /*022c*/ 	.word	0xffffffff


	//   ....[81]....
        /*0230*/ 	.word	0xffffffff


	//   ....[82]....
        /*0234*/ 	.word	0xffffffff


	//   ....[83]....
        /*0238*/ 	.word	0xffffffff


	//   ....[84]....
        /*023c*/ 	.word	0xffffffff


	//   ....[85]....
        /*0240*/ 	.word	0xffffffff


	//----- nvinfo : EIATTR_COOP_GROUP_INSTR_OFFSETS
	.align		4
.L_1629:
        /*0244*/ 	.byte	0x04, 0x28
        /*0246*/ 	.short	(.L_1631 - .L_1630)


	//   ....[0]....
.L_1630:
        /*0248*/ 	.word	0x00000130


	//   ....[1]....
        /*024c*/ 	.word	0x00000860


	//   ....[2]....
        /*0250*/ 	.word	0x00000890


	//   ....[3]....
        /*0254*/ 	.word	0x00000910


	//   ....[4]....
        /*0258*/ 	.word	0x00000920


	//   ....[5]....
        /*025c*/ 	.word	0x00000970


	//   ....[6]....
        /*0260*/ 	.word	0x00000980


	//   ....[7]....
        /*0264*/ 	.word	0x000009d0


	//   ....[8]....
        /*0268*/ 	.word	0x000009e0


	//   ....[9]....
        /*026c*/ 	.word	0x00000a30


	//   ....[10]....
        /*0270*/ 	.word	0x00000a40


	//   ....[11]....
        /*0274*/ 	.word	0x00000b00


	//   ....[12]....
        /*0278*/ 	.word	0x00000b30


	//   ....[13]....
        /*027c*/ 	.word	0x00000bb0


	//   ....[14]....
        /*0280*/ 	.word	0x00000bc0


	//   ....[15]....
        /*0284*/ 	.word	0x00000c10


	//   ....[16]....
        /*0288*/ 	.word	0x00000c20


	//   ....[17]....
        /*028c*/ 	.word	0x00000c70


	//   ....[18]....
        /*0290*/ 	.word	0x00000c80


	//   ....[19]....
        /*0294*/ 	.word	0x00000cf0


	//   ....[20]....
        /*0298*/ 	.word	0x00000d10


	//   ....[21]....
        /*029c*/ 	.word	0x00000ea0


	//   ....[22]....
        /*02a0*/ 	.word	0x00000eb0


	//   ....[23]....
        /*02a4*/ 	.word	0x00000f00


	//   ....[24]....
        /*02a8*/ 	.word	0x00000f10


	//   ....[25]....
        /*02ac*/ 	.word	0x00000f60


	//   ....[26]....
        /*02b0*/ 	.word	0x00000f70


	//   ....[27]....
        /*02b4*/ 	.word	0x00000fc0


	//   ....[28]....
        /*02b8*/ 	.word	0x00000fd0


	//   ....[29]....
        /*02bc*/ 	.word	0x00001020


	//   ....[30]....
        /*02c0*/ 	.word	0x00001030


	//   ....[31]....
        /*02c4*/ 	.word	0x00001420


	//   ....[32]....
        /*02c8*/ 	.word	0x00001430


	//   ....[33]....
        /*02cc*/ 	.word	0x00001480


	//   ....[34]....
        /*02d0*/ 	.word	0x00001490


	//   ....[35]....
        /*02d4*/ 	.word	0x000014e0


	//   ....[36]....
        /*02d8*/ 	.word	0x000014f0


	//   ....[37]....
        /*02dc*/ 	.word	0x00001540


	//   ....[38]....
        /*02e0*/ 	.word	0x00001550


	//   ....[39]....
        /*02e4*/ 	.word	0x000015a0


	//   ....[40]....
        /*02e8*/ 	.word	0x000015b0


	//   ....[41]....
        /*02ec*/ 	.word	0x00001640


	//   ....[42]....
        /*02f0*/ 	.word	0x00001650


	//   ....[43]....
        /*02f4*/ 	.word	0x000016a0


	//   ....[44]....
        /*02f8*/ 	.word	0x000016b0


	//   ....[45]....
        /*02fc*/ 	.word	0x00001700


	//   ....[46]....
        /*0300*/ 	.word	0x00001710


	//   ....[47]....
        /*0304*/ 	.word	0x00001760


	//   ....[48]....
        /*0308*/ 	.word	0x00001770


	//   ....[49]....
        /*030c*/ 	.word	0x000017c0


	//   ....[50]....
        /*0310*/ 	.word	0x000017d0


	//   ....[51]....
        /*0314*/ 	.word	0x00001880


	//   ....[52]....
        /*0318*/ 	.word	0x00001890


	//   ....[53]....
        /*031c*/ 	.word	0x000018e0


	//   ....[54]....
        /*0320*/ 	.word	0x000018f0


	//   ....[55]....
        /*0324*/ 	.word	0x00001940


	//   ....[56]....
        /*0328*/ 	.word	0x00001950


	//   ....[57]....
        /*032c*/ 	.word	0x000019a0


	//   ....[58]....
        /*0330*/ 	.word	0x000019b0


	//   ....[59]....
        /*0334*/ 	.word	0x00001a00


	//   ....[60]....
        /*0338*/ 	.word	0x00001a10


	//   ....[61]....
        /*033c*/ 	.word	0x00001ab0


	//   ....[62]....
        /*0340*/ 	.word	0x00001ac0


	//   ....[63]....
        /*0344*/ 	.word	0x00001b10


	//   ....[64]....
        /*0348*/ 	.word	0x00001b20


	//   ....[65]....
        /*034c*/ 	.word	0x00001b70


	//   ....[66]....
        /*0350*/ 	.word	0x00001b80


	//   ....[67]....
        /*0354*/ 	.word	0x00001be0


	//   ....[68]....
        /*0358*/ 	.word	0x00001bf0


	//   ....[69]....
        /*035c*/ 	.word	0x00001c60


	//   ....[70]....
        /*0360*/ 	.word	0x00001c90


	//   ....[71]....
        /*0364*/ 	.word	0x00001ec0


	//   ....[72]....
        /*0368*/ 	.word	0x00001ed0


	//   ....[73]....
        /*036c*/ 	.word	0x00001f20


	//   ....[74]....
        /*0370*/ 	.word	0x00001f30


	//   ....[75]....
        /*0374*/ 	.word	0x00001f80


	//   ....[76]....
        /*0378*/ 	.word	0x00001f90


	//   ....[77]....
        /*037c*/ 	.word	0x00001fe0


	//   ....[78]....
        /*0380*/ 	.word	0x00001ff0


	//   ....[79]....
        /*0384*/ 	.word	0x00002040


	//   ....[80]....
        /*0388*/ 	.word	0x00002050


	//   ....[81]....
        /*038c*/ 	.word	0x00002260


	//   ....[82]....
        /*0390*/ 	.word	0x000022a0


	//   ....[83]....
        /*0394*/ 	.word	0x000022d0


	//   ....[84]....
        /*0398*/ 	.word	0x00002300


	//   ....[85]....
        /*039c*/ 	.word	0x00002320


	//----- nvinfo : EIATTR_EXIT_INSTR_OFFSETS
	.align		4
.L_1631:
        /*03a0*/ 	.byte	0x04, 0x1c
        /*03a2*/ 	.short	(.L_1633 - .L_1632)


	//   ....[0]....
.L_1632:
        /*03a4*/ 	.word	0x00001230


	//   ....[1]....
        /*03a8*/ 	.word	0x000024a0


	//   ....[2]....
        /*03ac*/ 	.word	0x00002570


	//----- nvinfo : EIATTR_CRS_STACK_SIZE
	.align		4
.L_1633:
        /*03b0*/ 	.byte	0x04, 0x1e
        /*03b2*/ 	.short	(.L_1635 - .L_1634)
.L_1634:
        /*03b4*/ 	.word	0x00000000
.L_1635:


//--------------------- .nv.info._ZN4vllm3moe44grouped_topk_fused_small_expert_count_kernelI13__nv_bfloat16fiLNS0_11ScoringFuncE0ELi512ELb0ELi22EEEvPT_PfPT1_PKT0_llllllbd --------------------------
	.section	.nv.info._ZN4vllm3moe44grouped_topk_fused_small_expert_count_kernelI13__nv_bfloat16fiLNS0_11ScoringFuncE0ELi512ELb0ELi22EEEvPT_PfPT1_PKT0_llllllbd,"",@"SHT_CUDA_INFO"
	.sectionflags	@""
	.align	4


	//----- nvinfo : EIATTR_CUDA_API_VERSION
	.align		4
        /*0000*/ 	.byte	0x04, 0x37
        /*0002*/ 	.short	(.L_1637 - .L_1636)
.L_1636:
        /*0004*/ 	.word	0x00000082


	//----- nvinfo : EIATTR_SW2861232_WAR
	.align		4
.L_1637:
        /*0008*/ 	.byte	0x01, 0x35
	.zero		2


	//----- nvinfo : EIATTR_PARAM_CBANK
	.align		4
        /*000c*/ 	.byte	0x04, 0x0a
        /*000e*/ 	.short	(.L_1639 - .L_1638)
	.align		4
.L_1638:
        /*0010*/ 	.word	index@(.nv.constant0._ZN4vllm3moe44grouped_topk_fused_small_expert_count_kernelI13__nv_bfloat16fiLNS0_11ScoringFuncE0ELi512ELb0ELi22EEEvPT_PfPT1_PKT0_llllllbd)
        /*0014*/ 	.short	0x0160
        /*0016*/ 	.short	0x0060


	//----- nvinfo : EIATTR_CBANK_PARAM_SIZE
	.align		4
.L_1639:
        /*0018*/ 	.byte	0x03, 0x19
        /*001a*/ 	.short	0x0060


	//----- nvinfo : EIATTR_KPARAM_INFO
	.align		4
        /*001c*/ 	.byte	0x04, 0x17
        /*001e*/ 	.short	(.L_1641 - .L_1640)
.L_1640:
        /*0020*/ 	.word	0x00000000
        /*0024*/ 	.short	0x000b
        /*0026*/ 	.short	0x0058
        /*0028*/ 	.byte	0x00, 0xf0, 0x21, 0x00


	//----- nvinfo : EIATTR_KPARAM_INFO
	.align		4
.L_1641:
        /*002c*/ 	.byte	0x04, 0x17
        /*002e*/ 	.short	(.L_1643 - .L_1642)
.L_1642:
        /*0030*/ 	.word	0x00000000
        /*0034*/ 	.short	0x000a
        /*0036*/ 	.short	0x0050
        /*0038*/ 	.byte	0x00, 0xf0, 0x05, 0x00


	//----- nvinfo : EIATTR_KPARAM_INFO
	.align		4
.L_1643:
        /*003c*/ 	.byte	0x04, 0x17
        /*003e*/ 	.short	(.L_1645 - .L_1644)
.L_1644:
        /*0040*/ 	.word	0x00000000
        /*0044*/ 	.short	0x0009
        /*0046*/ 	.short	0x0048
        /*0048*/ 	.byte	0x00, 0xf0, 0x21, 0x00


	//----- nvinfo : EIATTR_KPARAM_INFO
	.align		4
.L_1645:
        /*004c*/ 	.byte	0x04, 0x17
        /*004e*/ 	.short	(.L_1647 - .L_1646)
.L_1646:
        /*0050*/ 	.word	0x00000000
        /*0054*/ 	.short	0x0008
        /*0056*/ 	.short	0x0040
        /*0058*/ 	.byte	0x00, 0xf0, 0x21, 0x00


	//----- nvinfo : EIATTR_KPARAM_INFO
	.align		4
.L_1647:
        /*005c*/ 	.byte	0x04, 0x17
        /*005e*/ 	.short	(.L_1649 - .L_1648)
.L_1648:
        /*0060*/ 	.word	0x00000000
        /*0064*/ 	.short	0x0007
        /*0066*/ 	.short	0x0038
        /*0068*/ 	.byte	0x00, 0xf0, 0x21, 0x00


	//----- nvinfo : EIATTR_KPARAM_INFO
	.align		4
.L_1649:
        /*006c*/ 	.byte	0x04, 0x17
        /*006e*/ 	.short	(.L_1651 - .L_1650)
.L_1650:
        /*0070*/ 	.word	0x00000000
        /*0074*/ 	.short	0x0006
        /*0076*/ 	.short	0x0030
        /*0078*/ 	.byte	0x00, 0xf0, 0x21, 0x00


	//----- nvinfo : EIATTR_KPARAM_INFO
	.align		4
.L_1651:
        /*007c*/ 	.byte	0x04, 0x17
        /*007e*/ 	.short	(.L_1653 - .L_1652)
.L_1652:
        /*0080*/ 	.word	0x00000000
        /*0084*/ 	.short	0x0005
        /*0086*/ 	.short	0x0028
        /*0088*/ 	.byte	0x00, 0xf0, 0x21, 0x00


	//----- nvinfo : EIATTR_KPARAM_INFO
	.align		4
.L_1653:
        /*008c*/ 	.byte	0x04, 0x17
        /*008e*/ 	.short	(.L_1655 - .L_1654)
.L_1654:
        /*0090*/ 	.word	0x00000000
        /*0094*/ 	.short	0x0004
        /*0096*/ 	.short	0x0020
        /*0098*/ 	.byte	0x00, 0xf0, 0x21, 0x00


	//----- nvinfo : EIATTR_KPARAM_INFO
	.align		4
.L_1655:
        /*009c*/ 	.byte	0x04, 0x17
        /*009e*/ 	.short	(.L_1657 - .L_1656)
.L_1656:
        /*00a0*/ 	.word	0x00000000
        /*00a4*/ 	.short	0x0003
        /*00a6*/ 	.short	0x0018
        /*00a8*/ 	.byte	0x00, 0xf0, 0x21, 0x00


	//----- nvinfo : EIATTR_KPARAM_INFO
	.align		4
.L_1657:
        /*00ac*/ 	.byte	0x04, 0x17
        /*00ae*/ 	.short	(.L_1659 - .L_1658)
.L_1658:
        /*00b0*/ 	.word	0x00000000
        /*00b4*/ 	.short	0x0002
        /*00b6*/ 	.short	0x0010
        /*00b8*/ 	.byte	0x00, 0xf0, 0x21, 0x00


	//----- nvinfo : EIATTR_KPARAM_INFO
	.align		4
.L_1659:
        /*00bc*/ 	.byte	0x04, 0x17
        /*00be*/ 	.short	(.L_1661 - .L_1660)
.L_1660:
        /*00c0*/ 	.word	0x00000000
        /*00c4*/ 	.short	0x0001
        /*00c6*/ 	.short	0x0008
        /*00c8*/ 	.byte	0x00, 0xf0, 0x21, 0x00


	//----- nvinfo : EIATTR_KPARAM_INFO
	.align		4
.L_1661:
        /*00cc*/ 	.byte	0x04, 0x17
        /*00ce*/ 	.short	(.L_1663 - .L_1662)
.L_1662:
        /*00d0*/ 	.word	0x00000000
        /*00d4*/ 	.short	0x0000
        /*00d6*/ 	.short	0x0000
        /*00d8*/ 	.byte	0x00, 0xf0, 0x21, 0x00


	//----- nvinfo : EIATTR_MAXREG_COUNT
	.align		4
.L_1663:
        /*00dc*/ 	.byte	0x03, 0x1b
        /*00de*/ 	.short	0x00ff


	//----- nvinfo : EIATTR_NUM_BARRIERS
	.align		4
        /*00e0*/ 	.byte	0x02, 0x4c
        /*00e2*/ 	.byte	0x01
	.zero		1


	//----- nvinfo : EIATTR_MERCURY_ISA_VERSION
	.align		4
        /*00e4*/ 	.byte	0x03, 0x5f
        /*00e6*/ 	.short	0x0000


	//----- nvinfo : EIATTR_COOP_GROUP_MASK_REGIDS
	.align		4
        /*00e8*/ 	.byte	0x04, 0x29
        /*00ea*/ 	.short	(.L_1665 - .L_1664)


	//   ....[0]....
.L_1664:
        /*00ec*/ 	.word	0xffffffff


	//   ....[1]....
        /*00f0*/ 	.word	0xffffffff


	//   ....[2]....
        /*00f4*/ 	.word	0xffffffff


	//   ....[3]....
        /*00f8*/ 	.word	0xffffffff


	//   ....[4]....
        /*00fc*/ 	.word	0xffffffff


	//   ....[5]....
        /*0100*/ 	.word	0xffffffff


	//   ....[6]....
        /*0104*/ 	.word	0xffffffff


	//   ....[7]....
        /*0108*/ 	.word	0xffffffff


	//   ....[8]....
        /*010c*/ 	.word	0xffffffff


	//   ....[9]....
        /*0110*/ 	.word	0xffffffff


	//   ....[10]....
        /*0114*/ 	.word	0xffffffff


	//   ....[11]....
        /*0118*/ 	.word	0xffffffff


	//   ....[12]....
        /*011c*/ 	.word	0xffffffff


	//   ....[13]....
        /*0120*/ 	.word	0xffffffff


	//   ....[14]....
        /*0124*/ 	.word	0xffffffff


	//   ....[15]....
        /*0128*/ 	.word	0xffffffff


	//   ....[16]....
        /*012c*/ 	.word	0xffffffff


	//   ....[17]....
        /*0130*/ 	.word	0xffffffff


	//   ....[18]....
        /*0134*/ 	.word	0xffffffff


	//   ....[19]....
        /*0138*/ 	.word	0xffffffff


	//   ....[20]....
        /*013c*/ 	.word	0xffffffff


	//   ....[21]....
        /*0140*/ 	.word	0xffffffff


	//   ....[22]....
        /*0144*/ 	.word	0xffffffff


	//   ....[23]....
        /*0148*/ 	.word	0xffffffff


	//   ....[24]....
        /*014c*/ 	.word	0xffffffff


	//   ....[25]....
        /*0150*/ 	.word	0xffffffff


	//   ....[26]....
        /*0154*/ 	.word	0xffffffff


	//   ....[27]....
        /*0158*/ 	.word	0xffffffff


	//   ....[28]....
        /*015c*/ 	.word	0xffffffff


	//   ....[29]....
        /*0160*/ 	.word	0xffffffff


	//   ....[30]....
        /*0164*/ 	.word	0xffffffff


	//   ....[31]....
        /*0168*/ 	.word	0xffffffff


	//   ....[32]....
        /*016c*/ 	.word	0xffffffff


	//   ....[33]....
        /*0170*/ 	.word	0xffffffff


	//   ....[34]....
        /*0174*/ 	.word	0xffffffff


	//   ....[35]....
        /*0178*/ 	.word	0xffffffff


	//   ....[36]....
        /*017c*/ 	.word	0xffffffff


	//   ....[37]....
        /*0180*/ 	.word	0xffffffff


	//   ....[38]....
        /*0184*/ 	.word	0xffffffff


	//   ....[39]....
        /*0188*/ 	.word	0xffffffff


	//   ....[40]....
        /*018c*/ 	.word	0xffffffff


	//   ....[41]....
        /*0190*/ 	.word	0xffffffff


	//   ....[42]....
        /*0194*/ 	.word	0xffffffff


	//   ....[43]....
        /*0198*/ 	.word	0xffffffff


	//   ....[44]....
        /*019c*/ 	.word	0xffffffff


	//   ....[45]....
        /*01a0*/ 	.word	0xffffffff


	//   ....[46]....
        /*01a4*/ 	.word	0xffffffff


	//   ....[47]....
        /*01a8*/ 	.word	0xffffffff


	//   ....[48]....
        /*01ac*/ 	.word	0xffffffff


	//   ....[49]....
        /*01b0*/ 	.word	0xffffffff


	//   ....[50]....
        /*01b4*/ 	.word	0xffffffff


	//   ....[51]....
        /*01b8*/ 	.word	0xffffffff


	//   ....[52]....
        /*01bc*/ 	.word	0xffffffff


	//   ....[53]....
        /*01c0*/ 	.word	0xffffffff


	//   ....[54]....
        /*01c4*/ 	.word	0xffffffff


	//   ....[55]....
        /*01c8*/ 	.word	0xffffffff


	//   ....[56]....
        /*01cc*/ 	.word	0xffffffff


	//   ....[57]....
        /*01d0*/ 	.word	0xffffffff


	//   ....[58]....
        /*01d4*/ 	.word	0xffffffff


	//   ....[59]....
        /*01d8*/ 	.word	0xffffffff


	//   ....[60]....
        /*01dc*/ 	.word	0xffffffff


	//   ....[61]....
        /*01e0*/ 	.word	0xffffffff


	//   ....[62]....
        /*01e4*/ 	.word	0xffffffff


	//   ....[63]....
        /*01e8*/ 	.word	0xffffffff


	//   ....[64]....
        /*01ec*/ 	.word	0xffffffff


	//   ....[65]....
        /*01f0*/ 	.word	0xffffffff


	//----- nvinfo : EIATTR_COOP_GROUP_INSTR_OFFSETS
	.align		4
.L_1665:
        /*01f4*/ 	.byte	0x04, 0x28
        /*01f6*/ 	.short	(.L_1667 - .L_1666)


	//   ....[0]....
.L_1666:
        /*01f8*/ 	.word	0x00000130


	//   ....[1]....
        /*01fc*/ 	.word	0x00000890


	//   ....[2]....
        /*0200*/ 	.word	0x000008c0


	//   ....[3]....
        /*0204*/ 	.word	0x00000940


	//   ....[4]....
        /*0208*/ 	.word	0x00000950


	//   ....[5]....
        /*020c*/ 	.word	0x000009a0


	//   ....[6]....
        /*0210*/ 	.word	0x000009b0


	//   ....[7]....
        /*0214*/ 	.word	0x00000a00


	//   ....[8]....
        /*0218*/ 	.word	0x00000a10


	//   ....[9]....
        /*021c*/ 	.word	0x00000a60


	//   ....[10]....
        /*0220*/ 	.word	0x00000a70


	//   ....[11]....
        /*0224*/ 	.word	0x00000b30


	//   ....[12]....
        /*0228*/ 	.word	0x00000b60


	//   ....[13]....
        /*022c*/ 	.word	0x00000be0


	//   ....[14]....
        /*0230*/ 	.word	0x00000bf0


	//   ....[15]....
        /*0234*/ 	.word	0x00000c40


	//   ....[16]....
        /*0238*/ 	.word	0x00000c50


	//   ....[17]....
        /*023c*/ 	.word	0x00000ca0


	//   ....[18]....
        /*0240*/ 	.word	0x00000cb0


	//   ....[19]....
        /*0244*/ 	.word	0x00000d20


	//   ....[20]....
        /*0248*/ 	.word	0x00000d50


	//   ....[21]....
        /*024c*/ 	.word	0x00000ed0


	//   ....[22]....
        /*0250*/ 	.word	0x00000ee0


	//   ....[23]....
        /*0254*/ 	.word	0x00000f30


	//   ....[24]....
        /*0258*/ 	.word	0x00000f40


	//   ....[25]....
        /*025c*/ 	.word	0x00000f90


	//   ....[26]....
        /*0260*/ 	.word	0x00000fa0


	//   ....[27]....
        /*0264*/ 	.word	0x00000ff0


	//   ....[28]....
        /*0268*/ 	.word	0x00001000


	//   ....[29]....
        /*026c*/ 	.word	0x00001050


	//   ....[30]....
        /*0270*/ 	.word	0x00001060


	//   ....[31]....
        /*0274*/ 	.word	0x00001760


	//   ....[32]....
        /*0278*/ 	.word	0x00001780


	//   ....[33]....
        /*027c*/ 	.word	0x000017d0


	//   ....[34]....
        /*0280*/ 	.word	0x000017e0


	//   ....[35]....
        /*0284*/ 	.word	0x00001830


	//   ....[36]....
        /*0288*/ 	.word	0x00001840


	//   ....[37]....
        /*028c*/ 	.word	0x00001890


	//   ....[38]....
        /*0290*/ 	.word	0x000018a0


	//   ....[39]....
        /*0294*/ 	.word	0x00001900


	//   ....[40]....
        /*0298*/ 	.word	0x00001920


	//   ....[41]....
        /*029c*/ 	.word	0x000019e0


	//   ....[42]....
        /*02a0*/ 	.word	0x00001a00


	//   ....[43]....
        /*02a4*/ 	.word	0x00001a50


	//   ....[44]....
        /*02a8*/ 	.word	0x00001a60


	//   ....[45]....
        /*02ac*/ 	.word	0x00001ab0


	//   ....[46]....
        /*02b0*/ 	.word	0x00001ac0


	//   ....[47]....
        /*02b4*/ 	.word	0x00001b30


	//   ....[48]....
        /*02b8*/ 	.word	0x00001b40


	//   ....[49]....
        /*02bc*/ 	.word	0x00001bb0


	//   ....[50]....
        /*02c0*/ 	.word	0x00001bd0


	//   ....[51]....
        /*02c4*/ 	.word	0x00001d40


	//   ....[52]....
        /*02c8*/ 	.word	0x00001d50


	//   ....[53]....
        /*02cc*/ 	.word	0x00001da0


	//   ....[54]....
        /*02d0*/ 	.word	0x00001db0


	//   ....[55]....
        /*02d4*/ 	.word	0x00001e00


	//   ....[56]....
        /*02d8*/ 	.word	0x00001e10


	//   ....[57]....
        /*02dc*/ 	.word	0x00001e60


	//   ....[58]....
        /*02e0*/ 	.word	0x00001e70


	//   ....[59]....
        /*02e4*/ 	.word	0x00001ec0


	//   ....[60]....
        /*02e8*/ 	.word	0x00001ed0


	//   ....[61]....
        /*02ec*/ 	.word	0x00002080


	//   ....[62]....
        /*02f0*/ 	.word	0x000020c0


	//   ....[63]....
        /*02f4*/ 	.word	0x000020e0


	//   ....[64]....
        /*02f8*/ 	.word	0x00002100


	//   ....[65]....
        /*02fc*/ 	.word	0x00002130


	//----- nvinfo : EIATTR_EXIT_INSTR_OFFSETS
	.align		4
.L_1667:
        /*0300*/ 	.byte	0x04, 0x1c
        /*0302*/ 	.short	(.L_1669 - .L_1668)


	//   ....[0]....
.L_1668:
        /*0304*/ 	.word	0x000012a0


	//   ....[1]....
        /*0308*/ 	.word	0x000022c0


	//   ....[2]....
        /*030c*/ 	.word	0x000023a0


	//----- nvinfo : EIATTR_CRS_STACK_SIZE
	.align		4
.L_1669:
        /*0310*/ 	.byte	0x04, 0x1e
        /*0312*/ 	.short	(.L_1671 - .L_1670)
.L_1670:
        /*0314*/ 	.word	0x00000000
.L_1671:


//--------------------- .nv.info._ZN4vllm3moe44grouped_topk_fused_small_expert_count_kernelI13__nv_bfloat16fiLNS0_11ScoringFuncE0ELi256ELb1ELi8EEEvPT_PfPT1_PKT0_llllllbd --------------------------
	.section	.nv.info._ZN4vllm3moe44grouped_topk_fused_small_expert_count_kernelI13__nv_bfloat16fiLNS0_11ScoringFuncE0ELi256ELb1ELi8EEEvPT_PfPT1_PKT0_llllllbd,"",@"SHT_CUDA_INFO"
	.sectionflags	@""
	.align	4


	//----- nvinfo : EIATTR_CUDA_API_VERSION
	.align		4
        /*0000*/ 	.byte	0x04, 0x37
        /*0002*/ 	.short	(.L_1673 - .L_1672)
.L_1672:
        /*0004*/ 	.word	0x00000082


	//----- nvinfo : EIATTR_SW2861232_WAR
	.align		4
.L_1673:
        /*0008*/ 	.byte	0x01, 0x35
	.zero		2


	//----- nvinfo : EIATTR_PARAM_CBANK
	.align		4
        /*000c*/ 	.byte	0x04, 0x0a
        /*000e*/ 	.short	(.L_1675 - .L_1674)
	.align		4
.L_1674:
        /*0010*/ 	.word	index@(.nv.constant0._ZN4vllm3moe44grouped_topk_fused_small_expert_count_kernelI13__nv_bfloat16fiLNS0_11ScoringFuncE0ELi256ELb1ELi8EEEvPT_PfPT1_PKT0_llllllbd)
        /*0014*/ 	.short	0x0160
        /*0016*/ 	.short	0x0060


	//----- nvinfo : EIATTR_CBANK_PARAM_SIZE
	.align		4
.L_1675:
        /*0018*/ 	.byte	0x03, 0x19
        /*001a*/ 	.short	0x0060


	//----- nvinfo : EIATTR_KPARAM_INFO
	.align		4
        /*001c*/ 	.byte	0x04, 0x17
        /*001e*/ 	.short	(.L_1677 - .L_1676)
.L_1676:
        /*0020*/ 	.word	0x00000000
        /*0024*/ 	.short	0x000b
        /*0026*/ 	.short	0x0058
        /*0028*/ 	.byte	0x00, 0xf0, 0x21, 0x00


	//----- nvinfo : EIATTR_KPARAM_INFO
	.align		4
.L_1677:
        /*002c*/ 	.byte	0x04, 0x17
        /*002e*/ 	.short	(.L_1679 - .L_1678)
.L_1678:
        /*0030*/ 	.word	0x00000000
        /*0034*/ 	.short	0x000a
        /*0036*/ 	.short	0x0050
        /*0038*/ 	.byte	0x00, 0xf0, 0x05, 0x00


	//----- nvinfo : EIATTR_KPARAM_INFO
	.align		4
.L_1679:
        /*003c*/ 	.byte	0x04, 0x17
        /*003e*/ 	.short	(.L_1681 - .L_1680)
.L_1680:
        /*0040*/ 	.word	0x00000000
        /*0044*/ 	.short	0x0009
        /*0046*/ 	.short	0x0048
        /*0048*/ 	.byte	0x00, 0xf0, 0x21, 0x00


	//----- nvinfo : EIATTR_KPARAM_INFO
	.align		4
.L_1681:
        /*004c*/ 	.byte	0x04, 0x17
        /*004e*/ 	.short	(.L_1683 - .L_1682)
.L_1682:
        /*0050*/ 	.word	0x00000000
        /*0054*/ 	.short	0x0008
        /*0056*/ 	.short	0x0040
        /*0058*/ 	.byte	0x00, 0xf0, 0x21, 0x00


	//----- nvinfo : EIATTR_KPARAM_INFO
	.align		4
.L_1683:
        /*005c*/ 	.byte	0x04, 0x17
        /*005e*/ 	.short	(.L_1685 - .L_1684)
.L_1684:
        /*0060*/ 	.word	0x00000000
        /*0064*/ 	.short	0x0007
        /*0066*/ 	.short	0x0038
        /*0068*/ 	.byte	0x00, 0xf0, 0x21, 0x00


	//----- nvinfo : EIATTR_KPARAM_INFO
	.align		4
.L_1685:
        /*006c*/ 	.byte	0x04, 0x17
        /*006e*/ 	.short	(.L_1687 - .L_1686)
.L_1686:
        /*0070*/ 	.word	0x00000000
        /*0074*/ 	.short	0x0006
        /*0076*/ 	.short	0x0030
        /*0078*/ 	.byte	0x00, 0xf0, 0x21, 0x00


	//----- nvinfo : EIATTR_KPARAM_INFO
	.align		4
.L_1687:
        /*007c*/ 	.byte	0x04, 0x17
        /*007e*/ 	.short	(.L_1689 - .L_1688)
.L_1688:
        /*0080*/ 	.word	0x00000000
        /*0084*/ 	.short	0x0005
        /*0086*/ 	.short	0x0028
        /*0088*/ 	.byte	0x00, 0xf0, 0x21, 0x00


	//----- nvinfo : EIATTR_KPARAM_INFO
	.align		4
.L_1689:
        /*008c*/ 	.byte	0x04, 0x17
        /*008e*/ 	.short	(.L_1691 - .L_1690)
.L_1690:
        /*0090*/ 	.word	0x00000000
        /*0094*/ 	.short	0x0004
        /*0096*/ 	.short	0x0020
        /*0098*/ 	.byte	0x00, 0xf0, 0x21, 0x00


	//----- nvinfo : EIATTR_KPARAM_INFO
	.align		4
.L_1691:
        /*009c*/ 	.byte	0x04, 0x17
        /*009e*/ 	.short	(.L_1693 - .L_1692)
.L_1692:
        /*00a0*/ 	.word	0x00000000
        /*00a4*/ 	.short	0x0003
        /*00a6*/ 	.short	0x0018
        /*00a8*/ 	.byte	0x00, 0xf0, 0x21, 0x00


	//----- nvinfo : EIATTR_KPARAM_INFO
	.align		4
.L_1693:
        /*00ac*/ 	.byte	0x04, 0x17
        /*00ae*/ 	.short	(.L_1695 - .L_1694)
.L_1694:
        /*00b0*/ 	.word	0x00000000
        /*00b4*/ 	.short	0x0002
        /*00b6*/ 	.short	0x0010
        /*00b8*/ 	.byte	0x00, 0xf0, 0x21, 0x00


	//----- nvinfo : EIATTR_KPARAM_INFO
	.align		4
.L_1695:
        /*00bc*/ 	.byte	0x04, 0x17
        /*00be*/ 	.short	(.L_1697 - .L_1696)
.L_1696:
        /*00c0*/ 	.word	0x00000000
        /*00c4*/ 	.short	0x0001
        /*00c6*/ 	.short	0x0008
        /*00c8*/ 	.byte	0x00, 0xf0, 0x21, 0x00


	//----- nvinfo : EIATTR_KPARAM_INFO
	.align		4
.L_1697:
        /*00cc*/ 	.byte	0x04, 0x17
        /*00ce*/ 	.short	(.L_1699 - .L_1698)
.L_1698:
        /*00d0*/ 	.word	0x00000000
        /*00d4*/ 	.short	0x0000
        /*00d6*/ 	.short	0x0000
        /*00d8*/ 	.byte	0x00, 0xf0, 0x21, 0x00


	//----- nvinfo : EIATTR_MAXREG_COUNT
	.align		4
.L_1699:
        /*00dc*/ 	.byte	0x03, 0x1b
        /*00de*/ 	.short	0x00ff


	//----- nvinfo : EIATTR_NUM_BARRIERS
	.align		4
        /*00e0*/ 	.byte	0x02, 0x4c
        /*00e2*/ 	.byte	0x01
	.zero		1


	//----- nvinfo : EIATTR_MERCURY_ISA_VERSION
	.align		4
        /*00e4*/ 	.byte	0x03, 0x5f
        /*00e6*/ 	.short	0x0000


	//----- nvinfo : EIATTR_COOP_GROUP_MASK_REGIDS
	.align		4
        /*00e8*/ 	.byte	0x04, 0x29
        /*00ea*/ 	.short	(.L_1701 - .L_1700)


	//   ....[0]....
.L_1700:
        /*00ec*/ 	.word	0xffffffff


	//   ....[1]....
        /*00f0*/ 	.word	0xffffffff


	//   ....[2]....
        /*00f4*/ 	.word	0xffffffff


	//   ....[3]....
        /*00f8*/ 	.word	0xffffffff


	//   ....[4]....
        /*00fc*/ 	.word	0xffffffff


	//   ....[5]....
        /*0100*/ 	.word	0xffffffff


	//   ....[6]....
        /*0104*/ 	.word	0xffffffff


	//   ....[7]....
        /*0108*/ 	.word	0xffffffff


	//   ....[8]....
        /*010c*/ 	.word	0xffffffff


	//   ....[9]....
        /*0110*/ 	.word	0xffffffff


	//   ....[10]....
        /*0114*/ 	.word	0xffffffff


	//   ....[11]....
        /*0118*/ 	.word	0xffffffff


	//   ....[12]....
        /*011c*/ 	.word	0xffffffff


	//   ....[13]....
        /*0120*/ 	.word	0xffffffff


	//   ....[14]....
        /*0124*/ 	.word	0xffffffff


	//   ....[15]....
        /*0128*/ 	.word	0xffffffff


	//   ....[16]....
        /*012c*/ 	.word	0xffffffff


	//   ....[17]....
        /*0130*/ 	.word	0xffffffff


	//   ....[18]....
        /*0134*/ 	.word	0xffffffff


	//   ....[19]....
        /*0138*/ 	.word	0xffffffff


	//   ....[20]....
        /*013c*/ 	.word	0xffffffff


	//   ....[21]....
        /*0140*/ 	.word	0xffffffff


	//   ....[22]....
        /*0144*/ 	.word	0xffffffff


	//   ....[23]....
        /*0148*/ 	.word	0xffffffff


	//   ....[24]....
        /*014c*/ 	.word	0xffffffff


	//   ....[25]....
        /*0150*/ 	.word	0xffffffff


	//   ....[26]....
        /*0154*/ 	.word	0xffffffff


	//   ....[27]....
        /*0158*/ 	.word	0xffffffff


	//   ....[28]....
        /*015c*/ 	.word	0xffffffff


	//   ....[29]....
        /*0160*/ 	.word	0xffffffff


	//   ....[30]....
        /*0164*/ 	.word	0xffffffff


	//   ....[31]....
        /*0168*/ 	.word	0xffffffff


	//   ....[32]....
        /*016c*/ 	.word	0xffffffff


	//   ....[33]....
        /*0170*/ 	.word	0xffffffff


	//   ....[34]....
        /*0174*/ 	.word	0xffffffff


	//   ....[35]....
        /*0178*/ 	.word	0xffffffff


	//   ....[36]....
        /*017c*/ 	.word	0xffffffff


	//   ....[37]....
        /*0180*/ 	.word	0xffffffff


	//   ....[38]....
        /*0184*/ 	.word	0xffffffff


	//   ....[39]....
        /*0188*/ 	.word	0xffffffff


	//   ....[40]....
        /*018c*/ 	.word	0xffffffff


	//   ....[41]....
        /*0190*/ 	.word	0xffffffff


	//   ....[42]....
        /*0194*/ 	.word	0xffffffff


	//   ....[43]....
        /*0198*/ 	.word	0xffffffff


	//   ....[44]....
        /*019c*/ 	.word	0xffffffff


	//   ....[45]....
        /*01a0*/ 	.word	0xffffffff


	//   ....[46]....
        /*01a4*/ 	.word	0xffffffff


	//   ....[47]....
        /*01a8*/ 	.word	0xffffffff


	//   ....[48]....
        /*01ac*/ 	.word	0xffffffff


	//   ....[49]....
        /*01b0*/ 	.word	0xffffffff


	//   ....[50]....
        /*01b4*/ 	.word	0xffffffff


	//   ....[51]....
        /*01b8*/ 	.word	0xffffffff


	//   ....[52]....
        /*01bc*/ 	.word	0xffffffff


	//   ....[53]....
        /*01c0*/ 	.word	0xffffffff


	//   ....[54]....
        /*01c4*/ 	.word	0xffffffff


	//   ....[55]....
        /*01c8*/ 	.word	0xffffffff


	//   ....[56]....
        /*01cc*/ 	.word	0xffffffff


	//   ....[57]....
        /*01d0*/ 	.word	0xffffffff


	//   ....[58]....
        /*01d4*/ 	.word	0xffffffff


	//   ....[59]....
        /*01d8*/ 	.word	0xffffffff


	//   ....[60]....
        /*01dc*/ 	.word	0xffffffff


	//   ....[61]....
        /*01e0*/ 	.word	0xffffffff


	//   ....[62]....
        /*01e4*/ 	.word	0xffffffff


	//   ....[63]....
        /*01e8*/ 	.word	0xffffffff


	//   ....[64]....
        /*01ec*/ 	.word	0xffffffff


	//   ....[65]....
        /*01f0*/ 	.word	0xffffffff


	//   ....[66]....
        /*01f4*/ 	.word	0xffffffff


	//   ....[67]....
        /*01f8*/ 	.word	0xffffffff


	//   ....[68]....
        /*01fc*/ 	.word	0xffffffff


	//   ....[69]....
        /*0200*/ 	.word	0xffffffff


	//   ....[70]....
        /*0204*/ 	.word	0xffffffff


	//   ....[71]....
        /*0208*/ 	.word	0xffffffff


	//   ....[72]....
        /*020c*/ 	.word	0xffffffff


	//   ....[73]....
        /*0210*/ 	.word	0xffffffff


	//   ....[74]....
        /*0214*/ 	.word	0xffffffff


	//   ....[75]....
        /*0218*/ 	.word	0xffffffff


	//   ....[76]....
        /*021c*/ 	.word	0xffffffff


	//   ....[77]....
        /*0220*/ 	.word	0xffffffff


	//   ....[78]....
        /*0224*/ 	.word	0xffffffff


	//   ....[79]....
        /*0228*/ 	.word	0xffffffff


	//   ....[80]....
        /*022c*/ 	.word	0xffffffff


	//   ....[81]....
        /*0230*/ 	.word	0xffffffff


	//   ....[82]....
        /*0234*/ 	.word	0xffffffff


	//   ....[83]....
        /*0238*/ 	.word	0xffffffff


	//   ....[84]....
        /*023c*/ 	.word	0xffffffff


	//   ....[85]....
        /*0240*/ 	.word	0xffffffff


	//   ....[86]....
        /*0244*/ 	.word	0xffffffff


	//   ....[87]....
        /*0248*/ 	.word	0xffffffff


	//   ....[88]....
        /*024c*/ 	.word	0xffffffff


	//   ....[89]....
        /*0250*/ 	.word	0xffffffff


	//   ....[90]....
        /*0254*/ 	.word	0xffffffff


	//   ....[91]....
        /*0258*/ 	.word	0xffffffff


	//----- nvinfo : EIATTR_COOP_GROUP_INSTR_OFFSETS
	.align		4
.L_1701:
        /*025c*/ 	.byte	0x04, 0x28
        /*025e*/ 	.short	(.L_1703 - .L_1702)


	//   ....[0]....
.L_1702:
        /*0260*/ 	.word	0x00000040


	//   ....[1]....
        /*0264*/ 	.word	0x000001e0


	//   ....[2]....
        /*0268*/ 	.word	0x00000270


	//   ....[3]....
        /*026c*/ 	.word	0x000002b0


	//   ....[4]....
        /*0270*/ 	.word	0x000002c0


	//   ....[5]....
        /*0274*/ 	.word	0x00000310


	//   ....[6]....
        /*0278*/ 	.word	0x00000320


	//   ....[7]....
        /*027c*/ 	.word	0x00000370


	//   ....[8]....
        /*0280*/ 	.word	0x00000380


	//   ....[9]....
        /*0284*/ 	.word	0x000003d0


	//   ....[10]....
        /*0288*/ 	.word	0x000003e0


	//   ....[11]....
        /*028c*/ 	.word	0x00000460


	//   ....[12]....
        /*0290*/ 	.word	0x000004a0


	//   ....[13]....
        /*0294*/ 	.word	0x000004b0


	//   ....[14]....
        /*0298*/ 	.word	0x00000510


	//   ....[15]....
        /*029c*/ 	.word	0x00000520


	//   ....[16]....
        /*02a0*/ 	.word	0x000005a0


	//   ....[17]....
        /*02a4*/ 	.word	0x000005b0


	//   ....[18]....
        /*02a8*/ 	.word	0x00000600


	//   ....[19]....
        /*02ac*/ 	.word	0x00000610


	//   ....[20]....
        /*02b0*/ 	.word	0x000007a0


	//   ....[21]....
        /*02b4*/ 	.word	0x000007b0


	//   ....[22]....
        /*02b8*/ 	.word	0x00000800


	//   ....[23]....
        /*02bc*/ 	.word	0x00000810


	//   ....[24]....
        /*02c0*/ 	.word	0x00000860


	//   ....[25]....
        /*02c4*/ 	.word	0x00000870


	//   ....[26]....
        /*02c8*/ 	.word	0x000008c0


	//   ....[27]....
        /*02cc*/ 	.word	0x000008d0


	//   ....[28]....
        /*02d0*/ 	.word	0x00000930


	//   ....[29]....
        /*02d4*/ 	.word	0x00000940


	//   ....[30]....
        /*02d8*/ 	.word	0x000009d0


	//   ....[31]....
        /*02dc*/ 	.word	0x00000a10


	//   ....[32]....
        /*02e0*/ 	.word	0x00000a20


	//   ....[33]....
        /*02e4*/ 	.word	0x00000a70


	//   ....[34]....
        /*02e8*/ 	.word	0x00000a80


	//   ....[35]....
        /*02ec*/ 	.word	0x00000ad0


	//   ....[36]....
        /*02f0*/ 	.word	0x00000ae0


	//   ....[37]....
        /*02f4*/ 	.word	0x00000b30


	//   ....[38]....
        /*02f8*/ 	.word	0x00000b40


	//   ....[39]....
        /*02fc*/ 	.word	0x00000be0


	//   ....[40]....
        /*0300*/ 	.word	0x00000c20


	//   ....[41]....
        /*0304*/ 	.word	0x00000c30


	//   ....[42]....
        /*0308*/ 	.word	0x00000c80


	//   ....[43]....
        /*030c*/ 	.word	0x00000c90


	//   ....[44]....
        /*0310*/ 	.word	0x00000ce0


	//   ....[45]....
        /*0314*/ 	.word	0x00000cf0


	//   ....[46]....
        /*0318*/ 	.word	0x00000d40


	//   ....[47]....
        /*031c*/ 	.word	0x00000d50


	//   ....[48]....
        /*0320*/ 	.word	0x00000de0


	//   ....[49]....
        /*0324*/ 	.word	0x00000e20


	//   ....[50]....
        /*0328*/ 	.word	0x00000e30


	//   ....[51]....
        /*032c*/ 	.word	0x00000e80


	//   ....[52]....
        /*0330*/ 	.word	0x00000e90


	//   ....[53]....
        /*0334*/ 	.word	0x00000ef0


	//   ....[54]....
        /*0338*/ 	.word	0x00000f20


	//   ....[55]....
        /*033c*/ 	.word	0x00000fd0


	//   ....[56]....
        /*0340*/ 	.word	0x00001010


	//   ....[57]....
        /*0344*/ 	.word	0x00001600


	//   ....[58]....
        /*0348*/ 	.word	0x00001610


	//   ....[59]....
        /*034c*/ 	.word	0x00001660


	//   ....[60]....
        /*0350*/ 	.word	0x00001670


	//   ....[61]....
        /*0354*/ 	.word	0x000016c0


	//   ....[62]....
        /*0358*/ 	.word	0x000016d0


	//   ....[63]....
        /*035c*/ 	.word	0x00001730


	//   ....[64]....
        /*0360*/ 	.word	0x00001750


	//   ....[65]....
        /*0364*/ 	.word	0x000017b0


	//   ....[66]....
        /*0368*/ 	.word	0x000017e0


	//   ....[67]....
        /*036c*/ 	.word	0x00001890


	//   ....[68]....
        /*0370*/ 	.word	0x000018b0


	//   ....[69]....
        /*0374*/ 	.word	0x00001900


	//   ....[70]....
        /*0378*/ 	.word	0x00001910


	//   ....[71]....
        /*037c*/ 	.word	0x00001960


	//   ....[72]....
        /*0380*/ 	.word	0x00001970


	//   ....[73]....
        /*0384*/ 	.word	0x000019e0


	//   ....[74]....
        /*0388*/ 	.word	0x000019f0


	//   ....[75]....
        /*038c*/ 	.word	0x00001a50


	//   ....[76]....
        /*0390*/ 	.word	0x00001a60


	//   ....[77]....
        /*0394*/ 	.word	0x00001bb0


	//   ....[78]....
        /*0398*/ 	.word	0x00001bc0


	//   ....[79]....
        /*039c*/ 	.word	0x00001c10


	//   ....[80]....
        /*03a0*/ 	.word	0x00001c20


	//   ....[81]....
        /*03a4*/ 	.word	0x00001c70


	//   ....[82]....
        /*03a8*/ 	.word	0x00001c80


	//   ....[83]....
        /*03ac*/ 	.word	0x00001cd0


	//   ....[84]....
        /*03b0*/ 	.word	0x00001ce0


	//   ....[85]....
        /*03b4*/ 	.word	0x00001d30


	//   ....[86]....
        /*03b8*/ 	.word	0x00001d40


	//   ....[87]....
        /*03bc*/ 	.word	0x00001ea0


	//   ....[88]....
        /*03c0*/ 	.word	0x00001ee0


	//   ....[89]....
        /*03c4*/ 	.word	0x00001f00


	//   ....[90]....
        /*03c8*/ 	.word	0x00001f20


	//   ....[91]....
        /*03cc*/ 	.word	0x00001f50


	//----- nvinfo : EIATTR_EXIT_INSTR_OFFSETS
	.align		4
.L_1703:
        /*03d0*/ 	.byte	0x04, 0x1c
        /*03d2*/ 	.short	(.L_1705 - .L_1704)


	//   ....[0]....
.L_1704:
        /*03d4*/ 	.word	0x00000080


	//   ....[1]....
        /*03d8*/ 	.word	0x000006f0


	//   ....[2]....
        /*03dc*/ 	.word	0x000020e0


	//   ....[3]....
        /*03e0*/ 	.word	0x000021c0


	//----- nvinfo : EIATTR_CRS_STACK_SIZE
	.align		4
.L_1705:
        /*03e4*/ 	.byte	0x04, 0x1e
        /*03e6*/ 	.short	(.L_1707 - .L_1706)
.L_1706:
        /*03e8*/ 	.word	0x00000000
.L_1707:


//--------------------- .nv.info._ZN4vllm3moe25grouped_topk_fused_kernelI6__half13__nv_bfloat16iLNS0_11ScoringFuncE0EEEvPT_PfPT1_PKT0_lllllbd --------------------------
	.section	.nv.info._ZN4vllm3moe25grouped_topk_fused_kernelI6__half13__nv_bfloat16iLNS0_11ScoringFuncE0EEEvPT_PfPT1_PKT0_lllllbd,"",@"SHT_CUDA_INFO"
	.sectionflags	@""
	.align	4


	//----- nvinfo : EIATTR_CUDA_API_VERSION
	.align		4
        /*0000*/ 	.byte	0x04, 0x37
        /*0002*/ 	.short	(.L_1709 - .L_1708)
.L_1708:
        /*0004*/ 	.word	0x00000082


	//----- nvinfo : EIATTR_SW2861232_WAR
	.align		4
.L_1709:
        /*0008*/ 	.byte	0x01, 0x35
	.zero		2


	//----- nvinfo : EIATTR_PARAM_CBANK
	.align		4
        /*000c*/ 	.byte	0x04, 0x0a
        /*000e*/ 	.short	(.L_1711 - .L_1710)
	.align		4
.L_1710:
        /*0010*/ 	.word	index@(.nv.constant0._ZN4vllm3moe25grouped_topk_fused_kernelI6__half13__nv_bfloat16iLNS0_11ScoringFuncE0EEEvPT_PfPT1_PKT0_lllllbd)
        /*0014*/ 	.short	0x0160
        /*0016*/ 	.short	0x0058


	//----- nvinfo : EIATTR_CBANK_PARAM_SIZE
	.align		4
.L_1711:
        /*0018*/ 	.byte	0x03, 0x19
        /*001a*/ 	.short	0x0058


	//----- nvinfo : EIATTR_KPARAM_INFO
	.align		4
        /*001c*/ 	.byte	0x04, 0x17
        /*001e*/ 	.short	(.L_1713 - .L_1712)
.L_1712:
        /*0020*/ 	.word	0x00000000
        /*0024*/ 	.short	0x000a
        /*0026*/ 	.short	0x0050
        /*0028*/ 	.byte	0x00, 0xf0, 0x21, 0x00


	//----- nvinfo : EIATTR_KPARAM_INFO
	.align		4
.L_1713:
        /*002c*/ 	.byte	0x04, 0x17
        /*002e*/ 	.short	(.L_1715 - .L_1714)
.L_1714:
        /*0030*/ 	.word	0x00000000
        /*0034*/ 	.short	0x0009
        /*0036*/ 	.short	0x0048
        /*0038*/ 	.byte	0x00, 0xf0, 0x05, 0x00


	//----- nvinfo : EIATTR_KPARAM_INFO
	.align		4
.L_1715:
        /*003c*/ 	.byte	0x04, 0x17
        /*003e*/ 	.short	(.L_1717 - .L_1716)
.L_1716:
        /*0040*/ 	.word	0x00000000
        /*0044*/ 	.short	0x0008
        /*0046*/ 	.short	0x0040
        /*0048*/ 	.byte	0x00, 0xf0, 0x21, 0x00


	//----- nvinfo : EIATTR_KPARAM_INFO
	.align		4
.L_1717:
        /*004c*/ 	.byte	0x04, 0x17
        /*004e*/ 	.short	(.L_1719 - .L_1718)
.L_1718:
        /*0050*/ 	.word	0x00000000
        /*0054*/ 	.short	0x0007
        /*0056*/ 	.short	0x0038
        /*0058*/ 	.byte	0x00, 0xf0, 0x21, 0x00


	//----- nvinfo : EIATTR_KPARAM_INFO
	.align		4
.L_1719:
        /*005c*/ 	.byte	0x04, 0x17
        /*005e*/ 	.short	(.L_1721 - .L_1720)
.L_1720:
        /*0060*/ 	.word	0x00000000
        /*0064*/ 	.short	0x0006
        /*0066*/ 	.short	0x0030
        /*0068*/ 	.byte	0x00, 0xf0, 0x21, 0x00


	//----- nvinfo : EIATTR_KPARAM_INFO
	.align		4
.L_1721:
        /*006c*/ 	.byte	0x04, 0x17
        /*006e*/ 	.short	(.L_1723 - .L_1722)
.L_1722:
        /*0070*/ 	.word	0x00000000
        /*0074*/ 	.short	0x0005
        /*0076*/ 	.short	0x0028
        /*0078*/ 	.byte	0x00, 0xf0, 0x21, 0x00


	//----- nvinfo : EIATTR_KPARAM_INFO
	.align		4
.L_1723:
        /*007c*/ 	.byte	0x04, 0x17
        /*007e*/ 	.short	(.L_1725 - .L_1724)
.L_1724:
        /*0080*/ 	.word	0x00000000
        /*0084*/ 	.short	0x0004
        /*0086*/ 	.short	0x0020
        /*0088*/ 	.byte	0x00, 0xf0, 0x21, 0x00


	//----- nvinfo : EIATTR_KPARAM_INFO
	.align		4
.L_1725:
        /*008c*/ 	.byte	0x04, 0x17
        /*008e*/ 	.short	(.L_1727 - .L_1726)
.L_1726:
        /*0090*/ 	.word	0x00000000
        /*0094*/ 	.short	0x0003
        /*0096*/ 	.short	0x0018
        /*0098*/ 	.byte	0x00, 0xf0, 0x21, 0x00


	//----- nvinfo : EIATTR_KPARAM_INFO
	.align		4
.L_1727:
        /*009c*/ 	.byte	0x04, 0x17
        /*009e*/ 	.short	(.L_1729 - .L_1728)
.L_1728:
        /*00a0*/ 	.word	0x00000000
        /*00a4*/ 	.short	0x0002
        /*00a6*/ 	.short	0x0010
        /*00a8*/ 	.byte	0x00, 0xf0, 0x21, 0x00


	//----- nvinfo : EIATTR_KPARAM_INFO
	.align		4
.L_1729:
        /*00ac*/ 	.byte	0x04, 0x17
        /*00ae*/ 	.short	(.L_1731 - .L_1730)
.L_1730:
        /*00b0*/ 	.word	0x00000000
        /*00b4*/ 	.short	0x0001
        /*00b6*/ 	.short	0x0008
        /*00b8*/ 	.byte	0x00, 0xf0, 0x21, 0x00


	//----- nvinfo : EIATTR_KPARAM_INFO
	.align		4
.L_1731:
        /*00bc*/ 	.byte	0x04, 0x17
        /*00be*/ 	.short	(.L_1733 - .L_1732)
.L_1732:
        /*00c0*/ 	.word	0x00000000
        /*00c4*/ 	.short	0x0000
        /*00c6*/ 	.short	0x0000
        /*00c8*/ 	.byte	0x00, 0xf0, 0x21, 0x00


	//----- nvinfo : EIATTR_MAXREG_COUNT
	.align		4
.L_1733:
        /*00cc*/ 	.byte	0x03, 0x1b
        /*00ce*/ 	.short	0x00ff


	//----- nvinfo : EIATTR_NUM_BARRIERS
	.align		4
        /*00d0*/ 	.byte	0x02, 0x4c
        /*00d2*/ 	.byte	0x01
	.zero		1


	//----- nvinfo : EIATTR_MERCURY_ISA_VERSION
	.align		4
        /*00d4*/ 	.byte	0x03, 0x5f
        /*00d6*/ 	.short	0x0000


	//----- nvinfo : EIATTR_COOP_GROUP_MASK_REGIDS
	.align		4
        /*00d8*/ 	.byte	0x04, 0x29
        /*00da*/ 	.short	(.L_1735 - .L_1734)


	//   ....[0]....
.L_1734:
        /*00dc*/ 	.word	0xffffffff


	//   ....[1]....
        /*00e0*/ 	.word	0xffffffff


	//   ....[2]....
        /*00e4*/ 	.word	0xffffffff


	//   ....[3]....
        /*00e8*/ 	.word	0xffffffff


	//   ....[4]....
        /*00ec*/ 	.word	0xffffffff


	//   ....[5]....
        /*00f0*/ 	.word	0xffffffff


	//   ....[6]....
        /*00f4*/ 	.word	0xffffffff


	//   ....[7]....
        /*00f8*/ 	.word	0xffffffff


	//   ....[8]....
        /*00fc*/ 	.word	0xffffffff


	//   ....[9]....
        /*0100*/ 	.word	0xffffffff


	//   ....[10]....
        /*0104*/ 	.word	0xffffffff


	//   ....[11]....
        /*0108*/ 	.word	0xffffffff


	//   ....[12]....
        /*010c*/ 	.word	0xffffffff


	//   ....[13]....
        /*0110*/ 	.word	0xffffffff


	//   ....[14]....
        /*0114*/ 	.word	0xffffffff


	//   ....[15]....
        /*0118*/ 	.word	0xffffffff


	//   ....[16]....
        /*011c*/ 	.word	0xffffffff


	//   ....[17]....
        /*0120*/ 	.word	0xffffffff


	//   ....[18]....
        /*0124*/ 	.word	0xffffffff


	//   ....[19]....
        /*0128*/ 	.word	0xffffffff


	//   ....[20]....
        /*012c*/ 	.word	0xffffffff


	//   ....[21]....
        /*0130*/ 	.word	0xffffffff


	//   ....[22]....
        /*0134*/ 	.word	0xffffffff


	//   ....[23]....
        /*0138*/ 	.word	0xffffffff


	//   ....[24]....
        /*013c*/ 	.word	0xffffffff


	//   ....[25]....
        /*0140*/ 	.word	0xffffffff


	//   ....[26]....
        /*0144*/ 	.word	0xffffffff


	//   ....[27]....
        /*0148*/ 	.word	0xffffffff


	//   ....[28]....
        /*014c*/ 	.word	0xffffffff


	//   ....[29]....
        /*0150*/ 	.word	0xffffffff


	//   ....[30]....
        /*0154*/ 	.word	0xffffffff


	//   ....[31]....
        /*0158*/ 	.word	0xffffffff


	//   ....[32]....
        /*015c*/ 	.word	0xffffffff


	//   ....[33]....
        /*0160*/ 	.word	0xffffffff


	//   ....[34]....
        /*0164*/ 	.word	0xffffffff


	//   ....[35]....
        /*0168*/ 	.word	0xffffffff


	//   ....[36]....
        /*016c*/ 	.word	0xffffffff


	//   ....[37]....
        /*0170*/ 	.word	0xffffffff


	//   ....[38]....
        /*0174*/ 	.word	0xffffffff


	//   ....[39]....
        /*0178*/ 	.word	0xffffffff


	//   ....[40]....
        /*017c*/ 	.word	0xffffffff


	//   ....[41]....
        /*0180*/ 	.word	0xffffffff


	//   ....[42]....
        /*0184*/ 	.word	0xffffffff


	//   ....[43]....
        /*0188*/ 	.word	0xffffffff


	//   ....[44]....
        /*018c*/ 	.word	0xffffffff


	//   ....[45]....
        /*0190*/ 	.word	0xffffffff


	//   ....[46]....
        /*0194*/ 	.word	0xffffffff


	//   ....[47]....
        /*0198*/ 	.word	0xffffffff


	//   ....[48]....
        /*019c*/ 	.word	0xffffffff


	//   ....[49]....
        /*01a0*/ 	.word	0xffffffff


	//   ....[50]....
        /*01a4*/ 	.word	0xffffffff


	//   ....[51]....
        /*01a8*/ 	.word	0xffffffff


	//   ....[52]....
        /*01ac*/ 	.word	0xffffffff


	//   ....[53]....
        /*01b0*/ 	.word	0xffffffff


	//   ....[54]....
        /*01b4*/ 	.word	0xffffffff


	//   ....[55]....
        /*01b8*/ 	.word	0xffffffff


	//   ....[56]....
        /*01bc*/ 	.word	0xffffffff


	//   ....[57]....
        /*01c0*/ 	.word	0xffffffff


	//   ....[58]....
        /*01c4*/ 	.word	0xffffffff


	//   ....[59]....
        /*01c8*/ 	.word	0xffffffff


	//   ....[60]....
        /*01cc*/ 	.word	0xffffffff


	//   ....[61]....
        /*01d0*/ 	.word	0xffffffff


	//   ....[62]....
        /*01d4*/ 	.word	0xffffffff


	//   ....[63]....
        /*01d8*/ 	.word	0xffffffff


	//   ....[64]....
        /*01dc*/ 	.word	0xffffffff


	//   ....[65]....
        /*01e0*/ 	.word	0xffffffff


	//   ....[66]....
        /*01e4*/ 	.word	0xffffffff


	//   ....[67]....
        /*01e8*/ 	.word	0xffffffff


	//   ....[68]....
        /*01ec*/ 	.word	0xffffffff


	//   ....[69]....
        /*01f0*/ 	.word	0xffffffff


	//   ....[70]....
        /*01f4*/ 	.word	0xffffffff


	//   ....[71]....
        /*01f8*/ 	.word	0xffffffff


	//   ....[72]....
        /*01fc*/ 	.word	0xffffffff


	//   ....[73]....
        /*0200*/ 	.word	0xffffffff


	//   ....[74]....
        /*0204*/ 	.word	0xffffffff


	//   ....[75]....
        /*0208*/ 	.word	0xffffffff


	//   ....[76]....
        /*020c*/ 	.word	0xffffffff


	//   ....[77]....
        /*0210*/ 	.word	0xffffffff


	//   ....[78]....
        /*0214*/ 	.word	0xffffffff


	//   ....[79]....
        /*0218*/ 	.word	0xffffffff


	//   ....[80]....
        /*021c*/ 	.word	0xffffffff


	//   ....[81]....
        /*0220*/ 	.word	0xffffffff


	//   ....[82]....
        /*0224*/ 	.word	0xffffffff


	//   ....[83]....
        /*0228*/ 	.word	0xffffffff


	//   ....[84]....
        /*022c*/ 	.word	0xffffffff


	//   ....[85]....
        /*0230*/ 	.word	0xffffffff


	//   ....[86]....
        /*0234*/ 	.word	0xffffffff


	//   ....[87]....
        /*0238*/ 	.word	0xffffffff


	//   ....[88]....
        /*023c*/ 	.word	0xffffffff


	//   ....[89]....
        /*0240*/ 	.word	0xffffffff


	//   ....[90]....
        /*0244*/ 	.word	0xffffffff


	//   ....[91]....
        /*0248*/ 	.word	0xffffffff


	//   ....[92]....
        /*024c*/ 	.word	0xffffffff


	//   ....[93]....
        /*0250*/ 	.word	0xffffffff


	//   ....[94]....
        /*0254*/ 	.word	0xffffffff


	//   ....[95]....
        /*0258*/ 	.word	0xffffffff


	//   ....[96]....
        /*025c*/ 	.word	0xffffffff


	//   ....[97]....
        /*0260*/ 	.word	0xffffffff


	//   ....[98]....
        /*0264*/ 	.word	0xffffffff


	//   ....[99]....
        /*0268*/ 	.word	0xffffffff


	//   ....[100]....
        /*026c*/ 	.word	0xffffffff


	//   ....[101]....
        /*0270*/ 	.word	0xffffffff


	//   ....[102]....
        /*0274*/ 	.word	0xffffffff


	//   ....[103]....
        /*0278*/ 	.word	0xffffffff


	//   ....[104]....
        /*027c*/ 	.word	0xffffffff


	//   ....[105]....
        /*0280*/ 	.word	0xffffffff


	//   ....[106]....
        /*0284*/ 	.word	0xffffffff


	//   ....[107]....
        /*0288*/ 	.word	0xffffffff


	//   ....[108]....
        /*028c*/ 	.word	0xffffffff


	//   ....[109]....
        /*0290*/ 	.word	0xffffffff


	//   ....[110]....
        /*0294*/ 	.word	0xffffffff


	//   ....[111]....
        /*0298*/ 	.word	0xffffffff


	//   ....[112]....
        /*029c*/ 	.word	0xffffffff


	//   ....[113]....
        /*02a0*/ 	.word	0xffffffff


	//   ....[114]....
        /*02a4*/ 	.word	0xffffffff


	//   ....[115]....
        /*02a8*/ 	.word	0xffffffff


	//   ....[116]....
        /*02ac*/ 	.word	0xffffffff


	//   ....[117]....
        /*02b0*/ 	.word	0xffffffff


	//   ....[118]....
        /*02b4*/ 	.word	0xffffffff


	//   ....[119]....
        /*02b8*/ 	.word	0xffffffff


	//   ....[120]....
        /*02bc*/ 	.word	0xffffffff


	//   ....[121]....
        /*02c0*/ 	.word	0xffffffff


	//   ....[122]....
        /*02c4*/ 	.word	0xffffffff


	//   ....[123]....
        /*02c8*/ 	.word	0xffffffff


	//   ....[124]....
        /*02cc*/ 	.word	0xffffffff


	//   ....[125]....
        /*02d0*/ 	.word	0xffffffff


	//   ....[126]....
        /*02d4*/ 	.word	0xffffffff


	//   ....[127]....
        /*02d8*/ 	.word	0xffffffff


	//   ....[128]....
        /*02dc*/ 	.word	0xffffffff


	//   ....[129]....
        /*02e0*/ 	.word	0xffffffff


	//   ....[130]....
        /*02e4*/ 	.word	0xffffffff


	//   ....[131]....
        /*02e8*/ 	.word	0xffffffff


	//   ....[132]....
        /*02ec*/ 	.word	0xffffffff


	//   ....[133]....
        /*02f0*/ 	.word	0xffffffff


	//   ....[134]....
        /*02f4*/ 	.word	0xffffffff


	//   ....[135]....
        /*02f8*/ 	.word	0xffffffff


	//   ....[136]....
        /*02fc*/ 	.word	0xffffffff


	//   ....[137]....
        /*0300*/ 	.word	0xffffffff


	//   ....[138]....
        /*0304*/ 	.word	0xffffffff


	//   ....[139]....
        /*0308*/ 	.word	0xffffffff


	//   ....[140]....
        /*030c*/ 	.word	0xffffffff


	//   ....[141]....
        /*0310*/ 	.word	0xffffffff


	//   ....[142]....
        /*0314*/ 	.word	0xffffffff


	//   ....[143]....
        /*0318*/ 	.word	0xffffffff


	//   ....[144]....
        /*031c*/ 	.word	0xffffffff


	//   ....[145]....
        /*0320*/ 	.word	0xffffffff


	//   ....[146]....
        /*0324*/ 	.word	0xffffffff


	//   ....[147]....
        /*0328*/ 	.word	0xffffffff


	//   ....[148]....
        /*032c*/ 	.word	0xffffffff


	//   ....[149]....
        /*0330*/ 	.word	0xffffffff


	//   ....[150]....
        /*0334*/ 	.word	0xffffffff


	//   ....[151]....
        /*0338*/ 	.word	0xffffffff


	//   ....[152]....
        /*033c*/ 	.word	0xffffffff


	//   ....[153]....
        /*0340*/ 	.word	0xffffffff


	//   ....[154]....
        /*0344*/ 	.word	0xffffffff


	//   ....[155]....
        /*0348*/ 	.word	0xffffffff


	//   ....[156]....
        /*034c*/ 	.word	0xffffffff


	//   ....[157]....
        /*0350*/ 	.word	0xffffffff


	//   ....[158]....
        /*0354*/ 	.word	0xffffffff


	//   ....[159]....
        /*0358*/ 	.word	0xffffffff


	//   ....[160]....
        /*035c*/ 	.word	0xffffffff


	//   ....[161]....
        /*0360*/ 	.word	0xffffffff


	//   ....[162]....
        /*0364*/ 	.word	0xffffffff


	//   ....[163]....
        /*0368*/ 	.word	0xffffffff


	//   ....[164]....
        /*036c*/ 	.word	0xffffffff


	//   ....[165]....
        /*0370*/ 	.word	0xffffffff


	//   ....[166]....
        /*0374*/ 	.word	0xffffffff


	//   ....[167]....
        /*0378*/ 	.word	0xffffffff


	//   ....[168]....
        /*037c*/ 	.word	0xffffffff


	//   ....[169]....
        /*0380*/ 	.word	0xffffffff


	//   ....[170]....
        /*0384*/ 	.word	0xffffffff


	//   ....[171]....
        /*0388*/ 	.word	0xffffffff


	//   ....[172]....
        /*038c*/ 	.word	0xffffffff


	//   ....[173]....
        /*0390*/ 	.word	0xffffffff


	//   ....[174]....
        /*0394*/ 	.word	0xffffffff


	//   ....[175]....
        /*0398*/ 	.word	0xffffffff


	//   ....[176]....
        /*039c*/ 	.word	0xffffffff


	//   ....[177]....
        /*03a0*/ 	.word	0xffffffff


	//   ....[178]....
        /*03a4*/ 	.word	0xffffffff


	//   ....[179]....
        /*03a8*/ 	.word	0xffffffff


	//   ....[180]....
        /*03ac*/ 	.word	0xffffffff


	//   ....[181]....
        /*03b0*/ 	.word	0xffffffff


	//   ....[182]....
        /*03b4*/ 	.word	0xffffffff


	//   ....[183]....
        /*03b8*/ 	.word	0xffffffff


	//   ....[184]....
        /*03bc*/ 	.word	0xffffffff


	//   ....[185]....
        /*03c0*/ 	.word	0xffffffff


	//   ....[186]....
        /*03c4*/ 	.word	0xffffffff


	//   ....[187]....
        /*03c8*/ 	.word	0xffffffff


	//   ....[188]....
        /*03cc*/ 	.word	0xffffffff


	//   ....[189]....
        /*03d0*/ 	.word	0xffffffff


	//   ....[190]....
        /*03d4*/ 	.word	0xffffffff


	//   ....[191]....
        /*03d8*/ 	.word	0xffffffff


	//   ....[192]....
        /*03dc*/ 	.word	0xffffffff


	//   ....[193]....
        /*03e0*/ 	.word	0xffffffff


	//   ....[194]....
        /*03e4*/ 	.word	0xffffffff


	//   ....[195]....
        /*03e8*/ 	.word	0xffffffff


	//   ....[196]....
        /*03ec*/ 	.word	0xffffffff


	//   ....[197]....
        /*03f0*/ 	.word	0xffffffff


	//   ....[198]....
        /*03f4*/ 	.word	0xffffffff


	//   ....[199]....
        /*03f8*/ 	.word	0xffffffff


	//   ....[200]....
        /*03fc*/ 	.word	0xffffffff


	//   ....[201]....
        /*0400*/ 	.word	0xffffffff


	//   ....[202]....
        /*0404*/ 	.word	0xffffffff


	//   ....[203]....
        /*0408*/ 	.word	0xffffffff


	//   ....[204]....
        /*040c*/ 	.word	0xffffffff


	//   ....[205]....
        /*0410*/ 	.word	0xffffffff


	//   ....[206]....
        /*0414*/ 	.word	0xffffffff


	//   ....[207]....
        /*0418*/ 	.word	0xffffffff


	//   ....[208]....
        /*041c*/ 	.word	0xffffffff


	//   ....[209]....
        /*0420*/ 	.word	0xffffffff


	//   ....[210]....
        /*0424*/ 	.word	0xffffffff


	//   ....[211]....
        /*0428*/ 	.word	0xffffffff


	//   ....[212]....
        /*042c*/ 	.word	0xffffffff


	//   ....[213]....
        /*0430*/ 	.word	0xffffffff


	//   ....[214]....
        /*0434*/ 	.word	0xffffffff


	//   ....[215]....
        /*0438*/ 	.word	0xffffffff


	//   ....[216]....
        /*043c*/ 	.word	0xffffffff


	//   ....[217]....
        /*0440*/ 	.word	0xffffffff


	//   ....[218]....
        /*0444*/ 	.word	0xffffffff


	//   ....[219]....
        /*0448*/ 	.word	0xffffffff


	//   ....[220]....
        /*044c*/ 	.word	0xffffffff


	//   ....[221]....
        /*0450*/ 	.word	0xffffffff


	//   ....[222]....
        /*0454*/ 	.word	0xffffffff


	//   ....[223]....
        /*0458*/ 	.word	0xffffffff


	//   ....[224]....
        /*045c*/ 	.word	0xffffffff


	//   ....[225]....
        /*0460*/ 	.word	0xffffffff


	//   ....[226]....
        /*0464*/ 	.word	0xffffffff


	//   ....[227]....
        /*0468*/ 	.word	0xffffffff


	//   ....[228]....
        /*046c*/ 	.word	0xffffffff


	//   ....[229]....
        /*0470*/ 	.word	0xffffffff


	//   ....[230]....
        /*0474*/ 	.word	0xffffffff


	//   ....[231]....
        /*0478*/ 	.word	0xffffffff


	//   ....[232]....
        /*047c*/ 	.word	0xffffffff


	//   ....[233]....
        /*0480*/ 	.word	0xffffffff


	//   ....[234]....
        /*0484*/ 	.word	0xffffffff


	//   ....[235]....
        /*0488*/ 	.word	0xffffffff


	//   ....[236]....
        /*048c*/ 	.word	0xffffffff


	//   ....[237]....
        /*0490*/ 	.word	0xffffffff


	//   ....[238]....
        /*0494*/ 	.word	0xffffffff


	//   ....[239]....
        /*0498*/ 	.word	0xffffffff


	//   ....[240]....
        /*049c*/ 	.word	0xffffffff


	//   ....[241]....
        /*04a0*/ 	.word	0xffffffff


	//   ....[242]....
        /*04a4*/ 	.word	0xffffffff


	//   ....[243]....
        /*04a8*/ 	.word	0xffffffff


	//   ....[244]....
        /*04ac*/ 	.word	0xffffffff


	//   ....[245]....
        /*04b0*/ 	.word	0xffffffff


	//   ....[246]....
        /*04b4*/ 	.word	0xffffffff


	//   ....[247]....
        /*04b8*/ 	.word	0xffffffff


	//   ....[248]....
        /*04bc*/ 	.word	0xffffffff


	//   ....[249]....
        /*04c0*/ 	.word	0xffffffff


	//   ....[250]....
        /*04c4*/ 	.word	0xffffffff


	//   ....[251]....
        /*04c8*/ 	.word	0xffffffff


	//   ....[252]....
        /*04cc*/ 	.word	0xffffffff


	//   ....[253]....
        /*04d0*/ 	.word	0xffffffff


	//   ....[254]....
        /*04d4*/ 	.word	0xffffffff


	//   ....[255]....
        /*04d8*/ 	.word	0xffffffff


	//   ....[0]....
        /*04dc*/ 	.word	0xffffffff


	//   ....[1]....
        /*04e0*/ 	.word	0xffffffff


	//   ....[2]....
        /*04e4*/ 	.word	0xffffffff


	//   ....[3]....
        /*04e8*/ 	.word	0xffffffff


	//   ....[4]....
        /*04ec*/ 	.word	0xffffffff


	//   ....[5]....
        /*04f0*/ 	.word	0xffffffff


	//   ....[6]....
        /*04f4*/ 	.word	0xffffffff


	//   ....[7]....
        /*04f8*/ 	.word	0xffffffff


	//   ....[8]....
        /*04fc*/ 	.word	0xffffffff


	//   ....[9]....
        /*0500*/ 	.word	0xffffffff


	//   ....[10]....
        /*0504*/ 	.word	0xffffffff


	//   ....[11]....
        /*0508*/ 	.word	0xffffffff


	//   ....[12]....
        /*050c*/ 	.word	0xffffffff


	//   ....[13]....
        /*0510*/ 	.word	0xffffffff


	//   ....[14]....
        /*0514*/ 	.word	0xffffffff


	//   ....[15]....
        /*0518*/ 	.word	0xffffffff


	//   ....[16]....
        /*051c*/ 	.word	0xffffffff


	//   ....[17]....
        /*0520*/ 	.word	0xffffffff


	//   ....[18]....
        /*0524*/ 	.word	0xffffffff


	//   ....[19]....
        /*0528*/ 	.word	0xffffffff


	//   ....[20]....
        /*052c*/ 	.word	0xffffffff


	//   ....[21]....
        /*0530*/ 	.word	0xffffffff


	//   ....[22]....
        /*0534*/ 	.word	0xffffffff


	//----- nvinfo : EIATTR_COOP_GROUP_INSTR_OFFSETS
	.align		4
.L_1735:
        /*0538*/ 	.byte	0x04, 0x28
        /*053a*/ 	.short	(.L_1737 - .L_1736)


	//   ....[0]....
.L_1736:
        /*053c*/ 	.word	0x00001160


	//   ....[1]....
        /*0540*/ 	.word	0x000011a0


	//   ....[2]....
        /*0544*/ 	.word	0x000011e0


	//   ....[3]....
        /*0548*/ 	.word	0x00001220


	//   ....[4]....
        /*054c*/ 	.word	0x00001260


	//   ....[5]....
        /*0550*/ 	.word	0x000012c0


	//   ....[6]....
        /*0554*/ 	.word	0x00001340


	//   ....[7]....
        /*0558*/ 	.word	0x00001380


	//   ....[8]....
        /*055c*/ 	.word	0x000013c0


	//   ....[9]....
        /*0560*/ 	.word	0x00001400


	//   ....[10]....
        /*0564*/ 	.word	0x00001440


	//   ....[11]....
        /*0568*/ 	.word	0x00001670


	//   ....[12]....
        /*056c*/ 	.word	0x000017c0


	//   ....[13]....
        /*0570*/ 	.word	0x00001830


	//   ....[14]....
        /*0574*/ 	.word	0x00001840


	//   ....[15]....
        /*0578*/ 	.word	0x000018f0


	//   ....[16]....
        /*057c*/ 	.word	0x00001910


	//   ....[17]....
        /*0580*/ 	.word	0x000019c0


	//   ....[18]....
        /*0584*/ 	.word	0x000019d0


	//   ....[19]....
        /*0588*/ 	.word	0x00001a70


	//   ....[20]....
        /*058c*/ 	.word	0x00001a90


	//   ....[21]....
        /*0590*/ 	.word	0x00001b40


	//   ....[22]....
        /*0594*/ 	.word	0x00001b50


	//   ....[23]....
        /*0598*/ 	.word	0x00001bf0


	//   ....[24]....
        /*059c*/ 	.word	0x00001c00


	//   ....[25]....
        /*05a0*/ 	.word	0x00001ca0


	//   ....[26]....
        /*05a4*/ 	.word	0x00001cc0


	//   ....[27]....
        /*05a8*/ 	.word	0x00001da0


	//   ....[28]....
        /*05ac*/ 	.word	0x00001db0


	//   ....[29]....
        /*05b0*/ 	.word	0x00001e40


	//   ....[30]....
        /*05b4*/ 	.word	0x00001e50


	//   ....[31]....
        /*05b8*/ 	.word	0x00001ee0


	//   ....[32]....
        /*05bc*/ 	.word	0x00001ef0


	//   ....[33]....
        /*05c0*/ 	.word	0x00001f80


	//   ....[34]....
        /*05c4*/ 	.word	0x00001f90


	//   ....[35]....
        /*05c8*/ 	.word	0x00002020


	//   ....[36]....
        /*05cc*/ 	.word	0x00002030


	//   ....[37]....
        /*05d0*/ 	.word	0x000020c0


	//   ....[38]....
        /*05d4*/ 	.word	0x000020d0


	//   ....[39]....
        /*05d8*/ 	.word	0x00002160


	//   ....[40]....
        /*05dc*/ 	.word	0x00002170


	//   ....[41]....
        /*05e0*/ 	.word	0x00002200


	//   ....[42]....
        /*05e4*/ 	.word	0x00002210


	//   ....[43]....
        /*05e8*/ 	.word	0x00002320


	//   ....[44]....
        /*05ec*/ 	.word	0x00002330


	//   ....[45]....
        /*05f0*/ 	.word	0x000023c0


	//   ....[46]....
        /*05f4*/ 	.word	0x000023d0


	//   ....[47]....
        /*05f8*/ 	.word	0x00002460


	//   ....[48]....
        /*05fc*/ 	.word	0x00002470


	//   ....[49]....
        /*0600*/ 	.word	0x00002500


	//   ....[50]....
        /*0604*/ 	.word	0x00002510


	//   ....[51]....
        /*0608*/ 	.word	0x000025b0


	//   ....[52]....
        /*060c*/ 	.word	0x000025c0


	//   ....[53]....
        /*0610*/ 	.word	0x00002650


	//   ....[54]....
        /*0614*/ 	.word	0x00002730


	//   ....[55]....
        /*0618*/ 	.word	0x00002750


	//   ....[56]....
        /*061c*/ 	.word	0x00002800


	//   ....[57]....
        /*0620*/ 	.word	0x00002820


	//   ....[58]....
        /*0624*/ 	.word	0x000028d0


	//   ....[59]....
        /*0628*/ 	.word	0x000028e0


	//   ....[60]....
        /*062c*/ 	.word	0x00002980


	//   ....[61]....
        /*0630*/ 	.word	0x000029a0


	//   ....[62]....
        /*0634*/ 	.word	0x00002a50


	//   ....[63]....
        /*0638*/ 	.word	0x00002a60


	//   ....[64]....
        /*063c*/ 	.word	0x00002b00


	//   ....[65]....
        /*0640*/ 	.word	0x00002b10


	//   ....[66]....
        /*0644*/ 	.word	0x00002bb0


	//   ....[67]....
        /*0648*/ 	.word	0x00002bd0


	//   ....[68]....
        /*064c*/ 	.word	0x00002cb0


	//   ....[69]....
        /*0650*/ 	.word	0x00002cc0


	//   ....[70]....
        /*0654*/ 	.word	0x00002d50


	//   ....[71]....
        /*0658*/ 	.word	0x00002d60


	//   ....[72]....
        /*065c*/ 	.word	0x00002df0


	//   ....[73]....
        /*0660*/ 	.word	0x00002e00


	//   ....[74]....
        /*0664*/ 	.word	0x00002e90


	//   ....[75]....
        /*0668*/ 	.word	0x00002ea0


	//   ....[76]....
        /*066c*/ 	.word	0x00002f30


	//   ....[77]....
        /*0670*/ 	.word	0x00002f40


	//   ....[78]....
        /*0674*/ 	.word	0x00002fd0


	//   ....[79]....
        /*0678*/ 	.word	0x00002fe0


	//   ....[80]....
        /*067c*/ 	.word	0x00003070


	//   ....[81]....
        /*0680*/ 	.word	0x00003080


	//   ....[82]....
        /*0684*/ 	.word	0x00003110


	//   ....[83]....
        /*0688*/ 	.word	0x00003120


	//   ....[84]....
        /*068c*/ 	.word	0x00003240


	//   ....[85]....
        /*0690*/ 	.word	0x00003250


	//   ....[86]....
        /*0694*/ 	.word	0x000032e0


	//   ....[87]....
        /*0698*/ 	.word	0x000032f0


	//   ....[88]....
        /*069c*/ 	.word	0x00003380


	//   ....[89]....
        /*06a0*/ 	.word	0x00003390


	//   ....[90]....
        /*06a4*/ 	.word	0x00003420


	//   ....[91]....
        /*06a8*/ 	.word	0x00003430


	//   ....[92]....
        /*06ac*/ 	.word	0x000034c0


	//   ....[93]....
        /*06b0*/ 	.word	0x000034d0


	//   ....[94]....
        /*06b4*/ 	.word	0x00003570


	//   ....[95]....
        /*06b8*/ 	.word	0x000039f0


	//   ....[96]....
        /*06bc*/ 	.word	0x00003c80


	//   ....[97]....
        /*06c0*/ 	.word	0x00003de0


	//   ....[98]....
        /*06c4*/ 	.word	0x00003df0


	//   ....[99]....
        /*06c8*/ 	.word	0x00003e40


	//   ....[100]....
        /*06cc*/ 	.word	0x00003e50


	//   ....[101]....
        /*06d0*/ 	.word	0x00003f10


	//   ....[102]....
        /*06d4*/ 	.word	0x00003f20


	//   ....[103]....
        /*06d8*/ 	.word	0x00003fc0


	//   ....[104]....
        /*06dc*/ 	.word	0x00003fe0


	//   ....[105]....
        /*06e0*/ 	.word	0x000040a0


	//   ....[106]....
        /*06e4*/ 	.word	0x000040b0


	//   ....[107]....
        /*06e8*/ 	.word	0x00004150


	//   ....[108]....
        /*06ec*/ 	.word	0x00004170


	//   ....[109]....
        /*06f0*/ 	.word	0x00004230


	//   ....[110]....
        /*06f4*/ 	.word	0x00004240


	//   ....[111]....
        /*06f8*/ 	.word	0x000042e0


	//   ....[112]....
        /*06fc*/ 	.word	0x00004300


	//   ....[113]....
        /*0700*/ 	.word	0x000043b0


	//   ....[114]....
        /*0704*/ 	.word	0x000043c0


	//   ....[115]....
        /*0708*/ 	.word	0x00004450


	//   ....[116]....
        /*070c*/ 	.word	0x00004470


	//   ....[117]....
        /*0710*/ 	.word	0x00004520


	//   ....[118]....
        /*0714*/ 	.word	0x00004530


	//   ....[119]....
        /*0718*/ 	.word	0x000045c0


	//   ....[120]....
        /*071c*/ 	.word	0x000045e0


	//   ....[121]....
        /*0720*/ 	.word	0x00004690


	//   ....[122]....
        /*0724*/ 	.word	0x000046a0


	//   ....[123]....
        /*0728*/ 	.word	0x00004730


	//   ....[124]....
        /*072c*/ 	.word	0x00004750


	//   ....[125]....
        /*0730*/ 	.word	0x00004800


	//   ....[126]....
        /*0734*/ 	.word	0x00004810


	//   ....[127]....
        /*0738*/ 	.word	0x000048a0


	//   ....[128]....
        /*073c*/ 	.word	0x000048c0


	//   ....[129]....
        /*0740*/ 	.word	0x00004a00


	//   ....[130]....
        /*0744*/ 	.word	0x00004a10


	//   ....[131]....
        /*0748*/ 	.word	0x00004aa0


	//   ....[132]....
        /*074c*/ 	.word	0x00004ac0


	//   ....[133]....
        /*0750*/ 	.word	0x00004b70


	//   ....[134]....
        /*0754*/ 	.word	0x00004b80


	//   ....[135]....
        /*0758*/ 	.word	0x00004c10


	//   ....[136]....
        /*075c*/ 	.word	0x00004c30


	//   ....[137]....
        /*0760*/ 	.word	0x00004ce0


	//   ....[138]....
        /*0764*/ 	.word	0x00004cf0


	//   ....[139]....
        /*0768*/ 	.word	0x00004d90


	//   ....[140]....
        /*076c*/ 	.word	0x00004dc0


	//   ....[141]....
        /*0770*/ 	.word	0x00004e60


	//   ....[142]....
        /*0774*/ 	.word	0x00004e70


	//   ....[143]....
        /*0778*/ 	.word	0x00005030


	//   ....[144]....
        /*077c*/ 	.word	0x00005050


	//   ....[145]....
        /*0780*/ 	.word	0x00005110


	//   ....[146]....
        /*0784*/ 	.word	0x00005120


	//   ....[147]....
        /*0788*/ 	.word	0x000051c0


	//   ....[148]....
        /*078c*/ 	.word	0x000051e0


	//   ....[149]....
        /*0790*/ 	.word	0x000052a0


	//   ....[150]....
        /*0794*/ 	.word	0x000052b0


	//   ....[151]....
        /*0798*/ 	.word	0x00005350


	//   ....[152]....
        /*079c*/ 	.word	0x00005370


	//   ....[153]....
        /*07a0*/ 	.word	0x00005430


	//   ....[154]....
        /*07a4*/ 	.word	0x00005440


	//   ....[155]....
        /*07a8*/ 	.word	0x000054e0


	//   ....[156]....
        /*07ac*/ 	.word	0x00005500


	//   ....[157]....
        /*07b0*/ 	.word	0x000055b0


	//   ....[158]....
        /*07b4*/ 	.word	0x000055c0


	//   ....[159]....
        /*07b8*/ 	.word	0x00005650


	//   ....[160]....
        /*07bc*/ 	.word	0x00005670


	//   ....[161]....
        /*07c0*/ 	.word	0x00005720


	//   ....[162]....
        /*07c4*/ 	.word	0x00005730


	//   ....[163]....
        /*07c8*/ 	.word	0x000057c0


	//   ....[164]....
        /*07cc*/ 	.word	0x000057e0


	//   ....[165]....
        /*07d0*/ 	.word	0x00005890


	//   ....[166]....
        /*07d4*/ 	.word	0x000058a0


	//   ....[167]....
        /*07d8*/ 	.word	0x00005930


	//   ....[168]....
        /*07dc*/ 	.word	0x00005950


	//   ....[169]....
        /*07e0*/ 	.word	0x00005a00


	//   ....[170]....
        /*07e4*/ 	.word	0x00005a10


	//   ....[171]....
        /*07e8*/ 	.word	0x00005aa0


	//   ....[172]....
        /*07ec*/ 	.word	0x00005ac0


	//   ....[173]....
        /*07f0*/ 	.word	0x00005c00


	//   ....[174]....
        /*07f4*/ 	.word	0x00005c10


	//   ....[175]....
        /*07f8*/ 	.word	0x00005ca0


	//   ....[176]....
        /*07fc*/ 	.word	0x00005cc0


	//   ....[177]....
        /*0800*/ 	.word	0x00005d70


	//   ....[178]....
        /*0804*/ 	.word	0x00005d80


	//   ....[179]....
        /*0808*/ 	.word	0x00005e10


	//   ....[180]....
        /*080c*/ 	.word	0x00005e30


	//   ....[181]....
        /*0810*/ 	.word	0x00005ee0


	//   ....[182]....
        /*0814*/ 	.word	0x00005ef0


	//   ....[183]....
        /*0818*/ 	.word	0x00005fb0


	//   ....[184]....
        /*081c*/ 	.word	0x00006020


	//   ....[185]....
        /*0820*/ 	.word	0x00006180


	//   ....[186]....
        /*0824*/ 	.word	0x000061b0


	//   ....[187]....
        /*0828*/ 	.word	0x000061d0


	//   ....[188]....
        /*082c*/ 	.word	0x000061f0


	//   ....[189]....
        /*0830*/ 	.word	0x00006210


	//   ....[190]....
        /*0834*/ 	.word	0x000068c0


	//   ....[191]....
        /*0838*/ 	.word	0x00006910


	//   ....[192]....
        /*083c*/ 	.word	0x00006980


	//   ....[193]....
        /*0840*/ 	.word	0x000069e0


	//   ....[194]....
        /*0844*/ 	.word	0x00006a40


	//   ....[195]....
        /*0848*/ 	.word	0x00006aa0


	//   ....[196]....
        /*084c*/ 	.word	0x00006b00


	//   ....[197]....
        /*0850*/ 	.word	0x00006b70


	//   ....[198]....
        /*0854*/ 	.word	0x00006bd0


	//   ....[199]....
        /*0858*/ 	.word	0x00006c30


	//   ....[200]....
        /*085c*/ 	.word	0x00006c90


	//   ....[201]....
        /*0860*/ 	.word	0x00006d00


	//   ....[202]....
        /*0864*/ 	.word	0x00006d60


	//   ....[203]....
        /*0868*/ 	.word	0x00006dc0


	//   ....[204]....
        /*086c*/ 	.word	0x00006e20


	//   ....[205]....
        /*0870*/ 	.word	0x00006e90


	//   ....[206]....
        /*0874*/ 	.word	0x00006ef0


	//   ....[207]....
        /*0878*/ 	.word	0x00006f50


	//   ....[208]....
        /*087c*/ 	.word	0x00006fb0


	//   ....[209]....
        /*0880*/ 	.word	0x00007020


	//   ....[210]....
        /*0884*/ 	.word	0x00007080


	//   ....[211]....
        /*0888*/ 	.word	0x000070e0


	//   ....[212]....
        /*088c*/ 	.word	0x00007140


	//   ....[213]....
        /*0890*/ 	.word	0x000071b0


	//   ....[214]....
        /*0894*/ 	.word	0x00007210


	//   ....[215]....
        /*0898*/ 	.word	0x00007270


	//   ....[216]....
        /*089c*/ 	.word	0x000072d0


	//   ....[217]....
        /*08a0*/ 	.word	0x00007340


	//   ....[218]....
        /*08a4*/ 	.word	0x000073a0


	//   ....[219]....
        /*08a8*/ 	.word	0x00007400


	//   ....[220]....
        /*08ac*/ 	.word	0x00007460


	//   ....[221]....
        /*08b0*/ 	.word	0x000074d0


	//   ....[222]....
        /*08b4*/ 	.word	0x00007530


	//   ....[223]....
        /*08b8*/ 	.word	0x00007590


	//   ....[224]....
        /*08bc*/ 	.word	0x000075f0


	//   ....[225]....
        /*08c0*/ 	.word	0x00007660


	//   ....[226]....
        /*08c4*/ 	.word	0x000076c0


	//   ....[227]....
        /*08c8*/ 	.word	0x00007720


	//   ....[228]....
        /*08cc*/ 	.word	0x00007780


	//   ....[229]....
        /*08d0*/ 	.word	0x000077f0


	//   ....[230]....
        /*08d4*/ 	.word	0x00007850


	//   ....[231]....
        /*08d8*/ 	.word	0x000078b0


	//   ....[232]....
        /*08dc*/ 	.word	0x00007900


	//   ....[233]....
        /*08e0*/ 	.word	0x00007970


	//   ....[234]....
        /*08e4*/ 	.word	0x000079e0


	//   ....[235]....
        /*08e8*/ 	.word	0x00007a50


	//   ....[236]....
        /*08ec*/ 	.word	0x00007ab0


	//   ....[237]....
        /*08f0*/ 	.word	0x00007b10


	//   ....[238]....
        /*08f4*/ 	.word	0x00007b70


	//   ....[239]....
        /*08f8*/ 	.word	0x00007be0


	//   ....[240]....
        /*08fc*/ 	.word	0x00007c40


	//   ....[241]....
        /*0900*/ 	.word	0x00007ca0


	//   ....[242]....
        /*0904*/ 	.word	0x00007d00


	//   ....[243]....
        /*0908*/ 	.word	0x00007d70


	//   ....[244]....
        /*090c*/ 	.word	0x00007dd0


	//   ....[245]....
        /*0910*/ 	.word	0x00007e30


	//   ....[246]....
        /*0914*/ 	.word	0x00007e90


	//   ....[247]....
        /*0918*/ 	.word	0x00007f00


	//   ....[248]....
        /*091c*/ 	.word	0x00007f60


	//   ....[249]....
        /*0920*/ 	.word	0x00007fc0


	//   ....[250]....
        /*0924*/ 	.word	0x00008020


	//   ....[251]....
        /*0928*/ 	.word	0x00008090


	//   ....[252]....
        /*092c*/ 	.word	0x000080f0


	//   ....[253]....
        /*0930*/ 	.word	0x00008150


	//   ....[254]....
        /*0934*/ 	.word	0x000081b0


	//   ....[255]....
        /*0938*/ 	.word	0x00008220


	//   ....[0]....
        /*093c*/ 	.word	0x00008280


	//   ....[1]....
        /*0940*/ 	.word	0x000082e0


	//   ....[2]....
        /*0944*/ 	.word	0x00008340


	//   ....[3]....
        /*0948*/ 	.word	0x000083b0


	//   ....[4]....
        /*094c*/ 	.word	0x00008410


	//   ....[5]....
        /*0950*/ 	.word	0x00008470


	//   ....[6]....
        /*0954*/ 	.word	0x000084d0


	//   ....[7]....
        /*0958*/ 	.word	0x00008540


	//   ....[8]....
        /*095c*/ 	.word	0x000085a0


	//   ....[9]....
        /*0960*/ 	.word	0x00008600


	//   ....[10]....
        /*0964*/ 	.word	0x00008660


	//   ....[11]....
        /*0968*/ 	.word	0x000086d0


	//   ....[12]....
        /*096c*/ 	.word	0x00008730


	//   ....[13]....
        /*0970*/ 	.word	0x00008790


	//   ....[14]....
        /*0974*/ 	.word	0x000087f0


	//   ....[15]....
        /*0978*/ 	.word	0x00008860


	//   ....[16]....
        /*097c*/ 	.word	0x000088c0


	//   ....[17]....
        /*0980*/ 	.word	0x00008920


	//   ....[18]....
        /*0984*/ 	.word	0x00008990


	//   ....[19]....
        /*0988*/ 	.word	0x00008a00


	//   ....[20]....
        /*098c*/ 	.word	0x00008a60


	//   ....[21]....
        /*0990*/ 	.word	0x00008ac0


	//   ....[22]....
        /*0994*/ 	.word	0x00008b20


	//----- nvinfo : EIATTR_EXIT_INSTR_OFFSETS
	.align		4
.L_1737:
        /*0998*/ 	.byte	0x04, 0x1c
        /*099a*/ 	.short	(.L_1739 - .L_1738)


	//   ....[0]....
.L_1738:
        /*099c*/ 	.word	0x00000050


	//   ....[1]....
        /*09a0*/ 	.word	0x000000c0


	//   ....[2]....
        /*09a4*/ 	.word	0x000014d0


	//   ....[3]....
        /*09a8*/ 	.word	0x00006240


	//   ....[4]....
        /*09ac*/ 	.word	0x000063c0


	//   ....[5]....
        /*09b0*/ 	.word	0x000063e0


	//   ....[6]....
        /*09b4*/ 	.word	0x00006640


	//   ....[7]....
        /*09b8*/ 	.word	0x00006860


	//----- nvinfo : EIATTR_CRS_STACK_SIZE
	.align		4
.L_1739:
        /*09bc*/ 	.byte	0x04, 0x1e
        /*09be*/ 	.short	(.L_1741 - .L_1740)
.L_1740:
        /*09c0*/ 	.word	0x00000000
.L_1741:


//--------------------- .nv.info._ZN4vllm3moe44grouped_topk_fused_small_expert_count_kernelI6__half13__nv_bfloat16iLNS0_11ScoringFuncE0ELi128ELb0ELi8EEEvPT_PfPT1_PKT0_llllllbd --------------------------
	.section	.nv.info._ZN4vllm3moe44grouped_topk_fused_small_expert_count_kernelI6__half13__nv_bfloat16iLNS0_11ScoringFuncE0ELi128ELb0ELi8EEEvPT_PfPT1_PKT0_llllllbd,"",@"SHT_CUDA_INFO"
	.sectionflags	@""
	.align	4


	//----- nvinfo : EIATTR_CUDA_API_VERSION
	.align		4
        /*0000*/ 	.byte	0x04, 0x37
        /*0002*/ 	.short	(.L_1743 - .L_1742)
.L_1742:
        /*0004*/ 	.word	0x00000082


	//----- nvinfo : EIATTR_SW2861232_WAR
	.align		4
.L_1743:
        /*0008*/ 	.byte	0x01, 0x35
	.zero		2


	//----- nvinfo : EIATTR_PARAM_CBANK
	.align		4
        /*000c*/ 	.byte	0x04, 0x0a
        /*000e*/ 	.short	(.L_1745 - .L_1744)
	.align		4
.L_1744:
        /*0010*/ 	.word	index@(.nv.constant0._ZN4vllm3moe44grouped_topk_fused_small_expert_count_kernelI6__half13__nv_bfloat16iLNS0_11ScoringFuncE0ELi128ELb0ELi8EEEvPT_PfPT1_PKT0_llllllbd)
        /*0014*/ 	.short	0x0160
        /*0016*/ 	.short	0x0060


	//----- nvinfo : EIATTR_CBANK_PARAM_SIZE
	.align		4
.L_1745:
        /*0018*/ 	.byte	0x03, 0x19
        /*001a*/ 	.short	0x0060


	//----- nvinfo : EIATTR_KPARAM_INFO
	.align		4
        /*001c*/ 	.byte	0x04, 0x17
        /*001e*/ 	.short	(.L_1747 - .L_1746)
.L_1746:
        /*0020*/ 	.word	0x00000000
        /*0024*/ 	.short	0x000b
        /*0026*/ 	.short	0x0058
        /*0028*/ 	.byte	0x00, 0xf0, 0x21, 0x00


	//----- nvinfo : EIATTR_KPARAM_INFO
	.align		4
.L_1747:
        /*002c*/ 	.byte	0x04, 0x17
        /*002e*/ 	.short	(.L_1749 - .L_1748)
.L_1748:
        /*0030*/ 	.word	0x00000000
        /*0034*/ 	.short	0x000a
        /*0036*/ 	.short	0x0050
        /*0038*/ 	.byte	0x00, 0xf0, 0x05, 0x00


	//----- nvinfo : EIATTR_KPARAM_INFO
	.align		4
.L_1749:
        /*003c*/ 	.byte	0x04, 0x17
        /*003e*/ 	.short	(.L_1751 - .L_1750)
.L_1750:
        /*0040*/ 	.word	0x00000000
        /*0044*/ 	.short	0x0009
        /*0046*/ 	.short	0x0048
        /*0048*/ 	.byte	0x00, 0xf0, 0x21, 0x00


	//----- nvinfo : EIATTR_KPARAM_INFO
	.align		4
.L_1751:
        /*004c*/ 	.byte	0x04, 0x17
        /*004e*/ 	.short	(.L_1753 - .L_1752)
.L_1752:
        /*0050*/ 	.word	0x00000000
        /*0054*/ 	.short	0x0008
        /*0056*/ 	.short	0x0040
        /*0058*/ 	.byte	0x00, 0xf0, 0x21, 0x00


	//----- nvinfo : EIATTR_KPARAM_INFO
	.align		4
.L_1753:
        /*005c*/ 	.byte	0x04, 0x17
        /*005e*/ 	.short	(.L_1755 - .L_1754)
.L_1754:
        /*0060*/ 	.word	0x00000000
        /*0064*/ 	.short	0x0007
        /*0066*/ 	.short	0x0038
        /*0068*/ 	.byte	0x00, 0xf0, 0x21, 0x00


	//----- nvinfo : EIATTR_KPARAM_INFO
	.align		4
.L_1755:
        /*006c*/ 	.byte	0x04, 0x17
        /*006e*/ 	.short	(.L_1757 - .L_1756)
.L_1756:
        /*0070*/ 	.word	0x00000000
        /*0074*/ 	.short	0x0006
        /*0076*/ 	.short	0x0030
        /*0078*/ 	.byte	0x00, 0xf0, 0x21, 0x00


	//----- nvinfo : EIATTR_KPARAM_INFO
	.align		4
.L_1757:
        /*007c*/ 	.byte	0x04, 0x17
        /*007e*/ 	.short	(.L_1759 - .L_1758)
.L_1758:
        /*0080*/ 	.word	0x00000000
        /*0084*/ 	.short	0x0005
        /*0086*/ 	.short	0x0028
        /*0088*/ 	.byte	0x00, 0xf0, 0x21, 0x00


	//----- nvinfo : EIATTR_KPARAM_INFO
	.align		4
.L_1759:
        /*008c*/ 	.byte	0x04, 0x17
        /*008e*/ 	.short	(.L_1761 - .L_1760)
.L_1760:
        /*0090*/ 	.word	0x00000000
        /*0094*/ 	.short	0x0004
        /*0096*/ 	.short	0x0020
        /*0098*/ 	.byte	0x00, 0xf0, 0x21, 0x00


	//----- nvinfo : EIATTR_KPARAM_INFO
	.align		4
.L_1761:
        /*009c*/ 	.byte	0x04, 0x17
        /*009e*/ 	.short	(.L_1763 - .L_1762)
.L_1762:
        /*00a0*/ 	.word	0x00000000
        /*00a4*/ 	.short	0x0003
        /*00a6*/ 	.short	0x0018
        /*00a8*/ 	.byte	0x00, 0xf0, 0x21, 0x00


	//----- nvinfo : EIATTR_KPARAM_INFO
	.align		4
.L_1763:
        /*00ac*/ 	.byte	0x04, 0x17
        /*00ae*/ 	.short	(.L_1765 - .L_1764)
.L_1764:
        /*00b0*/ 	.word	0x00000000
        /*00b4*/ 	.short	0x0002
        /*00b6*/ 	.short	0x0010
        /*00b8*/ 	.byte	0x00, 0xf0, 0x21, 0x00


	//----- nvinfo : EIATTR_KPARAM_INFO
	.align		4
.L_1765:
        /*00bc*/ 	.byte	0x04, 0x17
        /*00be*/ 	.short	(.L_1767 - .L_1766)
.L_1766:
        /*00c0*/ 	.word	0x00000000
        /*00c4*/ 	.short	0x0001
        /*00c6*/ 	.short	0x0008
        /*00c8*/ 	.byte	0x00, 0xf0, 0x21, 0x00


	//----- nvinfo : EIATTR_KPARAM_INFO
	.align		4
.L_1767:
        /*00cc*/ 	.byte	0x04, 0x17
        /*00ce*/ 	.short	(.L_1769 - .L_1768)
.L_1768:
        /*00d0*/ 	.word	0x00000000
        /*00d4*/ 	.short	0x0000
        /*00d6*/ 	.short	0x0000
        /*00d8*/ 	.byte	0x00, 0xf0, 0x21, 0x00


	//----- nvinfo : EIATTR_MAXREG_COUNT
	.align		4
.L_1769:
        /*00dc*/ 	.byte	0x03, 0x1b
        /*00de*/ 	.short	0x00ff


	//----- nvinfo : EIATTR_NUM_BARRIERS
	.align		4
        /*00e0*/ 	.byte	0x02, 0x4c
        /*00e2*/ 	.byte	0x01
	.zero		1


	//----- nvinfo : EIATTR_MERCURY_ISA_VERSION
	.align		4
        /*00e4*/ 	.byte	0x03, 0x5f
        /*00e6*/ 	.short	0x0000


	//----- nvinfo : EIATTR_COOP_GROUP_MASK_REGIDS
	.align		4
        /*00e8*/ 	.byte	0x04, 0x29
        /*00ea*/ 	.short	(.L_1771 - .L_1770)


	//   ....[0]....
.L_1770:
        /*00ec*/ 	.word	0xffffffff


	//   ....[1]....
        /*00f0*/ 	.word	0xffffffff


	//   ....[2]....
        /*00f4*/ 	.word	0xffffffff


	//   ....[3]....
        /*00f8*/ 	.word	0xffffffff


	//   ....[4]....
        /*00fc*/ 	.word	0xffffffff


	//   ....[5]....
        /*0100*/ 	.word	0xffffffff


	//   ....[6]....
        /*0104*/ 	.word	0xffffffff


	//   ....[7]....
        /*0108*/ 	.word	0xffffffff


	//   ....[8]....
        /*010c*/ 	.word	0xffffffff


	//   ....[9]....
        /*0110*/ 	.word	0xffffffff


	//   ....[10]....
        /*0114*/ 	.word	0xffffffff


	//   ....[11]....
        /*0118*/ 	.word	0xffffffff


	//   ....[12]....
        /*011c*/ 	.word	0xffffffff


	//   ....[13]....
        /*0120*/ 	.word	0xffffffff


	//   ....[14]....
        /*0124*/ 	.word	0xffffffff


	//   ....[15]....
        /*0128*/ 	.word	0xffffffff


	//   ....[16]....
        /*012c*/ 	.word	0xffffffff


	//   ....[17]....
        /*0130*/ 	.word	0xffffffff


	//   ....[18]....
        /*0134*/ 	.word	0xffffffff


	//   ....[19]....
        /*0138*/ 	.word	0xffffffff


	//   ....[20]....
        /*013c*/ 	.word	0xffffffff


	//   ....[21]....
        /*0140*/ 	.word	0xffffffff


	//   ....[22]....
        /*0144*/ 	.word	0xffffffff


	//   ....[23]....
        /*0148*/ 	.word	0xffffffff


	//   ....[24]....
        /*014c*/ 	.word	0xffffffff


	//   ....[25]....
        /*0150*/ 	.word	0xffffffff


	//   ....[26]....
        /*0154*/ 	.word	0xffffffff


	//   ....[27]....
        /*0158*/ 	.word	0xffffffff


	//   ....[28]....
        /*015c*/ 	.word	0xffffffff


	//   ....[29]....
        /*0160*/ 	.word	0xffffffff


	//   ....[30]....
        /*0164*/ 	.word	0xffffffff


	//   ....[31]....
        /*0168*/ 	.word	0xffffffff


	//   ....[32]....
        /*016c*/ 	.word	0xffffffff


	//   ....[33]....
        /*0170*/ 	.word	0xffffffff


	//   ....[34]....
        /*0174*/ 	.word	0xffffffff


	//   ....[35]....
        /*0178*/ 	.word	0xffffffff


	//----- nvinfo : EIATTR_COOP_GROUP_INSTR_OFFSETS
	.align		4
.L_1771:
        /*017c*/ 	.byte	0x04, 0x28
        /*017e*/ 	.short	(.L_1773 - .L_1772)


	//   ....[0]....
.L_1772:
        /*0180*/ 	.word	0x00000140


	//   ....[1]....
        /*0184*/ 	.word	0x000007f0


	//   ....[2]....
        /*0188*/ 	.word	0x00000820


	//   ....[3]....
        /*018c*/ 	.word	0x000008a0


	//   ....[4]....
        /*0190*/ 	.word	0x000008b0


	//   ....[5]....
        /*0194*/ 	.word	0x00000900


	//   ....[6]....
        /*0198*/ 	.word	0x00000910


	//   ....[7]....
        /*019c*/ 	.word	0x00000960


	//   ....[8]....
        /*01a0*/ 	.word	0x00000970


	//   ....[9]....
        /*01a4*/ 	.word	0x000009c0


	//   ....[10]....
        /*01a8*/ 	.word	0x000009d0


	//   ....[11]....
        /*01ac*/ 	.word	0x00000a70


	//   ....[12]....
        /*01b0*/ 	.word	0x00000aa0


	//   ....[13]....
        /*01b4*/ 	.word	0x00000b20


	//   ....[14]....
        /*01b8*/ 	.word	0x00000b30


	//   ....[15]....
        /*01bc*/ 	.word	0x00000b80


	//   ....[16]....
        /*01c0*/ 	.word	0x00000b90


	//   ....[17]....
        /*01c4*/ 	.word	0x00000be0


	//   ....[18]....
        /*01c8*/ 	.word	0x00000bf0


	//   ....[19]....
        /*01cc*/ 	.word	0x00000c60


	//   ....[20]....
        /*01d0*/ 	.word	0x00000c80


	//   ....[21]....
        /*01d4*/ 	.word	0x00000d90


	//   ....[22]....
        /*01d8*/ 	.word	0x00000da0


	//   ....[23]....
        /*01dc*/ 	.word	0x00000df0


	//   ....[24]....
        /*01e0*/ 	.word	0x00000e00


	//   ....[25]....
        /*01e4*/ 	.word	0x00000e50


	//   ....[26]....
        /*01e8*/ 	.word	0x00000e60


	//   ....[27]....
        /*01ec*/ 	.word	0x00000eb0


	//   ....[28]....
        /*01f0*/ 	.word	0x00000ec0


	//   ....[29]....
        /*01f4*/ 	.word	0x00000f10


	//   ....[30]....
        /*01f8*/ 	.word	0x00000f20


	//   ....[31]....
        /*01fc*/ 	.word	0x00001080


	//   ....[32]....
        /*0200*/ 	.word	0x000010c0


	//   ....[33]....
        /*0204*/ 	.word	0x000010e0


	//   ....[34]....
        /*0208*/ 	.word	0x00001100


	//   ....[35]....
        /*020c*/ 	.word	0x00001130


	//----- nvinfo : EIATTR_EXIT_INSTR_OFFSETS
	.align		4
.L_1773:
        /*0210*/ 	.byte	0x04, 0x1c
        /*0212*/ 	.short	(.L_1775 - .L_1774)


	//   ....[0]....
.L_1774:
        /*0214*/ 	.word	0x000001c0


	//   ....[1]....
        /*0218*/ 	.word	0x000012c0


	//   ....[2]....
        /*021c*/ 	.word	0x000013a0


	//----- nvinfo : EIATTR_CRS_STACK_SIZE
	.align		4
.L_1775:
        /*0220*/ 	.byte	0x04, 0x1e
        /*0222*/ 	.short	(.L_1777 - .L_1776)
.L_1776:
        /*0224*/ 	.word	0x00000000
.L_1777:


//--------------------- .nv.info._ZN4vllm3moe44grouped_topk_fused_small_expert_count_kernelI6__half13__nv_bfloat16iLNS0_11ScoringFuncE0ELi384ELb0ELi8EEEvPT_PfPT1_PKT0_llllllbd --------------------------
	.section	.nv.info._ZN4vllm3moe44grouped_topk_fused_small_expert_count_kernelI6__half13__nv_bfloat16iLNS0_11ScoringFuncE0ELi384ELb0ELi8EEEvPT_PfPT1_PKT0_llllllbd,"",@"SHT_CUDA_INFO"
	.sectionflags	@""
	.align	4


	//----- nvinfo : EIATTR_CUDA_API_VERSION
	.align		4
        /*0000*/ 	.byte	0x04, 0x37
        /*0002*/ 	.short	(.L_1779 - .L_1778)
.L_1778:
        /*0004*/ 	.word	0x00000082


	//----- nvinfo : EIATTR_SW2861232_WAR
	.align		4
.L_1779:
        /*0008*/ 	.byte	0x01, 0x35
	.zero		2


	//----- nvinfo : EIATTR_PARAM_CBANK
	.align		4
        /*000c*/ 	.byte	0x04, 0x0a
        /*000e*/ 	.short	(.L_1781 - .L_1780)
	.align		4
.L_1780:
        /*0010*/ 	.word	index@(.nv.constant0._ZN4vllm3moe44grouped_topk_fused_small_expert_count_kernelI6__half13__nv_bfloat16iLNS0_11ScoringFuncE0ELi384ELb0ELi8EEEvPT_PfPT1_PKT0_llllllbd)
        /*0014*/ 	.short	0x0160
        /*0016*/ 	.short	0x0060


	//----- nvinfo : EIATTR_CBANK_PARAM_SIZE
	.align		4
.L_1781:
        /*0018*/ 	.byte	0x03, 0x19
        /*001a*/ 	.short	0x0060


	//----- nvinfo : EIATTR_KPARAM_INFO
	.align		4
        /*001c*/ 	.byte	0x04, 0x17
        /*001e*/ 	.short	(.L_1783 - .L_1782)
.L_1782:
        /*0020*/ 	.word	0x00000000
        /*0024*/ 	.short	0x000b
        /*0026*/ 	.short	0x0058
        /*0028*/ 	.byte	0x00, 0xf0, 0x21, 0x00


	//----- nvinfo : EIATTR_KPARAM_INFO
	.align		4
.L_1783:
        /*002c*/ 	.byte	0x04, 0x17
        /*002e*/ 	.short	(.L_1785 - .L_1784)
.L_1784:
        /*0030*/ 	.word	0x00000000
        /*0034*/ 	.short	0x000a
        /*0036*/ 	.short	0x0050
        /*0038*/ 	.byte	0x00, 0xf0, 0x05, 0x00


	//----- nvinfo : EIATTR_KPARAM_INFO
	.align		4
.L_1785:
        /*003c*/ 	.byte	0x04, 0x17
        /*003e*/ 	.short	(.L_1787 - .L_1786)
.L_1786:
        /*0040*/ 	.word	0x00000000
        /*0044*/ 	.short	0x0009
        /*0046*/ 	.short	0x0048
        /*0048*/ 	.byte	0x00, 0xf0, 0x21, 0x00


	//----- nvinfo : EIATTR_KPARAM_INFO
	.align		4
.L_1787:
        /*004c*/ 	.byte	0x04, 0x17
        /*004e*/ 	.short	(.L_1789 - .L_1788)
.L_1788:
        /*0050*/ 	.word	0x00000000
        /*0054*/ 	.short	0x0008
        /*0056*/ 	.short	0x0040
        /*0058*/ 	.byte	0x00, 0xf0, 0x21, 0x00


	//----- nvinfo : EIATTR_KPARAM_INFO
	.align		4
.L_1789:
        /*005c*/ 	.byte	0x04, 0x17
        /*005e*/ 	.short	(.L_1791 - .L_1790)
.L_1790:
        /*0060*/ 	.word	0x00000000
        /*0064*/ 	.short	0x0007
        /*0066*/ 	.short	0x0038
        /*0068*/ 	.byte	0x00, 0xf0, 0x21, 0x00


	//----- nvinfo : EIATTR_KPARAM_INFO
	.align		4
.L_1791:
        /*006c*/ 	.byte	0x04, 0x17
        /*006e*/ 	.short	(.L_1793 - .L_1792)
.L_1792:
        /*0070*/ 	.word	0x00000000
        /*0074*/ 	.short	0x0006
        /*0076*/ 	.short	0x0030
        /*0078*/ 	.byte	0x00, 0xf0, 0x21, 0x00


	//----- nvinfo : EIATTR_KPARAM_INFO
	.align		4
.L_1793:
        /*007c*/ 	.byte	0x04, 0x17
        /*007e*/ 	.short	(.L_1795 - .L_1794)
.L_1794:
        /*0080*/ 	.word	0x00000000
        /*0084*/ 	.short	0x0005
        /*0086*/ 	.short	0x0028
        /*0088*/ 	.byte	0x00, 0xf0, 0x21, 0x00


	//----- nvinfo : EIATTR_KPARAM_INFO
	.align		4
.L_1795:
        /*008c*/ 	.byte	0x04, 0x17
        /*008e*/ 	.short	(.L_1797 - .L_1796)
.L_1796:
        /*0090*/ 	.word	0x00000000
        /*0094*/ 	.short	0x0004
        /*0096*/ 	.short	0x0020
        /*0098*/ 	.byte	0x00, 0xf0, 0x21, 0x00


	//----- nvinfo : EIATTR_KPARAM_INFO
	.align		4
.L_1797:
        /*009c*/ 	.byte	0x04, 0x17
        /*009e*/ 	.short	(.L_1799 - .L_1798)
.L_1798:
        /*00a0*/ 	.word	0x00000000
        /*00a4*/ 	.short	0x0003
        /*00a6*/ 	.short	0x0018
        /*00a8*/ 	.byte	0x00, 0xf0, 0x21, 0x00


	//----- nvinfo : EIATTR_KPARAM_INFO
	.align		4
.L_1799:
        /*00ac*/ 	.byte	0x04, 0x17
        /*00ae*/ 	.short	(.L_1801 - .L_1800)
.L_1800:
        /*00b0*/ 	.word	0x00000000
        /*00b4*/ 	.short	0x0002
        /*00b6*/ 	.short	0x0010
        /*00b8*/ 	.byte	0x00, 0xf0, 0x21, 0x00


	//----- nvinfo : EIATTR_KPARAM_INFO
	.align		4
.L_1801:
        /*00bc*/ 	.byte	0x04, 0x17
        /*00be*/ 	.short	(.L_1803 - .L_1802)
.L_1802:
        /*00c0*/ 	.word	0x00000000
        /*00c4*/ 	.short	0x0001
        /*00c6*/ 	.short	0x0008
        /*00c8*/ 	.byte	0x00, 0xf0, 0x21, 0x00


	//----- nvinfo : EIATTR_KPARAM_INFO
	.align		4
.L_1803:
        /*00cc*/ 	.byte	0x04, 0x17
        /*00ce*/ 	.short	(.L_1805 - .L_1804)
.L_1804:
        /*00d0*/ 	.word	0x00000000
        /*00d4*/ 	.short	0x0000
        /*00d6*/ 	.short	0x0000
        /*00d8*/ 	.byte	0x00, 0xf0, 0x21, 0x00


	//----- nvinfo : EIATTR_MAXREG_COUNT
	.align		4
.L_1805:
        /*00dc*/ 	.byte	0x03, 0x1b
        /*00de*/ 	.short	0x00ff


	//----- nvinfo : EIATTR_NUM_BARRIERS
	.align		4
        /*00e0*/ 	.byte	0x02, 0x4c
        /*00e2*/ 	.byte	0x01
	.zero		1


	//----- nvinfo : EIATTR_MERCURY_ISA_VERSION
	.align		4
        /*00e4*/ 	.byte	0x03, 0x5f
        /*00e6*/ 	.short	0x0000


	//----- nvinfo : EIATTR_COOP_GROUP_MASK_REGIDS
	.align		4
        /*00e8*/ 	.byte	0x04, 0x29
        /*00ea*/ 	.short	(.L_1807 - .L_1806)


	//   ....[0]....
.L_1806:
        /*00ec*/ 	.word	0xffffffff


	//   ....[1]....
        /*00f0*/ 	.word	0xffffffff


	//   ....[2]....
        /*00f4*/ 	.word	0xffffffff


	//   ....[3]....
        /*00f8*/ 	.word	0xffffffff


	//   ....[4]....
        /*00fc*/ 	.word	0xffffffff


	//   ....[5]....
        /*0100*/ 	.word	0xffffffff


	//   ....[6]....
        /*0104*/ 	.word	0xffffffff


	//   ....[7]....
        /*0108*/ 	.word	0xffffffff


	//   ....[8]....
        /*010c*/ 	.word	0xffffffff


	//   ....[9]....
        /*0110*/ 	.word	0xffffffff


	//   ....[10]....
        /*0114*/ 	.word	0xffffffff


	//   ....[11]....
        /*0118*/ 	.word	0xffffffff


	//   ....[12]....
        /*011c*/ 	.word	0xffffffff


	//   ....[13]....
        /*0120*/ 	.word	0xffffffff


	//   ....[14]....
        /*0124*/ 	.word	0xffffffff


	//   ....[15]....
        /*0128*/ 	.word	0xffffffff


	//   ....[16]....
        /*012c*/ 	.word	0xffffffff


	//   ....[17]....
        /*0130*/ 	.word	0xffffffff


	//   ....[18]....
        /*0134*/ 	.word	0xffffffff


	//   ....[19]....
        /*0138*/ 	.word	0xffffffff


	//   ....[20]....
        /*013c*/ 	.word	0xffffffff


	//   ....[21]....
        /*0140*/ 	.word	0xffffffff


	//   ....[22]....
        /*0144*/ 	.word	0xffffffff


	//   ....[23]....
        /*0148*/ 	.word	0xffffffff


	//   ....[24]....
        /*014c*/ 	.word	0xffffffff


	//   ....[25]....
        /*0150*/ 	.word	0xffffffff


	//   ....[26]....
        /*0154*/ 	.word	0xffffffff


	//   ....[27]....
        /*0158*/ 	.word	0xffffffff


	//   ....[28]....
        /*015c*/ 	.word	0xffffffff


	//   ....[29]....
        /*0160*/ 	.word	0xffffffff


	//   ....[30]....
        /*0164*/ 	.word	0xffffffff


	//   ....[31]....
        /*0168*/ 	.word	0xffffffff


	//   ....[32]....
        /*016c*/ 	.word	0xffffffff


	//   ....[33]....
        /*0170*/ 	.word	0xffffffff


	//   ....[34]....
        /*0174*/ 	.word	0xffffffff


	//   ....[35]....
        /*0178*/ 	.word	0xffffffff


	//   ....[36]....
        /*017c*/ 	.word	0xffffffff


	//   ....[37]....
        /*0180*/ 	.word	0xffffffff


	//   ....[38]....
        /*0184*/ 	.word	0xffffffff


	//   ....[39]....
        /*0188*/ 	.word	0xffffffff


	//   ....[40]....
        /*018c*/ 	.word	0xffffffff


	//   ....[41]....
        /*0190*/ 	.word	0xffffffff


	//   ....[42]....
        /*0194*/ 	.word	0xffffffff


	//   ....[43]....
        /*0198*/ 	.word	0xffffffff


	//   ....[44]....
        /*019c*/ 	.word	0xffffffff


	//   ....[45]....
        /*01a0*/ 	.word	0xffffffff


	//   ....[46]....
        /*01a4*/ 	.word	0xffffffff


	//   ....[47]....
        /*01a8*/ 	.word	0xffffffff


	//   ....[48]....
        /*01ac*/ 	.word	0xffffffff


	//   ....[49]....
        /*01b0*/ 	.word	0xffffffff


	//   ....[50]....
        /*01b4*/ 	.word	0xffffffff


	//   ....[51]....
        /*01b8*/ 	.word	0xffffffff


	//   ....[52]....
        /*01bc*/ 	.word	0xffffffff


	//   ....[53]....
        /*01c0*/ 	.word	0xffffffff


	//   ....[54]....
        /*01c4*/ 	.word	0xffffffff


	//   ....[55]....
        /*01c8*/ 	.word	0xffffffff


	//   ....[56]....
        /*01cc*/ 	.word	0xffffffff


	//   ....[57]....
        /*01d0*/ 	.word	0xffffffff


	//   ....[58]....
        /*01d4*/ 	.word	0xffffffff


	//   ....[59]....
        /*01d8*/ 	.word	0xffffffff


	//   ....[60]....
        /*01dc*/ 	.word	0xffffffff


	//   ....[61]....
        /*01e0*/ 	.word	0xffffffff


	//   ....[62]....
        /*01e4*/ 	.word	0xffffffff


	//   ....[63]....
        /*01e8*/ 	.word	0xffffffff


	//   ....[64]....
        /*01ec*/ 	.word	0xffffffff


	//   ....[65]....
        /*01f0*/ 	.word	0xffffffff


	//   ....[66]....
        /*01f4*/ 	.word	0xffffffff


	//   ....[67]....
        /*01f8*/ 	.word	0xffffffff


	//   ....[68]....
        /*01fc*/ 	.word	0xffffffff


	//   ....[69]....
        /*0200*/ 	.word	0xffffffff


	//   ....[70]....
        /*0204*/ 	.word	0xffffffff


	//   ....[71]....
        /*0208*/ 	.word	0xffffffff


	//   ....[72]....
        /*020c*/ 	.word	0xffffffff


	//   ....[73]....
        /*0210*/ 	.word	0xffffffff


	//   ....[74]....
        /*0214*/ 	.word	0xffffffff


	//   ....[75]....
        /*0218*/ 	.word	0xffffffff


	//   ....[76]....
        /*021c*/ 	.word	0xffffffff


	//   ....[77]....
        /*0220*/ 	.word	0xffffffff


	//   ....[78]....
        /*0224*/ 	.word	0xffffffff


	//   ....[79]....
        /*0228*/ 	.word	0xffffffff


	//   ....[80]....
        /*022c*/ 	.word	0xffffffff


	//   ....[81]....
        /*0230*/ 	.word	0xffffffff


	//   ....[82]....
        /*0234*/ 	.word	0xffffffff


	//   ....[83]....
        /*0238*/ 	.word	0xffffffff


	//   ....[84]....
        /*023c*/ 	.word	0xffffffff


	//   ....[85]....
        /*0240*/ 	.word	0xffffffff


	//----- nvinfo : EIATTR_COOP_GROUP_INSTR_OFFSETS
	.align		4
.L_1807:
        /*0244*/ 	.byte	0x04, 0x28
        /*0246*/ 	.short	(.L_1809 - .L_1808)


	//   ....[0]....
.L_1808:
        /*0248*/ 	.word	0x00000120


	//   ....[1]....
        /*024c*/ 	.word	0x00000870


	//   ....[2]....
        /*0250*/ 	.word	0x000008a0


	//   ....[3]....
        /*0254*/ 	.word	0x00000920


	//   ....[4]....
        /*0258*/ 	.word	0x00000930


	//   ....[5]....
        /*025c*/ 	.word	0x00000980


	//   ....[6]....
        /*0260*/ 	.word	0x00000990


	//   ....[7]....
        /*0264*/ 	.word	0x000009e0


	//   ....[8]....
        /*0268*/ 	.word	0x000009f0


	//   ....[9]....
        /*026c*/ 	.word	0x00000a40


	//   ....[10]....
        /*0270*/ 	.word	0x00000a50


	//   ....[11]....
        /*0274*/ 	.word	0x00000b10


	//   ....[12]....
        /*0278*/ 	.word	0x00000b40


	//   ....[13]....
        /*027c*/ 	.word	0x00000bc0


	//   ....[14]....
        /*0280*/ 	.word	0x00000bd0


	//   ....[15]....
        /*0284*/ 	.word	0x00000c20


	//   ....[16]....
        /*0288*/ 	.word	0x00000c30


	//   ....[17]....
        /*028c*/ 	.word	0x00000c80


	//   ....[18]....
        /*0290*/ 	.word	0x00000c90


	//   ....[19]....
        /*0294*/ 	.word	0x00000d00


	//   ....[20]....
        /*0298*/ 	.word	0x00000d20


	//   ....[21]....
        /*029c*/ 	.word	0x00000eb0


	//   ....[22]....
        /*02a0*/ 	.word	0x00000ec0


	//   ....[23]....
        /*02a4*/ 	.word	0x00000f10


	//   ....[24]....
        /*02a8*/ 	.word	0x00000f20


	//   ....[25]....
        /*02ac*/ 	.word	0x00000f70


	//   ....[26]....
        /*02b0*/ 	.word	0x00000f80


	//   ....[27]....
        /*02b4*/ 	.word	0x00000fd0


	//   ....[28]....
        /*02b8*/ 	.word	0x00000fe0


	//   ....[29]....
        /*02bc*/ 	.word	0x00001030


	//   ....[30]....
        /*02c0*/ 	.word	0x00001040


	//   ....[31]....
        /*02c4*/ 	.word	0x00001490


	//   ....[32]....
        /*02c8*/ 	.word	0x000014a0


	//   ....[33]....
        /*02cc*/ 	.word	0x000014f0


	//   ....[34]....
        /*02d0*/ 	.word	0x00001500


	//   ....[35]....
        /*02d4*/ 	.word	0x00001550


	//   ....[36]....
        /*02d8*/ 	.word	0x00001560


	//   ....[37]....
        /*02dc*/ 	.word	0x000015b0


	//   ....[38]....
        /*02e0*/ 	.word	0x000015c0


	//   ....[39]....
        /*02e4*/ 	.word	0x00001610


	//   ....[40]....
        /*02e8*/ 	.word	0x00001620


	//   ....[41]....
        /*02ec*/ 	.word	0x000016b0


	//   ....[42]....
        /*02f0*/ 	.word	0x000016c0


	//   ....[43]....
        /*02f4*/ 	.word	0x00001710


	//   ....[44]....
        /*02f8*/ 	.word	0x00001720


	//   ....[45]....
        /*02fc*/ 	.word	0x00001770


	//   ....[46]....
        /*0300*/ 	.word	0x00001780


	//   ....[47]....
        /*0304*/ 	.word	0x000017d0


	//   ....[48]....
        /*0308*/ 	.word	0x000017e0


	//   ....[49]....
        /*030c*/ 	.word	0x00001830


	//   ....[50]....
        /*0310*/ 	.word	0x00001840


	//   ....[51]....
        /*0314*/ 	.word	0x000018f0


	//   ....[52]....
        /*0318*/ 	.word	0x00001900


	//   ....[53]....
        /*031c*/ 	.word	0x00001950


	//   ....[54]....
        /*0320*/ 	.word	0x00001960


	//   ....[55]....
        /*0324*/ 	.word	0x000019b0


	//   ....[56]....
        /*0328*/ 	.word	0x000019c0


	//   ....[57]....
        /*032c*/ 	.word	0x00001a10


	//   ....[58]....
        /*0330*/ 	.word	0x00001a20


	//   ....[59]....
        /*0334*/ 	.word	0x00001a70


	//   ....[60]....
        /*0338*/ 	.word	0x00001a80


	//   ....[61]....
        /*033c*/ 	.word	0x00001b10


	//   ....[62]....
        /*0340*/ 	.word	0x00001b20


	//   ....[63]....
        /*0344*/ 	.word	0x00001b70


	//   ....[64]....
        /*0348*/ 	.word	0x00001b80


	//   ....[65]....
        /*034c*/ 	.word	0x00001bd0


	//   ....[66]....
        /*0350*/ 	.word	0x00001be0


	//   ....[67]....
        /*0354*/ 	.word	0x00001c40


	//   ....[68]....
        /*0358*/ 	.word	0x00001c50


	//   ....[69]....
        /*035c*/ 	.word	0x00001cc0


	//   ....[70]....
        /*0360*/ 	.word	0x00001cf0


	//   ....[71]....
        /*0364*/ 	.word	0x00001f30


	//   ....[72]....
        /*0368*/ 	.word	0x00001f40


	//   ....[73]....
        /*036c*/ 	.word	0x00001f90


	//   ....[74]....
        /*0370*/ 	.word	0x00001fa0


	//   ....[75]....
        /*0374*/ 	.word	0x00001ff0


	//   ....[76]....
        /*0378*/ 	.word	0x00002000


	//   ....[77]....
        /*037c*/ 	.word	0x00002050


	//   ....[78]....
        /*0380*/ 	.word	0x00002060


	//   ....[79]....
        /*0384*/ 	.word	0x000020b0


	//   ....[80]....
        /*0388*/ 	.word	0x000020c0


	//   ....[81]....
        /*038c*/ 	.word	0x000022d0


	//   ....[82]....
        /*0390*/ 	.word	0x00002310


	//   ....[83]....
        /*0394*/ 	.word	0x00002340


	//   ....[84]....
        /*0398*/ 	.word	0x00002370


	//   ....[85]....
        /*039c*/ 	.word	0x00002390


	//----- nvinfo : EIATTR_EXIT_INSTR_OFFSETS
	.align		4
.L_1809:
        /*03a0*/ 	.byte	0x04, 0x1c
        /*03a2*/ 	.short	(.L_1811 - .L_1810)


	//   ....[0]....
.L_1810:
        /*03a4*/ 	.word	0x00001240


	//   ....[1]....
        /*03a8*/ 	.word	0x00002510


	//   ....[2]....
        /*03ac*/ 	.word	0x000025e0


	//----- nvinfo : EIATTR_CRS_STACK_SIZE
	.align		4
.L_1811:
        /*03b0*/ 	.byte	0x04, 0x1e
        /*03b2*/ 	.short	(.L_1813 - .L_1812)
.L_1812:
        /*03b4*/ 	.word	0x00000000
.L_1813:


//--------------------- .nv.info._ZN4vllm3moe44grouped_topk_fused_small_expert_count_kernelI6__half13__nv_bfloat16iLNS0_11ScoringFuncE0ELi512ELb0ELi8EEEvPT_PfPT1_PKT0_llllllbd --------------------------
	.section	.nv.info._ZN4vllm3moe44grouped_topk_fused_small_expert_count_kernelI6__half13__nv_bfloat16iLNS0_11ScoringFuncE0ELi512ELb0ELi8EEEvPT_PfPT1_PKT0_llllllbd,"",@"SHT_CUDA_INFO"
	.sectionflags	@""
	.align	4


	//----- nvinfo : EIATTR_CUDA_API_VERSION
	.align		4
        /*0000*/ 	.byte	0x04, 0x37
        /*0002*/ 	.short	(.L_1815 - .L_1814)
.L_1814:
        /*0004*/ 	.word	0x00000082


	//----- nvinfo : EIATTR_SW2861232_WAR
	.align		4
.L_1815:
        /*0008*/ 	.byte	0x01, 0x35
	.zero		2


	//----- nvinfo : EIATTR_PARAM_CBANK
	.align		4
        /*000c*/ 	.byte	0x04, 0x0a
        /*000e*/ 	.short	(.L_1817 - .L_1816)
	.align		4
.L_1816:
        /*0010*/ 	.word	index@(.nv.constant0._ZN4vllm3moe44grouped_topk_fused_small_expert_count_kernelI6__half13__nv_bfloat16iLNS0_11ScoringFuncE0ELi512ELb0ELi8EEEvPT_PfPT1_PKT0_llllllbd)
        /*0014*/ 	.short	0x0160
        /*0016*/ 	.short	0x0060


	//----- nvinfo : EIATTR_CBANK_PARAM_SIZE
	.align		4
.L_1817:
        /*0018*/ 	.byte	0x03, 0x19
        /*001a*/ 	.short	0x0060


	//----- nvinfo : EIATTR_KPARAM_INFO
	.align		4
        /*001c*/ 	.byte	0x04, 0x17
        /*001e*/ 	.short	(.L_1819 - .L_1818)
.L_1818:
        /*0020*/ 	.word	0x00000000
        /*0024*/ 	.short	0x000b
        /*0026*/ 	.short	0x0058
        /*0028*/ 	.byte	0x00, 0xf0, 0x21, 0x00


	//----- nvinfo : EIATTR_KPARAM_INFO
	.align		4
.L_1819:
        /*002c*/ 	.byte	0x04, 0x17
        /*002e*/ 	.short	(.L_1821 - .L_1820)
.L_1820:
        /*0030*/ 	.word	0x00000000
        /*0034*/ 	.short	0x000a
        /*0036*/ 	.short	0x0050
        /*0038*/ 	.byte	0x00, 0xf0, 0x05, 0x00


	//----- nvinfo : EIATTR_KPARAM_INFO
	.align		4
.L_1821:
        /*003c*/ 	.byte	0x04, 0x17
        /*003e*/ 	.short	(.L_1823 - .L_1822)
.L_1822:
        /*0040*/ 	.word	0x00000000
        /*0044*/ 	.short	0x0009
        /*0046*/ 	.short	0x0048
        /*0048*/ 	.byte	0x00, 0xf0, 0x21, 0x00


	//----- nvinfo : EIATTR_KPARAM_INFO
	.align		4
.L_1823:
        /*004c*/ 	.byte	0x04, 0x17
        /*004e*/ 	.short	(.L_1825 - .L_1824)
.L_1824:
        /*0050*/ 	.word	0x00000000
        /*0054*/ 	.short	0x0008
        /*0056*/ 	.short	0x0040
        /*0058*/ 	.byte	0x00, 0xf0, 0x21, 0x00


	//----- nvinfo : EIATTR_KPARAM_INFO
	.align		4
.L_1825:
        /*005c*/ 	.byte	0x04, 0x17
        /*005e*/ 	.short	(.L_1827 - .L_1826)
.L_1826:
        /*0060*/ 	.word	0x00000000
        /*0064*/ 	.short	0x0007
        /*0066*/ 	.short	0x0038
        /*0068*/ 	.byte	0x00, 0xf0, 0x21, 0x00


	//----- nvinfo : EIATTR_KPARAM_INFO
	.align		4
.L_1827:
        /*006c*/ 	.byte	0x04, 0x17
        /*006e*/ 	.short	(.L_1829 - .L_1828)
.L_1828:
        /*0070*/ 	.word	0x00000000
        /*0074*/ 	.short	0x0006
        /*0076*/ 	.short	0x0030
        /*0078*/ 	.byte	0x00, 0xf0, 0x21, 0x00


	//----- nvinfo : EIATTR_KPARAM_INFO
	.align		4
.L_1829:
        /*007c*/ 	.byte	0x04, 0x17
        /*007e*/ 	.short	(.L_1831 - .L_1830)
.L_1830:
        /*0080*/ 	.word	0x00000000
        /*0084*/ 	.short	0x0005
        /*0086*/ 	.short	0x0028
        /*0088*/ 	.byte	0x00, 0xf0, 0x21, 0x00


	//----- nvinfo : EIATTR_KPARAM_INFO
	.align		4
.L_1831:
        /*008c*/ 	.byte	0x04, 0x17
        /*008e*/ 	.short	(.L_1833 - .L_1832)
.L_1832:
        /*0090*/ 	.word	0x00000000
        /*0094*/ 	.short	0x0004
        /*0096*/ 	.short	0x0020
        /*0098*/ 	.byte	0x00, 0xf0, 0x21, 0x00


	//----- nvinfo : EIATTR_KPARAM_INFO
	.align		4
.L_1833:
        /*009c*/ 	.byte	0x04, 0x17
        /*009e*/ 	.short	(.L_1835 - .L_1834)
.L_1834:
        /*00a0*/ 	.word	0x00000000
        /*00a4*/ 	.short	0x0003
        /*00a6*/ 	.short	0x0018
        /*00a8*/ 	.byte	0x00, 0xf0, 0x21, 0x00


	//----- nvinfo : EIATTR_KPARAM_INFO
	.align		4
.L_1835:
        /*00ac*/ 	.byte	0x04, 0x17
        /*00ae*/ 	.short	(.L_1837 - .L_1836)
.L_1836:
        /*00b0*/ 	.word	0x00000000
        /*00b4*/ 	.short	0x0002
        /*00b6*/ 	.short	0x0010
        /*00b8*/ 	.byte	0x00, 0xf0, 0x21, 0x00


	//----- nvinfo : EIATTR_KPARAM_INFO
	.align		4
.L_1837:
        /*00bc*/ 	.byte	0x04, 0x17
        /*00be*/ 	.short	(.L_1839 - .L_1838)
.L_1838:
        /*00c0*/ 	.word	0x00000000
        /*00c4*/ 	.short	0x0001
        /*00c6*/ 	.short	0x0008
        /*00c8*/ 	.byte	0x00, 0xf0, 0x21, 0x00


	//----- nvinfo : EIATTR_KPARAM_INFO
	.align		4
.L_1839:
        /*00cc*/ 	.byte	0x04, 0x17
        /*00ce*/ 	.short	(.L_1841 - .L_1840)
.L_1840:
        /*00d0*/ 	.word	0x00000000
        /*00d4*/ 	.short	0x0000
        /*00d6*/ 	.short	0x0000
        /*00d8*/ 	.byte	0x00, 0xf0, 0x21, 0x00


	//----- nvinfo : EIATTR_MAXREG_COUNT
	.align		4
.L_1841:
        /*00dc*/ 	.byte	0x03, 0x1b
        /*00de*/ 	.short	0x00ff


	//----- nvinfo : EIATTR_NUM_BARRIERS
	.align		4
        /*00e0*/ 	.byte	0x02, 0x4c
        /*00e2*/ 	.byte	0x01
	.zero		1


	//----- nvinfo : EIATTR_MERCURY_ISA_VERSION
	.align		4
        /*00e4*/ 	.byte	0x03, 0x5f
        /*00e6*/ 	.short	0x0000


	//----- nvinfo : EIATTR_COOP_GROUP_MASK_REGIDS
	.align		4
        /*00e8*/ 	.byte	0x04, 0x29
        /*00ea*/ 	.short	(.L_1843 - .L_1842)


	//   ....[0]....
.L_1842:
        /*00ec*/ 	.word	0xffffffff


	//   ....[1]....
        /*00f0*/ 	.word	0xffffffff


	//   ....[2]....
        /*00f4*/ 	.word	0xffffffff


	//   ....[3]....
        /*00f8*/ 	.word	0xffffffff


	//   ....[4]....
        /*00fc*/ 	.word	0xffffffff


	//   ....[5]....
        /*0100*/ 	.word	0xffffffff


	//   ....[6]....
        /*0104*/ 	.word	0xffffffff


	//   ....[7]....
        /*0108*/ 	.word	0xffffffff


	//   ....[8]....
        /*010c*/ 	.word	0xffffffff


	//   ....[9]....
        /*0110*/ 	.word	0xffffffff


	//   ....[10]....
        /*0114*/ 	.word	0xffffffff


	//   ....[11]....
        /*0118*/ 	.word	0xffffffff


	//   ....[12]....
        /*011c*/ 	.word	0xffffffff


	//   ....[13]....
        /*0120*/ 	.word	0xffffffff


	//   ....[14]....
        /*0124*/ 	.word	0xffffffff


	//   ....[15]....
        /*0128*/ 	.word	0xffffffff


	//   ....[16]....
        /*012c*/ 	.word	0xffffffff


	//   ....[17]....
        /*0130*/ 	.word	0xffffffff


	//   ....[18]....
        /*0134*/ 	.word	0xffffffff


	//   ....[19]....
        /*0138*/ 	.word	0xffffffff


	//   ....[20]....
        /*013c*/ 	.word	0xffffffff


	//   ....[21]....
        /*0140*/ 	.word	0xffffffff


	//   ....[22]....
        /*0144*/ 	.word	0xffffffff


	//   ....[23]....
        /*0148*/ 	.word	0xffffffff


	//   ....[24]....
        /*014c*/ 	.word	0xffffffff


	//   ....[25]....
        /*0150*/ 	.word	0xffffffff


	//   ....[26]....
        /*0154*/ 	.word	0xffffffff


	//   ....[27]....
        /*0158*/ 	.word	0xffffffff


	//   ....[28]....
        /*015c*/ 	.word	0xffffffff


	//   ....[29]....
        /*0160*/ 	.word	0xffffffff


	//   ....[30]....
        /*0164*/ 	.word	0xffffffff


	//   ....[31]....
        /*0168*/ 	.word	0xffffffff


	//   ....[32]....
        /*016c*/ 	.word	0xffffffff


	//   ....[33]....
        /*0170*/ 	.word	0xffffffff


	//   ....[34]....
        /*0174*/ 	.word	0xffffffff


	//   ....[35]....
        /*0178*/ 	.word	0xffffffff


	//   ....[36]....
        /*017c*/ 	.word	0xffffffff


	//   ....[37]....
        /*0180*/ 	.word	0xffffffff


	//   ....[38]....
        /*0184*/ 	.word	0xffffffff


	//   ....[39]....
        /*0188*/ 	.word	0xffffffff


	//   ....[40]....
        /*018c*/ 	.word	0xffffffff


	//   ....[41]....
        /*0190*/ 	.word	0xffffffff


	//   ....[42]....
        /*0194*/ 	.word	0xffffffff


	//   ....[43]....
        /*0198*/ 	.word	0xffffffff


	//   ....[44]....
        /*019c*/ 	.word	0xffffffff


	//   ....[45]....
        /*01a0*/ 	.word	0xffffffff


	//   ....[46]....
        /*01a4*/ 	.word	0xffffffff


	//   ....[47]....
        /*01a8*/ 	.word	0xffffffff


	//   ....[48]....
        /*01ac*/ 	.word	0xffffffff


	//   ....[49]....
        /*01b0*/ 	.word	0xffffffff


	//   ....[50]....
        /*01b4*/ 	.word	0xffffffff


	//   ....[51]....
        /*01b8*/ 	.word	0xffffffff


	//   ....[52]....
        /*01bc*/ 	.word	0xffffffff


	//   ....[53]....
        /*01c0*/ 	.word	0xffffffff


	//   ....[54]....
        /*01c4*/ 	.word	0xffffffff


	//   ....[55]....
        /*01c8*/ 	.word	0xffffffff


	//   ....[56]....
        /*01cc*/ 	.word	0xffffffff


	//   ....[57]....
        /*01d0*/ 	.word	0xffffffff


	//   ....[58]....
        /*01d4*/ 	.word	0xffffffff


	//   ....[59]....
        /*01d8*/ 	.word	0xffffffff


	//   ....[60]....
        /*01dc*/ 	.word	0xffffffff


	//   ....[61]....
        /*01e0*/ 	.word	0xffffffff


	//   ....[62]....
        /*01e4*/ 	.word	0xffffffff


	//   ....[63]....
        /*01e8*/ 	.word	0xffffffff


	//   ....[64]....
        /*01ec*/ 	.word	0xffffffff


	//   ....[65]....
        /*01f0*/ 	.word	0xffffffff


	//   ....[66]....
        /*01f4*/ 	.word	0xffffffff


	//   ....[67]....
        /*01f8*/ 	.word	0xffffffff


	//   ....[68]....
        /*01fc*/ 	.word	0xffffffff


	//   ....[69]....
        /*0200*/ 	.word	0xffffffff


	//   ....[70]....
        /*0204*/ 	.word	0xffffffff


	//   ....[71]....
        /*0208*/ 	.word	0xffffffff


	//   ....[72]....
        /*020c*/ 	.word	0xffffffff


	//   ....[73]....
        /*0210*/ 	.word	0xffffffff


	//   ....[74]....
        /*0214*/ 	.word	0xffffffff


	//   ....[75]....
        /*0218*/ 	.word	0xffffffff


	//   ....[76]....
        /*021c*/ 	.word	0xffffffff


	//   ....[77]....
        /*0220*/ 	.word	0xffffffff


	//   ....[78]....
        /*0224*/ 	.word	0xffffffff


	//   ....[79]....
        /*0228*/ 	.word	0xffffffff


	//   ....[80]....
        /*022c*/ 	.word	0xffffffff


	//   ....[81]....
        /*0230*/ 	.word	0xffffffff


	//   ....[82]....
        /*0234*/ 	.word	0xffffffff


	//   ....[83]....
        /*0238*/ 	.word	0xffffffff


	//   ....[84]....
        /*023c*/ 	.word	0xffffffff


	//   ....[85]....
        /*0240*/ 	.word	0xffffffff


	//----- nvinfo : EIATTR_COOP_GROUP_INSTR_OFFSETS
	.align		4
.L_1843:
        /*0244*/ 	.byte	0x04, 0x28
        /*0246*/ 	.short	(.L_1845 - .L_1844)


	//   ....[0]....
.L_1844:
        /*0248*/ 	.word	0x00000120


	//   ....[1]....
        /*024c*/ 	.word	0x00000870


	//   ....[2]....
        /*0250*/ 	.word	0x000008a0


	//   ....[3]....
        /*0254*/ 	.word	0x00000920


	//   ....[4]....
        /*0258*/ 	.word	0x00000930


	//   ....[5]....
        /*025c*/ 	.word	0x00000980


	//   ....[6]....
        /*0260*/ 	.word	0x00000990


	//   ....[7]....
        /*0264*/ 	.word	0x000009e0


	//   ....[8]....
        /*0268*/ 	.word	0x000009f0


	//   ....[9]....
        /*026c*/ 	.word	0x00000a40


	//   ....[10]....
        /*0270*/ 	.word	0x00000a50


	//   ....[11]....
        /*0274*/ 	.word	0x00000b10


	//   ....[12]....
        /*0278*/ 	.word	0x00000b40


	//   ....[13]....
        /*027c*/ 	.word	0x00000bc0


	//   ....[14]....
        /*0280*/ 	.word	0x00000bd0


	//   ....[15]....
        /*0284*/ 	.word	0x00000c20


	//   ....[16]....
        /*0288*/ 	.word	0x00000c30


	//   ....[17]....
        /*028c*/ 	.word	0x00000c80


	//   ....[18]....
        /*0290*/ 	.word	0x00000c90


	//   ....[19]....
        /*0294*/ 	.word	0x00000d00


	//   ....[20]....
        /*0298*/ 	.word	0x00000d20


	//   ....[21]....
        /*029c*/ 	.word	0x00000eb0


	//   ....[22]....
        /*02a0*/ 	.word	0x00000ec0


	//   ....[23]....
        /*02a4*/ 	.word	0x00000f10


	//   ....[24]....
        /*02a8*/ 	.word	0x00000f20


	//   ....[25]....
        /*02ac*/ 	.word	0x00000f70


	//   ....[26]....
        /*02b0*/ 	.word	0x00000f80


	//   ....[27]....
        /*02b4*/ 	.word	0x00000fd0


	//   ....[28]....
        /*02b8*/ 	.word	0x00000fe0


	//   ....[29]....
        /*02bc*/ 	.word	0x00001030


	//   ....[30]....
        /*02c0*/ 	.word	0x00001040


	//   ....[31]....
        /*02c4*/ 	.word	0x00001430


	//   ....[32]....
        /*02c8*/ 	.word	0x00001440


	//   ....[33]....
        /*02cc*/ 	.word	0x00001490


	//   ....[34]....
        /*02d0*/ 	.word	0x000014a0


	//   ....[35]....
        /*02d4*/ 	.word	0x000014f0


	//   ....[36]....
        /*02d8*/ 	.word	0x00001500


	//   ....[37]....
        /*02dc*/ 	.word	0x00001550


	//   ....[38]....
        /*02e0*/ 	.word	0x00001560


	//   ....[39]....
        /*02e4*/ 	.word	0x000015b0


	//   ....[40]....
        /*02e8*/ 	.word	0x000015c0


	//   ....[41]....
        /*02ec*/ 	.word	0x00001650


	//   ....[42]....
        /*02f0*/ 	.word	0x00001660


	//   ....[43]....
        /*02f4*/ 	.word	0x000016b0


	//   ....[44]....
        /*02f8*/ 	.word	0x000016c0


	//   ....[45]....
        /*02fc*/ 	.word	0x00001710


	//   ....[46]....
        /*0300*/ 	.word	0x00001720


	//   ....[47]....
        /*0304*/ 	.word	0x00001770


	//   ....[48]....
        /*0308*/ 	.word	0x00001780


	//   ....[49]....
        /*030c*/ 	.word	0x000017d0


	//   ....[50]....
        /*0310*/ 	.word	0x000017e0


	//   ....[51]....
        /*0314*/ 	.word	0x00001890


	//   ....[52]....
        /*0318*/ 	.word	0x000018a0


	//   ....[53]....
        /*031c*/ 	.word	0x000018f0


	//   ....[54]....
        /*0320*/ 	.word	0x00001900


	//   ....[55]....
        /*0324*/ 	.word	0x00001950


	//   ....[56]....
        /*0328*/ 	.word	0x00001960


	//   ....[57]....
        /*032c*/ 	.word	0x000019b0


	//   ....[58]....
        /*0330*/ 	.word	0x000019c0


	//   ....[59]....
        /*0334*/ 	.word	0x00001a10


	//   ....[60]....
        /*0338*/ 	.word	0x00001a20


	//   ....[61]....
        /*033c*/ 	.word	0x00001ac0


	//   ....[62]....
        /*0340*/ 	.word	0x00001ad0


	//   ....[63]....
        /*0344*/ 	.word	0x00001b20


	//   ....[64]....
        /*0348*/ 	.word	0x00001b30


	//   ....[65]....
        /*034c*/ 	.word	0x00001b80


	//   ....[66]....
        /*0350*/ 	.word	0x00001b90


	//   ....[67]....
        /*0354*/ 	.word	0x00001bf0


	//   ....[68]....
        /*0358*/ 	.word	0x00001c00


	//   ....[69]....
        /*035c*/ 	.word	0x00001c70


	//   ....[70]....
        /*0360*/ 	.word	0x00001ca0


	//   ....[71]....
        /*0364*/ 	.word	0x00001ed0


	//   ....[72]....
        /*0368*/ 	.word	0x00001ee0


	//   ....[73]....
        /*036c*/ 	.word	0x00001f30


	//   ....[74]....
        /*0370*/ 	.word	0x00001f40


	//   ....[75]....
        /*0374*/ 	.word	0x00001f90


	//   ....[76]....
        /*0378*/ 	.word	0x00001fa0


	//   ....[77]....
        /*037c*/ 	.word	0x00001ff0


	//   ....[78]....
        /*0380*/ 	.word	0x00002000


	//   ....[79]....
        /*0384*/ 	.word	0x00002050


	//   ....[80]....
        /*0388*/ 	.word	0x00002060


	//   ....[81]....
        /*038c*/ 	.word	0x00002270


	//   ....[82]....
        /*0390*/ 	.word	0x000022b0


	//   ....[83]....
        /*0394*/ 	.word	0x000022e0


	//   ....[84]....
        /*0398*/ 	.word	0x00002310


	//   ....[85]....
        /*039c*/ 	.word	0x00002330


	//----- nvinfo : EIATTR_EXIT_INSTR_OFFSETS
	.align		4
.L_1845:
        /*03a0*/ 	.byte	0x04, 0x1c
        /*03a2*/ 	.short	(.L_1847 - .L_1846)


	//   ....[0]....
.L_1846:
        /*03a4*/ 	.word	0x00001240


	//   ....[1]....
        /*03a8*/ 	.word	0x000024b0


	//   ....[2]....
        /*03ac*/ 	.word	0x00002580


	//----- nvinfo : EIATTR_CRS_STACK_SIZE
	.align		4
.L_1847:
        /*03b0*/ 	.byte	0x04, 0x1e
        /*03b2*/ 	.short	(.L_1849 - .L_1848)
.L_1848:
        /*03b4*/ 	.word	0x00000000
.L_1849:


//--------------------- .nv.info._ZN4vllm3moe44grouped_topk_fused_small_expert_count_kernelI6__half13__nv_bfloat16iLNS0_11ScoringFuncE0ELi512ELb0ELi22EEEvPT_PfPT1_PKT0_llllllbd --------------------------
	.section	.nv.info._ZN4vllm3moe44grouped_topk_fused_small_expert_count_kernelI6__half13__nv_bfloat16iLNS0_11ScoringFuncE0ELi512ELb0ELi22EEEvPT_PfPT1_PKT0_llllllbd,"",@"SHT_CUDA_INFO"
	.sectionflags	@""
	.align	4


	//----- nvinfo : EIATTR_CUDA_API_VERSION
	.align		4
        /*0000*/ 	.byte	0x04, 0x37
        /*0002*/ 	.short	(.L_1851 - .L_1850)
.L_1850:
        /*0004*/ 	.word	0x00000082


	//----- nvinfo : EIATTR_SW2861232_WAR
	.align		4
.L_1851:
        /*0008*/ 	.byte	0x01, 0x35
	.zero		2


	//----- nvinfo : EIATTR_PARAM_CBANK
	.align		4
        /*000c*/ 	.byte	0x04, 0x0a
        /*000e*/ 	.short	(.L_1853 - .L_1852)
	.align		4
.L_1852:
        /*0010*/ 	.word	index@(.nv.constant0._ZN4vllm3moe44grouped_topk_fused_small_expert_count_kernelI6__half13__nv_bfloat16iLNS0_11ScoringFuncE0ELi512ELb0ELi22EEEvPT_PfPT1_PKT0_llllllbd)
        /*0014*/ 	.short	0x0160
        /*0016*/ 	.short	0x0060


	//----- nvinfo : EIATTR_CBANK_PARAM_SIZE
	.align		4
.L_1853:
        /*0018*/ 	.byte	0x03, 0x19
        /*001a*/ 	.short	0x0060


	//----- nvinfo : EIATTR_KPARAM_INFO
	.align		4
        /*001c*/ 	.byte	0x04, 0x17
        /*001e*/ 	.short	(.L_1855 - .L_1854)
.L_1854:
        /*0020*/ 	.word	0x00000000
        /*0024*/ 	.short	0x000b
        /*0026*/ 	.short	0x0058
        /*0028*/ 	.byte	0x00, 0xf0, 0x21, 0x00


	//----- nvinfo : EIATTR_KPARAM_INFO
	.align		4
.L_1855:
        /*002c*/ 	.byte	0x04, 0x17
        /*002e*/ 	.short	(.L_1857 - .L_1856)
.L_1856:
        /*0030*/ 	.word	0x00000000
        /*0034*/ 	.short	0x000a
        /*0036*/ 	.short	0x0050
        /*0038*/ 	.byte	0x00, 0xf0, 0x05, 0x00


	//----- nvinfo : EIATTR_KPARAM_INFO
	.align		4
.L_1857:
        /*003c*/ 	.byte	0x04, 0x17
        /*003e*/ 	.short	(.L_1859 - .L_1858)
.L_1858:
        /*0040*/ 	.word	0x00000000
        /*0044*/ 	.short	0x0009
        /*0046*/ 	.short	0x0048
        /*0048*/ 	.byte	0x00, 0xf0, 0x21, 0x00


	//----- nvinfo : EIATTR_KPARAM_INFO
	.align		4
.L_1859:
        /*004c*/ 	.byte	0x04, 0x17
        /*004e*/ 	.short	(.L_1861 - .L_1860)
.L_1860:
        /*0050*/ 	.word	0x00000000
        /*0054*/ 	.short	0x0008
        /*0056*/ 	.short	0x0040
        /*0058*/ 	.byte	0x00, 0xf0, 0x21, 0x00


	//----- nvinfo : EIATTR_KPARAM_INFO
	.align		4
.L_1861:
        /*005c*/ 	.byte	0x04, 0x17
        /*005e*/ 	.short	(.L_1863 - .L_1862)
.L_1862:
        /*0060*/ 	.word	0x00000000
        /*0064*/ 	.short	0x0007
        /*0066*/ 	.short	0x0038
        /*0068*/ 	.byte	0x00, 0xf0, 0x21, 0x00


	//----- nvinfo : EIATTR_KPARAM_INFO
	.align		4
.L_1863:
        /*006c*/ 	.byte	0x04, 0x17
        /*006e*/ 	.short	(.L_1865 - .L_1864)
.L_1864:
        /*0070*/ 	.word	0x00000000
        /*0074*/ 	.short	0x0006
        /*0076*/ 	.short	0x0030
        /*0078*/ 	.byte	0x00, 0xf0, 0x21, 0x00


	//----- nvinfo : EIATTR_KPARAM_INFO
	.align		4
.L_1865:
        /*007c*/ 	.byte	0x04, 0x17
        /*007e*/ 	.short	(.L_1867 - .L_1866)
.L_1866:
        /*0080*/ 	.word	0x00000000
        /*0084*/ 	.short	0x0005
        /*0086*/ 	.short	0x0028
        /*0088*/ 	.byte	0x00, 0xf0, 0x21, 0x00


	//----- nvinfo : EIATTR_KPARAM_INFO
	.align		4
.L_1867:
        /*008c*/ 	.byte	0x04, 0x17
        /*008e*/ 	.short	(.L_1869 - .L_1868)
.L_1868:
        /*0090*/ 	.word	0x00000000
        /*0094*/ 	.short	0x0004
        /*0096*/ 	.short	0x0020
        /*0098*/ 	.byte	0x00, 0xf0, 0x21, 0x00


	//----- nvinfo : EIATTR_KPARAM_INFO
	.align		4
.L_1869:
        /*009c*/ 	.byte	0x04, 0x17
        /*009e*/ 	.short	(.L_1871 - .L_1870)
.L_1870:
        /*00a0*/ 	.word	0x00000000
        /*00a4*/ 	.short	0x0003
        /*00a6*/ 	.short	0x0018
        /*00a8*/ 	.byte	0x00, 0xf0, 0x21, 0x00


	//----- nvinfo : EIATTR_KPARAM_INFO
	.align		4
.L_1871:
        /*00ac*/ 	.byte	0x04, 0x17
        /*00ae*/ 	.short	(.L_1873 - .L_1872)
.L_1872:
        /*00b0*/ 	.word	0x00000000
        /*00b4*/ 	.short	0x0002
        /*00b6*/ 	.short	0x0010
        /*00b8*/ 	.byte	0x00, 0xf0, 0x21, 0x00


	//----- nvinfo : EIATTR_KPARAM_INFO
	.align		4
.L_1873:
        /*00bc*/ 	.byte	0x04, 0x17
        /*00be*/ 	.short	(.L_1875 - .L_1874)
.L_1874:
        /*00c0*/ 	.word	0x00000000
        /*00c4*/ 	.short	0x0001
        /*00c6*/ 	.short	0x0008
        /*00c8*/ 	.byte	0x00, 0xf0, 0x21, 0x00


	//----- nvinfo : EIATTR_KPARAM_INFO
	.align		4
.L_1875:
        /*00cc*/ 	.byte	0x04, 0x17
        /*00ce*/ 	.short	(.L_1877 - .L_1876)
.L_1876:
        /*00d0*/ 	.word	0x00000000
        /*00d4*/ 	.short	0x0000
        /*00d6*/ 	.short	0x0000
        /*00d8*/ 	.byte	0x00, 0xf0, 0x21, 0x00


	//----- nvinfo : EIATTR_MAXREG_COUNT
	.align		4
.L_1877:
        /*00dc*/ 	.byte	0x03, 0x1b
        /*00de*/ 	.short	0x00ff


	//----- nvinfo : EIATTR_NUM_BARRIERS
	.align		4
        /*00e0*/ 	.byte	0x02, 0x4c
        /*00e2*/ 	.byte	0x01
	.zero		1


	//----- nvinfo : EIATTR_MERCURY_ISA_VERSION
	.align		4
        /*00e4*/ 	.byte	0x03, 0x5f
        /*00e6*/ 	.short	0x0000


	//----- nvinfo : EIATTR_COOP_GROUP_MASK_REGIDS
	.align		4
        /*00e8*/ 	.byte	0x04, 0x29
        /*00ea*/ 	.short	(.L_1879 - .L_1878)


	//   ....[0]....
.L_1878:
        /*00ec*/ 	.word	0xffffffff


	//   ....[1]....
        /*00f0*/ 	.word	0xffffffff


	//   ....[2]....
        /*00f4*/ 	.word	0xffffffff


	//   ....[3]....
        /*00f8*/ 	.word	0xffffffff


	//   ....[4]....
        /*00fc*/ 	.word	0xffffffff


	//   ....[5]....
        /*0100*/ 	.word	0xffffffff


	//   ....[6]....
        /*0104*/ 	.word	0xffffffff


	//   ....[7]....
        /*0108*/ 	.word	0xffffffff


	//   ....[8]....
        /*010c*/ 	.word	0xffffffff


	//   ....[9]....
        /*0110*/ 	.word	0xffffffff


	//   ....[10]....
        /*0114*/ 	.word	0xffffffff


	//   ....[11]....
        /*0118*/ 	.word	0xffffffff


	//   ....[12]....
        /*011c*/ 	.word	0xffffffff


	//   ....[13]....
        /*0120*/ 	.word	0xffffffff


	//   ....[14]....
        /*0124*/ 	.word	0xffffffff


	//   ....[15]....
        /*0128*/ 	.word	0xffffffff


	//   ....[16]....
        /*012c*/ 	.word	0xffffffff


	//   ....[17]....
        /*0130*/ 	.word	0xffffffff


	//   ....[18]....
        /*0134*/ 	.word	0xffffffff


	//   ....[19]....
        /*0138*/ 	.word	0xffffffff


	//   ....[20]....
        /*013c*/ 	.word	0xffffffff


	//   ....[21]....
        /*0140*/ 	.word	0xffffffff


	//   ....[22]....
        /*0144*/ 	.word	0xffffffff


	//   ....[23]....
        /*0148*/ 	.word	0xffffffff


	//   ....[24]....
        /*014c*/ 	.word	0xffffffff


	//   ....[25]....
        /*0150*/ 	.word	0xffffffff


	//   ....[26]....
        /*0154*/ 	.word	0xffffffff


	//   ....[27]....
        /*0158*/ 	.word	0xffffffff


	//   ....[28]....
        /*015c*/ 	.word	0xffffffff


	//   ....[29]....
        /*0160*/ 	.word	0xffffffff


	//   ....[30]....
        /*0164*/ 	.word	0xffffffff


	//   ....[31]....
        /*0168*/ 	.word	0xffffffff


	//   ....[32]....
        /*016c*/ 	.word	0xffffffff


	//   ....[33]....
        /*0170*/ 	.word	0xffffffff


	//   ....[34]....
        /*0174*/ 	.word	0xffffffff


	//   ....[35]....
        /*0178*/ 	.word	0xffffffff


	//   ....[36]....
        /*017c*/ 	.word	0xffffffff


	//   ....[37]....
        /*0180*/ 	.word	0xffffffff


	//   ....[38]....
        /*0184*/ 	.word	0xffffffff


	//   ....[39]....
        /*0188*/ 	.word	0xffffffff


	//   ....[40]....
        /*018c*/ 	.word	0xffffffff


	//   ....[41]....
        /*0190*/ 	.word	0xffffffff


	//   ....[42]....
        /*0194*/ 	.word	0xffffffff


	//   ....[43]....
        /*0198*/ 	.word	0xffffffff


	//   ....[44]....
        /*019c*/ 	.word	0xffffffff


	//   ....[45]....
        /*01a0*/ 	.word	0xffffffff


	//   ....[46]....
        /*01a4*/ 	.word	0xffffffff


	//   ....[47]....
        /*01a8*/ 	.word	0xffffffff


	//   ....[48]....
        /*01ac*/ 	.word	0xffffffff


	//   ....[49]....
        /*01b0*/ 	.word	0xffffffff


	//   ....[50]....
        /*01b4*/ 	.word	0xffffffff


	//   ....[51]....
        /*01b8*/ 	.word	0xffffffff


	//   ....[52]....
        /*01bc*/ 	.word	0xffffffff


	//   ....[53]....
        /*01c0*/ 	.word	0xffffffff


	//   ....[54]....
        /*01c4*/ 	.word	0xffffffff


	//   ....[55]....
        /*01c8*/ 	.word	0xffffffff


	//   ....[56]....
        /*01cc*/ 	.word	0xffffffff


	//   ....[57]....
        /*01d0*/ 	.word	0xffffffff


	//   ....[58]....
        /*01d4*/ 	.word	0xffffffff


	//   ....[59]....
        /*01d8*/ 	.word	0xffffffff


	//   ....[60]....
        /*01dc*/ 	.word	0xffffffff


	//   ....[61]....
        /*01e0*/ 	.word	0xffffffff


	//   ....[62]....
        /*01e4*/ 	.word	0xffffffff


	//   ....[63]....
        /*01e8*/ 	.word	0xffffffff


	//   ....[64]....
        /*01ec*/ 	.word	0xffffffff


	//   ....[65]....
        /*01f0*/ 	.word	0xffffffff


	//----- nvinfo : EIATTR_COOP_GROUP_INSTR_OFFSETS
	.align		4
.L_1879:
        /*01f4*/ 	.byte	0x04, 0x28
        /*01f6*/ 	.short	(.L_1881 - .L_1880)


	//   ....[0]....
.L_1880:
        /*01f8*/ 	.word	0x00000120


	//   ....[1]....
        /*01fc*/ 	.word	0x000008a0


	//   ....[2]....
        /*0200*/ 	.word	0x000008d0


	//   ....[3]....
        /*0204*/ 	.word	0x00000950


	//   ....[4]....
        /*0208*/ 	.word	0x00000960


	//   ....[5]....
        /*020c*/ 	.word	0x000009b0


	//   ....[6]....
        /*0210*/ 	.word	0x000009c0


	//   ....[7]....
        /*0214*/ 	.word	0x00000a10


	//   ....[8]....
        /*0218*/ 	.word	0x00000a20


	//   ....[9]....
        /*021c*/ 	.word	0x00000a70


	//   ....[10]....
        /*0220*/ 	.word	0x00000a80


	//   ....[11]....
        /*0224*/ 	.word	0x00000b40


	//   ....[12]....
        /*0228*/ 	.word	0x00000b70


	//   ....[13]....
        /*022c*/ 	.word	0x00000bf0


	//   ....[14]....
        /*0230*/ 	.word	0x00000c00


	//   ....[15]....
        /*0234*/ 	.word	0x00000c50


	//   ....[16]....
        /*0238*/ 	.word	0x00000c60


	//   ....[17]....
        /*023c*/ 	.word	0x00000cb0


	//   ....[18]....
        /*0240*/ 	.word	0x00000cc0


	//   ....[19]....
        /*0244*/ 	.word	0x00000d30


	//   ....[20]....
        /*0248*/ 	.word	0x00000d60


	//   ....[21]....
        /*024c*/ 	.word	0x00000ee0


	//   ....[22]....
        /*0250*/ 	.word	0x00000ef0


	//   ....[23]....
        /*0254*/ 	.word	0x00000f40


	//   ....[24]....
        /*0258*/ 	.word	0x00000f50


	//   ....[25]....
        /*025c*/ 	.word	0x00000fa0


	//   ....[26]....
        /*0260*/ 	.word	0x00000fb0


	//   ....[27]....
        /*0264*/ 	.word	0x00001000


	//   ....[28]....
        /*0268*/ 	.word	0x00001010


	//   ....[29]....
        /*026c*/ 	.word	0x00001060


	//   ....[30]....
        /*0270*/ 	.word	0x00001070


	//   ....[31]....
        /*0274*/ 	.word	0x00001770


	//   ....[32]....
        /*0278*/ 	.word	0x00001790


	//   ....[33]....
        /*027c*/ 	.word	0x000017e0


	//   ....[34]....
        /*0280*/ 	.word	0x000017f0


	//   ....[35]....
        /*0284*/ 	.word	0x00001840


	//   ....[36]....
        /*0288*/ 	.word	0x00001850


	//   ....[37]....
        /*028c*/ 	.word	0x000018a0


	//   ....[38]....
        /*0290*/ 	.word	0x000018b0


	//   ....[39]....
        /*0294*/ 	.word	0x00001910


	//   ....[40]....
        /*0298*/ 	.word	0x00001930


	//   ....[41]....
        /*029c*/ 	.word	0x000019f0


	//   ....[42]....
        /*02a0*/ 	.word	0x00001a10


	//   ....[43]....
        /*02a4*/ 	.word	0x00001a60


	//   ....[44]....
        /*02a8*/ 	.word	0x00001a70


	//   ....[45]....
        /*02ac*/ 	.word	0x00001ac0


	//   ....[46]....
        /*02b0*/ 	.word	0x00001ad0


	//   ....[47]....
        /*02b4*/ 	.word	0x00001b40


	//   ....[48]....
        /*02b8*/ 	.word	0x00001b50


	//   ....[49]....
        /*02bc*/ 	.word	0x00001bc0


	//   ....[50]....
        /*02c0*/ 	.word	0x00001be0


	//   ....[51]....
        /*02c4*/ 	.word	0x00001d50


	//   ....[52]....
        /*02c8*/ 	.word	0x00001d60


	//   ....[53]....
        /*02cc*/ 	.word	0x00001db0


	//   ....[54]....
        /*02d0*/ 	.word	0x00001dc0


	//   ....[55]....
        /*02d4*/ 	.word	0x00001e10


	//   ....[56]....
        /*02d8*/ 	.word	0x00001e20


	//   ....[57]....
        /*02dc*/ 	.word	0x00001e70


	//   ....[58]....
        /*02e0*/ 	.word	0x00001e80


	//   ....[59]....
        /*02e4*/ 	.word	0x00001ed0


	//   ....[60]....
        /*02e8*/ 	.word	0x00001ee0


	//   ....[61]....
        /*02ec*/ 	.word	0x00002090


	//   ....[62]....
        /*02f0*/ 	.word	0x000020d0


	//   ....[63]....
        /*02f4*/ 	.word	0x000020f0


	//   ....[64]....
        /*02f8*/ 	.word	0x00002110


	//   ....[65]....
        /*02fc*/ 	.word	0x00002140


	//----- nvinfo : EIATTR_EXIT_INSTR_OFFSETS
	.align		4
.L_1881:
        /*0300*/ 	.byte	0x04, 0x1c
        /*0302*/ 	.short	(.L_1883 - .L_1882)


	//   ....[0]....
.L_1882:
        /*0304*/ 	.word	0x000012b0


	//   ....[1]....
        /*0308*/ 	.word	0x000022d0


	//   ....[2]....
        /*030c*/ 	.word	0x000023b0


	//----- nvinfo : EIATTR_CRS_STACK_SIZE
	.align		4
.L_1883:
        /*0310*/ 	.byte	0x04, 0x1e
        /*0312*/ 	.short	(.L_1885 - .L_1884)
.L_1884:
        /*0314*/ 	.word	0x00000000
.L_1885:


//--------------------- .nv.info._ZN4vllm3moe44grouped_topk_fused_small_expert_count_kernelI6__half13__nv_bfloat16iLNS0_11ScoringFuncE0ELi256ELb1ELi8EEEvPT_PfPT1_PKT0_llllllbd --------------------------
	.section	.nv.info._ZN4vllm3moe44grouped_topk_fused_small_expert_count_kernelI6__half13__nv_bfloat16iLNS0_11ScoringFuncE0ELi256ELb1ELi8EEEvPT_PfPT1_PKT0_llllllbd,"",@"SHT_CUDA_INFO"
	.sectionflags	@""
	.align	4


	//----- nvinfo : EIATTR_CUDA_API_VERSION
	.align		4
        /*0000*/ 	.byte	0x04, 0x37
        /*0002*/ 	.short	(.L_1887 - .L_1886)
.L_1886:
        /*0004*/ 	.word	0x00000082


	//----- nvinfo : EIATTR_SW2861232_WAR
	.align		4
.L_1887:
        /*0008*/ 	.byte	0x01, 0x35
	.zero		2


	//----- nvinfo : EIATTR_PARAM_CBANK
	.align		4
        /*000c*/ 	.byte	0x04, 0x0a
        /*000e*/ 	.short	(.L_1889 - .L_1888)
	.align		4
.L_1888:
        /*0010*/ 	.word	index@(.nv.constant0._ZN4vllm3moe44grouped_topk_fused_small_expert_count_kernelI6__half13__nv_bfloat16iLNS0_11ScoringFuncE0ELi256ELb1ELi8EEEvPT_PfPT1_PKT0_llllllbd)
        /*0014*/ 	.short	0x0160
        /*0016*/ 	.short	0x0060


	//----- nvinfo : EIATTR_CBANK_PARAM_SIZE
	.align		4
.L_1889:
        /*0018*/ 	.byte	0x03, 0x19
        /*001a*/ 	.short	0x0060


	//----- nvinfo : EIATTR_KPARAM_INFO
	.align		4
        /*001c*/ 	.byte	0x04, 0x17
        /*001e*/ 	.short	(.L_1891 - .L_1890)
.L_1890:
        /*0020*/ 	.word	0x00000000
        /*0024*/ 	.short	0x000b
        /*0026*/ 	.short	0x0058
        /*0028*/ 	.byte	0x00, 0xf0, 0x21, 0x00


	//----- nvinfo : EIATTR_KPARAM_INFO
	.align		4
.L_1891:
        /*002c*/ 	.byte	0x04, 0x17
        /*002e*/ 	.short	(.L_1893 - .L_1892)
.L_1892:
        /*0030*/ 	.word	0x00000000
        /*0034*/ 	.short	0x000a
        /*0036*/ 	.short	0x0050
        /*0038*/ 	.byte	0x00, 0xf0, 0x05, 0x00


	//----- nvinfo : EIATTR_KPARAM_INFO
	.align		4
.L_1893:
        /*003c*/ 	.byte	0x04, 0x17
        /*003e*/ 	.short	(.L_1895 - .L_1894)
.L_1894:
        /*0040*/ 	.word	0x00000000
        /*0044*/ 	.short	0x0009
        /*0046*/ 	.short	0x0048
        /*0048*/ 	.byte	0x00, 0xf0, 0x21, 0x00


	//----- nvinfo : EIATTR_KPARAM_INFO
	.align		4
.L_1895:
        /*004c*/ 	.byte	0x04, 0x17
        /*004e*/ 	.short	(.L_1897 - .L_1896)
.L_1896:
        /*0050*/ 	.word	0x00000000
        /*0054*/ 	.short	0x0008
        /*0056*/ 	.short	0x0040
        /*0058*/ 	.byte	0x00, 0xf0, 0x21, 0x00


	//----- nvinfo : EIATTR_KPARAM_INFO
	.align		4
.L_1897:
        /*005c*/ 	.byte	0x04, 0x17
        /*005e*/ 	.short	(.L_1899 - .L_1898)
.L_1898:
        /*0060*/ 	.word	0x00000000
        /*0064*/ 	.short	0x0007
        /*0066*/ 	.short	0x0038
        /*0068*/ 	.byte	0x00, 0xf0, 0x21, 0x00


	//----- nvinfo : EIATTR_KPARAM_INFO
	.align		4
.L_1899:
        /*006c*/ 	.byte	0x04, 0x17
        /*006e*/ 	.short	(.L_1901 - .L_1900)
.L_1900:
        /*0070*/ 	.word	0x00000000
        /*0074*/ 	.short	0x0006
        /*0076*/ 	.short	0x0030
        /*0078*/ 	.byte	0x00, 0xf0, 0x21, 0x00


	//----- nvinfo : EIATTR_KPARAM_INFO
	.align		4
.L_1901:
        /*007c*/ 	.byte	0x04, 0x17
        /*007e*/ 	.short	(.L_1903 - .L_1902)
.L_1902:
        /*0080*/ 	.word	0x00000000
        /*0084*/ 	.short	0x0005
        /*0086*/ 	.short	0x0028
        /*0088*/ 	.byte	0x00, 0xf0, 0x21, 0x00


	//----- nvinfo : EIATTR_KPARAM_INFO
	.align		4
.L_1903:
        /*008c*/ 	.byte	0x04, 0x17
        /*008e*/ 	.short	(.L_1905 - .L_1904)
.L_1904:
        /*0090*/ 	.word	0x00000000
        /*0094*/ 	.short	0x0004
        /*0096*/ 	.short	0x0020
        /*0098*/ 	.byte	0x00, 0xf0, 0x21, 0x00


	//----- nvinfo : EIATTR_KPARAM_INFO
	.align		4
.L_1905:
        /*009c*/ 	.byte	0x04, 0x17
        /*009e*/ 	.short	(.L_1907 - .L_1906)
.L_1906:
        /*00a0*/ 	.word	0x00000000
        /*00a4*/ 	.short	0x0003
        /*00a6*/ 	.short	0x0018
        /*00a8*/ 	.byte	0x00, 0xf0, 0x21, 0x00


	//----- nvinfo : EIATTR_KPARAM_INFO
	.align		4
.L_1907:
        /*00ac*/ 	.byte	0x04, 0x17
        /*00ae*/ 	.short	(.L_1909 - .L_1908)
.L_1908:
        /*00b0*/ 	.word	0x00000000
        /*00b4*/ 	.short	0x0002
        /*00b6*/ 	.short	0x0010
        /*00b8*/ 	.byte	0x00, 0xf0, 0x21, 0x00


	//----- nvinfo : EIATTR_KPARAM_INFO
	.align		4
.L_1909:
        /*00bc*/ 	.byte	0x04, 0x17
        /*00be*/ 	.short	(.L_1911 - .L_1910)
.L_1910:
        /*00c0*/ 	.word	0x00000000
        /*00c4*/ 	.short	0x0001
        /*00c6*/ 	.short	0x0008
        /*00c8*/ 	.byte	0x00, 0xf0, 0x21, 0x00


	//----- nvinfo : EIATTR_KPARAM_INFO
	.align		4
.L_1911:
        /*00cc*/ 	.byte	0x04, 0x17
        /*00ce*/ 	.short	(.L_1913 - .L_1912)
.L_1912:
        /*00d0*/ 	.word	0x00000000
        /*00d4*/ 	.short	0x0000
        /*00d6*/ 	.short	0x0000
        /*00d8*/ 	.byte	0x00, 0xf0, 0x21, 0x00


	//----- nvinfo : EIATTR_MAXREG_COUNT
	.align		4
.L_1913:
        /*00dc*/ 	.byte	0x03, 0x1b
        /*00de*/ 	.short	0x00ff


	//----- nvinfo : EIATTR_NUM_BARRIERS
	.align		4
        /*00e0*/ 	.byte	0x02, 0x4c
        /*00e2*/ 	.byte	0x01
	.zero		1


	//----- nvinfo : EIATTR_MERCURY_ISA_VERSION
	.align		4
        /*00e4*/ 	.byte	0x03, 0x5f
        /*00e6*/ 	.short	0x0000


	//----- nvinfo : EIATTR_COOP_GROUP_MASK_REGIDS
	.align		4
        /*00e8*/ 	.byte	0x04, 0x29
        /*00ea*/ 	.short	(.L_1915 - .L_1914)


	//   ....[0]....
.L_1914:
        /*00ec*/ 	.word	0xffffffff


	//   ....[1]....
        /*00f0*/ 	.word	0xffffffff


	//   ....[2]....
        /*00f4*/ 	.word	0xffffffff


	//   ....[3]....
        /*00f8*/ 	.word	0xffffffff


	//   ....[4]....
        /*00fc*/ 	.word	0xffffffff


	//   ....[5]....
        /*0100*/ 	.word	0xffffffff


	//   ....[6]....
        /*0104*/ 	.word	0xffffffff


	//   ....[7]....
        /*0108*/ 	.word	0xffffffff


	//   ....[8]....
        /*010c*/ 	.word	0xffffffff


	//   ....[9]....
        /*0110*/ 	.word	0xffffffff


	//   ....[10]....
        /*0114*/ 	.word	0xffffffff


	//   ....[11]....
        /*0118*/ 	.word	0xffffffff


	//   ....[12]....
        /*011c*/ 	.word	0xffffffff


	//   ....[13]....
        /*0120*/ 	.word	0xffffffff


	//   ....[14]....
        /*0124*/ 	.word	0xffffffff


	//   ....[15]....
        /*0128*/ 	.word	0xffffffff


	//   ....[16]....
        /*012c*/ 	.word	0xffffffff


	//   ....[17]....
        /*0130*/ 	.word	0xffffffff


	//   ....[18]....
        /*0134*/ 	.word	0xffffffff


	//   ....[19]....
        /*0138*/ 	.word	0xffffffff


	//   ....[20]....
        /*013c*/ 	.word	0xffffffff


	//   ....[21]....
        /*0140*/ 	.word	0xffffffff


	//   ....[22]....
        /*0144*/ 	.word	0xffffffff


	//   ....[23]....
        /*0148*/ 	.word	0xffffffff


	//   ....[24]....
        /*014c*/ 	.word	0xffffffff


	//   ....[25]....
        /*0150*/ 	.word	0xffffffff


	//   ....[26]....
        /*0154*/ 	.word	0xffffffff


	//   ....[27]....
        /*0158*/ 	.word	0xffffffff


	//   ....[28]....
        /*015c*/ 	.word	0xffffffff


	//   ....[29]....
        /*0160*/ 	.word	0xffffffff


	//   ....[30]....
        /*0164*/ 	.word	0xffffffff


	//   ....[31]....
        /*0168*/ 	.word	0xffffffff


	//   ....[32]....
        /*016c*/ 	.word	0xffffffff


	//   ....[33]....
        /*0170*/ 	.word	0xffffffff


	//   ....[34]....
        /*0174*/ 	.word	0xffffffff


	//   ....[35]....
        /*0178*/ 	.word	0xffffffff


	//   ....[36]....
        /*017c*/ 	.word	0xffffffff


	//   ....[37]....
        /*0180*/ 	.word	0xffffffff


	//   ....[38]....
        /*0184*/ 	.word	0xffffffff


	//   ....[39]....
        /*0188*/ 	.word	0xffffffff


	//   ....[40]....
        /*018c*/ 	.word	0xffffffff


	//   ....[41]....
        /*0190*/ 	.word	0xffffffff


	//   ....[42]....
        /*0194*/ 	.word	0xffffffff


	//   ....[43]....
        /*0198*/ 	.word	0xffffffff


	//   ....[44]....
        /*019c*/ 	.word	0xffffffff


	//   ....[45]....
        /*01a0*/ 	.word	0xffffffff


	//   ....[46]....
        /*01a4*/ 	.word	0xffffffff


	//   ....[47]....
        /*01a8*/ 	.word	0xffffffff


	//   ....[48]....
        /*01ac*/ 	.word	0xffffffff


	//   ....[49]....
        /*01b0*/ 	.word	0xffffffff


	//   ....[50]....
        /*01b4*/ 	.word	0xffffffff


	//   ....[51]....
        /*01b8*/ 	.word	0xffffffff


	//   ....[52]....
        /*01bc*/ 	.word	0xffffffff


	//   ....[53]....
        /*01c0*/ 	.word	0xffffffff


	//   ....[54]....
        /*01c4*/ 	.word	0xffffffff


	//   ....[55]....
        /*01c8*/ 	.word	0xffffffff


	//   ....[56]....
        /*01cc*/ 	.word	0xffffffff


	//   ....[57]....
        /*01d0*/ 	.word	0xffffffff


	//   ....[58]....
        /*01d4*/ 	.word	0xffffffff


	//   ....[59]....
        /*01d8*/ 	.word	0xffffffff


	//   ....[60]....
        /*01dc*/ 	.word	0xffffffff


	//   ....[61]....
        /*01e0*/ 	.word	0xffffffff


	//   ....[62]....
        /*01e4*/ 	.word	0xffffffff


	//   ....[63]....
        /*01e8*/ 	.word	0xffffffff


	//   ....[64]....
        /*01ec*/ 	.word	0xffffffff


	//   ....[65]....
        /*01f0*/ 	.word	0xffffffff


	//   ....[66]....
        /*01f4*/ 	.word	0xffffffff


	//   ....[67]....
        /*01f8*/ 	.word	0xffffffff


	//   ....[68]....
        /*01fc*/ 	.word	0xffffffff


	//   ....[69]....
        /*0200*/ 	.word	0xffffffff


	//   ....[70]....
        /*0204*/ 	.word	0xffffffff


	//   ....[71]....
        /*0208*/ 	.word	0xffffffff


	//   ....[72]....
        /*020c*/ 	.word	0xffffffff


	//   ....[73]....
        /*0210*/ 	.word	0xffffffff


	//   ....[74]....
        /*0214*/ 	.word	0xffffffff


	//   ....[75]....
        /*0218*/ 	.word	0xffffffff


	//   ....[76]....
        /*021c*/ 	.word	0xffffffff


	//   ....[77]....
        /*0220*/ 	.word	0xffffffff


	//   ....[78]....
        /*0224*/ 	.word	0xffffffff


	//   ....[79]....
        /*0228*/ 	.word	0xffffffff


	//   ....[80]....
        /*022c*/ 	.word	0xffffffff


	//   ....[81]....
        /*0230*/ 	.word	0xffffffff


	//   ....[82]....
        /*0234*/ 	.word	0xffffffff


	//   ....[83]....
        /*0238*/ 	.word	0xffffffff


	//   ....[84]....
        /*023c*/ 	.word	0xffffffff


	//   ....[85]....
        /*0240*/ 	.word	0xffffffff


	//   ....[86]....
        /*0244*/ 	.word	0xffffffff


	//   ....[87]....
        /*0248*/ 	.word	0xffffffff


	//   ....[88]....
        /*024c*/ 	.word	0xffffffff


	//   ....[89]....
        /*0250*/ 	.word	0xffffffff


	//   ....[90]....
        /*0254*/ 	.word	0xffffffff


	//   ....[91]....
        /*0258*/ 	.word	0xffffffff


	//----- nvinfo : EIATTR_COOP_GROUP_INSTR_OFFSETS
	.align		4
.L_1915:
        /*025c*/ 	.byte	0x04, 0x28
        /*025e*/ 	.short	(.L_1917 - .L_1916)


	//   ....[0]....
.L_1916:
        /*0260*/ 	.word	0x00000040


	//   ....[1]....
        /*0264*/ 	.word	0x000001d0


	//   ....[2]....
        /*0268*/ 	.word	0x00000240


	//   ....[3]....
        /*026c*/ 	.word	0x00000290


	//   ....[4]....
        /*0270*/ 	.word	0x000002a0


	//   ....[5]....
        /*0274*/ 	.word	0x000002f0


	//   ....[6]....
        /*0278*/ 	.word	0x00000300


	//   ....[7]....
        /*027c*/ 	.word	0x00000350


	//   ....[8]....
        /*0280*/ 	.word	0x00000360


	//   ....[9]....
        /*0284*/ 	.word	0x000003b0


	//   ....[10]....
        /*0288*/ 	.word	0x000003c0


	//   ....[11]....
        /*028c*/ 	.word	0x00000440


	//   ....[12]....
        /*0290*/ 	.word	0x00000480


	//   ....[13]....
        /*0294*/ 	.word	0x00000490


	//   ....[14]....
        /*0298*/ 	.word	0x000004e0


	//   ....[15]....
        /*029c*/ 	.word	0x000004f0


	//   ....[16]....
        /*02a0*/ 	.word	0x00000540


	//   ....[17]....
        /*02a4*/ 	.word	0x00000550


	//   ....[18]....
        /*02a8*/ 	.word	0x000005c0


	//   ....[19]....
        /*02ac*/ 	.word	0x000005d0


	//   ....[20]....
        /*02b0*/ 	.word	0x000007b0


	//   ....[21]....
        /*02b4*/ 	.word	0x000007c0


	//   ....[22]....
        /*02b8*/ 	.word	0x00000810


	//   ....[23]....
        /*02bc*/ 	.word	0x00000820


	//   ....[24]....
        /*02c0*/ 	.word	0x00000870


	//   ....[25]....
        /*02c4*/ 	.word	0x00000880


	//   ....[26]....
        /*02c8*/ 	.word	0x000008d0


	//   ....[27]....
        /*02cc*/ 	.word	0x000008e0


	//   ....[28]....
        /*02d0*/ 	.word	0x00000940


	//   ....[29]....
        /*02d4*/ 	.word	0x00000950


	//   ....[30]....
        /*02d8*/ 	.word	0x000009e0


	//   ....[31]....
        /*02dc*/ 	.word	0x00000a20


	//   ....[32]....
        /*02e0*/ 	.word	0x00000a30


	//   ....[33]....
        /*02e4*/ 	.word	0x00000a80


	//   ....[34]....
        /*02e8*/ 	.word	0x00000a90


	//   ....[35]....
        /*02ec*/ 	.word	0x00000ae0


	//   ....[36]....
        /*02f0*/ 	.word	0x00000af0


	//   ....[37]....
        /*02f4*/ 	.word	0x00000b40


	//   ....[38]....
        /*02f8*/ 	.word	0x00000b50


	//   ....[39]....
        /*02fc*/ 	.word	0x00000bf0


	//   ....[40]....
        /*0300*/ 	.word	0x00000c30


	//   ....[41]....
        /*0304*/ 	.word	0x00000c40


	//   ....[42]....
        /*0308*/ 	.word	0x00000c90


	//   ....[43]....
        /*030c*/ 	.word	0x00000ca0


	//   ....[44]....
        /*0310*/ 	.word	0x00000cf0


	//   ....[45]....
        /*0314*/ 	.word	0x00000d00


	//   ....[46]....
        /*0318*/ 	.word	0x00000d50


	//   ....[47]....
        /*031c*/ 	.word	0x00000d60


	//   ....[48]....
        /*0320*/ 	.word	0x00000df0


	//   ....[49]....
        /*0324*/ 	.word	0x00000e30


	//   ....[50]....
        /*0328*/ 	.word	0x00000e40


	//   ....[51]....
        /*032c*/ 	.word	0x00000e90


	//   ....[52]....
        /*0330*/ 	.word	0x00000ea0


	//   ....[53]....
        /*0334*/ 	.word	0x00000f00


	//   ....[54]....
        /*0338*/ 	.word	0x00000f30


	//   ....[55]....
        /*033c*/ 	.word	0x00000fe0


	//   ....[56]....
        /*0340*/ 	.word	0x00001020


	//   ....[57]....
        /*0344*/ 	.word	0x00001610


	//   ....[58]....
        /*0348*/ 	.word	0x00001620


	//   ....[59]....
        /*034c*/ 	.word	0x00001670


	//   ....[60]....
        /*0350*/ 	.word	0x00001680


	//   ....[61]....
        /*0354*/ 	.word	0x000016d0


	//   ....[62]....
        /*0358*/ 	.word	0x000016e0


	//   ....[63]....
        /*035c*/ 	.word	0x00001740


	//   ....[64]....
        /*0360*/ 	.word	0x00001760


	//   ....[65]....
        /*0364*/ 	.word	0x000017c0


	//   ....[66]....
        /*0368*/ 	.word	0x000017f0


	//   ....[67]....
        /*036c*/ 	.word	0x000018a0


	//   ....[68]....
        /*0370*/ 	.word	0x000018c0


	//   ....[69]....
        /*0374*/ 	.word	0x00001910


	//   ....[70]....
        /*0378*/ 	.word	0x00001920


	//   ....[71]....
        /*037c*/ 	.word	0x00001970


	//   ....[72]....
        /*0380*/ 	.word	0x00001980


	//   ....[73]....
        /*0384*/ 	.word	0x000019f0


	//   ....[74]....
        /*0388*/ 	.word	0x00001a00


	//   ....[75]....
        /*038c*/ 	.word	0x00001a60


	//   ....[76]....
        /*0390*/ 	.word	0x00001a70


	//   ....[77]....
        /*0394*/ 	.word	0x00001bc0


	//   ....[78]....
        /*0398*/ 	.word	0x00001bd0


	//   ....[79]....
        /*039c*/ 	.word	0x00001c20


	//   ....[80]....
        /*03a0*/ 	.word	0x00001c30


	//   ....[81]....
        /*03a4*/ 	.word	0x00001c80


	//   ....[82]....
        /*03a8*/ 	.word	0x00001c90


	//   ....[83]....
        /*03ac*/ 	.word	0x00001ce0


	//   ....[84]....
        /*03b0*/ 	.word	0x00001cf0


	//   ....[85]....
        /*03b4*/ 	.word	0x00001d40


	//   ....[86]....
        /*03b8*/ 	.word	0x00001d50


	//   ....[87]....
        /*03bc*/ 	.word	0x00001eb0


	//   ....[88]....
        /*03c0*/ 	.word	0x00001ef0


	//   ....[89]....
        /*03c4*/ 	.word	0x00001f10


	//   ....[90]....
        /*03c8*/ 	.word	0x00001f30


	//   ....[91]....
        /*03cc*/ 	.word	0x00001f60


	//----- nvinfo : EIATTR_EXIT_INSTR_OFFSETS
	.align		4
.L_1917:
        /*03d0*/ 	.byte	0x04, 0x1c
        /*03d2*/ 	.short	(.L_1919 - .L_1918)


	//   ....[0]....
.L_1918:
        /*03d4*/ 	.word	0x00000080


	//   ....[1]....
        /*03d8*/ 	.word	0x00000700


	//   ....[2]....
        /*03dc*/ 	.word	0x000020f0


	//   ....[3]....
        /*03e0*/ 	.word	0x000021d0


	//----- nvinfo : EIATTR_CRS_STACK_SIZE
	.align		4
.L_1919:
        /*03e4*/ 	.byte	0x04, 0x1e
        /*03e6*/ 	.short	(.L_1921 - .L_1920)
.L_1920:
        /*03e8*/ 	.word	0x00000000
.L_1921:


//--------------------- .nv.info._ZN4vllm3moe25grouped_topk_fused_kernelI6__halfS2_iLNS0_11ScoringFuncE0EEEvPT_PfPT1_PKT0_lllllbd --------------------------
	.section	.nv.info._ZN4vllm3moe25grouped_topk_fused_kernelI6__halfS2_iLNS0_11ScoringFuncE0EEEvPT_PfPT1_PKT0_lllllbd,"",@"SHT_CUDA_INFO"
	.sectionflags	@""
	.align	4


	//----- nvinfo : EIATTR_CUDA_API_VERSION
	.align		4
        /*0000*/ 	.byte	0x04, 0x37
        /*0002*/ 	.short	(.L_1923 - .L_1922)
.L_1922:
        /*0004*/ 	.word	0x00000082


	//----- nvinfo : EIATTR_SW2861232_WAR
	.align		4
.L_1923:
        /*0008*/ 	.byte	0x01, 0x35
	.zero		2


	//----- nvinfo : EIATTR_PARAM_CBANK
	.align		4
        /*000c*/ 	.byte	0x04, 0x0a
        /*000e*/ 	.short	(.L_1925 - .L_1924)
	.align		4
.L_1924:
        /*0010*/ 	.word	index@(.nv.constant0._ZN4vllm3moe25grouped_topk_fused_kernelI6__halfS2_iLNS0_11ScoringFuncE0EEEvPT_PfPT1_PKT0_lllllbd)
        /*0014*/ 	.short	0x0160
        /*0016*/ 	.short	0x0058


	//----- nvinfo : EIATTR_CBANK_PARAM_SIZE
	.align		4
.L_1925:
        /*0018*/ 	.byte	0x03, 0x19
        /*001a*/ 	.short	0x0058


	//----- nvinfo : EIATTR_KPARAM_INFO
	.align		4
        /*001c*/ 	.byte	0x04, 0x17
        /*001e*/ 	.short	(.L_1927 - .L_1926)
.L_1926:
        /*0020*/ 	.word	0x00000000
        /*0024*/ 	.short	0x000a
        /*0026*/ 	.short	0x0050
        /*0028*/ 	.byte	0x00, 0xf0, 0x21, 0x00


	//----- nvinfo : EIATTR_KPARAM_INFO
	.align		4
.L_1927:
        /*002c*/ 	.byte	0x04, 0x17
        /*002e*/ 	.short	(.L_1929 - .L_1928)
.L_1928:
        /*0030*/ 	.word	0x00000000
        /*0034*/ 	.short	0x0009
        /*0036*/ 	.short	0x0048
        /*0038*/ 	.byte	0x00, 0xf0, 0x05, 0x00


	//----- nvinfo : EIATTR_KPARAM_INFO
	.align		4
.L_1929:
        /*003c*/ 	.byte	0x04, 0x17
        /*003e*/ 	.short	(.L_1931 - .L_1930)
.L_1930:
        /*0040*/ 	.word	0x00000000
        /*0044*/ 	.short	0x0008
        /*0046*/ 	.short	0x0040
        /*0048*/ 	.byte	0x00, 0xf0, 0x21, 0x00


	//----- nvinfo : EIATTR_KPARAM_INFO
	.align		4
.L_1931:
        /*004c*/ 	.byte	0x04, 0x17
        /*004e*/ 	.short	(.L_1933 - .L_1932)
.L_1932:
        /*0050*/ 	.word	0x00000000
        /*0054*/ 	.short	0x0007
        /*0056*/ 	.short	0x0038
        /*0058*/ 	.byte	0x00, 0xf0, 0x21, 0x00


	//----- nvinfo : EIATTR_KPARAM_INFO
	.align		4
.L_1933:
        /*005c*/ 	.byte	0x04, 0x17
        /*005e*/ 	.short	(.L_1935 - .L_1934)
.L_1934:
        /*0060*/ 	.word	0x00000000
        /*0064*/ 	.short	0x0006
        /*0066*/ 	.short	0x0030
        /*0068*/ 	.byte	0x00, 0xf0, 0x21, 0x00


	//----- nvinfo : EIATTR_KPARAM_INFO
	.align		4
.L_1935:
        /*006c*/ 	.byte	0x04, 0x17
        /*006e*/ 	.short	(.L_1937 - .L_1936)
.L_1936:
        /*0070*/ 	.word	0x00000000
        /*0074*/ 	.short	0x0005
        /*0076*/ 	.short	0x0028
        /*0078*/ 	.byte	0x00, 0xf0, 0x21, 0x00


	//----- nvinfo : EIATTR_KPARAM_INFO
	.align		4
.L_1937:
        /*007c*/ 	.byte	0x04, 0x17
        /*007e*/ 	.short	(.L_1939 - .L_1938)
.L_1938:
        /*0080*/ 	.word	0x00000000
        /*0084*/ 	.short	0x0004
        /*0086*/ 	.short	0x0020
        /*0088*/ 	.byte	0x00, 0xf0, 0x21, 0x00


	//----- nvinfo : EIATTR_KPARAM_INFO
	.align		4
.L_1939:
        /*008c*/ 	.byte	0x04, 0x17
        /*008e*/ 	.short	(.L_1941 - .L_1940)
.L_1940:
        /*0090*/ 	.word	0x00000000
        /*0094*/ 	.short	0x0003
        /*0096*/ 	.short	0x0018
        /*0098*/ 	.byte	0x00, 0xf0, 0x21, 0x00


	//----- nvinfo : EIATTR_KPARAM_INFO
	.align		4
.L_1941:
        /*009c*/ 	.byte	0x04, 0x17
        /*009e*/ 	.short	(.L_1943 - .L_1942)
.L_1942:
        /*00a0*/ 	.word	0x00000000
        /*00a4*/ 	.short	0x0002
        /*00a6*/ 	.short	0x0010
        /*00a8*/ 	.byte	0x00, 0xf0, 0x21, 0x00


	//----- nvinfo : EIATTR_KPARAM_INFO
	.align		4
.L_1943:
        /*00ac*/ 	.byte	0x04, 0x17
        /*00ae*/ 	.short	(.L_1945 - .L_1944)
.L_1944:
        /*00b0*/ 	.word	0x00000000
        /*00b4*/ 	.short	0x0001
        /*00b6*/ 	.short	0x0008
        /*00b8*/ 	.byte	0x00, 0xf0, 0x21, 0x00


	//----- nvinfo : EIATTR_KPARAM_INFO
	.align		4
.L_1945:
        /*00bc*/ 	.byte	0x04, 0x17
        /*00be*/ 	.short	(.L_1947 - .L_1946)
.L_1946:
        /*00c0*/ 	.word	0x00000000
        /*00c4*/ 	.short	0x0000
        /*00c6*/ 	.short	0x0000
        /*00c8*/ 	.byte	0x00, 0xf0, 0x21, 0x00


	//----- nvinfo : EIATTR_MAXREG_COUNT
	.align		4
.L_1947:
        /*00cc*/ 	.byte	0x03, 0x1b
        /*00ce*/ 	.short	0x00ff


	//----- nvinfo : EIATTR_NUM_BARRIERS
	.align		4
        /*00d0*/ 	.byte	0x02, 0x4c
        /*00d2*/ 	.byte	0x01
	.zero		1


	//----- nvinfo : EIATTR_MERCURY_ISA_VERSION
	.align		4
        /*00d4*/ 	.byte	0x03, 0x5f
        /*00d6*/ 	.short	0x0000


	//----- nvinfo : EIATTR_COOP_GROUP_MASK_REGIDS
	.align		4
        /*00d8*/ 	.byte	0x04, 0x29
        /*00da*/ 	.short	(.L_1949 - .L_1948)


	//   ....[0]....
.L_1948:
        /*00dc*/ 	.word	0xffffffff


	//   ....[1]....
        /*00e0*/ 	.word	0xffffffff


	//   ....[2]....
        /*00e4*/ 	.word	0xffffffff


	//   ....[3]....
        /*00e8*/ 	.word	0xffffffff


	//   ....[4]....
        /*00ec*/ 	.word	0xffffffff


	//   ....[5]....
        /*00f0*/ 	.word	0xffffffff


	//   ....[6]....
        /*00f4*/ 	.word	0xffffffff


	//   ....[7]....
        /*00f8*/ 	.word	0xffffffff


	//   ....[8]....
        /*00fc*/ 	.word	0xffffffff


	//   ....[9]....
        /*0100*/ 	.word	0xffffffff


	//   ....[10]....
        /*0104*/ 	.word	0xffffffff


	//   ....[11]....
        /*0108*/ 	.word	0xffffffff


	//   ....[12]....
        /*010c*/ 	.word	0xffffffff


	//   ....[13]....
        /*0110*/ 	.word	0xffffffff


	//   ....[14]....
        /*0114*/ 	.word	0xffffffff


	//   ....[15]....
        /*0118*/ 	.word	0xffffffff


	//   ....[16]....
        /*011c*/ 	.word	0xffffffff


	//   ....[17]....
        /*0120*/ 	.word	0xffffffff


	//   ....[18]....
        /*0124*/ 	.word	0xffffffff


	//   ....[19]....
        /*0128*/ 	.word	0xffffffff


	//   ....[20]....
        /*012c*/ 	.word	0xffffffff


	//   ....[21]....
        /*0130*/ 	.word	0xffffffff


	//   ....[22]....
        /*0134*/ 	.word	0xffffffff


	//   ....[23]....
        /*0138*/ 	.word	0xffffffff


	//   ....[24]....
        /*013c*/ 	.word	0xffffffff


	//   ....[25]....
        /*0140*/ 	.word	0xffffffff


	//   ....[26]....
        /*0144*/ 	.word	0xffffffff


	//   ....[27]....
        /*0148*/ 	.word	0xffffffff


	//   ....[28]....
        /*014c*/ 	.word	0xffffffff


	//   ....[29]....
        /*0150*/ 	.word	0xffffffff


	//   ....[30]....
        /*0154*/ 	.word	0xffffffff


	//   ....[31]....
        /*0158*/ 	.word	0xffffffff


	//   ....[32]....
        /*015c*/ 	.word	0xffffffff


	//   ....[33]....
        /*0160*/ 	.word	0xffffffff


	//   ....[34]....
        /*0164*/ 	.word	0xffffffff


	//   ....[35]....
        /*0168*/ 	.word	0xffffffff


	//   ....[36]....
        /*016c*/ 	.word	0xffffffff


	//   ....[37]....
        /*0170*/ 	.word	0xffffffff


	//   ....[38]....
        /*0174*/ 	.word	0xffffffff


	//   ....[39]....
        /*0178*/ 	.word	0xffffffff


	//   ....[40]....
        /*017c*/ 	.word	0xffffffff


	//   ....[41]....
        /*0180*/ 	.word	0xffffffff


	//   ....[42]....
        /*0184*/ 	.word	0xffffffff


	//   ....[43]....
        /*0188*/ 	.word	0xffffffff


	//   ....[44]....
        /*018c*/ 	.word	0xffffffff


	//   ....[45]....
        /*0190*/ 	.word	0xffffffff


	//   ....[46]....
        /*0194*/ 	.word	0xffffffff


	//   ....[47]....
        /*0198*/ 	.word	0xffffffff


	//   ....[48]....
        /*019c*/ 	.word	0xffffffff


	//   ....[49]....
        /*01a0*/ 	.word	0xffffffff


	//   ....[50]....
        /*01a4*/ 	.word	0xffffffff


	//   ....[51]....
        /*01a8*/ 	.word	0xffffffff


	//   ....[52]....
        /*01ac*/ 	.word	0xffffffff


	//   ....[53]....
        /*01b0*/ 	.word	0xffffffff


	//   ....[54]....
        /*01b4*/ 	.word	0xffffffff


	//   ....[55]....
        /*01b8*/ 	.word	0xffffffff


	//   ....[56]....
        /*01bc*/ 	.word	0xffffffff


	//   ....[57]....
        /*01c0*/ 	.word	0xffffffff


	//   ....[58]....
        /*01c4*/ 	.word	0xffffffff


	//   ....[59]....
        /*01c8*/ 	.word	0xffffffff


	//   ....[60]....
        /*01cc*/ 	.word	0xffffffff


	//   ....[61]....
        /*01d0*/ 	.word	0xffffffff


	//   ....[62]....
        /*01d4*/ 	.word	0xffffffff


	//   ....[63]....
        /*01d8*/ 	.word	0xffffffff


	//   ....[64]....
        /*01dc*/ 	.word	0xffffffff


	//   ....[65]....
        /*01e0*/ 	.word	0xffffffff


	//   ....[66]....
        /*01e4*/ 	.word	0xffffffff


	//   ....[67]....
        /*01e8*/ 	.word	0xffffffff


	//   ....[68]....
        /*01ec*/ 	.word	0xffffffff


	//   ....[69]....
        /*01f0*/ 	.word	0xffffffff


	//   ....[70]....
        /*01f4*/ 	.word	0xffffffff


	//   ....[71]....
        /*01f8*/ 	.word	0xffffffff


	//   ....[72]....
        /*01fc*/ 	.word	0xffffffff


	//   ....[73]....
        /*0200*/ 	.word	0xffffffff


	//   ....[74]....
        /*0204*/ 	.word	0xffffffff


	//   ....[75]....
        /*0208*/ 	.word	0xffffffff


	//   ....[76]....
        /*020c*/ 	.word	0xffffffff


	//   ....[77]....
        /*0210*/ 	.word	0xffffffff


	//   ....[78]....
        /*0214*/ 	.word	0xffffffff


	//   ....[79]....
        /*0218*/ 	.word	0xffffffff


	//   ....[80]....
        /*021c*/ 	.word	0xffffffff


	//   ....[81]....
        /*0220*/ 	.word	0xffffffff


	//   ....[82]....
        /*0224*/ 	.word	0xffffffff


	//   ....[83]....
        /*0228*/ 	.word	0xffffffff


	//   ....[84]....
        /*022c*/ 	.word	0xffffffff


	//   ....[85]....
        /*0230*/ 	.word	0xffffffff


	//   ....[86]....
        /*0234*/ 	.word	0xffffffff


	//   ....[87]....
        /*0238*/ 	.word	0xffffffff


	//   ....[88]....
        /*023c*/ 	.word	0xffffffff


	//   ....[89]....
        /*0240*/ 	.word	0xffffffff


	//   ....[90]....
        /*0244*/ 	.word	0xffffffff


	//   ....[91]....
        /*0248*/ 	.word	0xffffffff


	//   ....[92]....
        /*024c*/ 	.word	0xffffffff


	//   ....[93]....
        /*0250*/ 	.word	0xffffffff


	//   ....[94]....
        /*0254*/ 	.word	0xffffffff


	//   ....[95]....
        /*0258*/ 	.word	0xffffffff


	//   ....[96]....
        /*025c*/ 	.word	0xffffffff


	//   ....[97]....
        /*0260*/ 	.word	0xffffffff


	//   ....[98]....
        /*0264*/ 	.word	0xffffffff


	//   ....[99]....
        /*0268*/ 	.word	0xffffffff


	//   ....[100]....
        /*026c*/ 	.word	0xffffffff


	//   ....[101]....
        /*0270*/ 	.word	0xffffffff


	//   ....[102]....
        /*0274*/ 	.word	0xffffffff


	//   ....[103]....
        /*0278*/ 	.word	0xffffffff


	//   ....[104]....
        /*027c*/ 	.word	0xffffffff


	//   ....[105]....
        /*0280*/ 	.word	0xffffffff


	//   ....[106]....
        /*0284*/ 	.word	0xffffffff


	//   ....[107]....
        /*0288*/ 	.word	0xffffffff


	//   ....[108]....
        /*028c*/ 	.word	0xffffffff


	//   ....[109]....
        /*0290*/ 	.word	0xffffffff


	//   ....[110]....
        /*0294*/ 	.word	0xffffffff


	//   ....[111]....
        /*0298*/ 	.word	0xffffffff


	//   ....[112]....
        /*029c*/ 	.word	0xffffffff


	//   ....[113]....
        /*02a0*/ 	.word	0xffffffff


	//   ....[114]....
        /*02a4*/ 	.word	0xffffffff


	//   ....[115]....
        /*02a8*/ 	.word	0xffffffff


	//   ....[116]....
        /*02ac*/ 	.word	0xffffffff


	//   ....[117]....
        /*02b0*/ 	.word	0xffffffff


	//   ....[118]....
        /*02b4*/ 	.word	0xffffffff


	//   ....[119]....
        /*02b8*/ 	.word	0xffffffff


	//   ....[120]....
        /*02bc*/ 	.word	0xffffffff


	//   ....[121]....
        /*02c0*/ 	.word	0xffffffff


	//   ....[122]....
        /*02c4*/ 	.word	0xffffffff


	//   ....[123]....
        /*02c8*/ 	.word	0xffffffff


	//   ....[124]....
        /*02cc*/ 	.word	0xffffffff


	//   ....[125]....
        /*02d0*/ 	.word	0xffffffff


	//   ....[126]....
        /*02d4*/ 	.word	0xffffffff


	//   ....[127]....
        /*02d8*/ 	.word	0xffffffff


	//   ....[128]....
        /*02dc*/ 	.word	0xffffffff


	//   ....[129]....
        /*02e0*/ 	.word	0xffffffff


	//   ....[130]....
        /*02e4*/ 	.word	0xffffffff


	//   ....[131]....
        /*02e8*/ 	.word	0xffffffff


	//   ....[132]....
        /*02ec*/ 	.word	0xffffffff


	//   ....[133]....
        /*02f0*/ 	.word	0xffffffff


	//   ....[134]....
        /*02f4*/ 	.word	0xffffffff


	//   ....[135]....
        /*02f8*/ 	.word	0xffffffff


	//   ....[136]....
        /*02fc*/ 	.word	0xffffffff


	//   ....[137]....
        /*0300*/ 	.word	0xffffffff


	//   ....[138]....
        /*0304*/ 	.word	0xffffffff


	//   ....[139]....
        /*0308*/ 	.word	0xffffffff


	//   ....[140]....
        /*030c*/ 	.word	0xffffffff


	//   ....[141]....
        /*0310*/ 	.word	0xffffffff


	//   ....[142]....
        /*0314*/ 	.word	0xffffffff


	//   ....[143]....
        /*0318*/ 	.word	0xffffffff


	//   ....[144]....
        /*031c*/ 	.word	0xffffffff


	//   ....[145]....
        /*0320*/ 	.word	0xffffffff


	//   ....[146]....
        /*0324*/ 	.word	0xffffffff


	//   ....[147]....
        /*0328*/ 	.word	0xffffffff


	//   ....[148]....
        /*032c*/ 	.word	0xffffffff


	//   ....[149]....
        /*0330*/ 	.word	0xffffffff


	//   ....[150]....
        /*0334*/ 	.word	0xffffffff


	//   ....[151]....
        /*0338*/ 	.word	0xffffffff


	//   ....[152]....
        /*033c*/ 	.word	0xffffffff


	//   ....[153]....
        /*0340*/ 	.word	0xffffffff


	//   ....[154]....
        /*0344*/ 	.word	0xffffffff


	//   ....[155]....
        /*0348*/ 	.word	0xffffffff


	//   ....[156]....
        /*034c*/ 	.word	0xffffffff


	//   ....[157]....
        /*0350*/ 	.word	0xffffffff


	//   ....[158]....
        /*0354*/ 	.word	0xffffffff


	//   ....[159]....
        /*0358*/ 	.word	0xffffffff


	//   ....[160]....
        /*035c*/ 	.word	0xffffffff


	//   ....[161]....
        /*0360*/ 	.word	0xffffffff


	//   ....[162]....
        /*0364*/ 	.word	0xffffffff


	//   ....[163]....
        /*0368*/ 	.word	0xffffffff


	//   ....[164]....
        /*036c*/ 	.word	0xffffffff


	//   ....[165]....
        /*0370*/ 	.word	0xffffffff


	//   ....[166]....
        /*0374*/ 	.word	0xffffffff


	//   ....[167]....
        /*0378*/ 	.word	0xffffffff


	//   ....[168]....
        /*037c*/ 	.word	0xffffffff


	//   ....[169]....
        /*0380*/ 	.word	0xffffffff


	//   ....[170]....
        /*0384*/ 	.word	0xffffffff


	//   ....[171]....
        /*0388*/ 	.word	0xffffffff


	//   ....[172]....
        /*038c*/ 	.word	0xffffffff


	//   ....[173]....
        /*0390*/ 	.word	0xffffffff


	//   ....[174]....
        /*0394*/ 	.word	0xffffffff


	//   ....[175]....
        /*0398*/ 	.word	0xffffffff


	//   ....[176]....
        /*039c*/ 	.word	0xffffffff


	//   ....[177]....
        /*03a0*/ 	.word	0xffffffff


	//   ....[178]....
        /*03a4*/ 	.word	0xffffffff


	//   ....[179]....
        /*03a8*/ 	.word	0xffffffff


	//   ....[180]....
        /*03ac*/ 	.word	0xffffffff


	//   ....[181]....
        /*03b0*/ 	.word	0xffffffff


	//   ....[182]....
        /*03b4*/ 	.word	0xffffffff


	//   ....[183]....
        /*03b8*/ 	.word	0xffffffff


	//   ....[184]....
        /*03bc*/ 	.word	0xffffffff


	//   ....[185]....
        /*03c0*/ 	.word	0xffffffff


	//   ....[186]....
        /*03c4*/ 	.word	0xffffffff


	//   ....[187]....
        /*03c8*/ 	.word	0xffffffff


	//   ....[188]....
        /*03cc*/ 	.word	0xffffffff


	//   ....[189]....
        /*03d0*/ 	.word	0xffffffff


	//   ....[190]....
        /*03d4*/ 	.word	0xffffffff


	//   ....[191]....
        /*03d8*/ 	.word	0xffffffff


	//   ....[192]....
        /*03dc*/ 	.word	0xffffffff


	//   ....[193]....
        /*03e0*/ 	.word	0xffffffff


	//   ....[194]....
        /*03e4*/ 	.word	0xffffffff


	//   ....[195]....
        /*03e8*/ 	.word	0xffffffff


	//   ....[196]....
        /*03ec*/ 	.word	0xffffffff


	//   ....[197]....
        /*03f0*/ 	.word	0xffffffff


	//   ....[198]....
        /*03f4*/ 	.word	0xffffffff


	//   ....[199]....
        /*03f8*/ 	.word	0xffffffff


	//   ....[200]....
        /*03fc*/ 	.word	0xffffffff


	//   ....[201]....
        /*0400*/ 	.word	0xffffffff


	//   ....[202]....
        /*0404*/ 	.word	0xffffffff


	//   ....[203]....
        /*0408*/ 	.word	0xffffffff


	//   ....[204]....
        /*040c*/ 	.word	0xffffffff


	//   ....[205]....
        /*0410*/ 	.word	0xffffffff


	//   ....[206]....
        /*0414*/ 	.word	0xffffffff


	//   ....[207]....
        /*0418*/ 	.word	0xffffffff


	//   ....[208]....
        /*041c*/ 	.word	0xffffffff


	//   ....[209]....
        /*0420*/ 	.word	0xffffffff


	//   ....[210]....
        /*0424*/ 	.word	0xffffffff


	//   ....[211]....
        /*0428*/ 	.word	0xffffffff


	//   ....[212]....
        /*042c*/ 	.word	0xffffffff


	//   ....[213]....
        /*0430*/ 	.word	0xffffffff


	//   ....[214]....
        /*0434*/ 	.word	0xffffffff


	//   ....[215]....
        /*0438*/ 	.word	0xffffffff


	//   ....[216]....
        /*043c*/ 	.word	0xffffffff


	//   ....[217]....
        /*0440*/ 	.word	0xffffffff


	//   ....[218]....
        /*0444*/ 	.word	0xffffffff


	//   ....[219]....
        /*0448*/ 	.word	0xffffffff


	//   ....[220]....
        /*044c*/ 	.word	0xffffffff


	//   ....[221]....
        /*0450*/ 	.word	0xffffffff


	//   ....[222]....
        /*0454*/ 	.word	0xffffffff


	//   ....[223]....
        /*0458*/ 	.word	0xffffffff


	//   ....[224]....
        /*045c*/ 	.word	0xffffffff


	//   ....[225]....
        /*0460*/ 	.word	0xffffffff


	//   ....[226]....
        /*0464*/ 	.word	0xffffffff


	//   ....[227]....
        /*0468*/ 	.word	0xffffffff


	//   ....[228]....
        /*046c*/ 	.word	0xffffffff


	//   ....[229]....
        /*0470*/ 	.word	0xffffffff


	//   ....[230]....
        /*0474*/ 	.word	0xffffffff


	//   ....[231]....
        /*0478*/ 	.word	0xffffffff


	//   ....[232]....
        /*047c*/ 	.word	0xffffffff


	//   ....[233]....
        /*0480*/ 	.word	0xffffffff


	//   ....[234]....
        /*0484*/ 	.word	0xffffffff


	//   ....[235]....
        /*0488*/ 	.word	0xffffffff


	//   ....[236]....
        /*048c*/ 	.word	0xffffffff


	//   ....[237]....
        /*0490*/ 	.word	0xffffffff


	//   ....[238]....
        /*0494*/ 	.word	0xffffffff


	//   ....[239]....
        /*0498*/ 	.word	0xffffffff


	//   ....[240]....
        /*049c*/ 	.word	0xffffffff


	//   ....[241]....
        /*04a0*/ 	.word	0xffffffff


	//   ....[242]....
        /*04a4*/ 	.word	0xffffffff


	//   ....[243]....
        /*04a8*/ 	.word	0xffffffff


	//   ....[244]....
        /*04ac*/ 	.word	0xffffffff


	//   ....[245]....
        /*04b0*/ 	.word	0xffffffff


	//   ....[246]....
        /*04b4*/ 	.word	0xffffffff


	//   ....[247]....
        /*04b8*/ 	.word	0xffffffff


	//   ....[248]....
        /*04bc*/ 	.word	0xffffffff


	//   ....[249]....
        /*04c0*/ 	.word	0xffffffff


	//   ....[250]....
        /*04c4*/ 	.word	0xffffffff


	//   ....[251]....
        /*04c8*/ 	.word	0xffffffff


	//   ....[252]....
        /*04cc*/ 	.word	0xffffffff


	//   ....[253]....
        /*04d0*/ 	.word	0xffffffff


	//   ....[254]....
        /*04d4*/ 	.word	0xffffffff


	//   ....[255]....
        /*04d8*/ 	.word	0xffffffff


	//   ....[0]....
        /*04dc*/ 	.word	0xffffffff


	//   ....[1]....
        /*04e0*/ 	.word	0xffffffff


	//   ....[2]....
        /*04e4*/ 	.word	0xffffffff


	//   ....[3]....
        /*04e8*/ 	.word	0xffffffff


	//   ....[4]....
        /*04ec*/ 	.word	0xffffffff


	//   ....[5]....
        /*04f0*/ 	.word	0xffffffff


	//   ....[6]....
        /*04f4*/ 	.word	0xffffffff


	//   ....[7]....
        /*04f8*/ 	.word	0xffffffff


	//   ....[8]....
        /*04fc*/ 	.word	0xffffffff


	//   ....[9]....
        /*0500*/ 	.word	0xffffffff


	//   ....[10]....
        /*0504*/ 	.word	0xffffffff


	//   ....[11]....
        /*0508*/ 	.word	0xffffffff


	//   ....[12]....
        /*050c*/ 	.word	0xffffffff


	//   ....[13]....
        /*0510*/ 	.word	0xffffffff


	//   ....[14]....
        /*0514*/ 	.word	0xffffffff


	//   ....[15]....
        /*0518*/ 	.word	0xffffffff


	//   ....[16]....
        /*051c*/ 	.word	0xffffffff


	//   ....[17]....
        /*0520*/ 	.word	0xffffffff


	//   ....[18]....
        /*0524*/ 	.word	0xffffffff


	//   ....[19]....
        /*0528*/ 	.word	0xffffffff


	//   ....[20]....
        /*052c*/ 	.word	0xffffffff


	//   ....[21]....
        /*0530*/ 	.word	0xffffffff


	//   ....[22]....
        /*0534*/ 	.word	0xffffffff


	//----- nvinfo : EIATTR_COOP_GROUP_INSTR_OFFSETS
	.align		4
.L_1949:
        /*0538*/ 	.byte	0x04, 0x28
        /*053a*/ 	.short	(.L_1951 - .L_1950)


	//   ....[0]....
.L_1950:
        /*053c*/ 	.word	0x00001060


	//   ....[1]....
        /*0540*/ 	.word	0x000010b0


	//   ....[2]....
        /*0544*/ 	.word	0x000010f0


	//   ....[3]....
        /*0548*/ 	.word	0x00001130


	//   ....[4]....
        /*054c*/ 	.word	0x00001170


	//   ....[5]....
        /*0550*/ 	.word	0x000011c0


	//   ....[6]....
        /*0554*/ 	.word	0x00001240


	//   ....[7]....
        /*0558*/ 	.word	0x00001280


	//   ....[8]....
        /*055c*/ 	.word	0x000012c0


	//   ....[9]....
        /*0560*/ 	.word	0x00001300


	//   ....[10]....
        /*0564*/ 	.word	0x00001340


	//   ....[11]....
        /*0568*/ 	.word	0x00001570


	//   ....[12]....
        /*056c*/ 	.word	0x000016c0


	//   ....[13]....
        /*0570*/ 	.word	0x00001730


	//   ....[14]....
        /*0574*/ 	.word	0x00001740


	//   ....[15]....
        /*0578*/ 	.word	0x000017f0


	//   ....[16]....
        /*057c*/ 	.word	0x00001810


	//   ....[17]....
        /*0580*/ 	.word	0x000018c0


	//   ....[18]....
        /*0584*/ 	.word	0x000018d0


	//   ....[19]....
        /*0588*/ 	.word	0x00001970


	//   ....[20]....
        /*058c*/ 	.word	0x00001990


	//   ....[21]....
        /*0590*/ 	.word	0x00001a40


	//   ....[22]....
        /*0594*/ 	.word	0x00001a50


	//   ....[23]....
        /*0598*/ 	.word	0x00001af0


	//   ....[24]....
        /*059c*/ 	.word	0x00001b00


	//   ....[25]....
        /*05a0*/ 	.word	0x00001ba0


	//   ....[26]....
        /*05a4*/ 	.word	0x00001bc0


	//   ....[27]....
        /*05a8*/ 	.word	0x00001ca0


	//   ....[28]....
        /*05ac*/ 	.word	0x00001cb0


	//   ....[29]....
        /*05b0*/ 	.word	0x00001d40


	//   ....[30]....
        /*05b4*/ 	.word	0x00001d50


	//   ....[31]....
        /*05b8*/ 	.word	0x00001de0


	//   ....[32]....
        /*05bc*/ 	.word	0x00001df0


	//   ....[33]....
        /*05c0*/ 	.word	0x00001e80


	//   ....[34]....
        /*05c4*/ 	.word	0x00001e90


	//   ....[35]....
        /*05c8*/ 	.word	0x00001f20


	//   ....[36]....
        /*05cc*/ 	.word	0x00001f30


	//   ....[37]....
        /*05d0*/ 	.word	0x00001fc0


	//   ....[38]....
        /*05d4*/ 	.word	0x00001fd0


	//   ....[39]....
        /*05d8*/ 	.word	0x00002060


	//   ....[40]....
        /*05dc*/ 	.word	0x00002070


	//   ....[41]....
        /*05e0*/ 	.word	0x00002100


	//   ....[42]....
        /*05e4*/ 	.word	0x00002110


	//   ....[43]....
        /*05e8*/ 	.word	0x00002220


	//   ....[44]....
        /*05ec*/ 	.word	0x00002230


	//   ....[45]....
        /*05f0*/ 	.word	0x000022c0


	//   ....[46]....
        /*05f4*/ 	.word	0x000022d0


	//   ....[47]....
        /*05f8*/ 	.word	0x00002360


	//   ....[48]....
        /*05fc*/ 	.word	0x00002370


	//   ....[49]....
        /*0600*/ 	.word	0x00002400


	//   ....[50]....
        /*0604*/ 	.word	0x00002410


	//   ....[51]....
        /*0608*/ 	.word	0x000024b0


	//   ....[52]....
        /*060c*/ 	.word	0x000024c0


	//   ....[53]....
        /*0610*/ 	.word	0x00002550


	//   ....[54]....
        /*0614*/ 	.word	0x00002630


	//   ....[55]....
        /*0618*/ 	.word	0x00002650


	//   ....[56]....
        /*061c*/ 	.word	0x00002700


	//   ....[57]....
        /*0620*/ 	.word	0x00002720


	//   ....[58]....
        /*0624*/ 	.word	0x000027d0


	//   ....[59]....
        /*0628*/ 	.word	0x000027e0


	//   ....[60]....
        /*062c*/ 	.word	0x00002880


	//   ....[61]....
        /*0630*/ 	.word	0x000028a0


	//   ....[62]....
        /*0634*/ 	.word	0x00002950


	//   ....[63]....
        /*0638*/ 	.word	0x00002960


	//   ....[64]....
        /*063c*/ 	.word	0x00002a00


	//   ....[65]....
        /*0640*/ 	.word	0x00002a10


	//   ....[66]....
        /*0644*/ 	.word	0x00002ab0


	//   ....[67]....
        /*0648*/ 	.word	0x00002ad0


	//   ....[68]....
        /*064c*/ 	.word	0x00002bb0


	//   ....[69]....
        /*0650*/ 	.word	0x00002bc0


	//   ....[70]....
        /*0654*/ 	.word	0x00002c50


	//   ....[71]....
        /*0658*/ 	.word	0x00002c60


	//   ....[72]....
        /*065c*/ 	.word	0x00002cf0


	//   ....[73]....
        /*0660*/ 	.word	0x00002d00


	//   ....[74]....
        /*0664*/ 	.word	0x00002d90


	//   ....[75]....
        /*0668*/ 	.word	0x00002da0


	//   ....[76]....
        /*066c*/ 	.word	0x00002e30


	//   ....[77]....
        /*0670*/ 	.word	0x00002e40


	//   ....[78]....
        /*0674*/ 	.word	0x00002ed0


	//   ....[79]....
        /*0678*/ 	.word	0x00002ee0


	//   ....[80]....
        /*067c*/ 	.word	0x00002f70


	//   ....[81]....
        /*0680*/ 	.word	0x00002f80


	//   ....[82]....
        /*0684*/ 	.word	0x00003010


	//   ....[83]....
        /*0688*/ 	.word	0x00003020


	//   ....[84]....
        /*068c*/ 	.word	0x00003140


	//   ....[85]....
        /*0690*/ 	.word	0x00003150


	//   ....[86]....
        /*0694*/ 	.word	0x000031e0


	//   ....[87]....
        /*0698*/ 	.word	0x000031f0


	//   ....[88]....
        /*069c*/ 	.word	0x00003280


	//   ....[89]....
        /*06a0*/ 	.word	0x00003290


	//   ....[90]....
        /*06a4*/ 	.word	0x00003320


	//   ....[91]....
        /*06a8*/ 	.word	0x00003330


	//   ....[92]....
        /*06ac*/ 	.word	0x000033c0


	//   ....[93]....
        /*06b0*/ 	.word	0x000033d0


	//   ....[94]....
        /*06b4*/ 	.word	0x00003470


	//   ....[95]....
        /*06b8*/ 	.word	0x000038f0


	//   ....[96]....
        /*06bc*/ 	.word	0x00003b60


	//   ....[97]....
        /*06c0*/ 	.word	0x00003cc0


	//   ....[98]....
        /*06c4*/ 	.word	0x00003cd0


	//   ....[99]....
        /*06c8*/ 	.word	0x00003d20


	//   ....[100]....
        /*06cc*/ 	.word	0x00003d30


	//   ....[101]....
        /*06d0*/ 	.word	0x00003df0


	//   ....[102]....
        /*06d4*/ 	.word	0x00003e00


	//   ....[103]....
        /*06d8*/ 	.word	0x00003ea0


	//   ....[104]....
        /*06dc*/ 	.word	0x00003ec0


	//   ....[105]....
        /*06e0*/ 	.word	0x00003f80


	//   ....[106]....
        /*06e4*/ 	.word	0x00003f90


	//   ....[107]....
        /*06e8*/ 	.word	0x00004030


	//   ....[108]....
        /*06ec*/ 	.word	0x00004050


	//   ....[109]....
        /*06f0*/ 	.word	0x00004110


	//   ....[110]....
        /*06f4*/ 	.word	0x00004120


	//   ....[111]....
        /*06f8*/ 	.word	0x000041c0


	//   ....[112]....
        /*06fc*/ 	.word	0x000041e0


	//   ....[113]....
        /*0700*/ 	.word	0x00004290


	//   ....[114]....
        /*0704*/ 	.word	0x000042a0


	//   ....[115]....
        /*0708*/ 	.word	0x00004330


	//   ....[116]....
        /*070c*/ 	.word	0x00004350


	//   ....[117]....
        /*0710*/ 	.word	0x00004400


	//   ....[118]....
        /*0714*/ 	.word	0x00004410


	//   ....[119]....
        /*0718*/ 	.word	0x000044a0


	//   ....[120]....
        /*071c*/ 	.word	0x000044c0


	//   ....[121]....
        /*0720*/ 	.word	0x00004570


	//   ....[122]....
        /*0724*/ 	.word	0x00004580


	//   ....[123]....
        /*0728*/ 	.word	0x00004610


	//   ....[124]....
        /*072c*/ 	.word	0x00004630


	//   ....[125]....
        /*0730*/ 	.word	0x000046e0


	//   ....[126]....
        /*0734*/ 	.word	0x000046f0


	//   ....[127]....
        /*0738*/ 	.word	0x00004780


	//   ....[128]....
        /*073c*/ 	.word	0x000047a0


	//   ....[129]....
        /*0740*/ 	.word	0x000048e0


	//   ....[130]....
        /*0744*/ 	.word	0x000048f0


	//   ....[131]....
        /*0748*/ 	.word	0x00004980


	//   ....[132]....
        /*074c*/ 	.word	0x000049a0


	//   ....[133]....
        /*0750*/ 	.word	0x00004a50


	//   ....[134]....
        /*0754*/ 	.word	0x00004a60


	//   ....[135]....
        /*0758*/ 	.word	0x00004af0


	//   ....[136]....
        /*075c*/ 	.word	0x00004b10


	//   ....[137]....
        /*0760*/ 	.word	0x00004bc0


	//   ....[138]....
        /*0764*/ 	.word	0x00004bd0


	//   ....[139]....
        /*0768*/ 	.word	0x00004c70


	//   ....[140]....
        /*076c*/ 	.word	0x00004ca0


	//   ....[141]....
        /*0770*/ 	.word	0x00004d40


	//   ....[142]....
        /*0774*/ 	.word	0x00004d50


	//   ....[143]....
        /*0778*/ 	.word	0x00004f10


	//   ....[144]....
        /*077c*/ 	.word	0x00004f30


	//   ....[145]....
        /*0780*/ 	.word	0x00004ff0


	//   ....[146]....
        /*0784*/ 	.word	0x00005000


	//   ....[147]....
        /*0788*/ 	.word	0x000050a0


	//   ....[148]....
        /*078c*/ 	.word	0x000050c0


	//   ....[149]....
        /*0790*/ 	.word	0x00005180


	//   ....[150]....
        /*0794*/ 	.word	0x00005190


	//   ....[151]....
        /*0798*/ 	.word	0x00005230


	//   ....[152]....
        /*079c*/ 	.word	0x00005250


	//   ....[153]....
        /*07a0*/ 	.word	0x00005310


	//   ....[154]....
        /*07a4*/ 	.word	0x00005320


	//   ....[155]....
        /*07a8*/ 	.word	0x000053c0


	//   ....[156]....
        /*07ac*/ 	.word	0x000053e0


	//   ....[157]....
        /*07b0*/ 	.word	0x00005490


	//   ....[158]....
        /*07b4*/ 	.word	0x000054a0


	//   ....[159]....
        /*07b8*/ 	.word	0x00005530


	//   ....[160]....
        /*07bc*/ 	.word	0x00005550


	//   ....[161]....
        /*07c0*/ 	.word	0x00005600


	//   ....[162]....
        /*07c4*/ 	.word	0x00005610


	//   ....[163]....
        /*07c8*/ 	.word	0x000056a0


	//   ....[164]....
        /*07cc*/ 	.word	0x000056c0


	//   ....[165]....
        /*07d0*/ 	.word	0x00005770


	//   ....[166]....
        /*07d4*/ 	.word	0x00005780


	//   ....[167]....
        /*07d8*/ 	.word	0x00005810


	//   ....[168]....
        /*07dc*/ 	.word	0x00005830


	//   ....[169]....
        /*07e0*/ 	.word	0x000058e0


	//   ....[170]....
        /*07e4*/ 	.word	0x000058f0


	//   ....[171]....
        /*07e8*/ 	.word	0x00005980


	//   ....[172]....
        /*07ec*/ 	.word	0x000059a0


	//   ....[173]....
        /*07f0*/ 	.word	0x00005ae0


	//   ....[174]....
        /*07f4*/ 	.word	0x00005af0


	//   ....[175]....
        /*07f8*/ 	.word	0x00005b80


	//   ....[176]....
        /*07fc*/ 	.word	0x00005ba0


	//   ....[177]....
        /*0800*/ 	.word	0x00005c50


	//   ....[178]....
        /*0804*/ 	.word	0x00005c60


	//   ....[179]....
        /*0808*/ 	.word	0x00005cf0


	//   ....[180]....
        /*080c*/ 	.word	0x00005d10


	//   ....[181]....
        /*0810*/ 	.word	0x00005dc0


	//   ....[182]....
        /*0814*/ 	.word	0x00005dd0


	//   ....[183]....
        /*0818*/ 	.word	0x00005e90


	//   ....[184]....
        /*081c*/ 	.word	0x00005f00


	//   ....[185]....
        /*0820*/ 	.word	0x00006060


	//   ....[186]....
        /*0824*/ 	.word	0x00006090


	//   ....[187]....
        /*0828*/ 	.word	0x000060b0


	//   ....[188]....
        /*082c*/ 	.word	0x000060d0


	//   ....[189]....
        /*0830*/ 	.word	0x000060f0


	//   ....[190]....
        /*0834*/ 	.word	0x000067a0


	//   ....[191]....
        /*0838*/ 	.word	0x000067f0


	//   ....[192]....
        /*083c*/ 	.word	0x00006860


	//   ....[193]....
        /*0840*/ 	.word	0x000068c0


	//   ....[194]....
        /*0844*/ 	.word	0x00006920


	//   ....[195]....
        /*0848*/ 	.word	0x00006980


	//   ....[196]....
        /*084c*/ 	.word	0x000069e0


	//   ....[197]....
        /*0850*/ 	.word	0x00006a50


	//   ....[198]....
        /*0854*/ 	.word	0x00006ab0


	//   ....[199]....
        /*0858*/ 	.word	0x00006b10


	//   ....[200]....
        /*085c*/ 	.word	0x00006b70


	//   ....[201]....
        /*0860*/ 	.word	0x00006be0


	//   ....[202]....
        /*0864*/ 	.word	0x00006c40


	//   ....[203]....
        /*0868*/ 	.word	0x00006ca0


	//   ....[204]....
        /*086c*/ 	.word	0x00006d00


	//   ....[205]....
        /*0870*/ 	.word	0x00006d70


	//   ....[206]....
        /*0874*/ 	.word	0x00006dd0


	//   ....[207]....
        /*0878*/ 	.word	0x00006e30


	//   ....[208]....
        /*087c*/ 	.word	0x00006e90


	//   ....[209]....
        /*0880*/ 	.word	0x00006f00


	//   ....[210]....
        /*0884*/ 	.word	0x00006f60


	//   ....[211]....
        /*0888*/ 	.word	0x00006fc0


	//   ....[212]....
        /*088c*/ 	.word	0x00007020


	//   ....[213]....
        /*0890*/ 	.word	0x00007090


	//   ....[214]....
        /*0894*/ 	.word	0x000070f0


	//   ....[215]....
        /*0898*/ 	.word	0x00007150


	//   ....[216]....
        /*089c*/ 	.word	0x000071b0


	//   ....[217]....
        /*08a0*/ 	.word	0x00007220


	//   ....[218]....
        /*08a4*/ 	.word	0x00007280


	//   ....[219]....
        /*08a8*/ 	.word	0x000072e0


	//   ....[220]....
        /*08ac*/ 	.word	0x00007340


	//   ....[221]....
        /*08b0*/ 	.word	0x000073b0


	//   ....[222]....
        /*08b4*/ 	.word	0x00007410


	//   ....[223]....
        /*08b8*/ 	.word	0x00007470


	//   ....[224]....
        /*08bc*/ 	.word	0x000074d0


	//   ....[225]....
        /*08c0*/ 	.word	0x00007540


	//   ....[226]....
        /*08c4*/ 	.word	0x000075a0


	//   ....[227]....
        /*08c8*/ 	.word	0x00007600


	//   ....[228]....
        /*08cc*/ 	.word	0x00007660


	//   ....[229]....
        /*08d0*/ 	.word	0x000076d0


	//   ....[230]....
        /*08d4*/ 	.word	0x00007730


	//   ....[231]....
        /*08d8*/ 	.word	0x00007790


	//   ....[232]....
        /*08dc*/ 	.word	0x000077e0


	//   ....[233]....
        /*08e0*/ 	.word	0x00007850


	//   ....[234]....
        /*08e4*/ 	.word	0x000078c0


	//   ....[235]....
        /*08e8*/ 	.word	0x00007930


	//   ....[236]....
        /*08ec*/ 	.word	0x00007990


	//   ....[237]....
        /*08f0*/ 	.word	0x000079f0


	//   ....[238]....
        /*08f4*/ 	.word	0x00007a50


	//   ....[239]....
        /*08f8*/ 	.word	0x00007ac0


	//   ....[240]....
        /*08fc*/ 	.word	0x00007b20


	//   ....[241]....
        /*0900*/ 	.word	0x00007b80


	//   ....[242]....
        /*0904*/ 	.word	0x00007be0


	//   ....[243]....
        /*0908*/ 	.word	0x00007c50


	//   ....[244]....
        /*090c*/ 	.word	0x00007cb0


	//   ....[245]....
        /*0910*/ 	.word	0x00007d10


	//   ....[246]....
        /*0914*/ 	.word	0x00007d70


	//   ....[247]....
        /*0918*/ 	.word	0x00007de0


	//   ....[248]....
        /*091c*/ 	.word	0x00007e40


	//   ....[249]....
        /*0920*/ 	.word	0x00007ea0


	//   ....[250]....
        /*0924*/ 	.word	0x00007f00


	//   ....[251]....
        /*0928*/ 	.word	0x00007f70


	//   ....[252]....
        /*092c*/ 	.word	0x00007fd0


	//   ....[253]....
        /*0930*/ 	.word	0x00008030


	//   ....[254]....
        /*0934*/ 	.word	0x00008090


	//   ....[255]....
        /*0938*/ 	.word	0x00008100


	//   ....[0]....
        /*093c*/ 	.word	0x00008160


	//   ....[1]....
        /*0940*/ 	.word	0x000081c0


	//   ....[2]....
        /*0944*/ 	.word	0x00008220


	//   ....[3]....
        /*0948*/ 	.word	0x00008290


	//   ....[4]....
        /*094c*/ 	.word	0x000082f0


	//   ....[5]....
        /*0950*/ 	.word	0x00008350


	//   ....[6]....
        /*0954*/ 	.word	0x000083b0


	//   ....[7]....
        /*0958*/ 	.word	0x00008420


	//   ....[8]....
        /*095c*/ 	.word	0x00008480


	//   ....[9]....
        /*0960*/ 	.word	0x000084e0


	//   ....[10]....
        /*0964*/ 	.word	0x00008540


	//   ....[11]....
        /*0968*/ 	.word	0x000085b0


	//   ....[12]....
        /*096c*/ 	.word	0x00008610


	//   ....[13]....
        /*0970*/ 	.word	0x00008670


	//   ....[14]....
        /*0974*/ 	.word	0x000086d0


	//   ....[15]....
        /*0978*/ 	.word	0x00008740


	//   ....[16]....
        /*097c*/ 	.word	0x000087a0


	//   ....[17]....
        /*0980*/ 	.word	0x00008800


	//   ....[18]....
        /*0984*/ 	.word	0x00008870


	//   ....[19]....
        /*0988*/ 	.word	0x000088e0


	//   ....[20]....
        /*098c*/ 	.word	0x00008940


	//   ....[21]....
        /*0990*/ 	.word	0x000089a0


	//   ....[22]....
        /*0994*/ 	.word	0x00008a00


	//----- nvinfo : EIATTR_EXIT_INSTR_OFFSETS
	.align		4
.L_1951:
        /*0998*/ 	.byte	0x04, 0x1c
        /*099a*/ 	.short	(.L_1953 - .L_1952)


	//   ....[0]....
.L_1952:
        /*099c*/ 	.word	0x00000050


	//   ....[1]....
        /*09a0*/ 	.word	0x000000c0


	//   ....[2]....
        /*09a4*/ 	.word	0x000013d0


	//   ....[3]....
        /*09a8*/ 	.word	0x00006120


	//   ....[4]....
        /*09ac*/ 	.word	0x000062a0


	//   ....[5]....
        /*09b0*/ 	.word	0x000062c0


	//   ....[6]....
        /*09b4*/ 	.word	0x00006520


	//   ....[7]....
        /*09b8*/ 	.word	0x00006740


	//----- nvinfo : EIATTR_CRS_STACK_SIZE
	.align		4
.L_1953:
        /*09bc*/ 	.byte	0x04, 0x1e
        /*09be*/ 	.short	(.L_1955 - .L_1954)
.L_1954:
        /*09c0*/ 	.word	0x00000000
.L_1955:


//--------------------- .nv.info._ZN4vllm3moe44grouped_topk_fused_small_expert_count_kernelI6__halfS2_iLNS0_11ScoringFuncE0ELi128ELb0ELi8EEEvPT_PfPT1_PKT0_llllllbd --------------------------
	.section	.nv.info._ZN4vllm3moe44grouped_topk_fused_small_expert_count_kernelI6__halfS2_iLNS0_11ScoringFuncE0ELi128ELb0ELi8EEEvPT_PfPT1_PKT0_llllllbd,"",@"SHT_CUDA_INFO"
	.sectionflags	@""
	.align	4


	//----- nvinfo : EIATTR_CUDA_API_VERSION
	.align		4
        /*0000*/ 	.byte	0x04, 0x37
        /*0002*/ 	.short	(.L_1957 - .L_1956)
.L_1956:
        /*0004*/ 	.word	0x00000082


	//----- nvinfo : EIATTR_SW2861232_WAR
	.align		4
.L_1957:
        /*0008*/ 	.byte	0x01, 0x35
	.zero		2


	//----- nvinfo : EIATTR_PARAM_CBANK
	.align		4
        /*000c*/ 	.byte	0x04, 0x0a
        /*000e*/ 	.short	(.L_1959 - .L_1958)
	.align		4
.L_1958:
        /*0010*/ 	.word	index@(.nv.constant0._ZN4vllm3moe44grouped_topk_fused_small_expert_count_kernelI6__halfS2_iLNS0_11ScoringFuncE0ELi128ELb0ELi8EEEvPT_PfPT1_PKT0_llllllbd)
        /*0014*/ 	.short	0x0160
        /*0016*/ 	.short	0x0060


	//----- nvinfo : EIATTR_CBANK_PARAM_SIZE
	.align		4
.L_1959:
        /*0018*/ 	.byte	0x03, 0x19
        /*001a*/ 	.short	0x0060


	//----- nvinfo : EIATTR_KPARAM_INFO
	.align		4
        /*001c*/ 	.byte	0x04, 0x17
        /*001e*/ 	.short	(.L_1961 - .L_1960)
.L_1960:
        /*0020*/ 	.word	0x00000000
        /*0024*/ 	.short	0x000b
        /*0026*/ 	.short	0x0058
        /*0028*/ 	.byte	0x00, 0xf0, 0x21, 0x00


	//----- nvinfo : EIATTR_KPARAM_INFO
	.align		4
.L_1961:
        /*002c*/ 	.byte	0x04, 0x17
        /*002e*/ 	.short	(.L_1963 - .L_1962)
.L_1962:
        /*0030*/ 	.word	0x00000000
        /*0034*/ 	.short	0x000a
        /*0036*/ 	.short	0x0050
        /*0038*/ 	.byte	0x00, 0xf0, 0x05, 0x00


	//----- nvinfo : EIATTR_KPARAM_INFO
	.align		4
.L_1963:
        /*003c*/ 	.byte	0x04, 0x17
        /*003e*/ 	.short	(.L_1965 - .L_1964)
.L_1964:
        /*0040*/ 	.word	0x00000000
        /*0044*/ 	.short	0x0009
        /*0046*/ 	.short	0x0048
        /*0048*/ 	.byte	0x00, 0xf0, 0x21, 0x00


	//----- nvinfo : EIATTR_KPARAM_INFO
	.align		4
.L_1965:
        /*004c*/ 	.byte	0x04, 0x17
        /*004e*/ 	.short	(.L_1967 - .L_1966)
.L_1966:
        /*0050*/ 	.word	0x00000000
        /*0054*/ 	.short	0x0008
        /*0056*/ 	.short	0x0040
        /*0058*/ 	.byte	0x00, 0xf0, 0x21, 0x00


	//----- nvinfo : EIATTR_KPARAM_INFO
	.align		4
.L_1967:
        /*005c*/ 	.byte	0x04, 0x17
        /*005e*/ 	.short	(.L_1969 - .L_1968)
.L_1968:
        /*0060*/ 	.word	0x00000000
        /*0064*/ 	.short	0x0007
        /*0066*/ 	.short	0x0038
        /*0068*/ 	.byte	0x00, 0xf0, 0x21, 0x00


	//----- nvinfo : EIATTR_KPARAM_INFO
	.align		4
.L_1969:
        /*006c*/ 	.byte	0x04, 0x17
        /*006e*/ 	.short	(.L_1971 - .L_1970)
.L_1970:
        /*0070*/ 	.word	0x00000000
        /*0074*/ 	.short	0x0006
        /*0076*/ 	.short	0x0030
        /*0078*/ 	.byte	0x00, 0xf0, 0x21, 0x00


	//----- nvinfo : EIATTR_KPARAM_INFO
	.align		4
.L_1971:
        /*007c*/ 	.byte	0x04, 0x17
        /*007e*/ 	.short	(.L_1973 - .L_1972)
.L_1972:
        /*0080*/ 	.word	0x00000000
        /*0084*/ 	.short	0x0005
        /*0086*/ 	.short	0x0028
        /*0088*/ 	.byte	0x00, 0xf0, 0x21, 0x00


	//----- nvinfo : EIATTR_KPARAM_INFO
	.align		4
.L_1973:
        /*008c*/ 	.byte	0x04, 0x17
        /*008e*/ 	.short	(.L_1975 - .L_1974)
.L_1974:
        /*0090*/ 	.word	0x00000000
        /*0094*/ 	.short	0x0004
        /*0096*/ 	.short	0x0020
        /*0098*/ 	.byte	0x00, 0xf0, 0x21, 0x00


	//----- nvinfo : EIATTR_KPARAM_INFO
	.align		4
.L_1975:
        /*009c*/ 	.byte	0x04, 0x17
        /*009e*/ 	.short	(.L_1977 - .L_1976)
.L_1976:
        /*00a0*/ 	.word	0x00000000
        /*00a4*/ 	.short	0x0003
        /*00a6*/ 	.short	0x0018
        /*00a8*/ 	.byte	0x00, 0xf0, 0x21, 0x00


	//----- nvinfo : EIATTR_KPARAM_INFO
	.align		4
.L_1977:
        /*00ac*/ 	.byte	0x04, 0x17
        /*00ae*/ 	.short	(.L_1979 - .L_1978)
.L_1978:
        /*00b0*/ 	.word	0x00000000
        /*00b4*/ 	.short	0x0002
        /*00b6*/ 	.short	0x0010
        /*00b8*/ 	.byte	0x00, 0xf0, 0x21, 0x00


	//----- nvinfo : EIATTR_KPARAM_INFO
	.align		4
.L_1979:
        /*00bc*/ 	.byte	0x04, 0x17
        /*00be*/ 	.short	(.L_1981 - .L_1980)
.L_1980:
        /*00c0*/ 	.word	0x00000000
        /*00c4*/ 	.short	0x0001
        /*00c6*/ 	.short	0x0008
        /*00c8*/ 	.byte	0x00, 0xf0, 0x21, 0x00


	//----- nvinfo : EIATTR_KPARAM_INFO
	.align		4
.L_1981:
        /*00cc*/ 	.byte	0x04, 0x17
        /*00ce*/ 	.short	(.L_1983 - .L_1982)
.L_1982:
        /*00d0*/ 	.word	0x00000000
        /*00d4*/ 	.short	0x0000
        /*00d6*/ 	.short	0x0000
        /*00d8*/ 	.byte	0x00, 0xf0, 0x21, 0x00


	//----- nvinfo : EIATTR_MAXREG_COUNT
	.align		4
.L_1983:
        /*00dc*/ 	.byte	0x03, 0x1b
        /*00de*/ 	.short	0x00ff


	//----- nvinfo : EIATTR_NUM_BARRIERS
	.align		4
        /*00e0*/ 	.byte	0x02, 0x4c
        /*00e2*/ 	.byte	0x01
	.zero		1


	//----- nvinfo : EIATTR_MERCURY_ISA_VERSION
	.align		4
        /*00e4*/ 	.byte	0x03, 0x5f
        /*00e6*/ 	.short	0x0000


	//----- nvinfo : EIATTR_COOP_GROUP_MASK_REGIDS
	.align		4
        /*00e8*/ 	.byte	0x04, 0x29
        /*00ea*/ 	.short	(.L_1985 - .L_1984)


	//   ....[0]....
.L_1984:
        /*00ec*/ 	.word	0xffffffff


	//   ....[1]....
        /*00f0*/ 	.word	0xffffffff


	//   ....[2]....
        /*00f4*/ 	.word	0xffffffff


	//   ....[3]....
        /*00f8*/ 	.word	0xffffffff


	//   ....[4]....
        /*00fc*/ 	.word	0xffffffff


	//   ....[5]....
        /*0100*/ 	.word	0xffffffff


	//   ....[6]....
        /*0104*/ 	.word	0xffffffff


	//   ....[7]....
        /*0108*/ 	.word	0xffffffff


	//   ....[8]....
        /*010c*/ 	.word	0xffffffff


	//   ....[9]....
        /*0110*/ 	.word	0xffffffff


	//   ....[10]....
        /*0114*/ 	.word	0xffffffff


	//   ....[11]....
        /*0118*/ 	.word	0xffffffff


	//   ....[12]....
        /*011c*/ 	.word	0xffffffff


	//   ....[13]....
        /*0120*/ 	.word	0xffffffff


	//   ....[14]....
        /*0124*/ 	.word	0xffffffff


	//   ....[15]....
        /*0128*/ 	.word	0xffffffff


	//   ....[16]....
        /*012c*/ 	.word	0xffffffff


	//   ....[17]....
        /*0130*/ 	.word	0xffffffff


	//   ....[18]....
        /*0134*/ 	.word	0xffffffff


	//   ....[19]....
        /*0138*/ 	.word	0xffffffff


	//   ....[20]....
        /*013c*/ 	.word	0xffffffff


	//   ....[21]....
        /*0140*/ 	.word	0xffffffff


	//   ....[22]....
        /*0144*/ 	.word	0xffffffff


	//   ....[23]....
        /*0148*/ 	.word	0xffffffff


	//   ....[24]....
        /*014c*/ 	.word	0xffffffff


	//   ....[25]....
        /*0150*/ 	.word	0xffffffff


	//   ....[26]....
        /*0154*/ 	.word	0xffffffff


	//   ....[27]....
        /*0158*/ 	.word	0xffffffff


	//   ....[28]....
        /*015c*/ 	.word	0xffffffff


	//   ....[29]....
        /*0160*/ 	.word	0xffffffff


	//   ....[30]....
        /*0164*/ 	.word	0xffffffff


	//   ....[31]....
        /*0168*/ 	.word	0xffffffff


	//   ....[32]....
        /*016c*/ 	.word	0xffffffff


	//   ....[33]....
        /*0170*/ 	.word	0xffffffff


	//   ....[34]....
        /*0174*/ 	.word	0xffffffff


	//   ....[35]....
        /*0178*/ 	.word	0xffffffff


	//----- nvinfo : EIATTR_COOP_GROUP_INSTR_OFFSETS
	.align		4
.L_1985:
        /*017c*/ 	.byte	0x04, 0x28
        /*017e*/ 	.short	(.L_1987 - .L_1986)


	//   ....[0]....
.L_1986:
        /*0180*/ 	.word	0x00000140


	//   ....[1]....
        /*0184*/ 	.word	0x000007f0


	//   ....[2]....
        /*0188*/ 	.word	0x00000820


	//   ....[3]....
        /*018c*/ 	.word	0x000008a0


	//   ....[4]....
        /*0190*/ 	.word	0x000008b0


	//   ....[5]....
        /*0194*/ 	.word	0x00000900


	//   ....[6]....
        /*0198*/ 	.word	0x00000910


	//   ....[7]....
        /*019c*/ 	.word	0x00000960


	//   ....[8]....
        /*01a0*/ 	.word	0x00000970


	//   ....[9]....
        /*01a4*/ 	.word	0x000009c0


	//   ....[10]....
        /*01a8*/ 	.word	0x000009d0


	//   ....[11]....
        /*01ac*/ 	.word	0x00000a70


	//   ....[12]....
        /*01b0*/ 	.word	0x00000aa0


	//   ....[13]....
        /*01b4*/ 	.word	0x00000b20


	//   ....[14]....
        /*01b8*/ 	.word	0x00000b30


	//   ....[15]....
        /*01bc*/ 	.word	0x00000b80


	//   ....[16]....
        /*01c0*/ 	.word	0x00000b90


	//   ....[17]....
        /*01c4*/ 	.word	0x00000be0


	//   ....[18]....
        /*01c8*/ 	.word	0x00000bf0


	//   ....[19]....
        /*01cc*/ 	.word	0x00000c60


	//   ....[20]....
        /*01d0*/ 	.word	0x00000c80


	//   ....[21]....
        /*01d4*/ 	.word	0x00000d90


	//   ....[22]....
        /*01d8*/ 	.word	0x00000da0


	//   ....[23]....
        /*01dc*/ 	.word	0x00000df0


	//   ....[24]....
        /*01e0*/ 	.word	0x00000e00


	//   ....[25]....
        /*01e4*/ 	.word	0x00000e50


	//   ....[26]....
        /*01e8*/ 	.word	0x00000e60


	//   ....[27]....
        /*01ec*/ 	.word	0x00000eb0


	//   ....[28]....
        /*01f0*/ 	.word	0x00000ec0


	//   ....[29]....
        /*01f4*/ 	.word	0x00000f10


	//   ....[30]....
        /*01f8*/ 	.word	0x00000f20


	//   ....[31]....
        /*01fc*/ 	.word	0x00001080


	//   ....[32]....
        /*0200*/ 	.word	0x000010c0


	//   ....[33]....
        /*0204*/ 	.word	0x000010e0


	//   ....[34]....
        /*0208*/ 	.word	0x00001100


	//   ....[35]....
        /*020c*/ 	.word	0x00001130


	//----- nvinfo : EIATTR_EXIT_INSTR_OFFSETS
	.align		4
.L_1987:
        /*0210*/ 	.byte	0x04, 0x1c
        /*0212*/ 	.short	(.L_1989 - .L_1988)


	//   ....[0]....
.L_1988:
        /*0214*/ 	.word	0x000001c0


	//   ....[1]....
        /*0218*/ 	.word	0x000012c0


	//   ....[2]....
        /*021c*/ 	.word	0x000013a0


	//----- nvinfo : EIATTR_CRS_STACK_SIZE
	.align		4
.L_1989:
        /*0220*/ 	.byte	0x04, 0x1e
        /*0222*/ 	.short	(.L_1991 - .L_1990)
.L_1990:
        /*0224*/ 	.word	0x00000000
.L_1991:


//--------------------- .nv.info._ZN4vllm3moe44grouped_topk_fused_small_expert_count_kernelI6__halfS2_iLNS0_11ScoringFuncE0ELi384ELb0ELi8EEEvPT_PfPT1_PKT0_llllllbd --------------------------
	.section	.nv.info._ZN4vllm3moe44grouped_topk_fused_small_expert_count_kernelI6__halfS2_iLNS0_11ScoringFuncE0ELi384ELb0ELi8EEEvPT_PfPT1_PKT0_llllllbd,"",@"SHT_CUDA_INFO"
	.sectionflags	@""
	.align	4


	//----- nvinfo : EIATTR_CUDA_API_VERSION
	.align		4
        /*0000*/ 	.byte	0x04, 0x37
        /*0002*/ 	.short	(.L_1993 - .L_1992)
.L_1992:
        /*0004*/ 	.word	0x00000082


	//----- nvinfo : EIATTR_SW2861232_WAR
	.align		4
.L_1993:
        /*0008*/ 	.byte	0x01, 0x35
	.zero		2


	//----- nvinfo : EIATTR_PARAM_CBANK
	.align		4
        /*000c*/ 	.byte	0x04, 0x0a
        /*000e*/ 	.short	(.L_1995 - .L_1994)
	.align		4
.L_1994:
        /*0010*/ 	.word	index@(.nv.constant0._ZN4vllm3moe44grouped_topk_fused_small_expert_count_kernelI6__halfS2_iLNS0_11ScoringFuncE0ELi384ELb0ELi8EEEvPT_PfPT1_PKT0_llllllbd)
        /*0014*/ 	.short	0x0160
        /*0016*/ 	.short	0x0060


	//----- nvinfo : EIATTR_CBANK_PARAM_SIZE
	.align		4
.L_1995:
        /*0018*/ 	.byte	0x03, 0x19
        /*001a*/ 	.short	0x0060


	//----- nvinfo : EIATTR_KPARAM_INFO
	.align		4
        /*001c*/ 	.byte	0x04, 0x17
        /*001e*/ 	.short	(.L_1997 - .L_1996)
.L_1996:
        /*0020*/ 	.word	0x00000000
        /*0024*/ 	.short	0x000b
        /*0026*/ 	.short	0x0058
        /*0028*/ 	.byte	0x00, 0xf0, 0x21, 0x00


	//----- nvinfo : EIATTR_KPARAM_INFO
	.align		4
.L_1997:
        /*002c*/ 	.byte	0x04, 0x17
        /*002e*/ 	.short	(.L_1999 - .L_1998)
.L_1998:
        /*0030*/ 	.word	0x00000000
        /*0034*/ 	.short	0x000a
        /*0036*/ 	.short	0x0050
        /*0038*/ 	.byte	0x00, 0xf0, 0x05, 0x00


	//----- nvinfo : EIATTR_KPARAM_INFO
	.align		4
.L_1999:
        /*003c*/ 	.byte	0x04, 0x17
        /*003e*/ 	.short	(.L_2001 - .L_2000)
.L_2000:
        /*0040*/ 	.word	0x00000000
        /*0044*/ 	.short	0x0009
        /*0046*/ 	.short	0x0048
        /*0048*/ 	.byte	0x00, 0xf0, 0x21, 0x00


	//----- nvinfo : EIATTR_KPARAM_INFO
	.align		4
.L_2001:
        /*004c*/ 	.byte	0x04, 0x17
        /*004e*/ 	.short	(.L_2003 - .L_2002)
.L_2002:
        /*0050*/ 	.word	0x00000000
        /*0054*/ 	.short	0x0008
        /*0056*/ 	.short	0x0040
        /*0058*/ 	.byte	0x00, 0xf0, 0x21, 0x00


	//----- nvinfo : EIATTR_KPARAM_INFO
	.align		4
.L_2003:
        /*005c*/ 	.byte	0x04, 0x17
        /*005e*/ 	.short	(.L_2005 - .L_2004)
.L_2004:
        /*0060*/ 	.word	0x00000000
        /*0064*/ 	.short	0x0007
        /*0066*/ 	.short	0x0038
        /*0068*/ 	.byte	0x00, 0xf0, 0x21, 0x00


	//----- nvinfo : EIATTR_KPARAM_INFO
	.align		4
.L_2005:
        /*006c*/ 	.byte	0x04, 0x17
        /*006e*/ 	.short	(.L_2007 - .L_2006)
.L_2006:
        /*0070*/ 	.word	0x00000000
        /*0074*/ 	.short	0x0006
        /*0076*/ 	.short	0x0030
        /*0078*/ 	.byte	0x00, 0xf0, 0x21, 0x00


	//----- nvinfo : EIATTR_KPARAM_INFO
	.align		4
.L_2007:
        /*007c*/ 	.byte	0x04, 0x17
        /*007e*/ 	.short	(.L_2009 - .L_2008)
.L_2008:
        /*0080*/ 	.word	0x00000000
        /*0084*/ 	.short	0x0005
        /*0086*/ 	.short	0x0028
        /*0088*/ 	.byte	0x00, 0xf0, 0x21, 0x00


	//----- nvinfo : EIATTR_KPARAM_INFO
	.align		4
.L_2009:
        /*008c*/ 	.byte	0x04, 0x17
        /*008e*/ 	.short	(.L_2011 - .L_2010)
.L_2010:
        /*0090*/ 	.word	0x00000000
        /*0094*/ 	.short	0x0004
        /*0096*/ 	.short	0x0020
        /*0098*/ 	.byte	0x00, 0xf0, 0x21, 0x00


	//----- nvinfo : EIATTR_KPARAM_INFO
	.align		4
.L_2011:
        /*009c*/ 	.byte	0x04, 0x17
        /*009e*/ 	.short	(.L_2013 - .L_2012)
.L_2012:
        /*00a0*/ 	.word	0x00000000
        /*00a4*/ 	.short	0x0003
        /*00a6*/ 	.short	0x0018
        /*00a8*/ 	.byte	0x00, 0xf0, 0x21, 0x00


	//----- nvinfo : EIATTR_KPARAM_INFO
	.align		4
.L_2013:
        /*00ac*/ 	.byte	0x04, 0x17
        /*00ae*/ 	.short	(.L_2015 - .L_2014)
.L_2014:
        /*00b0*/ 	.word	0x00000000
        /*00b4*/ 	.short	0x0002
        /*00b6*/ 	.short	0x0010
        /*00b8*/ 	.byte	0x00, 0xf0, 0x21, 0x00


	//----- nvinfo : EIATTR_KPARAM_INFO
	.align		4
.L_2015:
        /*00bc*/ 	.byte	0x04, 0x17
        /*00be*/ 	.short	(.L_2017 - .L_2016)
.L_2016:
        /*00c0*/ 	.word	0x00000000
        /*00c4*/ 	.short	0x0001
        /*00c6*/ 	.short	0x0008
        /*00c8*/ 	.byte	0x00, 0xf0, 0x21, 0x00


	//----- nvinfo : EIATTR_KPARAM_INFO
	.align		4
.L_2017:
        /*00cc*/ 	.byte	0x04, 0x17
        /*00ce*/ 	.short	(.L_2019 - .L_2018)
.L_2018:
        /*00d0*/ 	.word	0x00000000
        /*00d4*/ 	.short	0x0000
        /*00d6*/ 	.short	0x0000
        /*00d8*/ 	.byte	0x00, 0xf0, 0x21, 0x00


	//----- nvinfo : EIATTR_MAXREG_COUNT
	.align		4
.L_2019:
        /*00dc*/ 	.byte	0x03, 0x1b
        /*00de*/ 	.short	0x00ff


	//----- nvinfo : EIATTR_NUM_BARRIERS
	.align		4
        /*00e0*/ 	.byte	0x02, 0x4c
        /*00e2*/ 	.byte	0x01
	.zero		1


	//----- nvinfo : EIATTR_MERCURY_ISA_VERSION
	.align		4
        /*00e4*/ 	.byte	0x03, 0x5f
        /*00e6*/ 	.short	0x0000


	//----- nvinfo : EIATTR_COOP_GROUP_MASK_REGIDS
	.align		4
        /*00e8*/ 	.byte	0x04, 0x29
        /*00ea*/ 	.short	(.L_2021 - .L_2020)


	//   ....[0]....
.L_2020:
        /*00ec*/ 	.word	0xffffffff


	//   ....[1]....
        /*00f0*/ 	.word	0xffffffff


	//   ....[2]....
        /*00f4*/ 	.word	0xffffffff


	//   ....[3]....
        /*00f8*/ 	.word	0xffffffff


	//   ....[4]....
        /*00fc*/ 	.word	0xffffffff


	//   ....[5]....
        /*0100*/ 	.word	0xffffffff


	//   ....[6]....
        /*0104*/ 	.word	0xffffffff


	//   ....[7]....
        /*0108*/ 	.word	0xffffffff


	//   ....[8]....
        /*010c*/ 	.word	0xffffffff


	//   ....[9]....
        /*0110*/ 	.word	0xffffffff


	//   ....[10]....
        /*0114*/ 	.word	0xffffffff


	//   ....[11]....
        /*0118*/ 	.word	0xffffffff


	//   ....[12]....
        /*011c*/ 	.word	0xffffffff


	//   ....[13]....
        /*0120*/ 	.word	0xffffffff


	//   ....[14]....
        /*0124*/ 	.word	0xffffffff


	//   ....[15]....
        /*0128*/ 	.word	0xffffffff


	//   ....[16]....
        /*012c*/ 	.word	0xffffffff


	//   ....[17]....
        /*0130*/ 	.word	0xffffffff


	//   ....[18]....
        /*0134*/ 	.word	0xffffffff


	//   ....[19]....
        /*0138*/ 	.word	0xffffffff


	//   ....[20]....
        /*013c*/ 	.word	0xffffffff


	//   ....[21]....
        /*0140*/ 	.word	0xffffffff


	//   ....[22]....
        /*0144*/ 	.word	0xffffffff


	//   ....[23]....
        /*0148*/ 	.word	0xffffffff


	//   ....[24]....
        /*014c*/ 	.word	0xffffffff


	//   ....[25]....
        /*0150*/ 	.word	0xffffffff


	//   ....[26]....
        /*0154*/ 	.word	0xffffffff


	//   ....[27]....
        /*0158*/ 	.word	0xffffffff


	//   ....[28]....
        /*015c*/ 	.word	0xffffffff


	//   ....[29]....
        /*0160*/ 	.word	0xffffffff


	//   ....[30]....
        /*0164*/ 	.word	0xffffffff


	//   ....[31]....
        /*0168*/ 	.word	0xffffffff


	//   ....[32]....
        /*016c*/ 	.word	0xffffffff


	//   ....[33]....
        /*0170*/ 	.word	0xffffffff


	//   ....[34]....
        /*0174*/ 	.word	0xffffffff


	//   ....[35]....
        /*0178*/ 	.word	0xffffffff


	//   ....[36]....
        /*017c*/ 	.word	0xffffffff


	//   ....[37]....
        /*0180*/ 	.word	0xffffffff


	//   ....[38]....
        /*0184*/ 	.word	0xffffffff


	//   ....[39]....
        /*0188*/ 	.word	0xffffffff


	//   ....[40]....
        /*018c*/ 	.word	0xffffffff


	//   ....[41]....
        /*0190*/ 	.word	0xffffffff


	//   ....[42]....
        /*0194*/ 	.word	0xffffffff


	//   ....[43]....
        /*0198*/ 	.word	0xffffffff


	//   ....[44]....
        /*019c*/ 	.word	0xffffffff


	//   ....[45]....
        /*01a0*/ 	.word	0xffffffff


	//   ....[46]....
        /*01a4*/ 	.word	0xffffffff


	//   ....[47]....
        /*01a8*/ 	.word	0xffffffff


	//   ....[48]....
        /*01ac*/ 	.word	0xffffffff


	//   ....[49]....
        /*01b0*/ 	.word	0xffffffff


	//   ....[50]....
        /*01b4*/ 	.word	0xffffffff


	//   ....[51]....
        /*01b8*/ 	.word	0xffffffff


	//   ....[52]....
        /*01bc*/ 	.word	0xffffffff


	//   ....[53]....
        /*01c0*/ 	.word	0xffffffff


	//   ....[54]....
        /*01c4*/ 	.word	0xffffffff


	//   ....[55]....
        /*01c8*/ 	.word	0xffffffff


	//   ....[56]....
        /*01cc*/ 	.word	0xffffffff


	//   ....[57]....
        /*01d0*/ 	.word	0xffffffff


	//   ....[58]....
        /*01d4*/ 	.word	0xffffffff


	//   ....[59]....
        /*01d8*/ 	.word	0xffffffff


	//   ....[60]....
        /*01dc*/ 	.word	0xffffffff


	//   ....[61]....
        /*01e0*/ 	.word	0xffffffff


	//   ....[62]....
        /*01e4*/ 	.word	0xffffffff


	//   ....[63]....
        /*01e8*/ 	.word	0xffffffff


	//   ....[64]....
        /*01ec*/ 	.word	0xffffffff


	//   ....[65]....
        /*01f0*/ 	.word	0xffffffff


	//   ....[66]....
        /*01f4*/ 	.word	0xffffffff


	//   ....[67]....
        /*01f8*/ 	.word	0xffffffff


	//   ....[68]....
        /*01fc*/ 	.word	0xffffffff


	//   ....[69]....
        /*0200*/ 	.word	0xffffffff


	//   ....[70]....
        /*0204*/ 	.word	0xffffffff


	//   ....[71]....
        /*0208*/ 	.word	0xffffffff


	//   ....[72]....
        /*020c*/ 	.word	0xffffffff


	//   ....[73]....
        /*0210*/ 	.word	0xffffffff


	//   ....[74]....
        /*0214*/ 	.word	0xffffffff


	//   ....[75]....
        /*0218*/ 	.word	0xffffffff


	//   ....[76]....
        /*021c*/ 	.word	0xffffffff


	//   ....[77]....
        /*0220*/ 	.word	0xffffffff


	//   ....[78]....
        /*0224*/ 	.word	0xffffffff


	//   ....[79]....
        /*0228*/ 	.word	0xffffffff


	//   ....[80]....
        /*022c*/ 	.word	0xffffffff


	//   ....[81]....
        /*0230*/ 	.word	0xffffffff


	//   ....[82]....
        /*0234*/ 	.word	0xffffffff


	//   ....[83]....
        /*0238*/ 	.word	0xffffffff


	//   ....[84]....
        /*023c*/ 	.word	0xffffffff


	//   ....[85]....
        /*0240*/ 	.word	0xffffffff


	//----- nvinfo : EIATTR_COOP_GROUP_INSTR_OFFSETS
	.align		4
.L_2021:
        /*0244*/ 	.byte	0x04, 0x28
        /*0246*/ 	.short	(.L_2023 - .L_2022)


	//   ....[0]....
.L_2022:
        /*0248*/ 	.word	0x00000150


	//   ....[1]....
        /*024c*/ 	.word	0x00000870


	//   ....[2]....
        /*0250*/ 	.word	0x000008a0


	//   ....[3]....
        /*0254*/ 	.word	0x00000920


	//   ....[4]....
        /*0258*/ 	.word	0x00000930


	//   ....[5]....
        /*025c*/ 	.word	0x00000980


	//   ....[6]....
        /*0260*/ 	.word	0x00000990


	//   ....[7]....
        /*0264*/ 	.word	0x000009e0


	//   ....[8]....
        /*0268*/ 	.word	0x000009f0


	//   ....[9]....
        /*026c*/ 	.word	0x00000a40


	//   ....[10]....
        /*0270*/ 	.word	0x00000a50


	//   ....[11]....
        /*0274*/ 	.word	0x00000b10


	//   ....[12]....
        /*0278*/ 	.word	0x00000b40


	//   ....[13]....
        /*027c*/ 	.word	0x00000bc0


	//   ....[14]....
        /*0280*/ 	.word	0x00000bd0


	//   ....[15]....
        /*0284*/ 	.word	0x00000c20


	//   ....[16]....
        /*0288*/ 	.word	0x00000c30


	//   ....[17]....
        /*028c*/ 	.word	0x00000c80


	//   ....[18]....
        /*0290*/ 	.word	0x00000c90


	//   ....[19]....
        /*0294*/ 	.word	0x00000d00


	//   ....[20]....
        /*0298*/ 	.word	0x00000d20


	//   ....[21]....
        /*029c*/ 	.word	0x00000eb0


	//   ....[22]....
        /*02a0*/ 	.word	0x00000ec0


	//   ....[23]....
        /*02a4*/ 	.word	0x00000f10


	//   ....[24]....
        /*02a8*/ 	.word	0x00000f20


	//   ....[25]....
        /*02ac*/ 	.word	0x00000f70


	//   ....[26]....
        /*02b0*/ 	.word	0x00000f80


	//   ....[27]....
        /*02b4*/ 	.word	0x00000fd0


	//   ....[28]....
        /*02b8*/ 	.word	0x00000fe0


	//   ....[29]....
        /*02bc*/ 	.word	0x00001030


	//   ....[30]....
        /*02c0*/ 	.word	0x00001040


	//   ....[31]....
        /*02c4*/ 	.word	0x00001490


	//   ....[32]....
        /*02c8*/ 	.word	0x000014a0


	//   ....[33]....
        /*02cc*/ 	.word	0x000014f0


	//   ....[34]....
        /*02d0*/ 	.word	0x00001500


	//   ....[35]....
        /*02d4*/ 	.word	0x00001550


	//   ....[36]....
        /*02d8*/ 	.word	0x00001560


	//   ....[37]....
        /*02dc*/ 	.word	0x000015b0


	//   ....[38]....
        /*02e0*/ 	.word	0x000015c0


	//   ....[39]....
        /*02e4*/ 	.word	0x00001610


	//   ....[40]....
        /*02e8*/ 	.word	0x00001620


	//   ....[41]....
        /*02ec*/ 	.word	0x000016b0


	//   ....[42]....
        /*02f0*/ 	.word	0x000016c0


	//   ....[43]....
        /*02f4*/ 	.word	0x00001710


	//   ....[44]....
        /*02f8*/ 	.word	0x00001720


	//   ....[45]....
        /*02fc*/ 	.word	0x00001770


	//   ....[46]....
        /*0300*/ 	.word	0x00001780


	//   ....[47]....
        /*0304*/ 	.word	0x000017d0


	//   ....[48]....
        /*0308*/ 	.word	0x000017e0


	//   ....[49]....
        /*030c*/ 	.word	0x00001830


	//   ....[50]....
        /*0310*/ 	.word	0x00001840


	//   ....[51]....
        /*0314*/ 	.word	0x000018f0


	//   ....[52]....
        /*0318*/ 	.word	0x00001900


	//   ....[53]....
        /*031c*/ 	.word	0x00001950


	//   ....[54]....
        /*0320*/ 	.word	0x00001960


	//   ....[55]....
        /*0324*/ 	.word	0x000019b0


	//   ....[56]....
        /*0328*/ 	.word	0x000019c0


	//   ....[57]....
        /*032c*/ 	.word	0x00001a10


	//   ....[58]....
        /*0330*/ 	.word	0x00001a20


	//   ....[59]....
        /*0334*/ 	.word	0x00001a70


	//   ....[60]....
        /*0338*/ 	.word	0x00001a80


	//   ....[61]....
        /*033c*/ 	.word	0x00001b10


	//   ....[62]....
        /*0340*/ 	.word	0x00001b20


	//   ....[63]....
        /*0344*/ 	.word	0x00001b70


	//   ....[64]....
        /*0348*/ 	.word	0x00001b80


	//   ....[65]....
        /*034c*/ 	.word	0x00001bd0


	//   ....[66]....
        /*0350*/ 	.word	0x00001be0


	//   ....[67]....
        /*0354*/ 	.word	0x00001c40


	//   ....[68]....
        /*0358*/ 	.word	0x00001c50


	//   ....[69]....
        /*035c*/ 	.word	0x00001cc0


	//   ....[70]....
        /*0360*/ 	.word	0x00001cf0


	//   ....[71]....
        /*0364*/ 	.word	0x00001f30


	//   ....[72]....
        /*0368*/ 	.word	0x00001f40


	//   ....[73]....
        /*036c*/ 	.word	0x00001f90


	//   ....[74]....
        /*0370*/ 	.word	0x00001fa0


	//   ....[75]....
        /*0374*/ 	.word	0x00001ff0


	//   ....[76]....
        /*0378*/ 	.word	0x00002000


	//   ....[77]....
        /*037c*/ 	.word	0x00002050


	//   ....[78]....
        /*0380*/ 	.word	0x00002060


	//   ....[79]....
        /*0384*/ 	.word	0x000020b0


	//   ....[80]....
        /*0388*/ 	.word	0x000020c0


	//   ....[81]....
        /*038c*/ 	.word	0x000022d0


	//   ....[82]....
        /*0390*/ 	.word	0x00002310


	//   ....[83]....
        /*0394*/ 	.word	0x00002340


	//   ....[84]....
        /*0398*/ 	.word	0x00002370


	//   ....[85]....
        /*039c*/ 	.word	0x00002390


	//----- nvinfo : EIATTR_EXIT_INSTR_OFFSETS
	.align		4
.L_2023:
        /*03a0*/ 	.byte	0x04, 0x1c
        /*03a2*/ 	.short	(.L_2025 - .L_2024)


	//   ....[0]....
.L_2024:
        /*03a4*/ 	.word	0x00001240


	//   ....[1]....
        /*03a8*/ 	.word	0x00002510


	//   ....[2]....
        /*03ac*/ 	.word	0x000025e0


	//----- nvinfo : EIATTR_CRS_STACK_SIZE
	.align		4
.L_2025:
        /*03b0*/ 	.byte	0x04, 0x1e
        /*03b2*/ 	.short	(.L_2027 - .L_2026)
.L_2026:
        /*03b4*/ 	.word	0x00000000
.L_2027:


//--------------------- .nv.info._ZN4vllm3moe44grouped_topk_fused_small_expert_count_kernelI6__halfS2_iLNS0_11ScoringFuncE0ELi512ELb0ELi8EEEvPT_PfPT1_PKT0_llllllbd --------------------------
	.section	.nv.info._ZN4vllm3moe44grouped_topk_fused_small_expert_count_kernelI6__halfS2_iLNS0_11ScoringFuncE0ELi512ELb0ELi8EEEvPT_PfPT1_PKT0_llllllbd,"",@"SHT_CUDA_INFO"
	.sectionflags	@""
	.align	4


	//----- nvinfo : EIATTR_CUDA_API_VERSION
	.align		4
        /*0000*/ 	.byte	0x04, 0x37
        /*0002*/ 	.short	(.L_2029 - .L_2028)
.L_2028:
        /*0004*/ 	.word	0x00000082


	//----- nvinfo : EIATTR_SW2861232_WAR
	.align		4
.L_2029:
        /*0008*/ 	.byte	0x01, 0x35
	.zero		2


	//----- nvinfo : EIATTR_PARAM_CBANK
	.align		4
        /*000c*/ 	.byte	0x04, 0x0a
        /*000e*/ 	.short	(.L_2031 - .L_2030)
	.align		4
.L_2030:
        /*0010*/ 	.word	index@(.nv.constant0._ZN4vllm3moe44grouped_topk_fused_small_expert_count_kernelI6__halfS2_iLNS0_11ScoringFuncE0ELi512ELb0ELi8EEEvPT_PfPT1_PKT0_llllllbd)
        /*0014*/ 	.short	0x0160
        /*0016*/ 	.short	0x0060


	//----- nvinfo : EIATTR_CBANK_PARAM_SIZE
	.align		4
.L_2031:
        /*0018*/ 	.byte	0x03, 0x19
        /*001a*/ 	.short	0x0060


	//----- nvinfo : EIATTR_KPARAM_INFO
	.align		4
        /*001c*/ 	.byte	0x04, 0x17
        /*001e*/ 	.short	(.L_2033 - .L_2032)
.L_2032:
        /*0020*/ 	.word	0x00000000
        /*0024*/ 	.short	0x000b
        /*0026*/ 	.short	0x0058
        /*0028*/ 	.byte	0x00, 0xf0, 0x21, 0x00


	//----- nvinfo : EIATTR_KPARAM_INFO
	.align		4
.L_2033:
        /*002c*/ 	.byte	0x04, 0x17
        /*002e*/ 	.short	(.L_2035 - .L_2034)
.L_2034:
        /*0030*/ 	.word	0x00000000
        /*0034*/ 	.short	0x000a
        /*0036*/ 	.short	0x0050
        /*0038*/ 	.byte	0x00, 0xf0, 0x05, 0x00


	//----- nvinfo : EIATTR_KPARAM_INFO
	.align		4
.L_2035:
        /*003c*/ 	.byte	0x04, 0x17
        /*003e*/ 	.short	(.L_2037 - .L_2036)
.L_2036:
        /*0040*/ 	.word	0x00000000
        /*0044*/ 	.short	0x0009
        /*0046*/ 	.short	0x0048
        /*0048*/ 	.byte	0x00, 0xf0, 0x21, 0x00


	//----- nvinfo : EIATTR_KPARAM_INFO
	.align		4
.L_2037:
        /*004c*/ 	.byte	0x04, 0x17
        /*004e*/ 	.short	(.L_2039 - .L_2038)
.L_2038:
        /*0050*/ 	.word	0x00000000
        /*0054*/ 	.short	0x0008
        /*0056*/ 	.short	0x0040
        /*0058*/ 	.byte	0x00, 0xf0, 0x21, 0x00


	//----- nvinfo : EIATTR_KPARAM_INFO
	.align		4
.L_2039:
        /*005c*/ 	.byte	0x04, 0x17
        /*005e*/ 	.short	(.L_2041 - .L_2040)
.L_2040:
        /*0060*/ 	.word	0x00000000
        /*0064*/ 	.short	0x0007
        /*0066*/ 	.short	0x0038
        /*0068*/ 	.byte	0x00, 0xf0, 0x21, 0x00


	//----- nvinfo : EIATTR_KPARAM_INFO
	.align		4
.L_2041:
        /*006c*/ 	.byte	0x04, 0x17
        /*006e*/ 	.short	(.L_2043 - .L_2042)
.L_2042:
        /*0070*/ 	.word	0x00000000
        /*0074*/ 	.short	0x0006
        /*0076*/ 	.short	0x0030
        /*0078*/ 	.byte	0x00, 0xf0, 0x21, 0x00


	//----- nvinfo : EIATTR_KPARAM_INFO
	.align		4
.L_2043:
        /*007c*/ 	.byte	0x04, 0x17
        /*007e*/ 	.short	(.L_2045 - .L_2044)
.L_2044:
        /*0080*/ 	.word	0x00000000
        /*0084*/ 	.short	0x0005
        /*0086*/ 	.short	0x0028
        /*0088*/ 	.byte	0x00, 0xf0, 0x21, 0x00


	//----- nvinfo : EIATTR_KPARAM_INFO
	.align		4
.L_2045:
        /*008c*/ 	.byte	0x04, 0x17
        /*008e*/ 	.short	(.L_2047 - .L_2046)
.L_2046:
        /*0090*/ 	.word	0x00000000
        /*0094*/ 	.short	0x0004
        /*0096*/ 	.short	0x0020
        /*0098*/ 	.byte	0x00, 0xf0, 0x21, 0x00


	//----- nvinfo : EIATTR_KPARAM_INFO
	.align		4
.L_2047:
        /*009c*/ 	.byte	0x04, 0x17
        /*009e*/ 	.short	(.L_2049 - .L_2048)
.L_2048:
        /*00a0*/ 	.word	0x00000000
        /*00a4*/ 	.short	0x0003
        /*00a6*/ 	.short	0x0018
        /*00a8*/ 	.byte	0x00, 0xf0, 0x21, 0x00


	//----- nvinfo : EIATTR_KPARAM_INFO
	.align		4
.L_2049:
        /*00ac*/ 	.byte	0x04, 0x17
        /*00ae*/ 	.short	(.L_2051 - .L_2050)
.L_2050:
        /*00b0*/ 	.word	0x00000000
        /*00b4*/ 	.short	0x0002
        /*00b6*/ 	.short	0x0010
        /*00b8*/ 	.byte	0x00, 0xf0, 0x21, 0x00


	//----- nvinfo : EIATTR_KPARAM_INFO
	.align		4
.L_2051:
        /*00bc*/ 	.byte	0x04, 0x17
        /*00be*/ 	.short	(.L_2053 - .L_2052)
.L_2052:
        /*00c0*/ 	.word	0x00000000
        /*00c4*/ 	.short	0x0001
        /*00c6*/ 	.short	0x0008
        /*00c8*/ 	.byte	0x00, 0xf0, 0x21, 0x00


	//----- nvinfo : EIATTR_KPARAM_INFO
	.align		4
.L_2053:
        /*00cc*/ 	.byte	0x04, 0x17
        /*00ce*/ 	.short	(.L_2055 - .L_2054)
.L_2054:
        /*00d0*/ 	.word	0x00000000
        /*00d4*/ 	.short	0x0000
        /*00d6*/ 	.short	0x0000
        /*00d8*/ 	.byte	0x00, 0xf0, 0x21, 0x00


	//----- nvinfo : EIATTR_MAXREG_COUNT
	.align		4
.L_2055:
        /*00dc*/ 	.byte	0x03, 0x1b
        /*00de*/ 	.short	0x00ff


	//----- nvinfo : EIATTR_NUM_BARRIERS
	.align		4
        /*00e0*/ 	.byte	0x02, 0x4c
        /*00e2*/ 	.byte	0x01
	.zero		1


	//----- nvinfo : EIATTR_MERCURY_ISA_VERSION
	.align		4
        /*00e4*/ 	.byte	0x03, 0x5f
        /*00e6*/ 	.short	0x0000


	//----- nvinfo : EIATTR_COOP_GROUP_MASK_REGIDS
	.align		4
        /*00e8*/ 	.byte	0x04, 0x29
        /*00ea*/ 	.short	(.L_2057 - .L_2056)


	//   ....[0]....
.L_2056:
        /*00ec*/ 	.word	0xffffffff


	//   ....[1]....
        /*00f0*/ 	.word	0xffffffff


	//   ....[2]....
        /*00f4*/ 	.word	0xffffffff


	//   ....[3]....
        /*00f8*/ 	.word	0xffffffff


	//   ....[4]....
        /*00fc*/ 	.word	0xffffffff


	//   ....[5]....
        /*0100*/ 	.word	0xffffffff


	//   ....[6]....
        /*0104*/ 	.word	0xffffffff


	//   ....[7]....
        /*0108*/ 	.word	0xffffffff


	//   ....[8]....
        /*010c*/ 	.word	0xffffffff


	//   ....[9]....
        /*0110*/ 	.word	0xffffffff


	//   ....[10]....
        /*0114*/ 	.word	0xffffffff


	//   ....[11]....
        /*0118*/ 	.word	0xffffffff


	//   ....[12]....
        /*011c*/ 	.word	0xffffffff


	//   ....[13]....
        /*0120*/ 	.word	0xffffffff


	//   ....[14]....
        /*0124*/ 	.word	0xffffffff


	//   ....[15]....
        /*0128*/ 	.word	0xffffffff


	//   ....[16]....
        /*012c*/ 	.word	0xffffffff


	//   ....[17]....
        /*0130*/ 	.word	0xffffffff


	//   ....[18]....
        /*0134*/ 	.word	0xffffffff


	//   ....[19]....
        /*0138*/ 	.word	0xffffffff


	//   ....[20]....
        /*013c*/ 	.word	0xffffffff


	//   ....[21]....
        /*0140*/ 	.word	0xffffffff


	//   ....[22]....
        /*0144*/ 	.word	0xffffffff


	//   ....[23]....
        /*0148*/ 	.word	0xffffffff


	//   ....[24]....
        /*014c*/ 	.word	0xffffffff


	//   ....[25]....
        /*0150*/ 	.word	0xffffffff


	//   ....[26]....
        /*0154*/ 	.word	0xffffffff


	//   ....[27]....
        /*0158*/ 	.word	0xffffffff


	//   ....[28]....
        /*015c*/ 	.word	0xffffffff


	//   ....[29]....
        /*0160*/ 	.word	0xffffffff


	//   ....[30]....
        /*0164*/ 	.word	0xffffffff


	//   ....[31]....
        /*0168*/ 	.word	0xffffffff


	//   ....[32]....
        /*016c*/ 	.word	0xffffffff


	//   ....[33]....
        /*0170*/ 	.word	0xffffffff


	//   ....[34]....
        /*0174*/ 	.word	0xffffffff


	//   ....[35]....
        /*0178*/ 	.word	0xffffffff


	//   ....[36]....
        /*017c*/ 	.word	0xffffffff


	//   ....[37]....
        /*0180*/ 	.word	0xffffffff


	//   ....[38]....
        /*0184*/ 	.word	0xffffffff


	//   ....[39]....
        /*0188*/ 	.word	0xffffffff


	//   ....[40]....
        /*018c*/ 	.word	0xffffffff


	//   ....[41]....
        /*0190*/ 	.word	0xffffffff


	//   ....[42]....
        /*0194*/ 	.word	0xffffffff


	//   ....[43]....
        /*0198*/ 	.word	0xffffffff


	//   ....[44]....
        /*019c*/ 	.word	0xffffffff


	//   ....[45]....
        /*01a0*/ 	.word	0xffffffff


	//   ....[46]....
        /*01a4*/ 	.word	0xffffffff


	//   ....[47]....
        /*01a8*/ 	.word	0xffffffff


	//   ....[48]....
        /*01ac*/ 	.word	0xffffffff


	//   ....[49]....
        /*01b0*/ 	.word	0xffffffff


	//   ....[50]....
        /*01b4*/ 	.word	0xffffffff


	//   ....[51]....
        /*01b8*/ 	.word	0xffffffff


	//   ....[52]....
        /*01bc*/ 	.word	0xffffffff


	//   ....[53]....
        /*01c0*/ 	.word	0xffffffff


	//   ....[54]....
        /*01c4*/ 	.word	0xffffffff


	//   ....[55]....
        /*01c8*/ 	.word	0xffffffff


	//   ....[56]....
        /*01cc*/ 	.word	0xffffffff


	//   ....[57]....
        /*01d0*/ 	.word	0xffffffff


	//   ....[58]....
        /*01d4*/ 	.word	0xffffffff


	//   ....[59]....
        /*01d8*/ 	.word	0xffffffff


	//   ....[60]....
        /*01dc*/ 	.word	0xffffffff


	//   ....[61]....
        /*01e0*/ 	.word	0xffffffff


	//   ....[62]....
        /*01e4*/ 	.word	0xffffffff


	//   ....[63]....
        /*01e8*/ 	.word	0xffffffff


	//   ....[64]....
        /*01ec*/ 	.word	0xffffffff


	//   ....[65]....
        /*01f0*/ 	.word	0xffffffff


	//   ....[66]....
        /*01f4*/ 	.word	0xffffffff


	//   ....[67]....
        /*01f8*/ 	.word	0xffffffff


	//   ....[68]....
        /*01fc*/ 	.word	0xffffffff


	//   ....[69]....
        /*0200*/ 	.word	0xffffffff


	//   ....[70]....
        /*0204*/ 	.word	0xffffffff


	//   ....[71]....
        /*0208*/ 	.word	0xffffffff


	//   ....[72]....
        /*020c*/ 	.word	0xffffffff


	//   ....[73]....
        /*0210*/ 	.word	0xffffffff


	//   ....[74]....
        /*0214*/ 	.word	0xffffffff


	//   ....[75]....
        /*0218*/ 	.word	0xffffffff


	//   ....[76]....
        /*021c*/ 	.word	0xffffffff


	//   ....[77]....
        /*0220*/ 	.word	0xffffffff


	//   ....[78]....
        /*0224*/ 	.word	0xffffffff


	//   ....[79]....
        /*0228*/ 	.word	0xffffffff


	//   ....[80]....
        /*022c*/ 	.word	0xffffffff


	//   ....[81]....
        /*0230*/ 	.word	0xffffffff


	//   ....[82]....
        /*0234*/ 	.word	0xffffffff


	//   ....[83]....
        /*0238*/ 	.word	0xffffffff


	//   ....[84]....
        /*023c*/ 	.word	0xffffffff


	//   ....[85]....
        /*0240*/ 	.word	0xffffffff


	//----- nvinfo : EIATTR_COOP_GROUP_INSTR_OFFSETS
	.align		4
.L_2057:
        /*0244*/ 	.byte	0x04, 0x28
        /*0246*/ 	.short	(.L_2059 - .L_2058)


	//   ....[0]....
.L_2058:
        /*0248*/ 	.word	0x00000150


	//   ....[1]....
        /*024c*/ 	.word	0x00000870


	//   ....[2]....
        /*0250*/ 	.word	0x000008a0


	//   ....[3]....
        /*0254*/ 	.word	0x00000920


	//   ....[4]....
        /*0258*/ 	.word	0x00000930


	//   ....[5]....
        /*025c*/ 	.word	0x00000980


	//   ....[6]....
        /*0260*/ 	.word	0x00000990


	//   ....[7]....
        /*0264*/ 	.word	0x000009e0


	//   ....[8]....
        /*0268*/ 	.word	0x000009f0


	//   ....[9]....
        /*026c*/ 	.word	0x00000a40


	//   ....[10]....
        /*0270*/ 	.word	0x00000a50


	//   ....[11]....
        /*0274*/ 	.word	0x00000b10


	//   ....[12]....
        /*0278*/ 	.word	0x00000b40


	//   ....[13]....
        /*027c*/ 	.word	0x00000bc0


	//   ....[14]....
        /*0280*/ 	.word	0x00000bd0


	//   ....[15]....
        /*0284*/ 	.word	0x00000c20


	//   ....[16]....
        /*0288*/ 	.word	0x00000c30


	//   ....[17]....
        /*028c*/ 	.word	0x00000c80


	//   ....[18]....
        /*0290*/ 	.word	0x00000c90


	//   ....[19]....
        /*0294*/ 	.word	0x00000d00


	//   ....[20]....
        /*0298*/ 	.word	0x00000d20


	//   ....[21]....
        /*029c*/ 	.word	0x00000eb0


	//   ....[22]....
        /*02a0*/ 	.word	0x00000ec0


	//   ....[23]....
        /*02a4*/ 	.word	0x00000f10


	//   ....[24]....
        /*02a8*/ 	.word	0x00000f20


	//   ....[25]....
        /*02ac*/ 	.word	0x00000f70


	//   ....[26]....
        /*02b0*/ 	.word	0x00000f80


	//   ....[27]....
        /*02b4*/ 	.word	0x00000fd0


	//   ....[28]....
        /*02b8*/ 	.word	0x00000fe0


	//   ....[29]....
        /*02bc*/ 	.word	0x00001030


	//   ....[30]....
        /*02c0*/ 	.word	0x00001040


	//   ....[31]....
        /*02c4*/ 	.word	0x00001430


	//   ....[32]....
        /*02c8*/ 	.word	0x00001440


	//   ....[33]....
        /*02cc*/ 	.word	0x00001490


	//   ....[34]....
        /*02d0*/ 	.word	0x000014a0


	//   ....[35]....
        /*02d4*/ 	.word	0x000014f0


	//   ....[36]....
        /*02d8*/ 	.word	0x00001500


	//   ....[37]....
        /*02dc*/ 	.word	0x00001550


	//   ....[38]....
        /*02e0*/ 	.word	0x00001560


	//   ....[39]....
        /*02e4*/ 	.word	0x000015b0


	//   ....[40]....
        /*02e8*/ 	.word	0x000015c0


	//   ....[41]....
        /*02ec*/ 	.word	0x00001650


	//   ....[42]....
        /*02f0*/ 	.word	0x00001660


	//   ....[43]....
        /*02f4*/ 	.word	0x000016b0


	//   ....[44]....
        /*02f8*/ 	.word	0x000016c0


	//   ....[45]....
        /*02fc*/ 	.word	0x00001710


	//   ....[46]....
        /*0300*/ 	.word	0x00001720


	//   ....[47]....
        /*0304*/ 	.word	0x00001770


	//   ....[48]....
        /*0308*/ 	.word	0x00001780


	//   ....[49]....
        /*030c*/ 	.word	0x000017d0


	//   ....[50]....
        /*0310*/ 	.word	0x000017e0


	//   ....[51]....
        /*0314*/ 	.word	0x00001890


	//   ....[52]....
        /*0318*/ 	.word	0x000018a0


	//   ....[53]....
        /*031c*/ 	.word	0x000018f0


	//   ....[54]....
        /*0320*/ 	.word	0x00001900


	//   ....[55]....
        /*0324*/ 	.word	0x00001950


	//   ....[56]....
        /*0328*/ 	.word	0x00001960


	//   ....[57]....
        /*032c*/ 	.word	0x000019b0


	//   ....[58]....
        /*0330*/ 	.word	0x000019c0


	//   ....[59]....
        /*0334*/ 	.word	0x00001a10


	//   ....[60]....
        /*0338*/ 	.word	0x00001a20


	//   ....[61]....
        /*033c*/ 	.word	0x00001ac0


	//   ....[62]....
        /*0340*/ 	.word	0x00001ad0


	//   ....[63]....
        /*0344*/ 	.word	0x00001b20


	//   ....[64]....
        /*0348*/ 	.word	0x00001b30


	//   ....[65]....
        /*034c*/ 	.word	0x00001b80


	//   ....[66]....
        /*0350*/ 	.word	0x00001b90


	//   ....[67]....
        /*0354*/ 	.word	0x00001bf0


	//   ....[68]....
        /*0358*/ 	.word	0x00001c00


	//   ....[69]....
        /*035c*/ 	.word	0x00001c70


	//   ....[70]....
        /*0360*/ 	.word	0x00001ca0


	//   ....[71]....
        /*0364*/ 	.word	0x00001ed0


	//   ....[72]....
        /*0368*/ 	.word	0x00001ee0


	//   ....[73]....
        /*036c*/ 	.word	0x00001f30


	//   ....[74]....
        /*0370*/ 	.word	0x00001f40


	//   ....[75]....
        /*0374*/ 	.word	0x00001f90


	//   ....[76]....
        /*0378*/ 	.word	0x00001fa0


	//   ....[77]....
        /*037c*/ 	.word	0x00001ff0


	//   ....[78]....
        /*0380*/ 	.word	0x00002000


	//   ....[79]....
        /*0384*/ 	.word	0x00002050


	//   ....[80]....
        /*0388*/ 	.word	0x00002060


	//   ....[81]....
        /*038c*/ 	.word	0x00002270


	//   ....[82]....
        /*0390*/ 	.word	0x000022b0


	//   ....[83]....
        /*0394*/ 	.word	0x000022e0


	//   ....[84]....
        /*0398*/ 	.word	0x00002310


	//   ....[85]....
        /*039c*/ 	.word	0x00002330


	//----- nvinfo : EIATTR_EXIT_INSTR_OFFSETS
	.align		4
.L_2059:
        /*03a0*/ 	.byte	0x04, 0x1c
        /*03a2*/ 	.short	(.L_2061 - .L_2060)


	//   ....[0]....
.L_2060:
        /*03a4*/ 	.word	0x00001240


	//   ....[1]....
        /*03a8*/ 	.word	0x000024b0


	//   ....[2]....
        /*03ac*/ 	.word	0x00002580


	//----- nvinfo : EIATTR_CRS_STACK_SIZE
	.align		4
.L_2061:
        /*03b0*/ 	.byte	0x04, 0x1e
        /*03b2*/ 	.short	(.L_2063 - .L_2062)
.L_2062:
        /*03b4*/ 	.word	0x00000000
.L_2063:


//--------------------- .nv.info._ZN4vllm3moe44grouped_topk_fused_small_expert_count_kernelI6__halfS2_iLNS0_11ScoringFuncE0ELi512ELb0ELi22EEEvPT_PfPT1_PKT0_llllllbd --------------------------
	.section	.nv.info._ZN4vllm3moe44grouped_topk_fused_small_expert_count_kernelI6__halfS2_iLNS0_11ScoringFuncE0ELi512ELb0ELi22EEEvPT_PfPT1_PKT0_llllllbd,"",@"SHT_CUDA_INFO"
	.sectionflags	@""
	.align	4


	//----- nvinfo : EIATTR_CUDA_API_VERSION
	.align		4
        /*0000*/ 	.byte	0x04, 0x37
        /*0002*/ 	.short	(.L_2065 - .L_2064)
.L_2064:
        /*0004*/ 	.word	0x00000082


	//----- nvinfo : EIATTR_SW2861232_WAR
	.align		4
.L_2065:
        /*0008*/ 	.byte	0x01, 0x35
	.zero		2


	//----- nvinfo : EIATTR_PARAM_CBANK
	.align		4
        /*000c*/ 	.byte	0x04, 0x0a
        /*000e*/ 	.short	(.L_2067 - .L_2066)
	.align		4
.L_2066:
        /*0010*/ 	.word	index@(.nv.constant0._ZN4vllm3moe44grouped_topk_fused_small_expert_count_kernelI6__halfS2_iLNS0_11ScoringFuncE0ELi512ELb0ELi22EEEvPT_PfPT1_PKT0_llllllbd)
        /*0014*/ 	.short	0x0160
        /*0016*/ 	.short	0x0060


	//----- nvinfo : EIATTR_CBANK_PARAM_SIZE
	.align		4
.L_2067:
        /*0018*/ 	.byte	0x03, 0x19
        /*001a*/ 	.short	0x0060


	//----- nvinfo : EIATTR_KPARAM_INFO
	.align		4
        /*001c*/ 	.byte	0x04, 0x17
        /*001e*/ 	.short	(.L_2069 - .L_2068)
.L_2068:
        /*0020*/ 	.word	0x00000000
        /*0024*/ 	.short	0x000b
        /*0026*/ 	.short	0x0058
        /*0028*/ 	.byte	0x00, 0xf0, 0x21, 0x00


	//----- nvinfo : EIATTR_KPARAM_INFO
	.align		4
.L_2069:
        /*002c*/ 	.byte	0x04, 0x17
        /*002e*/ 	.short	(.L_2071 - .L_2070)
.L_2070:
        /*0030*/ 	.word	0x00000000
        /*0034*/ 	.short	0x000a
        /*0036*/ 	.short	0x0050
        /*0038*/ 	.byte	0x00, 0xf0, 0x05, 0x00


	//----- nvinfo : EIATTR_KPARAM_INFO
	.align		4
.L_2071:
        /*003c*/ 	.byte	0x04, 0x17
        /*003e*/ 	.short	(.L_2073 - .L_2072)
.L_2072:
        /*0040*/ 	.word	0x00000000
        /*0044*/ 	.short	0x0009
        /*0046*/ 	.short	0x0048
        /*0048*/ 	.byte	0x00, 0xf0, 0x21, 0x00


	//----- nvinfo : EIATTR_KPARAM_INFO
	.align		4
.L_2073:
        /*004c*/ 	.byte	0x04, 0x17
        /*004e*/ 	.short	(.L_2075 - .L_2074)
.L_2074:
        /*0050*/ 	.word	0x00000000
        /*0054*/ 	.short	0x0008
        /*0056*/ 	.short	0x0040
        /*0058*/ 	.byte	0x00, 0xf0, 0x21, 0x00


	//----- nvinfo : EIATTR_KPARAM_INFO
	.align		4
.L_2075:
        /*005c*/ 	.byte	0x04, 0x17
        /*005e*/ 	.short	(.L_2077 - .L_2076)
.L_2076:
        /*0060*/ 	.word	0x00000000
        /*0064*/ 	.short	0x0007
        /*0066*/ 	.short	0x0038
        /*0068*/ 	.byte	0x00, 0xf0, 0x21, 0x00


	//----- nvinfo : EIATTR_KPARAM_INFO
	.align		4
.L_2077:
        /*006c*/ 	.byte	0x04, 0x17
        /*006e*/ 	.short	(.L_2079 - .L_2078)
.L_2078:
        /*0070*/ 	.word	0x00000000
        /*0074*/ 	.short	0x0006
        /*0076*/ 	.short	0x0030
        /*0078*/ 	.byte	0x00, 0xf0, 0x21, 0x00


	//----- nvinfo : EIATTR_KPARAM_INFO
	.align		4
.L_2079:
        /*007c*/ 	.byte	0x04, 0x17
        /*007e*/ 	.short	(.L_2081 - .L_2080)
.L_2080:
        /*0080*/ 	.word	0x00000000
        /*0084*/ 	.short	0x0005
        /*0086*/ 	.short	0x0028
        /*0088*/ 	.byte	0x00, 0xf0, 0x21, 0x00


	//----- nvinfo : EIATTR_KPARAM_INFO
	.align		4
.L_2081:
        /*008c*/ 	.byte	0x04, 0x17
        /*008e*/ 	.short	(.L_2083 - .L_2082)
.L_2082:
        /*0090*/ 	.word	0x00000000
        /*0094*/ 	.short	0x0004
        /*0096*/ 	.short	0x0020
        /*0098*/ 	.byte	0x00, 0xf0, 0x21, 0x00


	//----- nvinfo : EIATTR_KPARAM_INFO
	.align		4
.L_2083:
        /*009c*/ 	.byte	0x04, 0x17
        /*009e*/ 	.short	(.L_2085 - .L_2084)
.L_2084:
        /*00a0*/ 	.word	0x00000000
        /*00a4*/ 	.short	0x0003
        /*00a6*/ 	.short	0x0018
        /*00a8*/ 	.byte	0x00, 0xf0, 0x21, 0x00


	//----- nvinfo : EIATTR_KPARAM_INFO
	.align		4
.L_2085:
        /*00ac*/ 	.byte	0x04, 0x17
        /*00ae*/ 	.short	(.L_2087 - .L_2086)
.L_2086:
        /*00b0*/ 	.word	0x00000000
        /*00b4*/ 	.short	0x0002
        /*00b6*/ 	.short	0x0010
        /*00b8*/ 	.byte	0x00, 0xf0, 0x21, 0x00


	//----- nvinfo : EIATTR_KPARAM_INFO
	.align		4
.L_2087:
        /*00bc*/ 	.byte	0x04, 0x17
        /*00be*/ 	.short	(.L_2089 - .L_2088)
.L_2088:
        /*00c0*/ 	.word	0x00000000
        /*00c4*/ 	.short	0x0001
        /*00c6*/ 	.short	0x0008
        /*00c8*/ 	.byte	0x00, 0xf0, 0x21, 0x00


	//----- nvinfo : EIATTR_KPARAM_INFO
	.align		4
.L_2089:
        /*00cc*/ 	.byte	0x04, 0x17
        /*00ce*/ 	.short	(.L_2091 - .L_2090)
.L_2090:
        /*00d0*/ 	.word	0x00000000
        /*00d4*/ 	.short	0x0000
        /*00d6*/ 	.short	0x0000
        /*00d8*/ 	.byte	0x00, 0xf0, 0x21, 0x00


	//----- nvinfo : EIATTR_MAXREG_COUNT
	.align		4
.L_2091:
        /*00dc*/ 	.byte	0x03, 0x1b
        /*00de*/ 	.short	0x00ff


	//----- nvinfo : EIATTR_NUM_BARRIERS
	.align		4
        /*00e0*/ 	.byte	0x02, 0x4c
        /*00e2*/ 	.byte	0x01
	.zero		1


	//----- nvinfo : EIATTR_MERCURY_ISA_VERSION
	.align		4
        /*00e4*/ 	.byte	0x03, 0x5f
        /*00e6*/ 	.short	0x0000


	//----- nvinfo : EIATTR_COOP_GROUP_MASK_REGIDS
	.align		4
        /*00e8*/ 	.byte	0x04, 0x29
        /*00ea*/ 	.short	(.L_2093 - .L_2092)


	//   ....[0]....
.L_2092:
        /*00ec*/ 	.word	0xffffffff


	//   ....[1]....
        /*00f0*/ 	.word	0xffffffff


	//   ....[2]....
        /*00f4*/ 	.word	0xffffffff


	//   ....[3]....
        /*00f8*/ 	.word	0xffffffff


	//   ....[4]....
        /*00fc*/ 	.word	0xffffffff


	//   ....[5]....
        /*0100*/ 	.word	0xffffffff


	//   ....[6]....
        /*0104*/ 	.word	0xffffffff


	//   ....[7]....
        /*0108*/ 	.word	0xffffffff


	//   ....[8]....
        /*010c*/ 	.word	0xffffffff


	//   ....[9]....
        /*0110*/ 	.word	0xffffffff


	//   ....[10]....
        /*0114*/ 	.word	0xffffffff


	//   ....[11]....
        /*0118*/ 	.word	0xffffffff


	//   ....[12]....
        /*011c*/ 	.word	0xffffffff


	//   ....[13]....
        /*0120*/ 	.word	0xffffffff


	//   ....[14]....
        /*0124*/ 	.word	0xffffffff


	//   ....[15]....
        /*0128*/ 	.word	0xffffffff


	//   ....[16]....
        /*012c*/ 	.word	0xffffffff


	//   ....[17]....
        /*0130*/ 	.word	0xffffffff


	//   ....[18]....
        /*0134*/ 	.word	0xffffffff


	//   ....[19]....
        /*0138*/ 	.word	0xffffffff


	//   ....[20]....
        /*013c*/ 	.word	0xffffffff


	//   ....[21]....
        /*0140*/ 	.word	0xffffffff


	//   ....[22]....
        /*0144*/ 	.word	0xffffffff


	//   ....[23]....
        /*0148*/ 	.word	0xffffffff


	//   ....[24]....
        /*014c*/ 	.word	0xffffffff


	//   ....[25]....
        /*0150*/ 	.word	0xffffffff


	//   ....[26]....
        /*0154*/ 	.word	0xffffffff


	//   ....[27]....
        /*0158*/ 	.word	0xffffffff


	//   ....[28]....
        /*015c*/ 	.word	0xffffffff


	//   ....[29]....
        /*0160*/ 	.word	0xffffffff


	//   ....[30]....
        /*0164*/ 	.word	0xffffffff


	//   ....[31]....
        /*0168*/ 	.word	0xffffffff


	//   ....[32]....
        /*016c*/ 	.word	0xffffffff


	//   ....[33]....
        /*0170*/ 	.word	0xffffffff


	//   ....[34]....
        /*0174*/ 	.word	0xffffffff


	//   ....[35]....
        /*0178*/ 	.word	0xffffffff


	//   ....[36]....
        /*017c*/ 	.word	0xffffffff


	//   ....[37]....
        /*0180*/ 	.word	0xffffffff


	//   ....[38]....
        /*0184*/ 	.word	0xffffffff


	//   ....[39]....
        /*0188*/ 	.word	0xffffffff


	//   ....[40]....
        /*018c*/ 	.word	0xffffffff


	//   ....[41]....
        /*0190*/ 	.word	0xffffffff


	//   ....[42]....
        /*0194*/ 	.word	0xffffffff


	//   ....[43]....
        /*0198*/ 	.word	0xffffffff


	//   ....[44]....
        /*019c*/ 	.word	0xffffffff


	//   ....[45]....
        /*01a0*/ 	.word	0xffffffff


	//   ....[46]....
        /*01a4*/ 	.word	0xffffffff


	//   ....[47]....
        /*01a8*/ 	.word	0xffffffff


	//   ....[48]....
        /*01ac*/ 	.word	0xffffffff


	//   ....[49]....
        /*01b0*/ 	.word	0xffffffff


	//   ....[50]....
        /*01b4*/ 	.word	0xffffffff


	//   ....[51]....
        /*01b8*/ 	.word	0xffffffff


	//   ....[52]....
        /*01bc*/ 	.word	0xffffffff


	//   ....[53]....
        /*01c0*/ 	.word	0xffffffff


	//   ....[54]....
        /*01c4*/ 	.word	0xffffffff


	//   ....[55]....
        /*01c8*/ 	.word	0xffffffff


	//   ....[56]....
        /*01cc*/ 	.word	0xffffffff


	//   ....[57]....
        /*01d0*/ 	.word	0xffffffff


	//   ....[58]....
        /*01d4*/ 	.word	0xffffffff


	//   ....[59]....
        /*01d8*/ 	.word	0xffffffff


	//   ....[60]....
        /*01dc*/ 	.word	0xffffffff


	//   ....[61]....
        /*01e0*/ 	.word	0xffffffff


	//   ....[62]....
        /*01e4*/ 	.word	0xffffffff


	//   ....[63]....
        /*01e8*/ 	.word	0xffffffff


	//   ....[64]....
        /*01ec*/ 	.word	0xffffffff


	//   ....[65]....
        /*01f0*/ 	.word	0xffffffff


	//----- nvinfo : EIATTR_COOP_GROUP_INSTR_OFFSETS
	.align		4
.L_2093:
        /*01f4*/ 	.byte	0x04, 0x28
        /*01f6*/ 	.short	(.L_2095 - .L_2094)


	//   ....[0]....
.L_2094:
        /*01f8*/ 	.word	0x00000160


	//   ....[1]....
        /*01fc*/ 	.word	0x000008a0


	//   ....[2]....
        /*0200*/ 	.word	0x000008d0


	//   ....[3]....
        /*0204*/ 	.word	0x00000950


	//   ....[4]....
        /*0208*/ 	.word	0x00000960


	//   ....[5]....
        /*020c*/ 	.word	0x000009b0


	//   ....[6]....
        /*0210*/ 	.word	0x000009c0


	//   ....[7]....
        /*0214*/ 	.word	0x00000a10


	//   ....[8]....
        /*0218*/ 	.word	0x00000a20


	//   ....[9]....
        /*021c*/ 	.word	0x00000a70


	//   ....[10]....
        /*0220*/ 	.word	0x00000a80


	//   ....[11]....
        /*0224*/ 	.word	0x00000b40


	//   ....[12]....
        /*0228*/ 	.word	0x00000b70


	//   ....[13]....
        /*022c*/ 	.word	0x00000bf0


	//   ....[14]....
        /*0230*/ 	.word	0x00000c00


	//   ....[15]....
        /*0234*/ 	.word	0x00000c50


	//   ....[16]....
        /*0238*/ 	.word	0x00000c60


	//   ....[17]....
        /*023c*/ 	.word	0x00000cb0


	//   ....[18]....
        /*0240*/ 	.word	0x00000cc0


	//   ....[19]....
        /*0244*/ 	.word	0x00000d30


	//   ....[20]....
        /*0248*/ 	.word	0x00000d60


	//   ....[21]....
        /*024c*/ 	.word	0x00000ee0


	//   ....[22]....
        /*0250*/ 	.word	0x00000ef0


	//   ....[23]....
        /*0254*/ 	.word	0x00000f40


	//   ....[24]....
        /*0258*/ 	.word	0x00000f50


	//   ....[25]....
        /*025c*/ 	.word	0x00000fa0


	//   ....[26]....
        /*0260*/ 	.word	0x00000fb0


	//   ....[27]....
        /*0264*/ 	.word	0x00001000


	//   ....[28]....
        /*0268*/ 	.word	0x00001010


	//   ....[29]....
        /*026c*/ 	.word	0x00001060


	//   ....[30]....
        /*0270*/ 	.word	0x00001070


	//   ....[31]....
        /*0274*/ 	.word	0x00001770


	//   ....[32]....
        /*0278*/ 	.word	0x00001790


	//   ....[33]....
        /*027c*/ 	.word	0x000017e0


	//   ....[34]....
        /*0280*/ 	.word	0x000017f0


	//   ....[35]....
        /*0284*/ 	.word	0x00001840


	//   ....[36]....
        /*0288*/ 	.word	0x00001850


	//   ....[37]....
        /*028c*/ 	.word	0x000018a0


	//   ....[38]....
        /*0290*/ 	.word	0x000018b0


	//   ....[39]....
        /*0294*/ 	.word	0x00001910


	//   ....[40]....
        /*0298*/ 	.word	0x00001930


	//   ....[41]....
        /*029c*/ 	.word	0x000019f0


	//   ....[42]....
        /*02a0*/ 	.word	0x00001a10


	//   ....[43]....
        /*02a4*/ 	.word	0x00001a60


	//   ....[44]....
        /*02a8*/ 	.word	0x00001a70


	//   ....[45]....
        /*02ac*/ 	.word	0x00001ac0


	//   ....[46]....
        /*02b0*/ 	.word	0x00001ad0


	//   ....[47]....
        /*02b4*/ 	.word	0x00001b40


	//   ....[48]....
        /*02b8*/ 	.word	0x00001b50


	//   ....[49]....
        /*02bc*/ 	.word	0x00001bc0


	//   ....[50]....
        /*02c0*/ 	.word	0x00001be0


	//   ....[51]....
        /*02c4*/ 	.word	0x00001d50


	//   ....[52]....
        /*02c8*/ 	.word	0x00001d60


	//   ....[53]....
        /*02cc*/ 	.word	0x00001db0


	//   ....[54]....
        /*02d0*/ 	.word	0x00001dc0


	//   ....[55]....
        /*02d4*/ 	.word	0x00001e10


	//   ....[56]....
        /*02d8*/ 	.word	0x00001e20


	//   ....[57]....
        /*02dc*/ 	.word	0x00001e70


	//   ....[58]....
        /*02e0*/ 	.word	0x00001e80


	//   ....[59]....
        /*02e4*/ 	.word	0x00001ed0


	//   ....[60]....
        /*02e8*/ 	.word	0x00001ee0


	//   ....[61]....
        /*02ec*/ 	.word	0x00002090


	//   ....[62]....
        /*02f0*/ 	.word	0x000020d0


	//   ....[63]....
        /*02f4*/ 	.word	0x000020f0


	//   ....[64]....
        /*02f8*/ 	.word	0x00002110


	//   ....[65]....
        /*02fc*/ 	.word	0x00002140


	//----- nvinfo : EIATTR_EXIT_INSTR_OFFSETS
	.align		4
.L_2095:
        /*0300*/ 	.byte	0x04, 0x1c
        /*0302*/ 	.short	(.L_2097 - .L_2096)


	//   ....[0]....
.L_2096:
        /*0304*/ 	.word	0x000012b0


	//   ....[1]....
        /*0308*/ 	.word	0x000022d0


	//   ....[2]....
        /*030c*/ 	.word	0x000023b0


	//----- nvinfo : EIATTR_CRS_STACK_SIZE
	.align		4
.L_2097:
        /*0310*/ 	.byte	0x04, 0x1e
        /*0312*/ 	.short	(.L_2099 - .L_2098)
.L_2098:
        /*0314*/ 	.word	0x00000000
.L_2099:


//--------------------- .nv.info._ZN4vllm3moe44grouped_topk_fused_small_expert_count_kernelI6__halfS2_iLNS0_11ScoringFuncE0ELi256ELb1ELi8EEEvPT_PfPT1_PKT0_llllllbd --------------------------
	.section	.nv.info._ZN4vllm3moe44grouped_topk_fused_small_expert_count_kernelI6__halfS2_iLNS0_11ScoringFuncE0ELi256ELb1ELi8EEEvPT_PfPT1_PKT0_llllllbd,"",@"SHT_CUDA_INFO"
	.sectionflags	@""
	.align	4


	//----- nvinfo : EIATTR_CUDA_API_VERSION
	.align		4
        /*0000*/ 	.byte	0x04, 0x37
        /*0002*/ 	.short	(.L_2101 - .L_2100)
.L_2100:
        /*0004*/ 	.word	0x00000082


	//----- nvinfo : EIATTR_SW2861232_WAR
	.align		4
.L_2101:
        /*0008*/ 	.byte	0x01, 0x35
	.zero		2


	//----- nvinfo : EIATTR_PARAM_CBANK
	.align		4
        /*000c*/ 	.byte	0x04, 0x0a
        /*000e*/ 	.short	(.L_2103 - .L_2102)
	.align		4
.L_2102:
        /*0010*/ 	.word	index@(.nv.constant0._ZN4vllm3moe44grouped_topk_fused_small_expert_count_kernelI6__halfS2_iLNS0_11ScoringFuncE0ELi256ELb1ELi8EEEvPT_PfPT1_PKT0_llllllbd)
        /*0014*/ 	.short	0x0160
        /*0016*/ 	.short	0x0060


	//----- nvinfo : EIATTR_CBANK_PARAM_SIZE
	.align		4
.L_2103:
        /*0018*/ 	.byte	0x03, 0x19
        /*001a*/ 	.short	0x0060


	//----- nvinfo : EIATTR_KPARAM_INFO
	.align		4
        /*001c*/ 	.byte	0x04, 0x17
        /*001e*/ 	.short	(.L_2105 - .L_2104)
.L_2104:
        /*0020*/ 	.word	0x00000000
        /*0024*/ 	.short	0x000b
        /*0026*/ 	.short	0x0058
        /*0028*/ 	.byte	0x00, 0xf0, 0x21, 0x00


	//----- nvinfo : EIATTR_KPARAM_INFO
	.align		4
.L_2105:
        /*002c*/ 	.byte	0x04, 0x17
        /*002e*/ 	.short	(.L_2107 - .L_2106)
.L_2106:
        /*0030*/ 	.word	0x00000000
        /*0034*/ 	.short	0x000a
        /*0036*/ 	.short	0x0050
        /*0038*/ 	.byte	0x00, 0xf0, 0x05, 0x00


	//----- nvinfo : EIATTR_KPARAM_INFO
	.align		4
.L_2107:
        /*003c*/ 	.byte	0x04, 0x17
        /*003e*/ 	.short	(.L_2109 - .L_2108)
.L_2108:
        /*0040*/ 	.word	0x00000000
        /*0044*/ 	.short	0x0009
        /*0046*/ 	.short	0x0048
        /*0048*/ 	.byte	0x00, 0xf0, 0x21, 0x00


	//----- nvinfo : EIATTR_KPARAM_INFO
	.align		4
.L_2109:
        /*004c*/ 	.byte	0x04, 0x17
        /*004e*/ 	.short	(.L_2111 - .L_2110)
.L_2110:
        /*0050*/ 	.word	0x00000000
        /*0054*/ 	.short	0x0008
        /*0056*/ 	.short	0x0040
        /*0058*/ 	.byte	0x00, 0xf0, 0x21, 0x00


	//----- nvinfo : EIATTR_KPARAM_INFO
	.align		4
.L_2111:
        /*005c*/ 	.byte	0x04, 0x17
        /*005e*/ 	.short	(.L_2113 - .L_2112)
.L_2112:
        /*0060*/ 	.word	0x00000000
        /*0064*/ 	.short	0x0007
        /*0066*/ 	.short	0x0038
        /*0068*/ 	.byte	0x00, 0xf0, 0x21, 0x00


	//----- nvinfo : EIATTR_KPARAM_INFO
	.align		4
.L_2113:
        /*006c*/ 	.byte	0x04, 0x17
        /*006e*/ 	.short	(.L_2115 - .L_2114)
.L_2114:
        /*0070*/ 	.word	0x00000000
        /*0074*/ 	.short	0x0006
        /*0076*/ 	.short	0x0030
        /*0078*/ 	.byte	0x00, 0xf0, 0x21, 0x00


	//----- nvinfo : EIATTR_KPARAM_INFO
	.align		4
.L_2115:
        /*007c*/ 	.byte	0x04, 0x17
        /*007e*/ 	.short	(.L_2117 - .L_2116)
.L_2116:
        /*0080*/ 	.word	0x00000000
        /*0084*/ 	.short	0x0005
        /*0086*/ 	.short	0x0028
        /*0088*/ 	.byte	0x00, 0xf0, 0x21, 0x00


	//----- nvinfo : EIATTR_KPARAM_INFO
	.align		4
.L_2117:
        /*008c*/ 	.byte	0x04, 0x17
        /*008e*/ 	.short	(.L_2119 - .L_2118)
.L_2118:
        /*0090*/ 	.word	0x00000000
        /*0094*/ 	.short	0x0004
        /*0096*/ 	.short	0x0020
        /*0098*/ 	.byte	0x00, 0xf0, 0x21, 0x00


	//----- nvinfo : EIATTR_KPARAM_INFO
	.align		4
.L_2119:
        /*009c*/ 	.byte	0x04, 0x17
        /*009e*/ 	.short	(.L_2121 - .L_2120)
.L_2120:
        /*00a0*/ 	.word	0x00000000
        /*00a4*/ 	.short	0x0003
        /*00a6*/ 	.short	0x0018
        /*00a8*/ 	.byte	0x00, 0xf0, 0x21, 0x00


	//----- nvinfo : EIATTR_KPARAM_INFO
	.align		4
.L_2121:
        /*00ac*/ 	.byte	0x04, 0x17
        /*00ae*/ 	.short	(.L_2123 - .L_2122)
.L_2122:
        /*00b0*/ 	.word	0x00000000
        /*00b4*/ 	.short	0x0002
        /*00b6*/ 	.short	0x0010
        /*00b8*/ 	.byte	0x00, 0xf0, 0x21, 0x00


	//----- nvinfo : EIATTR_KPARAM_INFO
	.align		4
.L_2123:
        /*00bc*/ 	.byte	0x04, 0x17
        /*00be*/ 	.short	(.L_2125 - .L_2124)
.L_2124:
        /*00c0*/ 	.word	0x00000000
        /*00c4*/ 	.short	0x0001
        /*00c6*/ 	.short	0x0008
        /*00c8*/ 	.byte	0x00, 0xf0, 0x21, 0x00


	//----- nvinfo : EIATTR_KPARAM_INFO
	.align		4
.L_2125:
        /*00cc*/ 	.byte	0x04, 0x17
        /*00ce*/ 	.short	(.L_2127 - .L_2126)
.L_2126:
        /*00d0*/ 	.word	0x00000000
        /*00d4*/ 	.short	0x0000
        /*00d6*/ 	.short	0x0000
        /*00d8*/ 	.byte	0x00, 0xf0, 0x21, 0x00


	//----- nvinfo : EIATTR_MAXREG_COUNT
	.align		4
.L_2127:
        /*00dc*/ 	.byte	0x03, 0x1b
        /*00de*/ 	.short	0x00ff


	//----- nvinfo : EIATTR_NUM_BARRIERS
	.align		4
        /*00e0*/ 	.byte	0x02, 0x4c
        /*00e2*/ 	.byte	0x01
	.zero		1


	//----- nvinfo : EIATTR_MERCURY_ISA_VERSION
	.align		4
        /*00e4*/ 	.byte	0x03, 0x5f
        /*00e6*/ 	.short	0x0000


	//----- nvinfo : EIATTR_COOP_GROUP_MASK_REGIDS
	.align		4
        /*00e8*/ 	.byte	0x04, 0x29
        /*00ea*/ 	.short	(.L_2129 - .L_2128)


	//   ....[0]....
.L_2128:
        /*00ec*/ 	.word	0xffffffff


	//   ....[1]....
        /*00f0*/ 	.word	0xffffffff


	//   ....[2]....
        /*00f4*/ 	.word	0xffffffff


	//   ....[3]....
        /*00f8*/ 	.word	0xffffffff


	//   ....[4]....
        /*00fc*/ 	.word	0xffffffff


	//   ....[5]....
        /*0100*/ 	.word	0xffffffff


	//   ....[6]....
        /*0104*/ 	.word	0xffffffff


	//   ....[7]....
        /*0108*/ 	.word	0xffffffff


	//   ....[8]....
        /*010c*/ 	.word	0xffffffff


	//   ....[9]....
        /*0110*/ 	.word	0xffffffff


	//   ....[10]....
        /*0114*/ 	.word	0xffffffff


	//   ....[11]....
        /*0118*/ 	.word	0xffffffff


	//   ....[12]....
        /*011c*/ 	.word	0xffffffff


	//   ....[13]....
        /*0120*/ 	.word	0xffffffff


	//   ....[14]....
        /*0124*/ 	.word	0xffffffff


	//   ....[15]....
        /*0128*/ 	.word	0xffffffff


	//   ....[16]....
        /*012c*/ 	.word	0xffffffff


	//   ....[17]....
        /*0130*/ 	.word	0xffffffff


	//   ....[18]....
        /*0134*/ 	.word	0xffffffff


	//   ....[19]....
        /*0138*/ 	.word	0xffffffff


	//   ....[20]....
        /*013c*/ 	.word	0xffffffff


	//   ....[21]....
        /*0140*/ 	.word	0xffffffff


	//   ....[22]....
        /*0144*/ 	.word	0xffffffff


	//   ....[23]....
        /*0148*/ 	.word	0xffffffff


	//   ....[24]....
        /*014c*/ 	.word	0xffffffff


	//   ....[25]....
        /*0150*/ 	.word	0xffffffff


	//   ....[26]....
        /*0154*/ 	.word	0xffffffff


	//   ....[27]....
        /*0158*/ 	.word	0xffffffff


	//   ....[28]....
        /*015c*/ 	.word	0xffffffff


	//   ....[29]....
        /*0160*/ 	.word	0xffffffff


	//   ....[30]....
        /*0164*/ 	.word	0xffffffff


	//   ....[31]....
        /*0168*/ 	.word	0xffffffff


	//   ....[32]....
        /*016c*/ 	.word	0xffffffff


	//   ....[33]....
        /*0170*/ 	.word	0xffffffff


	//   ....[34]....
        /*0174*/ 	.word	0xffffffff


	//   ....[35]....
        /*0178*/ 	.word	0xffffffff


	//   ....[36]....
        /*017c*/ 	.word	0xffffffff


	//   ....[37]....
        /*0180*/ 	.word	0xffffffff


	//   ....[38]....
        /*0184*/ 	.word	0xffffffff


	//   ....[39]....
        /*0188*/ 	.word	0xffffffff


	//   ....[40]....
        /*018c*/ 	.word	0xffffffff


	//   ....[41]....
        /*0190*/ 	.word	0xffffffff


	//   ....[42]....
        /*0194*/ 	.word	0xffffffff


	//   ....[43]....
        /*0198*/ 	.word	0xffffffff


	//   ....[44]....
        /*019c*/ 	.word	0xffffffff


	//   ....[45]....
        /*01a0*/ 	.word	0xffffffff


	//   ....[46]....
        /*01a4*/ 	.word	0xffffffff


	//   ....[47]....
        /*01a8*/ 	.word	0xffffffff


	//   ....[48]....
        /*01ac*/ 	.word	0xffffffff


	//   ....[49]....
        /*01b0*/ 	.word	0xffffffff


	//   ....[50]....
        /*01b4*/ 	.word	0xffffffff


	//   ....[51]....
        /*01b8*/ 	.word	0xffffffff


	//   ....[52]....
        /*01bc*/ 	.word	0xffffffff


	//   ....[53]....
        /*01c0*/ 	.word	0xffffffff


	//   ....[54]....
        /*01c4*/ 	.word	0xffffffff


	//   ....[55]....
        /*01c8*/ 	.word	0xffffffff


	//   ....[56]....
        /*01cc*/ 	.word	0xffffffff


	//   ....[57]....
        /*01d0*/ 	.word	0xffffffff


	//   ....[58]....
        /*01d4*/ 	.word	0xffffffff


	//   ....[59]....
        /*01d8*/ 	.word	0xffffffff


	//   ....[60]....
        /*01dc*/ 	.word	0xffffffff


	//   ....[61]....
        /*01e0*/ 	.word	0xffffffff


	//   ....[62]....
        /*01e4*/ 	.word	0xffffffff


	//   ....[63]....
        /*01e8*/ 	.word	0xffffffff


	//   ....[64]....
        /*01ec*/ 	.word	0xffffffff


	//   ....[65]....
        /*01f0*/ 	.word	0xffffffff


	//   ....[66]....
        /*01f4*/ 	.word	0xffffffff


	//   ....[67]....
        /*01f8*/ 	.word	0xffffffff


	//   ....[68]....
        /*01fc*/ 	.word	0xffffffff


	//   ....[69]....
        /*0200*/ 	.word	0xffffffff


	//   ....[70]....
        /*0204*/ 	.word	0xffffffff


	//   ....[71]....
        /*0208*/ 	.word	0xffffffff


	//   ....[72]....
        /*020c*/ 	.word	0xffffffff


	//   ....[73]....
        /*0210*/ 	.word	0xffffffff


	//   ....[74]....
        /*0214*/ 	.word	0xffffffff


	//   ....[75]....
        /*0218*/ 	.word	0xffffffff


	//   ....[76]....
        /*021c*/ 	.word	0xffffffff


	//   ....[77]....
        /*0220*/ 	.word	0xffffffff


	//   ....[78]....
        /*0224*/ 	.word	0xffffffff


	//   ....[79]....
        /*0228*/ 	.word	0xffffffff


	//   ....[80]....
        /*022c*/ 	.word	0xffffffff


	//   ....[81]....
        /*0230*/ 	.word	0xffffffff


	//   ....[82]....
        /*0234*/ 	.word	0xffffffff


	//   ....[83]....
        /*0238*/ 	.word	0xffffffff


	//   ....[84]....
        /*023c*/ 	.word	0xffffffff


	//   ....[85]....
        /*0240*/ 	.word	0xffffffff


	//   ....[86]....
        /*0244*/ 	.word	0xffffffff


	//   ....[87]....
        /*0248*/ 	.word	0xffffffff


	//   ....[88]....
        /*024c*/ 	.word	0xffffffff


	//   ....[89]....
        /*0250*/ 	.word	0xffffffff


	//   ....[90]....
        /*0254*/ 	.word	0xffffffff


	//   ....[91]....
        /*0258*/ 	.word	0xffffffff


	//----- nvinfo : EIATTR_COOP_GROUP_INSTR_OFFSETS
	.align		4
.L_2129:
        /*025c*/ 	.byte	0x04, 0x28
        /*025e*/ 	.short	(.L_2131 - .L_2130)


	//   ....[0]....
.L_2130:
        /*0260*/ 	.word	0x00000040


	//   ....[1]....
        /*0264*/ 	.word	0x000001d0


	//   ....[2]....
        /*0268*/ 	.word	0x00000240


	//   ....[3]....
        /*026c*/ 	.word	0x00000290


	//   ....[4]....
        /*0270*/ 	.word	0x000002a0


	//   ....[5]....
        /*0274*/ 	.word	0x000002f0


	//   ....[6]....
        /*0278*/ 	.word	0x00000300


	//   ....[7]....
        /*027c*/ 	.word	0x00000350


	//   ....[8]....
        /*0280*/ 	.word	0x00000360


	//   ....[9]....
        /*0284*/ 	.word	0x000003b0


	//   ....[10]....
        /*0288*/ 	.word	0x000003c0


	//   ....[11]....
        /*028c*/ 	.word	0x00000440


	//   ....[12]....
        /*0290*/ 	.word	0x00000480


	//   ....[13]....
        /*0294*/ 	.word	0x00000490


	//   ....[14]....
        /*0298*/ 	.word	0x000004e0


	//   ....[15]....
        /*029c*/ 	.word	0x000004f0


	//   ....[16]....
        /*02a0*/ 	.word	0x00000540


	//   ....[17]....
        /*02a4*/ 	.word	0x00000550


	//   ....[18]....
        /*02a8*/ 	.word	0x000005c0


	//   ....[19]....
        /*02ac*/ 	.word	0x000005d0


	//   ....[20]....
        /*02b0*/ 	.word	0x000007b0


	//   ....[21]....
        /*02b4*/ 	.word	0x000007c0


	//   ....[22]....
        /*02b8*/ 	.word	0x00000810


	//   ....[23]....
        /*02bc*/ 	.word	0x00000820


	//   ....[24]....
        /*02c0*/ 	.word	0x00000870


	//   ....[25]....
        /*02c4*/ 	.word	0x00000880


	//   ....[26]....
        /*02c8*/ 	.word	0x000008d0


	//   ....[27]....
        /*02cc*/ 	.word	0x000008e0


	//   ....[28]....
        /*02d0*/ 	.word	0x00000940


	//   ....[29]....
        /*02d4*/ 	.word	0x00000950


	//   ....[30]....
        /*02d8*/ 	.word	0x000009e0


	//   ....[31]....
        /*02dc*/ 	.word	0x00000a20


	//   ....[32]....
        /*02e0*/ 	.word	0x00000a30


	//   ....[33]....
        /*02e4*/ 	.word	0x00000a80


	//   ....[34]....
        /*02e8*/ 	.word	0x00000a90


	//   ....[35]....
        /*02ec*/ 	.word	0x00000ae0


	//   ....[36]....
        /*02f0*/ 	.word	0x00000af0


	//   ....[37]....
        /*02f4*/ 	.word	0x00000b40


	//   ....[38]....
        /*02f8*/ 	.word	0x00000b50


	//   ....[39]....
        /*02fc*/ 	.word	0x00000bf0


	//   ....[40]....
        /*0300*/ 	.word	0x00000c30


	//   ....[41]....
        /*0304*/ 	.word	0x00000c40


	//   ....[42]....
        /*0308*/ 	.word	0x00000c90


	//   ....[43]....
        /*030c*/ 	.word	0x00000ca0


	//   ....[44]....
        /*0310*/ 	.word	0x00000cf0


	//   ....[45]....
        /*0314*/ 	.word	0x00000d00


	//   ....[46]....
        /*0318*/ 	.word	0x00000d50


	//   ....[47]....
        /*031c*/ 	.word	0x00000d60


	//   ....[48]....
        /*0320*/ 	.word	0x00000df0


	//   ....[49]....
        /*0324*/ 	.word	0x00000e30


	//   ....[50]....
        /*0328*/ 	.word	0x00000e40


	//   ....[51]....
        /*032c*/ 	.word	0x00000e90


	//   ....[52]....
        /*0330*/ 	.word	0x00000ea0


	//   ....[53]....
        /*0334*/ 	.word	0x00000f00


	//   ....[54]....
        /*0338*/ 	.word	0x00000f30


	//   ....[55]....
        /*033c*/ 	.word	0x00000fe0


	//   ....[56]....
        /*0340*/ 	.word	0x00001020


	//   ....[57]....
        /*0344*/ 	.word	0x00001610


	//   ....[58]....
        /*0348*/ 	.word	0x00001620


	//   ....[59]....
        /*034c*/ 	.word	0x00001670


	//   ....[60]....
        /*0350*/ 	.word	0x00001680


	//   ....[61]....
        /*0354*/ 	.word	0x000016d0


	//   ....[62]....
        /*0358*/ 	.word	0x000016e0


	//   ....[63]....
        /*035c*/ 	.word	0x00001740


	//   ....[64]....
        /*0360*/ 	.word	0x00001760


	//   ....[65]....
        /*0364*/ 	.word	0x000017c0


	//   ....[66]....
        /*0368*/ 	.word	0x000017f0


	//   ....[67]....
        /*036c*/ 	.word	0x000018a0


	//   ....[68]....
        /*0370*/ 	.word	0x000018c0


	//   ....[69]....
        /*0374*/ 	.word	0x00001910


	//   ....[70]....
        /*0378*/ 	.word	0x00001920


	//   ....[71]....
        /*037c*/ 	.word	0x00001970


	//   ....[72]....
        /*0380*/ 	.word	0x00001980


	//   ....[73]....
        /*0384*/ 	.word	0x000019f0


	//   ....[74]....
        /*0388*/ 	.word	0x00001a00


	//   ....[75]....
        /*038c*/ 	.word	0x00001a60


	//   ....[76]....
        /*0390*/ 	.word	0x00001a70


	//   ....[77]....
        /*0394*/ 	.word	0x00001bc0


	//   ....[78]....
        /*0398*/ 	.word	0x00001bd0


	//   ....[79]....
        /*039c*/ 	.word	0x00001c20


	//   ....[80]....
        /*03a0*/ 	.word	0x00001c30


	//   ....[81]....
        /*03a4*/ 	.word	0x00001c80


	//   ....[82]....
        /*03a8*/ 	.word	0x00001c90


	//   ....[83]....
        /*03ac*/ 	.word	0x00001ce0


	//   ....[84]....
        /*03b0*/ 	.word	0x00001cf0


	//   ....[85]....
        /*03b4*/ 	.word	0x00001d40


	//   ....[86]....
        /*03b8*/ 	.word	0x00001d50


	//   ....[87]....
        /*03bc*/ 	.word	0x00001eb0


	//   ....[88]....
        /*03c0*/ 	.word	0x00001ef0


	//   ....[89]....
        /*03c4*/ 	.word	0x00001f10


	//   ....[90]....
        /*03c8*/ 	.word	0x00001f30


	//   ....[91]....
        /*03cc*/ 	.word	0x00001f60


	//----- nvinfo : EIATTR_EXIT_INSTR_OFFSETS
	.align		4
.L_2131:
        /*03d0*/ 	.byte	0x04, 0x1c
        /*03d2*/ 	.short	(.L_2133 - .L_2132)


	//   ....[0]....
.L_2132:
        /*03d4*/ 	.word	0x00000080


	//   ....[1]....
        /*03d8*/ 	.word	0x00000700


	//   ....[2]....
        /*03dc*/ 	.word	0x000020f0


	//   ....[3]....
        /*03e0*/ 	.word	0x000021d0


	//----- nvinfo : EIATTR_CRS_STACK_SIZE
	.align		4
.L_2133:
        /*03e4*/ 	.byte	0x04, 0x1e
        /*03e6*/ 	.short	(.L_2135 - .L_2134)
.L_2134:
        /*03e8*/ 	.word	0x00000000
.L_2135:


//--------------------- .nv.info._ZN4vllm3moe25grouped_topk_fused_kernelI6__halffiLNS0_11ScoringFuncE0EEEvPT_PfPT1_PKT0_lllllbd --------------------------
	.section	.nv.info._ZN4vllm3moe25grouped_topk_fused_kernelI6__halffiLNS0_11ScoringFuncE0EEEvPT_PfPT1_PKT0_lllllbd,"",@"SHT_CUDA_INFO"
	.sectionflags	@""
	.align	4


	//----- nvinfo : EIATTR_CUDA_API_VERSION
	.align		4
        /*0000*/ 	.byte	0x04, 0x37
        /*0002*/ 	.short	(.L_2137 - .L_2136)
.L_2136:
        /*0004*/ 	.word	0x00000082


	//----- nvinfo : EIATTR_SW2861232_WAR
	.align		4
.L_2137:
        /*0008*/ 	.byte	0x01, 0x35
	.zero		2


	//----- nvinfo : EIATTR_PARAM_CBANK
	.align		4
        /*000c*/ 	.byte	0x04, 0x0a
        /*000e*/ 	.short	(.L_2139 - .L_2138)
	.align		4
.L_2138:
        /*0010*/ 	.word	index@(.nv.constant0._ZN4vllm3moe25grouped_topk_fused_kernelI6__halffiLNS0_11ScoringFuncE0EEEvPT_PfPT1_PKT0_lllllbd)
        /*0014*/ 	.short	0x0160
        /*0016*/ 	.short	0x0058


	//----- nvinfo : EIATTR_CBANK_PARAM_SIZE
	.align		4
.L_2139:
        /*0018*/ 	.byte	0x03, 0x19
        /*001a*/ 	.short	0x0058


	//----- nvinfo : EIATTR_KPARAM_INFO
	.align		4
        /*001c*/ 	.byte	0x04, 0x17
        /*001e*/ 	.short	(.L_2141 - .L_2140)
.L_2140:
        /*0020*/ 	.word	0x00000000
        /*0024*/ 	.short	0x000a
        /*0026*/ 	.short	0x0050
        /*0028*/ 	.byte	0x00, 0xf0, 0x21, 0x00


	//----- nvinfo : EIATTR_KPARAM_INFO
	.align		4
.L_2141:
        /*002c*/ 	.byte	0x04, 0x17
        /*002e*/ 	.short	(.L_2143 - .L_2142)
.L_2142:
        /*0030*/ 	.word	0x00000000
        /*0034*/ 	.short	0x0009
        /*0036*/ 	.short	0x0048
        /*0038*/ 	.byte	0x00, 0xf0, 0x05, 0x00


	//----- nvinfo : EIATTR_KPARAM_INFO
	.align		4
.L_2143:
        /*003c*/ 	.byte	0x04, 0x17
        /*003e*/ 	.short	(.L_2145 - .L_2144)
.L_2144:
        /*0040*/ 	.word	0x00000000
        /*0044*/ 	.short	0x0008
        /*0046*/ 	.short	0x0040
        /*0048*/ 	.byte	0x00, 0xf0, 0x21, 0x00


	//----- nvinfo : EIATTR_KPARAM_INFO
	.align		4
.L_2145:
        /*004c*/ 	.byte	0x04, 0x17
        /*004e*/ 	.short	(.L_2147 - .L_2146)
.L_2146:
        /*0050*/ 	.word	0x00000000
        /*0054*/ 	.short	0x0007
        /*0056*/ 	.short	0x0038
        /*0058*/ 	.byte	0x00, 0xf0, 0x21, 0x00


	//----- nvinfo : EIATTR_KPARAM_INFO
	.align		4
.L_2147:
        /*005c*/ 	.byte	0x04, 0x17
        /*005e*/ 	.short	(.L_2149 - .L_2148)
.L_2148:
        /*0060*/ 	.word	0x00000000
        /*0064*/ 	.short	0x0006
        /*0066*/ 	.short	0x0030
        /*0068*/ 	.byte	0x00, 0xf0, 0x21, 0x00


	//----- nvinfo : EIATTR_KPARAM_INFO
	.align		4
.L_2149:
        /*006c*/ 	.byte	0x04, 0x17
        /*006e*/ 	.short	(.L_2151 - .L_2150)
.L_2150:
        /*0070*/ 	.word	0x00000000
        /*0074*/ 	.short	0x0005
        /*0076*/ 	.short	0x0028
        /*0078*/ 	.byte	0x00, 0xf0, 0x21, 0x00


	//----- nvinfo : EIATTR_KPARAM_INFO
	.align		4
.L_2151:
        /*007c*/ 	.byte	0x04, 0x17
        /*007e*/ 	.short	(.L_2153 - .L_2152)
.L_2152:
        /*0080*/ 	.word	0x00000000
        /*0084*/ 	.short	0x0004
        /*0086*/ 	.short	0x0020
        /*0088*/ 	.byte	0x00, 0xf0, 0x21, 0x00


	//----- nvinfo : EIATTR_KPARAM_INFO
	.align		4
.L_2153:
        /*008c*/ 	.byte	0x04, 0x17
        /*008e*/ 	.short	(.L_2155 - .L_2154)
.L_2154:
        /*0090*/ 	.word	0x00000000
        /*0094*/ 	.short	0x0003
        /*0096*/ 	.short	0x0018
        /*0098*/ 	.byte	0x00, 0xf0, 0x21, 0x00


	//----- nvinfo : EIATTR_KPARAM_INFO
	.align		4
.L_2155:
        /*009c*/ 	.byte	0x04, 0x17
        /*009e*/ 	.short	(.L_2157 - .L_2156)
.L_2156:
        /*00a0*/ 	.word	0x00000000
        /*00a4*/ 	.short	0x0002
        /*00a6*/ 	.short	0x0010
        /*00a8*/ 	.byte	0x00, 0xf0, 0x21, 0x00


	//----- nvinfo : EIATTR_KPARAM_INFO
	.align		4
.L_2157:
        /*00ac*/ 	.byte	0x04, 0x17
        /*00ae*/ 	.short	(.L_2159 - .L_2158)
.L_2158:
        /*00b0*/ 	.word	0x00000000
        /*00b4*/ 	.short	0x0001
        /*00b6*/ 	.short	0x0008
        /*00b8*/ 	.byte	0x00, 0xf0, 0x21, 0x00


	//----- nvinfo : EIATTR_KPARAM_INFO
	.align		4
.L_2159:
        /*00bc*/ 	.byte	0x04, 0x17
        /*00be*/ 	.short	(.L_2161 - .L_2160)
.L_2160:
        /*00c0*/ 	.word	0x00000000
        /*00c4*/ 	.short	0x0000
        /*00c6*/ 	.short	0x0000
        /*00c8*/ 	.byte	0x00, 0xf0, 0x21, 0x00


	//----- nvinfo : EIATTR_MAXREG_COUNT
	.align		4
.L_2161:
        /*00cc*/ 	.byte	0x03, 0x1b
        /*00ce*/ 	.short	0x00ff


	//----- nvinfo : EIATTR_NUM_BARRIERS
	.align		4
        /*00d0*/ 	.byte	0x02, 0x4c
        /*00d2*/ 	.byte	0x01
	.zero		1


	//----- nvinfo : EIATTR_MERCURY_ISA_VERSION
	.align		4
        /*00d4*/ 	.byte	0x03, 0x5f
        /*00d6*/ 	.short	0x0000


	//----- nvinfo : EIATTR_COOP_GROUP_MASK_REGIDS
	.align		4
        /*00d8*/ 	.byte	0x04, 0x29
        /*00da*/ 	.short	(.L_2163 - .L_2162)


	//   ....[0]....
.L_2162:
        /*00dc*/ 	.word	0xffffffff


	//   ....[1]....
        /*00e0*/ 	.word	0xffffffff


	//   ....[2]....
        /*00e4*/ 	.word	0xffffffff


	//   ....[3]....
        /*00e8*/ 	.word	0xffffffff


	//   ....[4]....
        /*00ec*/ 	.word	0xffffffff


	//   ....[5]....
        /*00f0*/ 	.word	0xffffffff


	//   ....[6]....
        /*00f4*/ 	.word	0xffffffff


	//   ....[7]....
        /*00f8*/ 	.word	0xffffffff


	//   ....[8]....
        /*00fc*/ 	.word	0xffffffff


	//   ....[9]....
        /*0100*/ 	.word	0xffffffff


	//   ....[10]....
        /*0104*/ 	.word	0xffffffff


	//   ....[11]....
        /*0108*/ 	.word	0xffffffff


	//   ....[12]....
        /*010c*/ 	.word	0xffffffff


	//   ....[13]....
        /*0110*/ 	.word	0xffffffff


	//   ....[14]....
        /*0114*/ 	.word	0xffffffff


	//   ....[15]....
        /*0118*/ 	.word	0xffffffff


	//   ....[16]....
        /*011c*/ 	.word	0xffffffff


	//   ....[17]....
        /*0120*/ 	.word	0xffffffff


	//   ....[18]....
        /*0124*/ 	.word	0xffffffff


	//   ....[19]....
        /*0128*/ 	.word	0xffffffff


	//   ....[20]....
        /*012c*/ 	.word	0xffffffff


	//   ....[21]....
        /*0130*/ 	.word	0xffffffff


	//   ....[22]....
        /*0134*/ 	.word	0xffffffff


	//   ....[23]....
        /*0138*/ 	.word	0xffffffff


	//   ....[24]....
        /*013c*/ 	.word	0xffffffff


	//   ....[25]....
        /*0140*/ 	.word	0xffffffff


	//   ....[26]....
        /*0144*/ 	.word	0xffffffff


	//   ....[27]....
        /*0148*/ 	.word	0xffffffff


	//   ....[28]....
        /*014c*/ 	.word	0xffffffff


	//   ....[29]....
        /*0150*/ 	.word	0xffffffff


	//   ....[30]....
        /*0154*/ 	.word	0xffffffff


	//   ....[31]....
        /*0158*/ 	.word	0xffffffff


	//   ....[32]....
        /*015c*/ 	.word	0xffffffff


	//   ....[33]....
        /*0160*/ 	.word	0xffffffff


	//   ....[34]....
        /*0164*/ 	.word	0xffffffff


	//   ....[35]....
        /*0168*/ 	.word	0xffffffff


	//   ....[36]....
        /*016c*/ 	.word	0xffffffff


	//   ....[37]....
        /*0170*/ 	.word	0xffffffff


	//   ....[38]....
        /*0174*/ 	.word	0xffffffff


	//   ....[39]....
        /*0178*/ 	.word	0xffffffff


	//   ....[40]....
        /*017c*/ 	.word	0xffffffff


	//   ....[41]....
        /*0180*/ 	.word	0xffffffff


	//   ....[42]....
        /*0184*/ 	.word	0xffffffff


	//   ....[43]....
        /*0188*/ 	.word	0xffffffff


	//   ....[44]....
        /*018c*/ 	.word	0xffffffff


	//   ....[45]....
        /*0190*/ 	.word	0xffffffff


	//   ....[46]....
        /*0194*/ 	.word	0xffffffff


	//   ....[47]....
        /*0198*/ 	.word	0xffffffff


	//   ....[48]....
        /*019c*/ 	.word	0xffffffff


	//   ....[49]....
        /*01a0*/ 	.word	0xffffffff


	//   ....[50]....
        /*01a4*/ 	.word	0xffffffff


	//   ....[51]....
        /*01a8*/ 	.word	0xffffffff


	//   ....[52]....
        /*01ac*/ 	.word	0xffffffff


	//   ....[53]....
        /*01b0*/ 	.word	0xffffffff


	//   ....[54]....
        /*01b4*/ 	.word	0xffffffff


	//   ....[55]....
        /*01b8*/ 	.word	0xffffffff


	//   ....[56]....
        /*01bc*/ 	.word	0xffffffff


	//   ....[57]....
        /*01c0*/ 	.word	0xffffffff


	//   ....[58]....
        /*01c4*/ 	.word	0xffffffff


	//   ....[59]....
        /*01c8*/ 	.word	0xffffffff


	//   ....[60]....
        /*01cc*/ 	.word	0xffffffff


	//   ....[61]....
        /*01d0*/ 	.word	0xffffffff


	//   ....[62]....
        /*01d4*/ 	.word	0xffffffff


	//   ....[63]....
        /*01d8*/ 	.word	0xffffffff


	//   ....[64]....
        /*01dc*/ 	.word	0xffffffff


	//   ....[65]....
        /*01e0*/ 	.word	0xffffffff


	//   ....[66]....
        /*01e4*/ 	.word	0xffffffff


	//   ....[67]....
        /*01e8*/ 	.word	0xffffffff


	//   ....[68]....
        /*01ec*/ 	.word	0xffffffff


	//   ....[69]....
        /*01f0*/ 	.word	0xffffffff


	//   ....[70]....
        /*01f4*/ 	.word	0xffffffff


	//   ....[71]....
        /*01f8*/ 	.word	0xffffffff


	//   ....[72]....
        /*01fc*/ 	.word	0xffffffff


	//   ....[73]....
        /*0200*/ 	.word	0xffffffff


	//   ....[74]....
        /*0204*/ 	.word	0xffffffff


	//   ....[75]....
        /*0208*/ 	.word	0xffffffff


	//   ....[76]....
        /*020c*/ 	.word	0xffffffff


	//   ....[77]....
        /*0210*/ 	.word	0xffffffff


	//   ....[78]....
        /*0214*/ 	.word	0xffffffff


	//   ....[79]....
        /*0218*/ 	.word	0xffffffff


	//   ....[80]....
        /*021c*/ 	.word	0xffffffff


	//   ....[81]....
        /*0220*/ 	.word	0xffffffff


	//   ....[82]....
        /*0224*/ 	.word	0xffffffff


	//   ....[83]....
        /*0228*/ 	.word	0xffffffff


	//   ....[84]....
        /*022c*/ 	.word	0xffffffff


	//   ....[85]....
        /*0230*/ 	.word	0xffffffff


	//   ....[86]....
        /*0234*/ 	.word	0xffffffff


	//   ....[87]....
        /*0238*/ 	.word	0xffffffff


	//   ....[88]....
        /*023c*/ 	.word	0xffffffff


	//   ....[89]....
        /*0240*/ 	.word	0xffffffff


	//   ....[90]....
        /*0244*/ 	.word	0xffffffff


	//   ....[91]....
        /*0248*/ 	.word	0xffffffff


	//   ....[92]....
        /*024c*/ 	.word	0xffffffff


	//   ....[93]....
        /*0250*/ 	.word	0xffffffff


	//   ....[94]....
        /*0254*/ 	.word	0xffffffff


	//   ....[95]....
        /*0258*/ 	.word	0xffffffff


	//   ....[96]....
        /*025c*/ 	.word	0xffffffff


	//   ....[97]....
        /*0260*/ 	.word	0xffffffff


	//   ....[98]....
        /*0264*/ 	.word	0xffffffff


	//   ....[99]....
        /*0268*/ 	.word	0xffffffff


	//   ....[100]....
        /*026c*/ 	.word	0xffffffff


	//   ....[101]....
        /*0270*/ 	.word	0xffffffff


	//   ....[102]....
        /*0274*/ 	.word	0xffffffff


	//   ....[103]....
        /*0278*/ 	.word	0xffffffff


	//   ....[104]....
        /*027c*/ 	.word	0xffffffff


	//   ....[105]....
        /*0280*/ 	.word	0xffffffff


	//   ....[106]....
        /*0284*/ 	.word	0xffffffff


	//   ....[107]....
        /*0288*/ 	.word	0xffffffff


	//   ....[108]....
        /*028c*/ 	.word	0xffffffff


	//   ....[109]....
        /*0290*/ 	.word	0xffffffff


	//   ....[110]....
        /*0294*/ 	.word	0xffffffff


	//   ....[111]....
        /*0298*/ 	.word	0xffffffff


	//   ....[112]....
        /*029c*/ 	.word	0xffffffff


	//   ....[113]....
        /*02a0*/ 	.word	0xffffffff


	//   ....[114]....
        /*02a4*/ 	.word	0xffffffff


	//   ....[115]....
        /*02a8*/ 	.word	0xffffffff


	//   ....[116]....
        /*02ac*/ 	.word	0xffffffff


	//   ....[117]....
        /*02b0*/ 	.word	0xffffffff


	//   ....[118]....
        /*02b4*/ 	.word	0xffffffff


	//   ....[119]....
        /*02b8*/ 	.word	0xffffffff


	//   ....[120]....
        /*02bc*/ 	.word	0xffffffff


	//   ....[121]....
        /*02c0*/ 	.word	0xffffffff


	//   ....[122]....
        /*02c4*/ 	.word	0xffffffff


	//   ....[123]....
        /*02c8*/ 	.word	0xffffffff


	//   ....[124]....
        /*02cc*/ 	.word	0xffffffff


	//   ....[125]....
        /*02d0*/ 	.word	0xffffffff


	//   ....[126]....
        /*02d4*/ 	.word	0xffffffff


	//   ....[127]....
        /*02d8*/ 	.word	0xffffffff


	//   ....[128]....
        /*02dc*/ 	.word	0xffffffff


	//   ....[129]....
        /*02e0*/ 	.word	0xffffffff


	//   ....[130]....
        /*02e4*/ 	.word	0xffffffff


	//   ....[131]....
        /*02e8*/ 	.word	0xffffffff


	//   ....[132]....
        /*02ec*/ 	.word	0xffffffff


	//   ....[133]....
        /*02f0*/ 	.word	0xffffffff


	//   ....[134]....
        /*02f4*/ 	.word	0xffffffff


	//   ....[135]....
        /*02f8*/ 	.word	0xffffffff


	//   ....[136]....
        /*02fc*/ 	.word	0xffffffff


	//   ....[137]....
        /*0300*/ 	.word	0xffffffff


	//   ....[138]....
        /*0304*/ 	.word	0xffffffff


	//   ....[139]....
        /*0308*/ 	.word	0xffffffff


	//   ....[140]....
        /*030c*/ 	.word	0xffffffff


	//   ....[141]....
        /*0310*/ 	.word	0xffffffff


	//   ....[142]....
        /*0314*/ 	.word	0xffffffff


	//   ....[143]....
        /*0318*/ 	.word	0xffffffff


	//   ....[144]....
        /*031c*/ 	.word	0xffffffff


	//   ....[145]....
        /*0320*/ 	.word	0xffffffff


	//   ....[146]....
        /*0324*/ 	.word	0xffffffff


	//   ....[147]....
        /*0328*/ 	.word	0xffffffff


	//   ....[148]....
        /*032c*/ 	.word	0xffffffff


	//   ....[149]....
        /*0330*/ 	.word	0xffffffff


	//   ....[150]....
        /*0334*/ 	.word	0xffffffff


	//   ....[151]....
        /*0338*/ 	.word	0xffffffff


	//   ....[152]....
        /*033c*/ 	.word	0xffffffff


	//   ....[153]....
        /*0340*/ 	.word	0xffffffff


	//   ....[154]....
        /*0344*/ 	.word	0xffffffff


	//   ....[155]....
        /*0348*/ 	.word	0xffffffff


	//   ....[156]....
        /*034c*/ 	.word	0xffffffff


	//   ....[157]....
        /*0350*/ 	.word	0xffffffff


	//   ....[158]....
        /*0354*/ 	.word	0xffffffff


	//   ....[159]....
        /*0358*/ 	.word	0xffffffff


	//   ....[160]....
        /*035c*/ 	.word	0xffffffff


	//   ....[161]....
        /*0360*/ 	.word	0xffffffff


	//   ....[162]....
        /*0364*/ 	.word	0xffffffff


	//   ....[163]....
        /*0368*/ 	.word	0xffffffff


	//   ....[164]....
        /*036c*/ 	.word	0xffffffff


	//   ....[165]....
        /*0370*/ 	.word	0xffffffff


	//   ....[166]....
        /*0374*/ 	.word	0xffffffff


	//   ....[167]....
        /*0378*/ 	.word	0xffffffff


	//   ....[168]....
        /*037c*/ 	.word	0xffffffff


	//   ....[169]....
        /*0380*/ 	.word	0xffffffff


	//   ....[170]....
        /*0384*/ 	.word	0xffffffff


	//   ....[171]....
        /*0388*/ 	.word	0xffffffff


	//   ....[172]....
        /*038c*/ 	.word	0xffffffff


	//   ....[173]....
        /*0390*/ 	.word	0xffffffff


	//   ....[174]....
        /*0394*/ 	.word	0xffffffff


	//   ....[175]....
        /*0398*/ 	.word	0xffffffff


	//   ....[176]....
        /*039c*/ 	.word	0xffffffff


	//   ....[177]....
        /*03a0*/ 	.word	0xffffffff


	//   ....[178]....
        /*03a4*/ 	.word	0xffffffff


	//   ....[179]....
        /*03a8*/ 	.word	0xffffffff


	//   ....[180]....
        /*03ac*/ 	.word	0xffffffff


	//   ....[181]....
        /*03b0*/ 	.word	0xffffffff


	//   ....[182]....
        /*03b4*/ 	.word	0xffffffff


	//   ....[183]....
        /*03b8*/ 	.word	0xffffffff


	//   ....[184]....
        /*03bc*/ 	.word	0xffffffff


	//   ....[185]....
        /*03c0*/ 	.word	0xffffffff


	//   ....[186]....
        /*03c4*/ 	.word	0xffffffff


	//   ....[187]....
        /*03c8*/ 	.word	0xffffffff


	//   ....[188]....
        /*03cc*/ 	.word	0xffffffff


	//   ....[189]....
        /*03d0*/ 	.word	0xffffffff


	//   ....[190]....
        /*03d4*/ 	.word	0xffffffff


	//   ....[191]....
        /*03d8*/ 	.word	0xffffffff


	//   ....[192]....
        /*03dc*/ 	.word	0xffffffff


	//   ....[193]....
        /*03e0*/ 	.word	0xffffffff


	//   ....[194]....
        /*03e4*/ 	.word	0xffffffff


	//   ....[195]....
        /*03e8*/ 	.word	0xffffffff


	//   ....[196]....
        /*03ec*/ 	.word	0xffffffff


	//   ....[197]....
        /*03f0*/ 	.word	0xffffffff


	//   ....[198]....
        /*03f4*/ 	.word	0xffffffff


	//   ....[199]....
        /*03f8*/ 	.word	0xffffffff


	//   ....[200]....
        /*03fc*/ 	.word	0xffffffff


	//   ....[201]....
        /*0400*/ 	.word	0xffffffff


	//   ....[202]....
        /*0404*/ 	.word	0xffffffff


	//   ....[203]....
        /*0408*/ 	.word	0xffffffff


	//   ....[204]....
        /*040c*/ 	.word	0xffffffff


	//   ....[205]....
        /*0410*/ 	.word	0xffffffff


	//   ....[206]....
        /*0414*/ 	.word	0xffffffff


	//   ....[207]....
        /*0418*/ 	.word	0xffffffff


	//   ....[208]....
        /*041c*/ 	.word	0xffffffff


	//   ....[209]....
        /*0420*/ 	.word	0xffffffff


	//   ....[210]....
        /*0424*/ 	.word	0xffffffff


	//   ....[211]....
        /*0428*/ 	.word	0xffffffff


	//   ....[212]....
        /*042c*/ 	.word	0xffffffff


	//   ....[213]....
        /*0430*/ 	.word	0xffffffff


	//   ....[214]....
        /*0434*/ 	.word	0xffffffff


	//   ....[215]....
        /*0438*/ 	.word	0xffffffff


	//   ....[216]....
        /*043c*/ 	.word	0xffffffff


	//   ....[217]....
        /*0440*/ 	.word	0xffffffff


	//   ....[218]....
        /*0444*/ 	.word	0xffffffff


	//   ....[219]....
        /*0448*/ 	.word	0xffffffff


	//   ....[220]....
        /*044c*/ 	.word	0xffffffff


	//   ....[221]....
        /*0450*/ 	.word	0xffffffff


	//   ....[222]....
        /*0454*/ 	.word	0xffffffff


	//   ....[223]....
        /*0458*/ 	.word	0xffffffff


	//   ....[224]....
        /*045c*/ 	.word	0xffffffff


	//   ....[225]....
        /*0460*/ 	.word	0xffffffff


	//   ....[226]....
        /*0464*/ 	.word	0xffffffff


	//   ....[227]....
        /*0468*/ 	.word	0xffffffff


	//   ....[228]....
        /*046c*/ 	.word	0xffffffff


	//   ....[229]....
        /*0470*/ 	.word	0xffffffff


	//   ....[230]....
        /*0474*/ 	.word	0xffffffff


	//   ....[231]....
        /*0478*/ 	.word	0xffffffff


	//   ....[232]....
        /*047c*/ 	.word	0xffffffff


	//   ....[233]....
        /*0480*/ 	.word	0xffffffff


	//   ....[234]....
        /*0484*/ 	.word	0xffffffff


	//   ....[235]....
        /*0488*/ 	.word	0xffffffff


	//   ....[236]....
        /*048c*/ 	.word	0xffffffff


	//   ....[237]....
        /*0490*/ 	.word	0xffffffff


	//   ....[238]....
        /*0494*/ 	.word	0xffffffff


	//   ....[239]....
        /*0498*/ 	.word	0xffffffff


	//   ....[240]....
        /*049c*/ 	.word	0xffffffff


	//   ....[241]....
        /*04a0*/ 	.word	0xffffffff


	//   ....[242]....
        /*04a4*/ 	.word	0xffffffff


	//   ....[243]....
        /*04a8*/ 	.word	0xffffffff


	//   ....[244]....
        /*04ac*/ 	.word	0xffffffff


	//   ....[245]....
        /*04b0*/ 	.word	0xffffffff


	//   ....[246]....
        /*04b4*/ 	.word	0xffffffff


	//   ....[247]....
        /*04b8*/ 	.word	0xffffffff


	//   ....[248]....
        /*04bc*/ 	.word	0xffffffff


	//   ....[249]....
        /*04c0*/ 	.word	0xffffffff


	//   ....[250]....
        /*04c4*/ 	.word	0xffffffff


	//   ....[251]....
        /*04c8*/ 	.word	0xffffffff


	//   ....[252]....
        /*04cc*/ 	.word	0xffffffff


	//   ....[253]....
        /*04d0*/ 	.word	0xffffffff


	//   ....[254]....
        /*04d4*/ 	.word	0xffffffff


	//   ....[255]....
        /*04d8*/ 	.word	0xffffffff


	//   ....[0]....
        /*04dc*/ 	.word	0xffffffff


	//   ....[1]....
        /*04e0*/ 	.word	0xffffffff


	//   ....[2]....
        /*04e4*/ 	.word	0xffffffff


	//   ....[3]....
        /*04e8*/ 	.word	0xffffffff


	//   ....[4]....
        /*04ec*/ 	.word	0xffffffff


	//   ....[5]....
        /*04f0*/ 	.word	0xffffffff


	//   ....[6]....
        /*04f4*/ 	.word	0xffffffff


	//   ....[7]....
        /*04f8*/ 	.word	0xffffffff


	//   ....[8]....
        /*04fc*/ 	.word	0xffffffff


	//   ....[9]....
        /*0500*/ 	.word	0xffffffff


	//   ....[10]....
        /*0504*/ 	.word	0xffffffff


	//   ....[11]....
        /*0508*/ 	.word	0xffffffff


	//   ....[12]....
        /*050c*/ 	.word	0xffffffff


	//   ....[13]....
        /*0510*/ 	.word	0xffffffff


	//   ....[14]....
        /*0514*/ 	.word	0xffffffff


	//   ....[15]....
        /*0518*/ 	.word	0xffffffff


	//   ....[16]....
        /*051c*/ 	.word	0xffffffff


	//   ....[17]....
        /*0520*/ 	.word	0xffffffff


	//   ....[18]....
        /*0524*/ 	.word	0xffffffff


	//   ....[19]....
        /*0528*/ 	.word	0xffffffff


	//   ....[20]....
        /*052c*/ 	.word	0xffffffff


	//   ....[21]....
        /*0530*/ 	.word	0xffffffff


	//   ....[22]....
        /*0534*/ 	.word	0xffffffff


	//----- nvinfo : EIATTR_COOP_GROUP_INSTR_OFFSETS
	.align		4
.L_2163:
        /*0538*/ 	.byte	0x04, 0x28
        /*053a*/ 	.short	(.L_2165 - .L_2164)


	//   ....[0]....
.L_2164:
        /*053c*/ 	.word	0x000010c0


	//   ....[1]....
        /*0540*/ 	.word	0x00001110


	//   ....[2]....
        /*0544*/ 	.word	0x00001150


	//   ....[3]....
        /*0548*/ 	.word	0x00001190


	//   ....[4]....
        /*054c*/ 	.word	0x000011d0


	//   ....[5]....
        /*0550*/ 	.word	0x00001220


	//   ....[6]....
        /*0554*/ 	.word	0x000012a0


	//   ....[7]....
        /*0558*/ 	.word	0x000012e0


	//   ....[8]....
        /*055c*/ 	.word	0x00001320


	//   ....[9]....
        /*0560*/ 	.word	0x00001360


	//   ....[10]....
        /*0564*/ 	.word	0x000013a0


	//   ....[11]....
        /*0568*/ 	.word	0x000015d0


	//   ....[12]....
        /*056c*/ 	.word	0x00001720


	//   ....[13]....
        /*0570*/ 	.word	0x00001790


	//   ....[14]....
        /*0574*/ 	.word	0x000017a0


	//   ....[15]....
        /*0578*/ 	.word	0x00001850


	//   ....[16]....
        /*057c*/ 	.word	0x00001870


	//   ....[17]....
        /*0580*/ 	.word	0x00001920


	//   ....[18]....
        /*0584*/ 	.word	0x00001930


	//   ....[19]....
        /*0588*/ 	.word	0x000019d0


	//   ....[20]....
        /*058c*/ 	.word	0x000019f0


	//   ....[21]....
        /*0590*/ 	.word	0x00001aa0


	//   ....[22]....
        /*0594*/ 	.word	0x00001ab0


	//   ....[23]....
        /*0598*/ 	.word	0x00001b50


	//   ....[24]....
        /*059c*/ 	.word	0x00001b60


	//   ....[25]....
        /*05a0*/ 	.word	0x00001c00


	//   ....[26]....
        /*05a4*/ 	.word	0x00001c20


	//   ....[27]....
        /*05a8*/ 	.word	0x00001d00


	//   ....[28]....
        /*05ac*/ 	.word	0x00001d10


	//   ....[29]....
        /*05b0*/ 	.word	0x00001da0


	//   ....[30]....
        /*05b4*/ 	.word	0x00001db0


	//   ....[31]....
        /*05b8*/ 	.word	0x00001e40


	//   ....[32]....
        /*05bc*/ 	.word	0x00001e50


	//   ....[33]....
        /*05c0*/ 	.word	0x00001ee0


	//   ....[34]....
        /*05c4*/ 	.word	0x00001ef0


	//   ....[35]....
        /*05c8*/ 	.word	0x00001f80


	//   ....[36]....
        /*05cc*/ 	.word	0x00001f90


	//   ....[37]....
        /*05d0*/ 	.word	0x00002020


	//   ....[38]....
        /*05d4*/ 	.word	0x00002030


	//   ....[39]....
        /*05d8*/ 	.word	0x000020c0


	//   ....[40]....
        /*05dc*/ 	.word	0x000020d0


	//   ....[41]....
        /*05e0*/ 	.word	0x00002160


	//   ....[42]....
        /*05e4*/ 	.word	0x00002170


	//   ....[43]....
        /*05e8*/ 	.word	0x00002280


	//   ....[44]....
        /*05ec*/ 	.word	0x00002290


	//   ....[45]....
        /*05f0*/ 	.word	0x00002320


	//   ....[46]....
        /*05f4*/ 	.word	0x00002330


	//   ....[47]....
        /*05f8*/ 	.word	0x000023c0


	//   ....[48]....
        /*05fc*/ 	.word	0x000023d0


	//   ....[49]....
        /*0600*/ 	.word	0x00002460


	//   ....[50]....
        /*0604*/ 	.word	0x00002470


	//   ....[51]....
        /*0608*/ 	.word	0x00002510


	//   ....[52]....
        /*060c*/ 	.word	0x00002520


	//   ....[53]....
        /*0610*/ 	.word	0x000025b0


	//   ....[54]....
        /*0614*/ 	.word	0x00002690


	//   ....[55]....
        /*0618*/ 	.word	0x000026b0


	//   ....[56]....
        /*061c*/ 	.word	0x00002760


	//   ....[57]....
        /*0620*/ 	.word	0x00002780


	//   ....[58]....
        /*0624*/ 	.word	0x00002830


	//   ....[59]....
        /*0628*/ 	.word	0x00002840


	//   ....[60]....
        /*062c*/ 	.word	0x000028e0


	//   ....[61]....
        /*0630*/ 	.word	0x00002900


	//   ....[62]....
        /*0634*/ 	.word	0x000029b0


	//   ....[63]....
        /*0638*/ 	.word	0x000029c0


	//   ....[64]....
        /*063c*/ 	.word	0x00002a60


	//   ....[65]....
        /*0640*/ 	.word	0x00002a70


	//   ....[66]....
        /*0644*/ 	.word	0x00002b10


	//   ....[67]....
        /*0648*/ 	.word	0x00002b30


	//   ....[68]....
        /*064c*/ 	.word	0x00002c10


	//   ....[69]....
        /*0650*/ 	.word	0x00002c20


	//   ....[70]....
        /*0654*/ 	.word	0x00002cb0


	//   ....[71]....
        /*0658*/ 	.word	0x00002cc0


	//   ....[72]....
        /*065c*/ 	.word	0x00002d50


	//   ....[73]....
        /*0660*/ 	.word	0x00002d60


	//   ....[74]....
        /*0664*/ 	.word	0x00002df0


	//   ....[75]....
        /*0668*/ 	.word	0x00002e00


	//   ....[76]....
        /*066c*/ 	.word	0x00002e90


	//   ....[77]....
        /*0670*/ 	.word	0x00002ea0


	//   ....[78]....
        /*0674*/ 	.word	0x00002f30


	//   ....[79]....
        /*0678*/ 	.word	0x00002f40


	//   ....[80]....
        /*067c*/ 	.word	0x00002fd0


	//   ....[81]....
        /*0680*/ 	.word	0x00002fe0


	//   ....[82]....
        /*0684*/ 	.word	0x00003070


	//   ....[83]....
        /*0688*/ 	.word	0x00003080


	//   ....[84]....
        /*068c*/ 	.word	0x000031a0


	//   ....[85]....
        /*0690*/ 	.word	0x000031b0


	//   ....[86]....
        /*0694*/ 	.word	0x00003240


	//   ....[87]....
        /*0698*/ 	.word	0x00003250


	//   ....[88]....
        /*069c*/ 	.word	0x000032e0


	//   ....[89]....
        /*06a0*/ 	.word	0x000032f0


	//   ....[90]....
        /*06a4*/ 	.word	0x00003380


	//   ....[91]....
        /*06a8*/ 	.word	0x00003390


	//   ....[92]....
        /*06ac*/ 	.word	0x00003420


	//   ....[93]....
        /*06b0*/ 	.word	0x00003430


	//   ....[94]....
        /*06b4*/ 	.word	0x000034d0


	//   ....[95]....
        /*06b8*/ 	.word	0x00003950


	//   ....[96]....
        /*06bc*/ 	.word	0x00003bd0


	//   ....[97]....
        /*06c0*/ 	.word	0x00003d30


	//   ....[98]....
        /*06c4*/ 	.word	0x00003d40


	//   ....[99]....
        /*06c8*/ 	.word	0x00003d90


	//   ....[100]....
        /*06cc*/ 	.word	0x00003da0


	//   ....[101]....
        /*06d0*/ 	.word	0x00003e60


	//   ....[102]....
        /*06d4*/ 	.word	0x00003e70


	//   ....[103]....
        /*06d8*/ 	.word	0x00003f10


	//   ....[104]....
        /*06dc*/ 	.word	0x00003f30


	//   ....[105]....
        /*06e0*/ 	.word	0x00003ff0


	//   ....[106]....
        /*06e4*/ 	.word	0x00004000


	//   ....[107]....
        /*06e8*/ 	.word	0x000040a0


	//   ....[108]....
        /*06ec*/ 	.word	0x000040c0


	//   ....[109]....
        /*06f0*/ 	.word	0x00004180


	//   ....[110]....
        /*06f4*/ 	.word	0x00004190


	//   ....[111]....
        /*06f8*/ 	.word	0x00004230


	//   ....[112]....
        /*06fc*/ 	.word	0x00004250


	//   ....[113]....
        /*0700*/ 	.word	0x00004300


	//   ....[114]....
        /*0704*/ 	.word	0x00004310


	//   ....[115]....
        /*0708*/ 	.word	0x000043a0


	//   ....[116]....
        /*070c*/ 	.word	0x000043c0


	//   ....[117]....
        /*0710*/ 	.word	0x00004470


	//   ....[118]....
        /*0714*/ 	.word	0x00004480


	//   ....[119]....
        /*0718*/ 	.word	0x00004510


	//   ....[120]....
        /*071c*/ 	.word	0x00004530


	//   ....[121]....
        /*0720*/ 	.word	0x000045e0


	//   ....[122]....
        /*0724*/ 	.word	0x000045f0


	//   ....[123]....
        /*0728*/ 	.word	0x00004680


	//   ....[124]....
        /*072c*/ 	.word	0x000046a0


	//   ....[125]....
        /*0730*/ 	.word	0x00004750


	//   ....[126]....
        /*0734*/ 	.word	0x00004760


	//   ....[127]....
        /*0738*/ 	.word	0x000047f0


	//   ....[128]....
        /*073c*/ 	.word	0x00004810


	//   ....[129]....
        /*0740*/ 	.word	0x00004950


	//   ....[130]....
        /*0744*/ 	.word	0x00004960


	//   ....[131]....
        /*0748*/ 	.word	0x000049f0


	//   ....[132]....
        /*074c*/ 	.word	0x00004a10


	//   ....[133]....
        /*0750*/ 	.word	0x00004ac0


	//   ....[134]....
        /*0754*/ 	.word	0x00004ad0


	//   ....[135]....
        /*0758*/ 	.word	0x00004b60


	//   ....[136]....
        /*075c*/ 	.word	0x00004b80


	//   ....[137]....
        /*0760*/ 	.word	0x00004c30


	//   ....[138]....
        /*0764*/ 	.word	0x00004c40


	//   ....[139]....
        /*0768*/ 	.word	0x00004ce0


	//   ....[140]....
        /*076c*/ 	.word	0x00004d10


	//   ....[141]....
        /*0770*/ 	.word	0x00004db0


	//   ....[142]....
        /*0774*/ 	.word	0x00004dc0


	//   ....[143]....
        /*0778*/ 	.word	0x00004f80


	//   ....[144]....
        /*077c*/ 	.word	0x00004fa0


	//   ....[145]....
        /*0780*/ 	.word	0x00005060


	//   ....[146]....
        /*0784*/ 	.word	0x00005070


	//   ....[147]....
        /*0788*/ 	.word	0x00005110


	//   ....[148]....
        /*078c*/ 	.word	0x00005130


	//   ....[149]....
        /*0790*/ 	.word	0x000051f0


	//   ....[150]....
        /*0794*/ 	.word	0x00005200


	//   ....[151]....
        /*0798*/ 	.word	0x000052a0


	//   ....[152]....
        /*079c*/ 	.word	0x000052c0


	//   ....[153]....
        /*07a0*/ 	.word	0x00005380


	//   ....[154]....
        /*07a4*/ 	.word	0x00005390


	//   ....[155]....
        /*07a8*/ 	.word	0x00005430


	//   ....[156]....
        /*07ac*/ 	.word	0x00005450


	//   ....[157]....
        /*07b0*/ 	.word	0x00005500


	//   ....[158]....
        /*07b4*/ 	.word	0x00005510


	//   ....[159]....
        /*07b8*/ 	.word	0x000055a0


	//   ....[160]....
        /*07bc*/ 	.word	0x000055c0


	//   ....[161]....
        /*07c0*/ 	.word	0x00005670


	//   ....[162]....
        /*07c4*/ 	.word	0x00005680


	//   ....[163]....
        /*07c8*/ 	.word	0x00005710


	//   ....[164]....
        /*07cc*/ 	.word	0x00005730


	//   ....[165]....
        /*07d0*/ 	.word	0x000057e0


	//   ....[166]....
        /*07d4*/ 	.word	0x000057f0


	//   ....[167]....
        /*07d8*/ 	.word	0x00005880


	//   ....[168]....
        /*07dc*/ 	.word	0x000058a0


	//   ....[169]....
        /*07e0*/ 	.word	0x00005950


	//   ....[170]....
        /*07e4*/ 	.word	0x00005960


	//   ....[171]....
        /*07e8*/ 	.word	0x000059f0


	//   ....[172]....
        /*07ec*/ 	.word	0x00005a10


	//   ....[173]....
        /*07f0*/ 	.word	0x00005b50


	//   ....[174]....
        /*07f4*/ 	.word	0x00005b60


	//   ....[175]....
        /*07f8*/ 	.word	0x00005bf0


	//   ....[176]....
        /*07fc*/ 	.word	0x00005c10


	//   ....[177]....
        /*0800*/ 	.word	0x00005cc0


	//   ....[178]....
        /*0804*/ 	.word	0x00005cd0


	//   ....[179]....
        /*0808*/ 	.word	0x00005d60


	//   ....[180]....
        /*080c*/ 	.word	0x00005d80


	//   ....[181]....
        /*0810*/ 	.word	0x00005e30


	//   ....[182]....
        /*0814*/ 	.word	0x00005e40


	//   ....[183]....
        /*0818*/ 	.word	0x00005f00


	//   ....[184]....
        /*081c*/ 	.word	0x00005f70


	//   ....[185]....
        /*0820*/ 	.word	0x000060d0


	//   ....[186]....
        /*0824*/ 	.word	0x00006100


	//   ....[187]....
        /*0828*/ 	.word	0x00006120


	//   ....[188]....
        /*082c*/ 	.word	0x00006140


	//   ....[189]....
        /*0830*/ 	.word	0x00006160


	//   ....[190]....
        /*0834*/ 	.word	0x00006810


	//   ....[191]....
        /*0838*/ 	.word	0x00006860


	//   ....[192]....
        /*083c*/ 	.word	0x000068d0


	//   ....[193]....
        /*0840*/ 	.word	0x00006930


	//   ....[194]....
        /*0844*/ 	.word	0x00006990


	//   ....[195]....
        /*0848*/ 	.word	0x000069f0


	//   ....[196]....
        /*084c*/ 	.word	0x00006a50


	//   ....[197]....
        /*0850*/ 	.word	0x00006ac0


	//   ....[198]....
        /*0854*/ 	.word	0x00006b20


	//   ....[199]....
        /*0858*/ 	.word	0x00006b80


	//   ....[200]....
        /*085c*/ 	.word	0x00006be0


	//   ....[201]....
        /*0860*/ 	.word	0x00006c50


	//   ....[202]....
        /*0864*/ 	.word	0x00006cb0


	//   ....[203]....
        /*0868*/ 	.word	0x00006d10


	//   ....[204]....
        /*086c*/ 	.word	0x00006d70


	//   ....[205]....
        /*0870*/ 	.word	0x00006de0


	//   ....[206]....
        /*0874*/ 	.word	0x00006e40


	//   ....[207]....
        /*0878*/ 	.word	0x00006ea0


	//   ....[208]....
        /*087c*/ 	.word	0x00006f00


	//   ....[209]....
        /*0880*/ 	.word	0x00006f70


	//   ....[210]....
        /*0884*/ 	.word	0x00006fd0


	//   ....[211]....
        /*0888*/ 	.word	0x00007030


	//   ....[212]....
        /*088c*/ 	.word	0x00007090


	//   ....[213]....
        /*0890*/ 	.word	0x00007100


	//   ....[214]....
        /*0894*/ 	.word	0x00007160


	//   ....[215]....
        /*0898*/ 	.word	0x000071c0


	//   ....[216]....
        /*089c*/ 	.word	0x00007220


	//   ....[217]....
        /*08a0*/ 	.word	0x00007290


	//   ....[218]....
        /*08a4*/ 	.word	0x000072f0


	//   ....[219]....
        /*08a8*/ 	.word	0x00007350


	//   ....[220]....
        /*08ac*/ 	.word	0x000073b0


	//   ....[221]....
        /*08b0*/ 	.word	0x00007420


	//   ....[222]....
        /*08b4*/ 	.word	0x00007480


	//   ....[223]....
        /*08b8*/ 	.word	0x000074e0


	//   ....[224]....
        /*08bc*/ 	.word	0x00007540


	//   ....[225]....
        /*08c0*/ 	.word	0x000075b0


	//   ....[226]....
        /*08c4*/ 	.word	0x00007610


	//   ....[227]....
        /*08c8*/ 	.word	0x00007670


	//   ....[228]....
        /*08cc*/ 	.word	0x000076d0


	//   ....[229]....
        /*08d0*/ 	.word	0x00007740


	//   ....[230]....
        /*08d4*/ 	.word	0x000077a0


	//   ....[231]....
        /*08d8*/ 	.word	0x00007800


	//   ....[232]....
        /*08dc*/ 	.word	0x00007850


	//   ....[233]....
        /*08e0*/ 	.word	0x000078c0


	//   ....[234]....
        /*08e4*/ 	.word	0x00007930


	//   ....[235]....
        /*08e8*/ 	.word	0x000079a0


	//   ....[236]....
        /*08ec*/ 	.word	0x00007a00


	//   ....[237]....
        /*08f0*/ 	.word	0x00007a60


	//   ....[238]....
        /*08f4*/ 	.word	0x00007ac0


	//   ....[239]....
        /*08f8*/ 	.word	0x00007b30


	//   ....[240]....
        /*08fc*/ 	.word	0x00007b90


	//   ....[241]....
        /*0900*/ 	.word	0x00007bf0


	//   ....[242]....
        /*0904*/ 	.word	0x00007c50


	//   ....[243]....
        /*0908*/ 	.word	0x00007cc0


	//   ....[244]....
        /*090c*/ 	.word	0x00007d20


	//   ....[245]....
        /*0910*/ 	.word	0x00007d80


	//   ....[246]....
        /*0914*/ 	.word	0x00007de0


	//   ....[247]....
        /*0918*/ 	.word	0x00007e50


	//   ....[248]....
        /*091c*/ 	.word	0x00007eb0


	//   ....[249]....
        /*0920*/ 	.word	0x00007f10


	//   ....[250]....
        /*0924*/ 	.word	0x00007f70


	//   ....[251]....
        /*0928*/ 	.word	0x00007fe0


	//   ....[252]....
        /*092c*/ 	.word	0x00008040


	//   ....[253]....
        /*0930*/ 	.word	0x000080a0


	//   ....[254]....
        /*0934*/ 	.word	0x00008100


	//   ....[255]....
        /*0938*/ 	.word	0x00008170


	//   ....[0]....
        /*093c*/ 	.word	0x000081d0


	//   ....[1]....
        /*0940*/ 	.word	0x00008230


	//   ....[2]....
        /*0944*/ 	.word	0x00008290


	//   ....[3]....
        /*0948*/ 	.word	0x00008300


	//   ....[4]....
        /*094c*/ 	.word	0x00008360


	//   ....[5]....
        /*0950*/ 	.word	0x000083c0


	//   ....[6]....
        /*0954*/ 	.word	0x00008420


	//   ....[7]....
        /*0958*/ 	.word	0x00008490


	//   ....[8]....
        /*095c*/ 	.word	0x000084f0


	//   ....[9]....
        /*0960*/ 	.word	0x00008550


	//   ....[10]....
        /*0964*/ 	.word	0x000085b0


	//   ....[11]....
        /*0968*/ 	.word	0x00008620


	//   ....[12]....
        /*096c*/ 	.word	0x00008680


	//   ....[13]....
        /*0970*/ 	.word	0x000086e0


	//   ....[14]....
        /*0974*/ 	.word	0x00008740


	//   ....[15]....
        /*0978*/ 	.word	0x000087b0


	//   ....[16]....
        /*097c*/ 	.word	0x00008810


	//   ....[17]....
        /*0980*/ 	.word	0x00008870


	//   ....[18]....
        /*0984*/ 	.word	0x000088e0


	//   ....[19]....
        /*0988*/ 	.word	0x00008950


	//   ....[20]....
        /*098c*/ 	.word	0x000089b0


	//   ....[21]....
        /*0990*/ 	.word	0x00008a10


	//   ....[22]....
        /*0994*/ 	.word	0x00008a70


	//----- nvinfo : EIATTR_EXIT_INSTR_OFFSETS
	.align		4
.L_2165:
        /*0998*/ 	.byte	0x04, 0x1c
        /*099a*/ 	.short	(.L_2167 - .L_2166)


	//   ....[0]....
.L_2166:
        /*099c*/ 	.word	0x00000050


	//   ....[1]....
        /*09a0*/ 	.word	0x000000c0


	//   ....[2]....
        /*09a4*/ 	.word	0x00001430


	//   ....[3]....
        /*09a8*/ 	.word	0x00006190


	//   ....[4]....
        /*09ac*/ 	.word	0x00006310


	//   ....[5]....
        /*09b0*/ 	.word	0x00006330


	//   ....[6]....
        /*09b4*/ 	.word	0x00006590


	//   ....[7]....
        /*09b8*/ 	.word	0x000067b0


	//----- nvinfo : EIATTR_CRS_STACK_SIZE
	.align		4
.L_2167:
        /*09bc*/ 	.byte	0x04, 0x1e
        /*09be*/ 	.short	(.L_2169 - .L_2168)
.L_2168:
        /*09c0*/ 	.word	0x00000000
.L_2169:


//--------------------- .nv.info._ZN4vllm3moe44grouped_topk_fused_small_expert_count_kernelI6__halffiLNS0_11ScoringFuncE0ELi128ELb0ELi8EEEvPT_PfPT1_PKT0_llllllbd --------------------------
	.section	.nv.info._ZN4vllm3moe44grouped_topk_fused_small_expert_count_kernelI6__halffiLNS0_11ScoringFuncE0ELi128ELb0ELi8EEEvPT_PfPT1_PKT0_llllllbd,"",@"SHT_CUDA_INFO"
	.sectionflags	@""
	.align	4


	//----- nvinfo : EIATTR_CUDA_API_VERSION
	.align		4
        /*0000*/ 	.byte	0x04, 0x37
        /*0002*/ 	.short	(.L_2171 - .L_2170)
.L_2170:
        /*0004*/ 	.word	0x00000082


	//----- nvinfo : EIATTR_SW2861232_WAR
	.align		4
.L_2171:
        /*0008*/ 	.byte	0x01, 0x35
	.zero		2


	//----- nvinfo : EIATTR_PARAM_CBANK
	.align		4
        /*000c*/ 	.byte	0x04, 0x0a
        /*000e*/ 	.short	(.L_2173 - .L_2172)
	.align		4
.L_2172:
        /*0010*/ 	.word	index@(.nv.constant0._ZN4vllm3moe44grouped_topk_fused_small_expert_count_kernelI6__halffiLNS0_11ScoringFuncE0ELi128ELb0ELi8EEEvPT_PfPT1_PKT0_llllllbd)
        /*0014*/ 	.short	0x0160
        /*0016*/ 	.short	0x0060


	//----- nvinfo : EIATTR_CBANK_PARAM_SIZE
	.align		4
.L_2173:
        /*0018*/ 	.byte	0x03, 0x19
        /*001a*/ 	.short	0x0060


	//----- nvinfo : EIATTR_KPARAM_INFO
	.align		4
        /*001c*/ 	.byte	0x04, 0x17
        /*001e*/ 	.short	(.L_2175 - .L_2174)
.L_2174:
        /*0020*/ 	.word	0x00000000
        /*0024*/ 	.short	0x000b
        /*0026*/ 	.short	0x0058
        /*0028*/ 	.byte	0x00, 0xf0, 0x21, 0x00


	//----- nvinfo : EIATTR_KPARAM_INFO
	.align		4
.L_2175:
        /*002c*/ 	.byte	0x04, 0x17
        /*002e*/ 	.short	(.L_2177 - .L_2176)
.L_2176:
        /*0030*/ 	.word	0x00000000
        /*0034*/ 	.short	0x000a
        /*0036*/ 	.short	0x0050
        /*0038*/ 	.byte	0x00, 0xf0, 0x05, 0x00


	//----- nvinfo : EIATTR_KPARAM_INFO
	.align		4
.L_2177:
        /*003c*/ 	.byte	0x04, 0x17
        /*003e*/ 	.short	(.L_2179 - .L_2178)
.L_2178:
        /*0040*/ 	.word	0x00000000
        /*0044*/ 	.short	0x0009
        /*0046*/ 	.short	0x0048
        /*0048*/ 	.byte	0x00, 0xf0, 0x21, 0x00


	//----- nvinfo : EIATTR_KPARAM_INFO
	.align		4
.L_2179:
        /*004c*/ 	.byte	0x04, 0x17
        /*004e*/ 	.short	(.L_2181 - .L_2180)
.L_2180:
        /*0050*/ 	.word	0x00000000
        /*0054*/ 	.short	0x0008
        /*0056*/ 	.short	0x0040
        /*0058*/ 	.byte	0x00, 0xf0, 0x21, 0x00


	//----- nvinfo : EIATTR_KPARAM_INFO
	.align		4
.L_2181:
        /*005c*/ 	.byte	0x04, 0x17
        /*005e*/ 	.short	(.L_2183 - .L_2182)
.L_2182:
        /*0060*/ 	.word	0x00000000
        /*0064*/ 	.short	0x0007
        /*0066*/ 	.short	0x0038
        /*0068*/ 	.byte	0x00, 0xf0, 0x21, 0x00


	//----- nvinfo : EIATTR_KPARAM_INFO
	.align		4
.L_2183:
        /*006c*/ 	.byte	0x04, 0x17
        /*006e*/ 	.short	(.L_2185 - .L_2184)
.L_2184:
        /*0070*/ 	.word	0x00000000
        /*0074*/ 	.short	0x0006
        /*0076*/ 	.short	0x0030
        /*0078*/ 	.byte	0x00, 0xf0, 0x21, 0x00


	//----- nvinfo : EIATTR_KPARAM_INFO
	.align		4
.L_2185:
        /*007c*/ 	.byte	0x04, 0x17
        /*007e*/ 	.short	(.L_2187 - .L_2186)
.L_2186:
        /*0080*/ 	.word	0x00000000
        /*0084*/ 	.short	0x0005
        /*0086*/ 	.short	0x0028
        /*0088*/ 	.byte	0x00, 0xf0, 0x21, 0x00


	//----- nvinfo : EIATTR_KPARAM_INFO
	.align		4
.L_2187:
        /*008c*/ 	.byte	0x04, 0x17
        /*008e*/ 	.short	(.L_2189 - .L_2188)
.L_2188:
        /*0090*/ 	.word	0x00000000
        /*0094*/ 	.short	0x0004
        /*0096*/ 	.short	0x0020
        /*0098*/ 	.byte	0x00, 0xf0, 0x21, 0x00


	//----- nvinfo : EIATTR_KPARAM_INFO
	.align		4
.L_2189:
        /*009c*/ 	.byte	0x04, 0x17
        /*009e*/ 	.short	(.L_2191 - .L_2190)
.L_2190:
        /*00a0*/ 	.word	0x00000000
        /*00a4*/ 	.short	0x0003
        /*00a6*/ 	.short	0x0018
        /*00a8*/ 	.byte	0x00, 0xf0, 0x21, 0x00


	//----- nvinfo : EIATTR_KPARAM_INFO
	.align		4
.L_2191:
        /*00ac*/ 	.byte	0x04, 0x17
        /*00ae*/ 	.short	(.L_2193 - .L_2192)
.L_2192:
        /*00b0*/ 	.word	0x00000000
        /*00b4*/ 	.short	0x0002
        /*00b6*/ 	.short	0x0010
        /*00b8*/ 	.byte	0x00, 0xf0, 0x21, 0x00


	//----- nvinfo : EIATTR_KPARAM_INFO
	.align		4
.L_2193:
        /*00bc*/ 	.byte	0x04, 0x17
        /*00be*/ 	.short	(.L_2195 - .L_2194)
.L_2194:
        /*00c0*/ 	.word	0x00000000
        /*00c4*/ 	.short	0x0001
        /*00c6*/ 	.short	0x0008
        /*00c8*/ 	.byte	0x00, 0xf0, 0x21, 0x00


	//----- nvinfo : EIATTR_KPARAM_INFO
	.align		4
.L_2195:
        /*00cc*/ 	.byte	0x04, 0x17
        /*00ce*/ 	.short	(.L_2197 - .L_2196)
.L_2196:
        /*00d0*/ 	.word	0x00000000
        /*00d4*/ 	.short	0x0000
        /*00d6*/ 	.short	0x0000
        /*00d8*/ 	.byte	0x00, 0xf0, 0x21, 0x00


	//----- nvinfo : EIATTR_MAXREG_COUNT
	.align		4
.L_2197:
        /*00dc*/ 	.byte	0x03, 0x1b
        /*00de*/ 	.short	0x00ff


	//----- nvinfo : EIATTR_NUM_BARRIERS
	.align		4
        /*00e0*/ 	.byte	0x02, 0x4c
        /*00e2*/ 	.byte	0x01
	.zero		1


	//----- nvinfo : EIATTR_MERCURY_ISA_VERSION
	.align		4
        /*00e4*/ 	.byte	0x03, 0x5f
        /*00e6*/ 	.short	0x0000


	//----- nvinfo : EIATTR_COOP_GROUP_MASK_REGIDS
	.align		4
        /*00e8*/ 	.byte	0x04, 0x29
        /*00ea*/ 	.short	(.L_2199 - .L_2198)


	//   ....[0]....
.L_2198:
        /*00ec*/ 	.word	0xffffffff


	//   ....[1]....
        /*00f0*/ 	.word	0xffffffff


	//   ....[2]....
        /*00f4*/ 	.word	0xffffffff


	//   ....[3]....
        /*00f8*/ 	.word	0xffffffff


	//   ....[4]....
        /*00fc*/ 	.word	0xffffffff


	//   ....[5]....
        /*0100*/ 	.word	0xffffffff


	//   ....[6]....
        /*0104*/ 	.word	0xffffffff


	//   ....[7]....
        /*0108*/ 	.word	0xffffffff


	//   ....[8]....
        /*010c*/ 	.word	0xffffffff


	//   ....[9]....
        /*0110*/ 	.word	0xffffffff


	//   ....[10]....
        /*0114*/ 	.word	0xffffffff


	//   ....[11]....
        /*0118*/ 	.word	0xffffffff


	//   ....[12]....
        /*011c*/ 	.word	0xffffffff


	//   ....[13]....
        /*0120*/ 	.word	0xffffffff


	//   ....[14]....
        /*0124*/ 	.word	0xffffffff


	//   ....[15]....
        /*0128*/ 	.word	0xffffffff


	//   ....[16]....
        /*012c*/ 	.word	0xffffffff


	//   ....[17]....
        /*0130*/ 	.word	0xffffffff


	//   ....[18]....
        /*0134*/ 	.word	0xffffffff


	//   ....[19]....
        /*0138*/ 	.word	0xffffffff


	//   ....[20]....
        /*013c*/ 	.word	0xffffffff


	//   ....[21]....
        /*0140*/ 	.word	0xffffffff


	//   ....[22]....
        /*0144*/ 	.word	0xffffffff


	//   ....[23]....
        /*0148*/ 	.word	0xffffffff


	//   ....[24]....
        /*014c*/ 	.word	0xffffffff


	//   ....[25]....
        /*0150*/ 	.word	0xffffffff


	//   ....[26]....
        /*0154*/ 	.word	0xffffffff


	//   ....[27]....
        /*0158*/ 	.word	0xffffffff


	//   ....[28]....
        /*015c*/ 	.word	0xffffffff


	//   ....[29]....
        /*0160*/ 	.word	0xffffffff


	//   ....[30]....
        /*0164*/ 	.word	0xffffffff


	//   ....[31]....
        /*0168*/ 	.word	0xffffffff


	//   ....[32]....
        /*016c*/ 	.word	0xffffffff


	//   ....[33]....
        /*0170*/ 	.word	0xffffffff


	//   ....[34]....
        /*0174*/ 	.word	0xffffffff


	//   ....[35]....
        /*0178*/ 	.word	0xffffffff


	//----- nvinfo : EIATTR_COOP_GROUP_INSTR_OFFSETS
	.align		4
.L_2199:
        /*017c*/ 	.byte	0x04, 0x28
        /*017e*/ 	.short	(.L_2201 - .L_2200)


	//   ....[0]....
.L_2200:
        /*0180*/ 	.word	0x00000140


	//   ....[1]....
        /*0184*/ 	.word	0x000007e0


	//   ....[2]....
        /*0188*/ 	.word	0x00000810


	//   ....[3]....
        /*018c*/ 	.word	0x00000890


	//   ....[4]....
        /*0190*/ 	.word	0x000008a0


	//   ....[5]....
        /*0194*/ 	.word	0x000008f0


	//   ....[6]....
        /*0198*/ 	.word	0x00000900


	//   ....[7]....
        /*019c*/ 	.word	0x00000950


	//   ....[8]....
        /*01a0*/ 	.word	0x00000960


	//   ....[9]....
        /*01a4*/ 	.word	0x000009b0


	//   ....[10]....
        /*01a8*/ 	.word	0x000009c0


	//   ....[11]....
        /*01ac*/ 	.word	0x00000a60


	//   ....[12]....
        /*01b0*/ 	.word	0x00000a90


	//   ....[13]....
        /*01b4*/ 	.word	0x00000b10


	//   ....[14]....
        /*01b8*/ 	.word	0x00000b20


	//   ....[15]....
        /*01bc*/ 	.word	0x00000b70


	//   ....[16]....
        /*01c0*/ 	.word	0x00000b80


	//   ....[17]....
        /*01c4*/ 	.word	0x00000bd0


	//   ....[18]....
        /*01c8*/ 	.word	0x00000be0


	//   ....[19]....
        /*01cc*/ 	.word	0x00000c50


	//   ....[20]....
        /*01d0*/ 	.word	0x00000c70


	//   ....[21]....
        /*01d4*/ 	.word	0x00000d80


	//   ....[22]....
        /*01d8*/ 	.word	0x00000d90


	//   ....[23]....
        /*01dc*/ 	.word	0x00000de0


	//   ....[24]....
        /*01e0*/ 	.word	0x00000df0


	//   ....[25]....
        /*01e4*/ 	.word	0x00000e40


	//   ....[26]....
        /*01e8*/ 	.word	0x00000e50


	//   ....[27]....
        /*01ec*/ 	.word	0x00000ea0


	//   ....[28]....
        /*01f0*/ 	.word	0x00000eb0


	//   ....[29]....
        /*01f4*/ 	.word	0x00000f00


	//   ....[30]....
        /*01f8*/ 	.word	0x00000f10


	//   ....[31]....
        /*01fc*/ 	.word	0x00001070


	//   ....[32]....
        /*0200*/ 	.word	0x000010b0


	//   ....[33]....
        /*0204*/ 	.word	0x000010d0


	//   ....[34]....
        /*0208*/ 	.word	0x000010f0


	//   ....[35]....
        /*020c*/ 	.word	0x00001120


	//----- nvinfo : EIATTR_EXIT_INSTR_OFFSETS
	.align		4
.L_2201:
        /*0210*/ 	.byte	0x04, 0x1c
        /*0212*/ 	.short	(.L_2203 - .L_2202)


	//   ....[0]....
.L_2202:
        /*0214*/ 	.word	0x000001b0


	//   ....[1]....
        /*0218*/ 	.word	0x000012b0


	//   ....[2]....
        /*021c*/ 	.word	0x00001390


	//----- nvinfo : EIATTR_CRS_STACK_SIZE
	.align		4
.L_2203:
        /*0220*/ 	.byte	0x04, 0x1e
        /*0222*/ 	.short	(.L_2205 - .L_2204)
.L_2204:
        /*0224*/ 	.word	0x00000000
.L_2205:


//--------------------- .nv.info._ZN4vllm3moe44grouped_topk_fused_small_expert_count_kernelI6__halffiLNS0_11ScoringFuncE0ELi384ELb0ELi8EEEvPT_PfPT1_PKT0_llllllbd --------------------------
	.section	.nv.info._ZN4vllm3moe44grouped_topk_fused_small_expert_count_kernelI6__halffiLNS0_11ScoringFuncE0ELi384ELb0ELi8EEEvPT_PfPT1_PKT0_llllllbd,"",@"SHT_CUDA_INFO"
	.sectionflags	@""
	.align	4


	//----- nvinfo : EIATTR_CUDA_API_VERSION
	.align		4
        /*0000*/ 	.byte	0x04, 0x37
        /*0002*/ 	.short	(.L_2207 - .L_2206)
.L_2206:
        /*0004*/ 	.word	0x00000082


	//----- nvinfo : EIATTR_SW2861232_WAR
	.align		4
.L_2207:
        /*0008*/ 	.byte	0x01, 0x35
	.zero		2


	//----- nvinfo : EIATTR_PARAM_CBANK
	.align		4
        /*000c*/ 	.byte	0x04, 0x0a
        /*000e*/ 	.short	(.L_2209 - .L_2208)
	.align		4
.L_2208:
        /*0010*/ 	.word	index@(.nv.constant0._ZN4vllm3moe44grouped_topk_fused_small_expert_count_kernelI6__halffiLNS0_11ScoringFuncE0ELi384ELb0ELi8EEEvPT_PfPT1_PKT0_llllllbd)
        /*0014*/ 	.short	0x0160
        /*0016*/ 	.short	0x0060


	//----- nvinfo : EIATTR_CBANK_PARAM_SIZE
	.align		4
.L_2209:
        /*0018*/ 	.byte	0x03, 0x19
        /*001a*/ 	.short	0x0060


	//----- nvinfo : EIATTR_KPARAM_INFO
	.align		4
        /*001c*/ 	.byte	0x04, 0x17
        /*001e*/ 	.short	(.L_2211 - .L_2210)
.L_2210:
        /*0020*/ 	.word	0x00000000
        /*0024*/ 	.short	0x000b
        /*0026*/ 	.short	0x0058
        /*0028*/ 	.byte	0x00, 0xf0, 0x21, 0x00


	//----- nvinfo : EIATTR_KPARAM_INFO
	.align		4
.L_2211:
        /*002c*/ 	.byte	0x04, 0x17
        /*002e*/ 	.short	(.L_2213 - .L_2212)
.L_2212:
        /*0030*/ 	.word	0x00000000
        /*0034*/ 	.short	0x000a
        /*0036*/ 	.short	0x0050
        /*0038*/ 	.byte	0x00, 0xf0, 0x05, 0x00


	//----- nvinfo : EIATTR_KPARAM_INFO
	.align		4
.L_2213:
        /*003c*/ 	.byte	0x04, 0x17
        /*003e*/ 	.short	(.L_2215 - .L_2214)
.L_2214:
        /*0040*/ 	.word	0x00000000
        /*0044*/ 	.short	0x0009
        /*0046*/ 	.short	0x0048
        /*0048*/ 	.byte	0x00, 0xf0, 0x21, 0x00


	//----- nvinfo : EIATTR_KPARAM_INFO
	.align		4
.L_2215:
        /*004c*/ 	.byte	0x04, 0x17
        /*004e*/ 	.short	(.L_2217 - .L_2216)
.L_2216:
        /*0050*/ 	.word	0x00000000
        /*0054*/ 	.short	0x0008
        /*0056*/ 	.short	0x0040
        /*0058*/ 	.byte	0x00, 0xf0, 0x21, 0x00


	//----- nvinfo : EIATTR_KPARAM_INFO
	.align		4
.L_2217:
        /*005c*/ 	.byte	0x04, 0x17
        /*005e*/ 	.short	(.L_2219 - .L_2218)
.L_2218:
        /*0060*/ 	.word	0x00000000
        /*0064*/ 	.short	0x0007
        /*0066*/ 	.short	0x0038
        /*0068*/ 	.byte	0x00, 0xf0, 0x21, 0x00


	//----- nvinfo : EIATTR_KPARAM_INFO
	.align		4
.L_2219:
        /*006c*/ 	.byte	0x04, 0x17
        /*006e*/ 	.short	(.L_2221 - .L_2220)
.L_2220:
        /*0070*/ 	.word	0x00000000
        /*0074*/ 	.short	0x0006
        /*0076*/ 	.short	0x0030
        /*0078*/ 	.byte	0x00, 0xf0, 0x21, 0x00


	//----- nvinfo : EIATTR_KPARAM_INFO
	.align		4
.L_2221:
        /*007c*/ 	.byte	0x04, 0x17
        /*007e*/ 	.short	(.L_2223 - .L_2222)
.L_2222:
        /*0080*/ 	.word	0x00000000
        /*0084*/ 	.short	0x0005
        /*0086*/ 	.short	0x0028
        /*0088*/ 	.byte	0x00, 0xf0, 0x21, 0x00


	//----- nvinfo : EIATTR_KPARAM_INFO
	.align		4
.L_2223:
        /*008c*/ 	.byte	0x04, 0x17
        /*008e*/ 	.short	(.L_2225 - .L_2224)
.L_2224:
        /*0090*/ 	.word	0x00000000
        /*0094*/ 	.short	0x0004
        /*0096*/ 	.short	0x0020
        /*0098*/ 	.byte	0x00, 0xf0, 0x21, 0x00


	//----- nvinfo : EIATTR_KPARAM_INFO
	.align		4
.L_2225:
        /*009c*/ 	.byte	0x04, 0x17
        /*009e*/ 	.short	(.L_2227 - .L_2226)
.L_2226:
        /*00a0*/ 	.word	0x00000000
        /*00a4*/ 	.short	0x0003
        /*00a6*/ 	.short	0x0018
        /*00a8*/ 	.byte	0x00, 0xf0, 0x21, 0x00


	//----- nvinfo : EIATTR_KPARAM_INFO
	.align		4
.L_2227:
        /*00ac*/ 	.byte	0x04, 0x17
        /*00ae*/ 	.short	(.L_2229 - .L_2228)
.L_2228:
        /*00b0*/ 	.word	0x00000000
        /*00b4*/ 	.short	0x0002
        /*00b6*/ 	.short	0x0010
        /*00b8*/ 	.byte	0x00, 0xf0, 0x21, 0x00


	//----- nvinfo : EIATTR_KPARAM_INFO
	.align		4
.L_2229:
        /*00bc*/ 	.byte	0x04, 0x17
        /*00be*/ 	.short	(.L_2231 - .L_2230)
.L_2230:
        /*00c0*/ 	.word	0x00000000
        /*00c4*/ 	.short	0x0001
        /*00c6*/ 	.short	0x0008
        /*00c8*/ 	.byte	0x00, 0xf0, 0x21, 0x00


	//----- nvinfo : EIATTR_KPARAM_INFO
	.align		4
.L_2231:
        /*00cc*/ 	.byte	0x04, 0x17
        /*00ce*/ 	.short	(.L_2233 - .L_2232)
.L_2232:
        /*00d0*/ 	.word	0x00000000
        /*00d4*/ 	.short	0x0000
        /*00d6*/ 	.short	0x0000
        /*00d8*/ 	.byte	0x00, 0xf0, 0x21, 0x00


	//----- nvinfo : EIATTR_MAXREG_COUNT
	.align		4
.L_2233:
        /*00dc*/ 	.byte	0x03, 0x1b
        /*00de*/ 	.short	0x00ff


	//----- nvinfo : EIATTR_NUM_BARRIERS
	.align		4
        /*00e0*/ 	.byte	0x02, 0x4c
        /*00e2*/ 	.byte	0x01
	.zero		1


	//----- nvinfo : EIATTR_MERCURY_ISA_VERSION
	.align		4
        /*00e4*/ 	.byte	0x03, 0x5f
        /*00e6*/ 	.short	0x0000


	//----- nvinfo : EIATTR_COOP_GROUP_MASK_REGIDS
	.align		4
        /*00e8*/ 	.byte	0x04, 0x29
        /*00ea*/ 	.short	(.L_2235 - .L_2234)


	//   ....[0]....
.L_2234:
        /*00ec*/ 	.word	0xffffffff


	//   ....[1]....
        /*00f0*/ 	.word	0xffffffff


	//   ....[2]....
        /*00f4*/ 	.word	0xffffffff


	//   ....[3]....
        /*00f8*/ 	.word	0xffffffff


	//   ....[4]....
        /*00fc*/ 	.word	0xffffffff


	//   ....[5]....
        /*0100*/ 	.word	0xffffffff


	//   ....[6]....
        /*0104*/ 	.word	0xffffffff


	//   ....[7]....
        /*0108*/ 	.word	0xffffffff


	//   ....[8]....
        /*010c*/ 	.word	0xffffffff


	//   ....[9]....
        /*0110*/ 	.word	0xffffffff


	//   ....[10]....
        /*0114*/ 	.word	0xffffffff


	//   ....[11]....
        /*0118*/ 	.word	0xffffffff


	//   ....[12]....
        /*011c*/ 	.word	0xffffffff


	//   ....[13]....
        /*0120*/ 	.word	0xffffffff


	//   ....[14]....
        /*0124*/ 	.word	0xffffffff


	//   ....[15]....
        /*0128*/ 	.word	0xffffffff


	//   ....[16]....
        /*012c*/ 	.word	0xffffffff


	//   ....[17]....
        /*0130*/ 	.word	0xffffffff


	//   ....[18]....
        /*0134*/ 	.word	0xffffffff


	//   ....[19]....
        /*0138*/ 	.word	0xffffffff


	//   ....[20]....
        /*013c*/ 	.word	0xffffffff


	//   ....[21]....
        /*0140*/ 	.word	0xffffffff


	//   ....[22]....
        /*0144*/ 	.word	0xffffffff


	//   ....[23]....
        /*0148*/ 	.word	0xffffffff


	//   ....[24]....
        /*014c*/ 	.word	0xffffffff


	//   ....[25]....
        /*0150*/ 	.word	0xffffffff


	//   ....[26]....
        /*0154*/ 	.word	0xffffffff


	//   ....[27]....
        /*0158*/ 	.word	0xffffffff


	//   ....[28]....
        /*015c*/ 	.word	0xffffffff


	//   ....[29]....
        /*0160*/ 	.word	0xffffffff


	//   ....[30]....
        /*0164*/ 	.word	0xffffffff


	//   ....[31]....
        /*0168*/ 	.word	0xffffffff


	//   ....[32]....
        /*016c*/ 	.word	0xffffffff


	//   ....[33]....
        /*0170*/ 	.word	0xffffffff


	//   ....[34]....
        /*0174*/ 	.word	0xffffffff


	//   ....[35]....
        /*0178*/ 	.word	0xffffffff


	//   ....[36]....
        /*017c*/ 	.word	0xffffffff


	//   ....[37]....
        /*0180*/ 	.word	0xffffffff


	//   ....[38]....
        /*0184*/ 	.word	0xffffffff


	//   ....[39]....
        /*0188*/ 	.word	0xffffffff


	//   ....[40]....
        /*018c*/ 	.word	0xffffffff


	//   ....[41]....
        /*0190*/ 	.word	0xffffffff


	//   ....[42]....
        /*0194*/ 	.word	0xffffffff


	//   ....[43]....
        /*0198*/ 	.word	0xffffffff


	//   ....[44]....
        /*019c*/ 	.word	0xffffffff


	//   ....[45]....
        /*01a0*/ 	.word	0xffffffff


	//   ....[46]....
        /*01a4*/ 	.word	0xffffffff


	//   ....[47]....
        /*01a8*/ 	.word	0xffffffff


	//   ....[48]....
        /*01ac*/ 	.word	0xffffffff


	//   ....[49]....
        /*01b0*/ 	.word	0xffffffff


	//   ....[50]....
        /*01b4*/ 	.word	0xffffffff


	//   ....[51]....
        /*01b8*/ 	.word	0xffffffff


	//   ....[52]....
        /*01bc*/ 	.word	0xffffffff


	//   ....[53]....
        /*01c0*/ 	.word	0xffffffff


	//   ....[54]....
        /*01c4*/ 	.word	0xffffffff


	//   ....[55]....
        /*01c8*/ 	.word	0xffffffff


	//   ....[56]....
        /*01cc*/ 	.word	0xffffffff


	//   ....[57]....
        /*01d0*/ 	.word	0xffffffff


	//   ....[58]....
        /*01d4*/ 	.word	0xffffffff


	//   ....[59]....
        /*01d8*/ 	.word	0xffffffff


	//   ....[60]....
        /*01dc*/ 	.word	0xffffffff


	//   ....[61]....
        /*01e0*/ 	.word	0xffffffff


	//   ....[62]....
        /*01e4*/ 	.word	0xffffffff


	//   ....[63]....
        /*01e8*/ 	.word	0xffffffff


	//   ....[64]....
        /*01ec*/ 	.word	0xffffffff


	//   ....[65]....
        /*01f0*/ 	.word	0xffffffff


	//   ....[66]....
        /*01f4*/ 	.word	0xffffffff


	//   ....[67]....
        /*01f8*/ 	.word	0xffffffff


	//   ....[68]....
        /*01fc*/ 	.word	0xffffffff


	//   ....[69]....
        /*0200*/ 	.word	0xffffffff


	//   ....[70]....
        /*0204*/ 	.word	0xffffffff


	//   ....[71]....
        /*0208*/ 	.word	0xffffffff


	//   ....[72]....
        /*020c*/ 	.word	0xffffffff


	//   ....[73]....
        /*0210*/ 	.word	0xffffffff


	//   ....[74]....
        /*0214*/ 	.word	0xffffffff


	//   ....[75]....
        /*0218*/ 	.word	0xffffffff


	//   ....[76]....
        /*021c*/ 	.word	0xffffffff


	//   ....[77]....
        /*0220*/ 	.word	0xffffffff


	//   ....[78]....
        /*0224*/ 	.word	0xffffffff


	//   ....[79]....
        /*0228*/ 	.word	0xffffffff


	//   ....[80]....
        /*022c*/ 	.word	0xffffffff


	//   ....[81]....
        /*0230*/ 	.word	0xffffffff


	//   ....[82]....
        /*0234*/ 	.word	0xffffffff


	//   ....[83]....
        /*0238*/ 	.word	0xffffffff


	//   ....[84]....
        /*023c*/ 	.word	0xffffffff


	//   ....[85]....
        /*0240*/ 	.word	0xffffffff


	//----- nvinfo : EIATTR_COOP_GROUP_INSTR_OFFSETS
	.align		4
.L_2235:
        /*0244*/ 	.byte	0x04, 0x28
        /*0246*/ 	.short	(.L_2237 - .L_2236)


	//   ....[0]....
.L_2236:
        /*0248*/ 	.word	0x00000130


	//   ....[1]....
        /*024c*/ 	.word	0x00000860


	//   ....[2]....
        /*0250*/ 	.word	0x00000890


	//   ....[3]....
        /*0254*/ 	.word	0x00000910


	//   ....[4]....
        /*0258*/ 	.word	0x00000920


	//   ....[5]....
        /*025c*/ 	.word	0x00000970


	//   ....[6]....
        /*0260*/ 	.word	0x00000980


	//   ....[7]....
        /*0264*/ 	.word	0x000009d0


	//   ....[8]....
        /*0268*/ 	.word	0x000009e0


	//   ....[9]....
        /*026c*/ 	.word	0x00000a30


	//   ....[10]....
        /*0270*/ 	.word	0x00000a40


	//   ....[11]....
        /*0274*/ 	.word	0x00000b00


	//   ....[12]....
        /*0278*/ 	.word	0x00000b30


	//   ....[13]....
        /*027c*/ 	.word	0x00000bb0


	//   ....[14]....
        /*0280*/ 	.word	0x00000bc0


	//   ....[15]....
        /*0284*/ 	.word	0x00000c10


	//   ....[16]....
        /*0288*/ 	.word	0x00000c20


	//   ....[17]....
        /*028c*/ 	.word	0x00000c70


	//   ....[18]....
        /*0290*/ 	.word	0x00000c80


	//   ....[19]....
        /*0294*/ 	.word	0x00000cf0


	//   ....[20]....
        /*0298*/ 	.word	0x00000d10


	//   ....[21]....
        /*029c*/ 	.word	0x00000ea0


	//   ....[22]....
        /*02a0*/ 	.word	0x00000eb0


	//   ....[23]....
        /*02a4*/ 	.word	0x00000f00


	//   ....[24]....
        /*02a8*/ 	.word	0x00000f10


	//   ....[25]....
        /*02ac*/ 	.word	0x00000f60


	//   ....[26]....
        /*02b0*/ 	.word	0x00000f70


	//   ....[27]....
        /*02b4*/ 	.word	0x00000fc0


	//   ....[28]....
        /*02b8*/ 	.word	0x00000fd0


	//   ....[29]....
        /*02bc*/ 	.word	0x00001020


	//   ....[30]....
        /*02c0*/ 	.word	0x00001030


	//   ....[31]....
        /*02c4*/ 	.word	0x00001480


	//   ....[32]....
        /*02c8*/ 	.word	0x00001490


	//   ....[33]....
        /*02cc*/ 	.word	0x000014e0


	//   ....[34]....
        /*02d0*/ 	.word	0x000014f0


	//   ....[35]....
        /*02d4*/ 	.word	0x00001540


	//   ....[36]....
        /*02d8*/ 	.word	0x00001550


	//   ....[37]....
        /*02dc*/ 	.word	0x000015a0


	//   ....[38]....
        /*02e0*/ 	.word	0x000015b0


	//   ....[39]....
        /*02e4*/ 	.word	0x00001600


	//   ....[40]....
        /*02e8*/ 	.word	0x00001610


	//   ....[41]....
        /*02ec*/ 	.word	0x000016a0


	//   ....[42]....
        /*02f0*/ 	.word	0x000016b0


	//   ....[43]....
        /*02f4*/ 	.word	0x00001700


	//   ....[44]....
        /*02f8*/ 	.word	0x00001710


	//   ....[45]....
        /*02fc*/ 	.word	0x00001760


	//   ....[46]....
        /*0300*/ 	.word	0x00001770


	//   ....[47]....
        /*0304*/ 	.word	0x000017c0


	//   ....[48]....
        /*0308*/ 	.word	0x000017d0


	//   ....[49]....
        /*030c*/ 	.word	0x00001820


	//   ....[50]....
        /*0310*/ 	.word	0x00001830


	//   ....[51]....
        /*0314*/ 	.word	0x000018e0


	//   ....[52]....
        /*0318*/ 	.word	0x000018f0


	//   ....[53]....
        /*031c*/ 	.word	0x00001940


	//   ....[54]....
        /*0320*/ 	.word	0x00001950


	//   ....[55]....
        /*0324*/ 	.word	0x000019a0


	//   ....[56]....
        /*0328*/ 	.word	0x000019b0


	//   ....[57]....
        /*032c*/ 	.word	0x00001a00


	//   ....[58]....
        /*0330*/ 	.word	0x00001a10


	//   ....[59]....
        /*0334*/ 	.word	0x00001a60


	//   ....[60]....
        /*0338*/ 	.word	0x00001a70


	//   ....[61]....
        /*033c*/ 	.word	0x00001b00


	//   ....[62]....
        /*0340*/ 	.word	0x00001b10


	//   ....[63]....
        /*0344*/ 	.word	0x00001b60


	//   ....[64]....
        /*0348*/ 	.word	0x00001b70


	//   ....[65]....
        /*034c*/ 	.word	0x00001bc0


	//   ....[66]....
        /*0350*/ 	.word	0x00001bd0


	//   ....[67]....
        /*0354*/ 	.word	0x00001c30


	//   ....[68]....
        /*0358*/ 	.word	0x00001c40


	//   ....[69]....
        /*035c*/ 	.word	0x00001cb0


	//   ....[70]....
        /*0360*/ 	.word	0x00001ce0


	//   ....[71]....
        /*0364*/ 	.word	0x00001f20


	//   ....[72]....
        /*0368*/ 	.word	0x00001f30


	//   ....[73]....
        /*036c*/ 	.word	0x00001f80


	//   ....[74]....
        /*0370*/ 	.word	0x00001f90


	//   ....[75]....
        /*0374*/ 	.word	0x00001fe0


	//   ....[76]....
        /*0378*/ 	.word	0x00001ff0


	//   ....[77]....
        /*037c*/ 	.word	0x00002040


	//   ....[78]....
        /*0380*/ 	.word	0x00002050


	//   ....[79]....
        /*0384*/ 	.word	0x000020a0


	//   ....[80]....
        /*0388*/ 	.word	0x000020b0


	//   ....[81]....
        /*038c*/ 	.word	0x000022c0


	//   ....[82]....
        /*0390*/ 	.word	0x00002300


	//   ....[83]....
        /*0394*/ 	.word	0x00002330


	//   ....[84]....
        /*0398*/ 	.word	0x00002360


	//   ....[85]....
        /*039c*/ 	.word	0x00002380


	//----- nvinfo : EIATTR_EXIT_INSTR_OFFSETS
	.align		4
.L_2237:
        /*03a0*/ 	.byte	0x04, 0x1c
        /*03a2*/ 	.short	(.L_2239 - .L_2238)


	//   ....[0]....
.L_2238:
        /*03a4*/ 	.word	0x00001230


	//   ....[1]....
        /*03a8*/ 	.word	0x00002500


	//   ....[2]....
        /*03ac*/ 	.word	0x000025d0


	//----- nvinfo : EIATTR_CRS_STACK_SIZE
	.align		4
.L_2239:
        /*03b0*/ 	.byte	0x04, 0x1e
        /*03b2*/ 	.short	(.L_2241 - .L_2240)
.L_2240:
        /*03b4*/ 	.word	0x00000000
.L_2241:


//--------------------- .nv.info._ZN4vllm3moe44grouped_topk_fused_small_expert_count_kernelI6__halffiLNS0_11ScoringFuncE0ELi512ELb0ELi8EEEvPT_PfPT1_PKT0_llllllbd --------------------------
	.section	.nv.info._ZN4vllm3moe44grouped_topk_fused_small_expert_count_kernelI6__halffiLNS0_11ScoringFuncE0ELi512ELb0ELi8EEEvPT_PfPT1_PKT0_llllllbd,"",@"SHT_CUDA_INFO"
	.sectionflags	@""
	.align	4


	//----- nvinfo : EIATTR_CUDA_API_VERSION
	.align		4
        /*0000*/ 	.byte	0x04, 0x37
        /*0002*/ 	.short	(.L_2243 - .L_2242)
.L_2242:
        /*0004*/ 	.word	0x00000082


	//----- nvinfo : EIATTR_SW2861232_WAR
	.align		4
.L_2243:
        /*0008*/ 	.byte	0x01, 0x35
	.zero		2


	//----- nvinfo : EIATTR_PARAM_CBANK
	.align		4
        /*000c*/ 	.byte	0x04, 0x0a
        /*000e*/ 	.short	(.L_2245 - .L_2244)
	.align		4
.L_2244:
        /*0010*/ 	.word	index@(.nv.constant0._ZN4vllm3moe44grouped_topk_fused_small_expert_count_kernelI6__halffiLNS0_11ScoringFuncE0ELi512ELb0ELi8EEEvPT_PfPT1_PKT0_llllllbd)
        /*0014*/ 	.short	0x0160
        /*0016*/ 	.short	0x0060


	//----- nvinfo : EIATTR_CBANK_PARAM_SIZE
	.align		4
.L_2245:
        /*0018*/ 	.byte	0x03, 0x19
        /*001a*/ 	.short	0x0060


	//----- nvinfo : EIATTR_KPARAM_INFO
	.align		4
        /*001c*/ 	.byte	0x04, 0x17
        /*001e*/ 	.short	(.L_2247 - .L_2246)
.L_2246:
        /*0020*/ 	.word	0x00000000
        /*0024*/ 	.short	0x000b
        /*0026*/ 	.short	0x0058
        /*0028*/ 	.byte	0x00, 0xf0, 0x21, 0x00


	//----- nvinfo : EIATTR_KPARAM_INFO
	.align		4
.L_2247:
        /*002c*/ 	.byte	0x04, 0x17
        /*002e*/ 	.short	(.L_2249 - .L_2248)
.L_2248:
        /*0030*/ 	.word	0x00000000
        /*0034*/ 	.short	0x000a
        /*0036*/ 	.short	0x0050
        /*0038*/ 	.byte	0x00, 0xf0, 0x05, 0x00


	//----- nvinfo : EIATTR_KPARAM_INFO
	.align		4
.L_2249:
        /*003c*/ 	.byte	0x04, 0x17
        /*003e*/ 	.short	(.L_2251 - .L_2250)
.L_2250:
        /*0040*/ 	.word	0x00000000
        /*0044*/ 	.short	0x0009
        /*0046*/ 	.short	0x0048
        /*0048*/ 	.byte	0x00, 0xf0, 0x21, 0x00


	//----- nvinfo : EIATTR_KPARAM_INFO
	.align		4
.L_2251:
        /*004c*/ 	.byte	0x04, 0x17
        /*004e*/ 	.short	(.L_2253 - .L_2252)
.L_2252:
        /*0050*/ 	.word	0x00000000
        /*0054*/ 	.short	0x0008
        /*0056*/ 	.short	0x0040
        /*0058*/ 	.byte	0x00, 0xf0, 0x21, 0x00


	//----- nvinfo : EIATTR_KPARAM_INFO
	.align		4
.L_2253:
        /*005c*/ 	.byte	0x04, 0x17
        /*005e*/ 	.short	(.L_2255 - .L_2254)
.L_2254:
        /*0060*/ 	.word	0x00000000
        /*0064*/ 	.short	0x0007
        /*0066*/ 	.short	0x0038
        /*0068*/ 	.byte	0x00, 0xf0, 0x21, 0x00


	//----- nvinfo : EIATTR_KPARAM_INFO
	.align		4
.L_2255:
        /*006c*/ 	.byte	0x04, 0x17
        /*006e*/ 	.short	(.L_2257 - .L_2256)
.L_2256:
        /*0070*/ 	.word	0x00000000
        /*0074*/ 	.short	0x0006
        /*0076*/ 	.short	0x0030
        /*0078*/ 	.byte	0x00, 0xf0, 0x21, 0x00


	//----- nvinfo : EIATTR_KPARAM_INFO
	.align		4
.L_2257:
        /*007c*/ 	.byte	0x04, 0x17
        /*007e*/ 	.short	(.L_2259 - .L_2258)
.L_2258:
        /*0080*/ 	.word	0x00000000
        /*0084*/ 	.short	0x0005
        /*0086*/ 	.short	0x0028
        /*0088*/ 	.byte	0x00, 0xf0, 0x21, 0x00


	//----- nvinfo : EIATTR_KPARAM_INFO
	.align		4
.L_2259:
        /*008c*/ 	.byte	0x04, 0x17
        /*008e*/ 	.short	(.L_2261 - .L_2260)
.L_2260:
        /*0090*/ 	.word	0x00000000
        /*0094*/ 	.short	0x0004
        /*0096*/ 	.short	0x0020
        /*0098*/ 	.byte	0x00, 0xf0, 0x21, 0x00


	//----- nvinfo : EIATTR_KPARAM_INFO
	.align		4
.L_2261:
        /*009c*/ 	.byte	0x04, 0x17
        /*009e*/ 	.short	(.L_2263 - .L_2262)
.L_2262:
        /*00a0*/ 	.word	0x00000000
        /*00a4*/ 	.short	0x0003
        /*00a6*/ 	.short	0x0018
        /*00a8*/ 	.byte	0x00, 0xf0, 0x21, 0x00


	//----- nvinfo : EIATTR_KPARAM_INFO
	.align		4
.L_2263:
        /*00ac*/ 	.byte	0x04, 0x17
        /*00ae*/ 	.short	(.L_2265 - .L_2264)
.L_2264:
        /*00b0*/ 	.word	0x00000000
        /*00b4*/ 	.short	0x0002
        /*00b6*/ 	.short	0x0010
        /*00b8*/ 	.byte	0x00, 0xf0, 0x21, 0x00


	//----- nvinfo : EIATTR_KPARAM_INFO
	.align		4
.L_2265:
        /*00bc*/ 	.byte	0x04, 0x17
        /*00be*/ 	.short	(.L_2267 - .L_2266)
.L_2266:
        /*00c0*/ 	.word	0x00000000
        /*00c4*/ 	.short	0x0001
        /*00c6*/ 	.short	0x0008
        /*00c8*/ 	.byte	0x00, 0xf0, 0x21, 0x00


	//----- nvinfo : EIATTR_KPARAM_INFO
	.align		4
.L_2267:
        /*00cc*/ 	.byte	0x04, 0x17
        /*00ce*/ 	.short	(.L_2269 - .L_2268)
.L_2268:
        /*00d0*/ 	.word	0x00000000
        /*00d4*/ 	.short	0x0000
        /*00d6*/ 	.short	0x0000
        /*00d8*/ 	.byte	0x00, 0xf0, 0x21, 0x00


	//----- nvinfo : EIATTR_MAXREG_COUNT
	.align		4
.L_2269:
        /*00dc*/ 	.byte	0x03, 0x1b
        /*00de*/ 	.short	0x00ff


	//----- nvinfo : EIATTR_NUM_BARRIERS
	.align		4
        /*00e0*/ 	.byte	0x02, 0x4c
        /*00e2*/ 	.byte	0x01
	.zero		1


	//----- nvinfo : EIATTR_MERCURY_ISA_VERSION
	.align		4
        /*00e4*/ 	.byte	0x03, 0x5f
        /*00e6*/ 	.short	0x0000


	//----- nvinfo : EIATTR_COOP_GROUP_MASK_REGIDS
	.align		4
        /*00e8*/ 	.byte	0x04, 0x29
        /*00ea*/ 	.short	(.L_2271 - .L_2270)


	//   ....[0]....
.L_2270:
        /*00ec*/ 	.word	0xffffffff


	//   ....[1]....
        /*00f0*/ 	.word	0xffffffff


	//   ....[2]....
        /*00f4*/ 	.word	0xffffffff


	//   ....[3]....
        /*00f8*/ 	.word	0xffffffff


	//   ....[4]....
        /*00fc*/ 	.word	0xffffffff


	//   ....[5]....
        /*0100*/ 	.word	0xffffffff


	//   ....[6]....
        /*0104*/ 	.word	0xffffffff


	//   ....[7]....
        /*0108*/ 	.word	0xffffffff


	//   ....[8]....
        /*010c*/ 	.word	0xffffffff


	//   ....[9]....
        /*0110*/ 	.word	0xffffffff


	//   ....[10]....
        /*0114*/ 	.word	0xffffffff


	//   ....[11]....
        /*0118*/ 	.word	0xffffffff


	//   ....[12]....
        /*011c*/ 	.word	0xffffffff


	//   ....[13]....
        /*0120*/ 	.word	0xffffffff


	//   ....[14]....
        /*0124*/ 	.word	0xffffffff


	//   ....[15]....
        /*0128*/ 	.word	0xffffffff


	//   ....[16]....
        /*012c*/ 	.word	0xffffffff


	//   ....[17]....
        /*0130*/ 	.word	0xffffffff


	//   ....[18]....
        /*0134*/ 	.word	0xffffffff


	//   ....[19]....
        /*0138*/ 	.word	0xffffffff


	//   ....[20]....
        /*013c*/ 	.word	0xffffffff


	//   ....[21]....
        /*0140*/ 	.word	0xffffffff


	//   ....[22]....
        /*0144*/ 	.word	0xffffffff


	//   ....[23]....
        /*0148*/ 	.word	0xffffffff


	//   ....[24]....
        /*014c*/ 	.word	0xffffffff


	//   ....[25]....
        /*0150*/ 	.word	0xffffffff


	//   ....[26]....
        /*0154*/ 	.word	0xffffffff


	//   ....[27]....
        /*0158*/ 	.word	0xffffffff


	//   ....[28]....
        /*015c*/ 	.word	0xffffffff


	//   ....[29]....
        /*0160*/ 	.word	0xffffffff


	//   ....[30]....
        /*0164*/ 	.word	0xffffffff


	//   ....[31]....
        /*0168*/ 	.word	0xffffffff


	//   ....[32]....
        /*016c*/ 	.word	0xffffffff


	//   ....[33]....
        /*0170*/ 	.word	0xffffffff


	//   ....[34]....
        /*0174*/ 	.word	0xffffffff


	//   ....[35]....
        /*0178*/ 	.word	0xffffffff


	//   ....[36]....
        /*017c*/ 	.word	0xffffffff


	//   ....[37]....
        /*0180*/ 	.word	0xffffffff


	//   ....[38]....
        /*0184*/ 	.word	0xffffffff


	//   ....[39]....
        /*0188*/ 	.word	0xffffffff


	//   ....[40]....
        /*018c*/ 	.word	0xffffffff


	//   ....[41]....
        /*0190*/ 	.word	0xffffffff


	//   ....[42]....
        /*0194*/ 	.word	0xffffffff


	//   ....[43]....
        /*0198*/ 	.word	0xffffffff


	//   ....[44]....
        /*019c*/ 	.word	0xffffffff


	//   ....[45]....
        /*01a0*/ 	.word	0xffffffff


	//   ....[46]....
        /*01a4*/ 	.word	0xffffffff


	//   ....[47]....
        /*01a8*/ 	.word	0xffffffff


	//   ....[48]....
        /*01ac*/ 	.word	0xffffffff


	//   ....[49]....
        /*01b0*/ 	.word	0xffffffff


	//   ....[50]....
        /*01b4*/ 	.word	0xffffffff


	//   ....[51]....
        /*01b8*/ 	.word	0xffffffff


	//   ....[52]....
        /*01bc*/ 	.word	0xffffffff


	//   ....[53]....
        /*01c0*/ 	.word	0xffffffff


	//   ....[54]....
        /*01c4*/ 	.word	0xffffffff


	//   ....[55]....
        /*01c8*/ 	.word	0xffffffff


	//   ....[56]....
        /*01cc*/ 	.word	0xffffffff


	//   ....[57]....
        /*01d0*/ 	.word	0xffffffff


	//   ....[58]....
        /*01d4*/ 	.word	0xffffffff


	//   ....[59]....
        /*01d8*/ 	.word	0xffffffff


	//   ....[60]....
        /*01dc*/ 	.word	0xffffffff


	//   ....[61]....
        /*01e0*/ 	.word	0xffffffff


	//   ....[62]....
        /*01e4*/ 	.word	0xffffffff


	//   ....[63]....
        /*01e8*/ 	.word	0xffffffff


	//   ....[64]....
        /*01ec*/ 	.word	0xffffffff


	//   ....[65]....
        /*01f0*/ 	.word	0xffffffff


	//   ....[66]....
        /*01f4*/ 	.word	0xffffffff


	//   ....[67]....
        /*01f8*/ 	.word	0xffffffff


	//   ....[68]....
        /*01fc*/ 	.word	0xffffffff


	//   ....[69]....
        /*0200*/ 	.word	0xffffffff


	//   ....[70]....
        /*0204*/ 	.word	0xffffffff


	//   ....[71]....
        /*0208*/ 	.word	0xffffffff


	//   ....[72]....
        /*020c*/ 	.word	0xffffffff


	//   ....[73]....
        /*0210*/ 	.word	0xffffffff


	//   ....[74]....
        /*0214*/ 	.word	0xffffffff


	//   ....[75]....
        /*0218*/ 	.word	0xffffffff


	//   ....[76]....
        /*021c*/ 	.word	0xffffffff


	//   ....[77]....
        /*0220*/ 	.word	0xffffffff


	//   ....[78]....
        /*0224*/ 	.word	0xffffffff


	//   ....[79]....
        /*0228*/ 	.word	0xffffffff


	//   ....[80]....
        /*022c*/ 	.word	0xffffffff


	//   ....[81]....
        /*0230*/ 	.word	0xffffffff


	//   ....[82]....
        /*0234*/ 	.word	0xffffffff


	//   ....[83]....
        /*0238*/ 	.word	0xffffffff


	//   ....[84]....
        /*023c*/ 	.word	0xffffffff


	//   ....[85]....
        /*0240*/ 	.word	0xffffffff


	//----- nvinfo : EIATTR_COOP_GROUP_INSTR_OFFSETS
	.align		4
.L_2271:
        /*0244*/ 	.byte	0x04, 0x28
        /*0246*/ 	.short	(.L_2273 - .L_2272)


	//   ....[0]....
.L_2272:
        /*0248*/ 	.word	0x00000130


	//   ....[1]....
        /*024c*/ 	.word	0x00000860


	//   ....[2]....
        /*0250*/ 	.word	0x00000890


	//   ....[3]....
        /*0254*/ 	.word	0x00000910


	//   ....[4]....
        /*0258*/ 	.word	0x00000920


	//   ....[5]....
        /*025c*/ 	.word	0x00000970


	//   ....[6]....
        /*0260*/ 	.word	0x00000980


	//   ....[7]....
        /*0264*/ 	.word	0x000009d0


	//   ....[8]....
        /*0268*/ 	.word	0x000009e0


	//   ....[9]....
        /*026c*/ 	.word	0x00000a30


	//   ....[10]....
        /*0270*/ 	.word	0x00000a40


	//   ....[11]....
        /*0274*/ 	.word	0x00000b00


	//   ....[12]....
        /*0278*/ 	.word	0x00000b30


	//   ....[13]....
        /*027c*/ 	.word	0x00000bb0


	//   ....[14]....
        /*0280*/ 	.word	0x00000bc0


	//   ....[15]....
        /*0284*/ 	.word	0x00000c10


	//   ....[16]....
        /*0288*/ 	.word	0x00000c20


	//   ....[17]....
        /*028c*/ 	.word	0x00000c70


	//   ....[18]....
        /*0290*/ 	.word	0x00000c80


	//   ....[19]....
        /*0294*/ 	.word	0x00000cf0


	//   ....[20]....
        /*0298*/ 	.word	0x00000d10


	//   ....[21]....
        /*029c*/ 	.word	0x00000ea0


	//   ....[22]....
        /*02a0*/ 	.word	0x00000eb0


	//   ....[23]....
        /*02a4*/ 	.word	0x00000f00


	//   ....[24]....
        /*02a8*/ 	.word	0x00000f10


	//   ....[25]....
        /*02ac*/ 	.word	0x00000f60


	//   ....[26]....
        /*02b0*/ 	.word	0x00000f70


	//   ....[27]....
        /*02b4*/ 	.word	0x00000fc0


	//   ....[28]....
        /*02b8*/ 	.word	0x00000fd0


	//   ....[29]....
        /*02bc*/ 	.word	0x00001020


	//   ....[30]....
        /*02c0*/ 	.word	0x00001030


	//   ....[31]....
        /*02c4*/ 	.word	0x00001420


	//   ....[32]....
        /*02c8*/ 	.word	0x00001430


	//   ....[33]....
        /*02cc*/ 	.word	0x00001480


	//   ....[34]....
        /*02d0*/ 	.word	0x00001490


	//   ....[35]....
        /*02d4*/ 	.word	0x000014e0


	//   ....[36]....
        /*02d8*/ 	.word	0x000014f0


	//   ....[37]....
        /*02dc*/ 	.word	0x00001540


	//   ....[38]....
        /*02e0*/ 	.word	0x00001550


	//   ....[39]....
        /*02e4*/ 	.word	0x000015a0


	//   ....[40]....
        /*02e8*/ 	.word	0x000015b0


	//   ....[41]....
        /*02ec*/ 	.word	0x00001640


	//   ....[42]....
        /*02f0*/ 	.word	0x00001650


	//   ....[43]....
        /*02f4*/ 	.word	0x000016a0


	//   ....[44]....
        /*02f8*/ 	.word	0x000016b0


	//   ....[45]....
        /*02fc*/ 	.word	0x00001700


	//   ....[46]....
        /*0300*/ 	.word	0x00001710


	//   ....[47]....
        /*0304*/ 	.word	0x00001760


	//   ....[48]....
        /*0308*/ 	.word	0x00001770


	//   ....[49]....
        /*030c*/ 	.word	0x000017c0


	//   ....[50]....
        /*0310*/ 	.word	0x000017d0


	//   ....[51]....
        /*0314*/ 	.word	0x00001880


	//   ....[52]....
        /*0318*/ 	.word	0x00001890


	//   ....[53]....
        /*031c*/ 	.word	0x000018e0


	//   ....[54]....
        /*0320*/ 	.word	0x000018f0


	//   ....[55]....
        /*0324*/ 	.word	0x00001940


	//   ....[56]....
        /*0328*/ 	.word	0x00001950


	//   ....[57]....
        /*032c*/ 	.word	0x000019a0


	//   ....[58]....
        /*0330*/ 	.word	0x000019b0


	//   ....[59]....
        /*0334*/ 	.word	0x00001a00


	//   ....[60]....
        /*0338*/ 	.word	0x00001a10


	//   ....[61]....
        /*033c*/ 	.word	0x00001ab0


	//   ....[62]....
        /*0340*/ 	.word	0x00001ac0


	//   ....[63]....
        /*0344*/ 	.word	0x00001b10


	//   ....[64]....
        /*0348*/ 	.word	0x00001b20


	//   ....[65]....
        /*034c*/ 	.word	0x00001b70


	//   ....[66]....
        /*0350*/ 	.word	0x00001b80


	//   ....[67]....
        /*0354*/ 	.word	0x00001be0


	//   ....[68]....
        /*0358*/ 	.word	0x00001bf0


	//   ....[69]....
        /*035c*/ 	.word	0x00001c60


	//   ....[70]....
        /*0360*/ 	.word	0x00001c90


	//   ....[71]....
        /*0364*/ 	.word	0x00001ec0


	//   ....[72]....
        /*0368*/ 	.word	0x00001ed0


	//   ....[73]....
        /*036c*/ 	.word	0x00001f20


	//   ....[74]....
        /*0370*/ 	.word	0x00001f30


	//   ....[75]....
        /*0374*/ 	.word	0x00001f80


	//   ....[76]....
        /*0378*/ 	.word	0x00001f90


	//   ....[77]....
        /*037c*/ 	.word	0x00001fe0


	//   ....[78]....
        /*0380*/ 	.word	0x00001ff0


	//   ....[79]....
        /*0384*/ 	.word	0x00002040


	//   ....[80]....
        /*0388*/ 	.word	0x00002050


	//   ....[81]....
        /*038c*/ 	.word	0x00002260


	//   ....[82]....
        /*0390*/ 	.word	0x000022a0


	//   ....[83]....
        /*0394*/ 	.word	0x000022d0


	//   ....[84]....
        /*0398*/ 	.word	0x00002300


	//   ....[85]....
        /*039c*/ 	.word	0x00002320


	//----- nvinfo : EIATTR_EXIT_INSTR_OFFSETS
	.align		4
.L_2273:
        /*03a0*/ 	.byte	0x04, 0x1c
        /*03a2*/ 	.short	(.L_2275 - .L_2274)


	//   ....[0]....
.L_2274:
        /*03a4*/ 	.word	0x00001230


	//   ....[1]....
        /*03a8*/ 	.word	0x000024a0


	//   ....[2]....
        /*03ac*/ 	.word	0x00002570


	//----- nvinfo : EIATTR_CRS_STACK_SIZE
	.align		4
.L_2275:
        /*03b0*/ 	.byte	0x04, 0x1e
        /*03b2*/ 	.short	(.L_2277 - .L_2276)
.L_2276:
        /*03b4*/ 	.word	0x00000000
.L_2277:


//--------------------- .nv.info._ZN4vllm3moe44grouped_topk_fused_small_expert_count_kernelI6__halffiLNS0_11ScoringFuncE0ELi512ELb0ELi22EEEvPT_PfPT1_PKT0_llllllbd --------------------------
	.section	.nv.info._ZN4vllm3moe44grouped_topk_fused_small_expert_count_kernelI6__halffiLNS0_11ScoringFuncE0ELi512ELb0ELi22EEEvPT_PfPT1_PKT0_llllllbd,"",@"SHT_CUDA_INFO"
	.sectionflags	@""
	.align	4


	//----- nvinfo : EIATTR_CUDA_API_VERSION
	.align		4
        /*0000*/ 	.byte	0x04, 0x37
        /*0002*/ 	.short	(.L_2279 - .L_2278)
.L_2278:
        /*0004*/ 	.word	0x00000082


	//----- nvinfo : EIATTR_SW2861232_WAR
	.align		4
.L_2279:
        /*0008*/ 	.byte	0x01, 0x35
	.zero		2


	//----- nvinfo : EIATTR_PARAM_CBANK
	.align		4
        /*000c*/ 	.byte	0x04, 0x0a
        /*000e*/ 	.short	(.L_2281 - .L_2280)
	.align		4
.L_2280:
        /*0010*/ 	.word	index@(.nv.constant0._ZN4vllm3moe44grouped_topk_fused_small_expert_count_kernelI6__halffiLNS0_11ScoringFuncE0ELi512ELb0ELi22EEEvPT_PfPT1_PKT0_llllllbd)
        /*0014*/ 	.short	0x0160
        /*0016*/ 	.short	0x0060


	//----- nvinfo : EIATTR_CBANK_PARAM_SIZE
	.align		4
.L_2281:
        /*0018*/ 	.byte	0x03, 0x19
        /*001a*/ 	.short	0x0060


	//----- nvinfo : EIATTR_KPARAM_INFO
	.align		4
        /*001c*/ 	.byte	0x04, 0x17
        /*001e*/ 	.short	(.L_2283 - .L_2282)
.L_2282:
        /*0020*/ 	.word	0x00000000
        /*0024*/ 	.short	0x000b
        /*0026*/ 	.short	0x0058
        /*0028*/ 	.byte	0x00, 0xf0, 0x21, 0x00


	//----- nvinfo : EIATTR_KPARAM_INFO
	.align		4
.L_2283:
        /*002c*/ 	.byte	0x04, 0x17
        /*002e*/ 	.short	(.L_2285 - .L_2284)
.L_2284:
        /*0030*/ 	.word	0x00000000
        /*0034*/ 	.short	0x000a
        /*0036*/ 	.short	0x0050
        /*0038*/ 	.byte	0x00, 0xf0, 0x05, 0x00


	//----- nvinfo : EIATTR_KPARAM_INFO
	.align		4
.L_2285:
        /*003c*/ 	.byte	0x04, 0x17
        /*003e*/ 	.short	(.L_2287 - .L_2286)
.L_2286:
        /*0040*/ 	.word	0x00000000
        /*0044*/ 	.short	0x0009
        /*0046*/ 	.short	0x0048
        /*0048*/ 	.byte	0x00, 0xf0, 0x21, 0x00


	//----- nvinfo : EIATTR_KPARAM_INFO
	.align		4
.L_2287:
        /*004c*/ 	.byte	0x04, 0x17
        /*004e*/ 	.short	(.L_2289 - .L_2288)
.L_2288:
        /*0050*/ 	.word	0x00000000
        /*0054*/ 	.short	0x0008
        /*0056*/ 	.short	0x0040
        /*0058*/ 	.byte	0x00, 0xf0, 0x21, 0x00


	//----- nvinfo : EIATTR_KPARAM_INFO
	.align		4
.L_2289:
        /*005c*/ 	.byte	0x04, 0x17
        /*005e*/ 	.short	(.L_2291 - .L_2290)
.L_2290:
        /*0060*/ 	.word	0x00000000
        /*0064*/ 	.short	0x0007
        /*0066*/ 	.short	0x0038
        /*0068*/ 	.byte	0x00, 0xf0, 0x21, 0x00


	//----- nvinfo : EIATTR_KPARAM_INFO
	.align		4
.L_2291:
        /*006c*/ 	.byte	0x04, 0x17
        /*006e*/ 	.short	(.L_2293 - .L_2292)
.L_2292:
        /*0070*/ 	.word	0x00000000
        /*0074*/ 	.short	0x0006
        /*0076*/ 	.short	0x0030
        /*0078*/ 	.byte	0x00, 0xf0, 0x21, 0x00


	//----- nvinfo : EIATTR_KPARAM_INFO
	.align		4
.L_2293:
        /*007c*/ 	.byte	0x04, 0x17
        /*007e*/ 	.short	(.L_2295 - .L_2294)
.L_2294:
        /*0080*/ 	.word	0x00000000
        /*0084*/ 	.short	0x0005
        /*0086*/ 	.short	0x0028
        /*0088*/ 	.byte	0x00, 0xf0, 0x21, 0x00


	//----- nvinfo : EIATTR_KPARAM_INFO
	.align		4
.L_2295:
        /*008c*/ 	.byte	0x04, 0x17
        /*008e*/ 	.short	(.L_2297 - .L_2296)
.L_2296:
        /*0090*/ 	.word	0x00000000
        /*0094*/ 	.short	0x0004
        /*0096*/ 	.short	0x0020
        /*0098*/ 	.byte	0x00, 0xf0, 0x21, 0x00


	//----- nvinfo : EIATTR_KPARAM_INFO
	.align		4
.L_2297:
        /*009c*/ 	.byte	0x04, 0x17
        /*009e*/ 	.short	(.L_2299 - .L_2298)
.L_2298:
        /*00a0*/ 	.word	0x00000000
        /*00a4*/ 	.short	0x0003
        /*00a6*/ 	.short	0x0018
        /*00a8*/ 	.byte	0x00, 0xf0, 0x21, 0x00


	//----- nvinfo : EIATTR_KPARAM_INFO
	.align		4
.L_2299:
        /*00ac*/ 	.byte	0x04, 0x17
        /*00ae*/ 	.short	(.L_2301 - .L_2300)
.L_2300:
        /*00b0*/ 	.word	0x00000000
        /*00b4*/ 	.short	0x0002
        /*00b6*/ 	.short	0x0010
        /*00b8*/ 	.byte	0x00, 0xf0, 0x21, 0x00


	//----- nvinfo : EIATTR_KPARAM_INFO
	.align		4
.L_2301:
        /*00bc*/ 	.byte	0x04, 0x17
        /*00be*/ 	.short	(.L_2303 - .L_2302)
.L_2302:
        /*00c0*/ 	.word	0x00000000
        /*00c4*/ 	.short	0x0001
        /*00c6*/ 	.short	0x0008
        /*00c8*/ 	.byte	0x00, 0xf0, 0x21, 0x00


	//----- nvinfo : EIATTR_KPARAM_INFO
	.align		4
.L_2303:
        /*00cc*/ 	.byte	0x04, 0x17
        /*00ce*/ 	.short	(.L_2305 - .L_2304)
.L_2304:
        /*00d0*/ 	.word	0x00000000
        /*00d4*/ 	.short	0x0000
        /*00d6*/ 	.short	0x0000
        /*00d8*/ 	.byte	0x00, 0xf0, 0x21, 0x00


	//----- nvinfo : EIATTR_MAXREG_COUNT
	.align		4
.L_2305:
        /*00dc*/ 	.byte	0x03, 0x1b
        /*00de*/ 	.short	0x00ff


	//----- nvinfo : EIATTR_NUM_BARRIERS
	.align		4
        /*00e0*/ 	.byte	0x02, 0x4c
        /*00e2*/ 	.byte	0x01
	.zero		1


	//----- nvinfo : EIATTR_MERCURY_ISA_VERSION
	.align		4
        /*00e4*/ 	.byte	0x03, 0x5f
        /*00e6*/ 	.short	0x0000


	//----- nvinfo : EIATTR_COOP_GROUP_MASK_REGIDS
	.align		4
        /*00e8*/ 	.byte	0x04, 0x29
        /*00ea*/ 	.short	(.L_2307 - .L_2306)


	//   ....[0]....
.L_2306:
        /*00ec*/ 	.word	0xffffffff


	//   ....[1]....
        /*00f0*/ 	.word	0xffffffff


	//   ....[2]....
        /*00f4*/ 	.word	0xffffffff


	//   ....[3]....
        /*00f8*/ 	.word	0xffffffff


	//   ....[4]....
        /*00fc*/ 	.word	0xffffffff


	//   ....[5]....
        /*0100*/ 	.word	0xffffffff


	//   ....[6]....
        /*0104*/ 	.word	0xffffffff


	//   ....[7]....
        /*0108*/ 	.word	0xffffffff


	//   ....[8]....
        /*010c*/ 	.word	0xffffffff


	//   ....[9]....
        /*0110*/ 	.word	0xffffffff


	//   ....[10]....
        /*0114*/ 	.word	0xffffffff


	//   ....[11]....
        /*0118*/ 	.word	0xffffffff


	//   ....[12]....
        /*011c*/ 	.word	0xffffffff


	//   ....[13]....
        /*0120*/ 	.word	0xffffffff


	//   ....[14]....
        /*0124*/ 	.word	0xffffffff


	//   ....[15]....
        /*0128*/ 	.word	0xffffffff


	//   ....[16]....
        /*012c*/ 	.word	0xffffffff


	//   ....[17]....
        /*0130*/ 	.word	0xffffffff


	//   ....[18]....
        /*0134*/ 	.word	0xffffffff


	//   ....[19]....
        /*0138*/ 	.word	0xffffffff


	//   ....[20]....
        /*013c*/ 	.word	0xffffffff


	//   ....[21]....
        /*0140*/ 	.word	0xffffffff


	//   ....[22]....
        /*0144*/ 	.word	0xffffffff


	//   ....[23]....
        /*0148*/ 	.word	0xffffffff


	//   ....[24]....
        /*014c*/ 	.word	0xffffffff


	//   ....[25]....
        /*0150*/ 	.word	0xffffffff


	//   ....[26]....
        /*0154*/ 	.word	0xffffffff


	//   ....[27]....
        /*0158*/ 	.word	0xffffffff


	//   ....[28]....
        /*015c*/ 	.word	0xffffffff


	//   ....[29]....
        /*0160*/ 	.word	0xffffffff


	//   ....[30]....
        /*0164*/ 	.word	0xffffffff


	//   ....[31]....
        /*0168*/ 	.word	0xffffffff


	//   ....[32]....
        /*016c*/ 	.word	0xffffffff


	//   ....[33]....
        /*0170*/ 	.word	0xffffffff


	//   ....[34]....
        /*0174*/ 	.word	0xffffffff


	//   ....[35]....
        /*0178*/ 	.word	0xffffffff


	//   ....[36]....
        /*017c*/ 	.word	0xffffffff


	//   ....[37]....
        /*0180*/ 	.word	0xffffffff


	//   ....[38]....
        /*0184*/ 	.word	0xffffffff


	//   ....[39]....
        /*0188*/ 	.word	0xffffffff


	//   ....[40]....
        /*018c*/ 	.word	0xffffffff


	//   ....[41]....
        /*0190*/ 	.word	0xffffffff


	//   ....[42]....
        /*0194*/ 	.word	0xffffffff


	//   ....[43]....
        /*0198*/ 	.word	0xffffffff


	//   ....[44]....
        /*019c*/ 	.word	0xffffffff


	//   ....[45]....
        /*01a0*/ 	.word	0xffffffff


	//   ....[46]....
        /*01a4*/ 	.word	0xffffffff


	//   ....[47]....
        /*01a8*/ 	.word	0xffffffff


	//   ....[48]....
        /*01ac*/ 	.word	0xffffffff


	//   ....[49]....
        /*01b0*/ 	.word	0xffffffff


	//   ....[50]....
        /*01b4*/ 	.word	0xffffffff


	//   ....[51]....
        /*01b8*/ 	.word	0xffffffff


	//   ....[52]....
        /*01bc*/ 	.word	0xffffffff


	//   ....[53]....
        /*01c0*/ 	.word	0xffffffff


	//   ....[54]....
        /*01c4*/ 	.word	0xffffffff


	//   ....[55]....
        /*01c8*/ 	.word	0xffffffff


	//   ....[56]....
        /*01cc*/ 	.word	0xffffffff


	//   ....[57]....
        /*01d0*/ 	.word	0xffffffff


	//   ....[58]....
        /*01d4*/ 	.word	0xffffffff


	//   ....[59]....
        /*01d8*/ 	.word	0xffffffff


	//   ....[60]....
        /*01dc*/ 	.word	0xffffffff


	//   ....[61]....
        /*01e0*/ 	.word	0xffffffff


	//   ....[62]....
        /*01e4*/ 	.word	0xffffffff


	//   ....[63]....
        /*01e8*/ 	.word	0xffffffff


	//   ....[64]....
        /*01ec*/ 	.word	0xffffffff


	//   ....[65]....
        /*01f0*/ 	.word	0xffffffff


	//----- nvinfo : EIATTR_COOP_GROUP_INSTR_OFFSETS
	.align		4
.L_2307:
        /*01f4*/ 	.byte	0x04, 0x28
        /*01f6*/ 	.short	(.L_2309 - .L_2308)


	//   ....[0]....
.L_2308:
        /*01f8*/ 	.word	0x00000130


	//   ....[1]....
        /*01fc*/ 	.word	0x00000890


	//   ....[2]....
        /*0200*/ 	.word	0x000008c0


	//   ....[3]....
        /*0204*/ 	.word	0x00000940


	//   ....[4]....
        /*0208*/ 	.word	0x00000950


	//   ....[5]....
        /*020c*/ 	.word	0x000009a0


	//   ....[6]....
        /*0210*/ 	.word	0x000009b0


	//   ....[7]....
        /*0214*/ 	.word	0x00000a00


	//   ....[8]....
        /*0218*/ 	.word	0x00000a10


	//   ....[9]....
        /*021c*/ 	.word	0x00000a60


	//   ....[10]....
        /*0220*/ 	.word	0x00000a70


	//   ....[11]....
        /*0224*/ 	.word	0x00000b30


	//   ....[12]....
        /*0228*/ 	.word	0x00000b60


	//   ....[13]....
        /*022c*/ 	.word	0x00000be0


	//   ....[14]....
        /*0230*/ 	.word	0x00000bf0


	//   ....[15]....
        /*0234*/ 	.word	0x00000c40


	//   ....[16]....
        /*0238*/ 	.word	0x00000c50


	//   ....[17]....
        /*023c*/ 	.word	0x00000ca0


	//   ....[18]....
        /*0240*/ 	.word	0x00000cb0


	//   ....[19]....
        /*0244*/ 	.word	0x00000d20


	//   ....[20]....
        /*0248*/ 	.word	0x00000d50


	//   ....[21]....
        /*024c*/ 	.word	0x00000ed0


	//   ....[22]....
        /*0250*/ 	.word	0x00000ee0


	//   ....[23]....
        /*0254*/ 	.word	0x00000f30


	//   ....[24]....
        /*0258*/ 	.word	0x00000f40


	//   ....[25]....
        /*025c*/ 	.word	0x00000f90


	//   ....[26]....
        /*0260*/ 	.word	0x00000fa0


	//   ....[27]....
        /*0264*/ 	.word	0x00000ff0


	//   ....[28]....
        /*0268*/ 	.word	0x00001000


	//   ....[29]....
        /*026c*/ 	.word	0x00001050


	//   ....[30]....
        /*0270*/ 	.word	0x00001060


	//   ....[31]....
        /*0274*/ 	.word	0x00001760


	//   ....[32]....
        /*0278*/ 	.word	0x00001780


	//   ....[33]....
        /*027c*/ 	.word	0x000017d0


	//   ....[34]....
        /*0280*/ 	.word	0x000017e0


	//   ....[35]....
        /*0284*/ 	.word	0x00001830


	//   ....[36]....
        /*0288*/ 	.word	0x00001840


	//   ....[37]....
        /*028c*/ 	.word	0x00001890


	//   ....[38]....
        /*0290*/ 	.word	0x000018a0


	//   ....[39]....
        /*0294*/ 	.word	0x00001900


	//   ....[40]....
        /*0298*/ 	.word	0x00001920


	//   ....[41]....
        /*029c*/ 	.word	0x000019e0


	//   ....[42]....
        /*02a0*/ 	.word	0x00001a00


	//   ....[43]....
        /*02a4*/ 	.word	0x00001a50


	//   ....[44]....
        /*02a8*/ 	.word	0x00001a60


	//   ....[45]....
        /*02ac*/ 	.word	0x00001ab0


	//   ....[46]....
        /*02b0*/ 	.word	0x00001ac0


	//   ....[47]....
        /*02b4*/ 	.word	0x00001b30


	//   ....[48]....
        /*02b8*/ 	.word	0x00001b40


	//   ....[49]....
        /*02bc*/ 	.word	0x00001bb0


	//   ....[50]....
        /*02c0*/ 	.word	0x00001bd0


	//   ....[51]....
        /*02c4*/ 	.word	0x00001d40


	//   ....[52]....
        /*02c8*/ 	.word	0x00001d50


	//   ....[53]....
        /*02cc*/ 	.word	0x00001da0


	//   ....[54]....
        /*02d0*/ 	.word	0x00001db0


	//   ....[55]....
        /*02d4*/ 	.word	0x00001e00


	//   ....[56]....
        /*02d8*/ 	.word	0x00001e10


	//   ....[57]....
        /*02dc*/ 	.word	0x00001e60


	//   ....[58]....
        /*02e0*/ 	.word	0x00001e70


	//   ....[59]....
        /*02e4*/ 	.word	0x00001ec0


	//   ....[60]....
        /*02e8*/ 	.word	0x00001ed0


	//   ....[61]....
        /*02ec*/ 	.word	0x00002080


	//   ....[62]....
        /*02f0*/ 	.word	0x000020c0


	//   ....[63]....
        /*02f4*/ 	.word	0x000020e0


	//   ....[64]....
        /*02f8*/ 	.word	0x00002100


	//   ....[65]....
        /*02fc*/ 	.word	0x00002130


	//----- nvinfo : EIATTR_EXIT_INSTR_OFFSETS
	.align		4
.L_2309:
        /*0300*/ 	.byte	0x04, 0x1c
        /*0302*/ 	.short	(.L_2311 - .L_2310)


	//   ....[0]....
.L_2310:
        /*0304*/ 	.word	0x000012a0


	//   ....[1]....
        /*0308*/ 	.word	0x000022c0


	//   ....[2]....
        /*030c*/ 	.word	0x000023a0


	//----- nvinfo : EIATTR_CRS_STACK_SIZE
	.align		4
.L_2311:
        /*0310*/ 	.byte	0x04, 0x1e
        /*0312*/ 	.short	(.L_2313 - .L_2312)
.L_2312:
        /*0314*/ 	.word	0x00000000
.L_2313:


//--------------------- .nv.info._ZN4vllm3moe44grouped_topk_fused_small_expert_count_kernelI6__halffiLNS0_11ScoringFuncE0ELi256ELb1ELi8EEEvPT_PfPT1_PKT0_llllllbd --------------------------
	.section	.nv.info._ZN4vllm3moe44grouped_topk_fused_small_expert_count_kernelI6__halffiLNS0_11ScoringFuncE0ELi256ELb1ELi8EEEvPT_PfPT1_PKT0_llllllbd,"",@"SHT_CUDA_INFO"
	.sectionflags	@""
	.align	4


	//----- nvinfo : EIATTR_CUDA_API_VERSION
	.align		4
        /*0000*/ 	.byte	0x04, 0x37
        /*0002*/ 	.short	(.L_2315 - .L_2314)
.L_2314:
        /*0004*/ 	.word	0x00000082


	//----- nvinfo : EIATTR_SW2861232_WAR
	.align		4
.L_2315:
        /*0008*/ 	.byte	0x01, 0x35
	.zero		2


	//----- nvinfo : EIATTR_PARAM_CBANK
	.align		4
        /*000c*/ 	.byte	0x04, 0x0a
        /*000e*/ 	.short	(.L_2317 - .L_2316)
	.align		4
.L_2316:
        /*0010*/ 	.word	index@(.nv.constant0._ZN4vllm3moe44grouped_topk_fused_small_expert_count_kernelI6__halffiLNS0_11ScoringFuncE0ELi256ELb1ELi8EEEvPT_PfPT1_PKT0_llllllbd)
        /*0014*/ 	.short	0x0160
        /*0016*/ 	.short	0x0060


	//----- nvinfo : EIATTR_CBANK_PARAM_SIZE
	.align		4
.L_2317:
        /*0018*/ 	.byte	0x03, 0x19
        /*001a*/ 	.short	0x0060


	//----- nvinfo : EIATTR_KPARAM_INFO
	.align		4
        /*001c*/ 	.byte	0x04, 0x17
        /*001e*/ 	.short	(.L_2319 - .L_2318)
.L_2318:
        /*0020*/ 	.word	0x00000000
        /*0024*/ 	.short	0x000b
        /*0026*/ 	.short	0x0058
        /*0028*/ 	.byte	0x00, 0xf0, 0x21, 0x00


	//----- nvinfo : EIATTR_KPARAM_INFO
	.align		4
.L_2319:
        /*002c*/ 	.byte	0x04, 0x17
        /*002e*/ 	.short	(.L_2321 - .L_2320)
.L_2320:
        /*0030*/ 	.word	0x00000000
        /*0034*/ 	.short	0x000a
        /*0036*/ 	.short	0x0050
        /*0038*/ 	.byte	0x00, 0xf0, 0x05, 0x00


	//----- nvinfo : EIATTR_KPARAM_INFO
	.align		4
.L_2321:
        /*003c*/ 	.byte	0x04, 0x17
        /*003e*/ 	.short	(.L_2323 - .L_2322)
.L_2322:
        /*0040*/ 	.word	0x00000000
        /*0044*/ 	.short	0x0009
        /*0046*/ 	.short	0x0048
        /*0048*/ 	.byte	0x00, 0xf0, 0x21, 0x00


	//----- nvinfo : EIATTR_KPARAM_INFO
	.align		4
.L_2323:
        /*004c*/ 	.byte	0x04, 0x17
        /*004e*/ 	.short	(.L_2325 - .L_2324)
.L_2324:
        /*0050*/ 	.word	0x00000000
        /*0054*/ 	.short	0x0008
        /*0056*/ 	.short	0x0040
        /*0058*/ 	.byte	0x00, 0xf0, 0x21, 0x00


	//----- nvinfo : EIATTR_KPARAM_INFO
	.align		4
.L_2325:
        /*005c*/ 	.byte	0x04, 0x17
        /*005e*/ 	.short	(.L_2327 - .L_2326)
.L_2326:
        /*0060*/ 	.word	0x00000000
        /*0064*/ 	.short	0x0007
        /*0066*/ 	.short	0x0038
        /*0068*/ 	.byte	0x00, 0xf0, 0x21, 0x00


	//----- nvinfo : EIATTR_KPARAM_INFO
	.align		4
.L_2327:
        /*006c*/ 	.byte	0x04, 0x17
        /*006e*/ 	.short	(.L_2329 - .L_2328)
.L_2328:
        /*0070*/ 	.word	0x00000000
        /*0074*/ 	.short	0x0006
        /*0076*/ 	.short	0x0030
        /*0078*/ 	.byte	0x00, 0xf0, 0x21, 0x00


	//----- nvinfo : EIATTR_KPARAM_INFO
	.align		4
.L_2329:
        /*007c*/ 	.byte	0x04, 0x17
        /*007e*/ 	.short	(.L_2331 - .L_2330)
.L_2330:
        /*0080*/ 	.word	0x00000000
        /*0084*/ 	.short	0x0005
        /*0086*/ 	.short	0x0028
        /*0088*/ 	.byte	0x00, 0xf0, 0x21, 0x00


	//----- nvinfo : EIATTR_KPARAM_INFO
	.align		4
.L_2331:
        /*008c*/ 	.byte	0x04, 0x17
        /*008e*/ 	.short	(.L_2333 - .L_2332)
.L_2332:
        /*0090*/ 	.word	0x00000000
        /*0094*/ 	.short	0x0004
        /*0096*/ 	.short	0x0020
        /*0098*/ 	.byte	0x00, 0xf0, 0x21, 0x00


	//----- nvinfo : EIATTR_KPARAM_INFO
	.align		4
.L_2333:
        /*009c*/ 	.byte	0x04, 0x17
        /*009e*/ 	.short	(.L_2335 - .L_2334)
.L_2334:
        /*00a0*/ 	.word	0x00000000
        /*00a4*/ 	.short	0x0003
        /*00a6*/ 	.short	0x0018
        /*00a8*/ 	.byte	0x00, 0xf0, 0x21, 0x00


	//----- nvinfo : EIATTR_KPARAM_INFO
	.align		4
.L_2335:
        /*00ac*/ 	.byte	0x04, 0x17
        /*00ae*/ 	.short	(.L_2337 - .L_2336)
.L_2336:
        /*00b0*/ 	.word	0x00000000
        /*00b4*/ 	.short	0x0002
        /*00b6*/ 	.short	0x0010
        /*00b8*/ 	.byte	0x00, 0xf0, 0x21, 0x00


	//----- nvinfo : EIATTR_KPARAM_INFO
	.align		4
.L_2337:
        /*00bc*/ 	.byte	0x04, 0x17
        /*00be*/ 	.short	(.L_2339 - .L_2338)
.L_2338:
        /*00c0*/ 	.word	0x00000000
        /*00c4*/ 	.short	0x0001
        /*00c6*/ 	.short	0x0008
        /*00c8*/ 	.byte	0x00, 0xf0, 0x21, 0x00


	//----- nvinfo : EIATTR_KPARAM_INFO
	.align		4
.L_2339:
        /*00cc*/ 	.byte	0x04, 0x17
        /*00ce*/ 	.short	(.L_2341 - .L_2340)
.L_2340:
        /*00d0*/ 	.word	0x00000000
        /*00d4*/ 	.short	0x0000
        /*00d6*/ 	.short	0x0000
        /*00d8*/ 	.byte	0x00, 0xf0, 0x21, 0x00


	//----- nvinfo : EIATTR_MAXREG_COUNT
	.align		4
.L_2341:
        /*00dc*/ 	.byte	0x03, 0x1b
        /*00de*/ 	.short	0x00ff


	//----- nvinfo : EIATTR_NUM_BARRIERS
	.align		4
        /*00e0*/ 	.byte	0x02, 0x4c
        /*00e2*/ 	.byte	0x01
	.zero		1


	//----- nvinfo : EIATTR_MERCURY_ISA_VERSION
	.align		4
        /*00e4*/ 	.byte	0x03, 0x5f
        /*00e6*/ 	.short	0x0000


	//----- nvinfo : EIATTR_COOP_GROUP_MASK_REGIDS
	.align		4
        /*00e8*/ 	.byte	0x04, 0x29
        /*00ea*/ 	.short	(.L_2343 - .L_2342)


	//   ....[0]....
.L_2342:
        /*00ec*/ 	.word	0xffffffff


	//   ....[1]....
        /*00f0*/ 	.word	0xffffffff


	//   ....[2]....
        /*00f4*/ 	.word	0xffffffff


	//   ....[3]....
        /*00f8*/ 	.word	0xffffffff


	//   ....[4]....
        /*00fc*/ 	.word	0xffffffff


	//   ....[5]....
        /*0100*/ 	.word	0xffffffff


	//   ....[6]....
        /*0104*/ 	.word	0xffffffff


	//   ....[7]....
        /*0108*/ 	.word	0xffffffff


	//   ....[8]....
        /*010c*/ 	.word	0xffffffff


	//   ....[9]....
        /*0110*/ 	.word	0xffffffff


	//   ....[10]....
        /*0114*/ 	.word	0xffffffff


	//   ....[11]....
        /*0118*/ 	.word	0xffffffff


	//   ....[12]....
        /*011c*/ 	.word	0xffffffff


	//   ....[13]....
        /*0120*/ 	.word	0xffffffff


	//   ....[14]....
        /*0124*/ 	.word	0xffffffff


	//   ....[15]....
        /*0128*/ 	.word	0xffffffff


	//   ....[16]....
        /*012c*/ 	.word	0xffffffff


	//   ....[17]....
        /*0130*/ 	.word	0xffffffff


	//   ....[18]....
        /*0134*/ 	.word	0xffffffff


	//   ....[19]....
        /*0138*/ 	.word	0xffffffff


	//   ....[20]....
        /*013c*/ 	.word	0xffffffff


	//   ....[21]....
        /*0140*/ 	.word	0xffffffff


	//   ....[22]....
        /*0144*/ 	.word	0xffffffff


	//   ....[23]....
        /*0148*/ 	.word	0xffffffff


	//   ....[24]....
        /*014c*/ 	.word	0xffffffff


	//   ....[25]....
        /*0150*/ 	.word	0xffffffff


	//   ....[26]....
        /*0154*/ 	.word	0xffffffff


	//   ....[27]....
        /*0158*/ 	.word	0xffffffff


	//   ....[28]....
        /*015c*/ 	.word	0xffffffff


	//   ....[29]....
        /*0160*/ 	.word	0xffffffff


	//   ....[30]....
        /*0164*/ 	.word	0xffffffff


	//   ....[31]....
        /*0168*/ 	.word	0xffffffff


	//   ....[32]....
        /*016c*/ 	.word	0xffffffff


	//   ....[33]....
        /*0170*/ 	.word	0xffffffff


	//   ....[34]....
        /*0174*/ 	.word	0xffffffff


	//   ....[35]....
        /*0178*/ 	.word	0xffffffff


	//   ....[36]....
        /*017c*/ 	.word	0xffffffff


	//   ....[37]....
        /*0180*/ 	.word	0xffffffff


	//   ....[38]....
        /*0184*/ 	.word	0xffffffff


	//   ....[39]....
        /*0188*/ 	.word	0xffffffff


	//   ....[40]....
        /*018c*/ 	.word	0xffffffff


	//   ....[41]....
        /*0190*/ 	.word	0xffffffff


	//   ....[42]....
        /*0194*/ 	.word	0xffffffff


	//   ....[43]....
        /*0198*/ 	.word	0xffffffff


	//   ....[44]....
        /*019c*/ 	.word	0xffffffff


	//   ....[45]....
        /*01a0*/ 	.word	0xffffffff


	//   ....[46]....
        /*01a4*/ 	.word	0xffffffff


	//   ....[47]....
        /*01a8*/ 	.word	0xffffffff


	//   ....[48]....
        /*01ac*/ 	.word	0xffffffff


	//   ....[49]....
        /*01b0*/ 	.word	0xffffffff


	//   ....[50]....
        /*01b4*/ 	.word	0xffffffff


	//   ....[51]....
        /*01b8*/ 	.word	0xffffffff


	//   ....[52]....
        /*01bc*/ 	.word	0xffffffff


	//   ....[53]....
        /*01c0*/ 	.word	0xffffffff


	//   ....[54]....
        /*01c4*/ 	.word	0xffffffff


	//   ....[55]....
        /*01c8*/ 	.word	0xffffffff


	//   ....[56]....
        /*01cc*/ 	.word	0xffffffff


	//   ....[57]....
        /*01d0*/ 	.word	0xffffffff


	//   ....[58]....
        /*01d4*/ 	.word	0xffffffff


	//   ....[59]....
        /*01d8*/ 	.word	0xffffffff


	//   ....[60]....
        /*01dc*/ 	.word	0xffffffff


	//   ....[61]....
        /*01e0*/ 	.word	0xffffffff


	//   ....[62]....
        /*01e4*/ 	.word	0xffffffff


	//   ....[63]....
        /*01e8*/ 	.word	0xffffffff


	//   ....[64]....
        /*01ec*/ 	.word	0xffffffff


	//   ....[65]....
        /*01f0*/ 	.word	0xffffffff


	//   ....[66]....
        /*01f4*/ 	.word	0xffffffff


	//   ....[67]....
        /*01f8*/ 	.word	0xffffffff


	//   ....[68]....
        /*01fc*/ 	.word	0xffffffff


	//   ....[69]....
        /*0200*/ 	.word	0xffffffff


	//   ....[70]....
        /*0204*/ 	.word	0xffffffff


	//   ....[71]....
        /*0208*/ 	.word	0xffffffff


	//   ....[72]....
        /*020c*/ 	.word	0xffffffff


	//   ....[73]....
        /*0210*/ 	.word	0xffffffff


	//   ....[74]....
        /*0214*/ 	.word	0xffffffff


	//   ....[75]....
        /*0218*/ 	.word	0xffffffff


	//   ....[76]....
        /*021c*/ 	.word	0xffffffff


	//   ....[77]....
        /*0220*/ 	.word	0xffffffff


	//   ....[78]....
        /*0224*/ 	.word	0xffffffff


	//   ....[79]....
        /*0228*/ 	.word	0xffffffff


	//   ....[80]....
        /*022c*/ 	.word	0xffffffff


	//   ....[81]....
        /*0230*/ 	.word	0xffffffff


	//   ....[82]....
        /*0234*/ 	.word	0xffffffff


	//   ....[83]....
        /*0238*/ 	.word	0xffffffff


	//   ....[84]....
        /*023c*/ 	.word	0xffffffff


	//   ....[85]....
        /*0240*/ 	.word	0xffffffff


	//   ....[86]....
        /*0244*/ 	.word	0xffffffff


	//   ....[87]....
        /*0248*/ 	.word	0xffffffff


	//   ....[88]....
        /*024c*/ 	.word	0xffffffff


	//   ....[89]....
        /*0250*/ 	.word	0xffffffff


	//   ....[90]....
        /*0254*/ 	.word	0xffffffff


	//   ....[91]....
        /*0258*/ 	.word	0xffffffff


	//----- nvinfo : EIATTR_COOP_GROUP_INSTR_OFFSETS
	.align		4
.L_2343:
        /*025c*/ 	.byte	0x04, 0x28
        /*025e*/ 	.short	(.L_2345 - .L_2344)


	//   ....[0]....
.L_2344:
        /*0260*/ 	.word	0x00000040


	//   ....[1]....
        /*0264*/ 	.word	0x000001e0


	//   ....[2]....
        /*0268*/ 	.word	0x00000270


	//   ....[3]....
        /*026c*/ 	.word	0x000002b0


	//   ....[4]....
        /*0270*/ 	.word	0x000002c0


	//   ....[5]....
        /*0274*/ 	.word	0x00000310


	//   ....[6]....
        /*0278*/ 	.word	0x00000320


	//   ....[7]....
        /*027c*/ 	.word	0x00000370


	//   ....[8]....
        /*0280*/ 	.word	0x00000380


	//   ....[9]....
        /*0284*/ 	.word	0x000003d0


	//   ....[10]....
        /*0288*/ 	.word	0x000003e0


	//   ....[11]....
        /*028c*/ 	.word	0x00000460


	//   ....[12]....
        /*0290*/ 	.word	0x000004a0


	//   ....[13]....
        /*0294*/ 	.word	0x000004b0


	//   ....[14]....
        /*0298*/ 	.word	0x00000510


	//   ....[15]....
        /*029c*/ 	.word	0x00000520


	//   ....[16]....
        /*02a0*/ 	.word	0x000005a0


	//   ....[17]....
        /*02a4*/ 	.word	0x000005b0


	//   ....[18]....
        /*02a8*/ 	.word	0x00000600


	//   ....[19]....
        /*02ac*/ 	.word	0x00000610


	//   ....[20]....
        /*02b0*/ 	.word	0x000007a0


	//   ....[21]....
        /*02b4*/ 	.word	0x000007b0


	//   ....[22]....
        /*02b8*/ 	.word	0x00000800


	//   ....[23]....
        /*02bc*/ 	.word	0x00000810


	//   ....[24]....
        /*02c0*/ 	.word	0x00000860


	//   ....[25]....
        /*02c4*/ 	.word	0x00000870


	//   ....[26]....
        /*02c8*/ 	.word	0x000008c0


	//   ....[27]....
        /*02cc*/ 	.word	0x000008d0


	//   ....[28]....
        /*02d0*/ 	.word	0x00000930


	//   ....[29]....
        /*02d4*/ 	.word	0x00000940


	//   ....[30]....
        /*02d8*/ 	.word	0x000009d0


	//   ....[31]....
        /*02dc*/ 	.word	0x00000a10


	//   ....[32]....
        /*02e0*/ 	.word	0x00000a20


	//   ....[33]....
        /*02e4*/ 	.word	0x00000a70


	//   ....[34]....
        /*02e8*/ 	.word	0x00000a80


	//   ....[35]....
        /*02ec*/ 	.word	0x00000ad0


	//   ....[36]....
        /*02f0*/ 	.word	0x00000ae0


	//   ....[37]....
        /*02f4*/ 	.word	0x00000b30


	//   ....[38]....
        /*02f8*/ 	.word	0x00000b40


	//   ....[39]....
        /*02fc*/ 	.word	0x00000be0


	//   ....[40]....
        /*0300*/ 	.word	0x00000c20


	//   ....[41]....
        /*0304*/ 	.word	0x00000c30


	//   ....[42]....
        /*0308*/ 	.word	0x00000c80


	//   ....[43]....
        /*030c*/ 	.word	0x00000c90


	//   ....[44]....
        /*0310*/ 	.word	0x00000ce0


	//   ....[45]....
        /*0314*/ 	.word	0x00000cf0


	//   ....[46]....
        /*0318*/ 	.word	0x00000d40


	//   ....[47]....
        /*031c*/ 	.word	0x00000d50


	//   ....[48]....
        /*0320*/ 	.word	0x00000de0


	//   ....[49]....
        /*0324*/ 	.word	0x00000e20


	//   ....[50]....
        /*0328*/ 	.word	0x00000e30


	//   ....[51]....
        /*032c*/ 	.word	0x00000e80


	//   ....[52]....
        /*0330*/ 	.word	0x00000e90


	//   ....[53]....
        /*0334*/ 	.word	0x00000ef0


	//   ....[54]....
        /*0338*/ 	.word	0x00000f20


	//   ....[55]....
        /*033c*/ 	.word	0x00000fd0


	//   ....[56]....
        /*0340*/ 	.word	0x00001010


	//   ....[57]....
        /*0344*/ 	.word	0x00001600


	//   ....[58]....
        /*0348*/ 	.word	0x00001610


	//   ....[59]....
        /*034c*/ 	.word	0x00001660


	//   ....[60]....
        /*0350*/ 	.word	0x00001670


	//   ....[61]....
        /*0354*/ 	.word	0x000016c0


	//   ....[62]....
        /*0358*/ 	.word	0x000016d0


	//   ....[63]....
        /*035c*/ 	.word	0x00001730


	//   ....[64]....
        /*0360*/ 	.word	0x00001750


	//   ....[65]....
        /*0364*/ 	.word	0x000017b0


	//   ....[66]....
        /*0368*/ 	.word	0x000017e0


	//   ....[67]....
        /*036c*/ 	.word	0x00001890


	//   ....[68]....
        /*0370*/ 	.word	0x000018b0


	//   ....[69]....
        /*0374*/ 	.word	0x00001900


	//   ....[70]....
        /*0378*/ 	.word	0x00001910


	//   ....[71]....
        /*037c*/ 	.word	0x00001960


	//   ....[72]....
        /*0380*/ 	.word	0x00001970


	//   ....[73]....
        /*0384*/ 	.word	0x000019e0


	//   ....[74]....
        /*0388*/ 	.word	0x000019f0


	//   ....[75]....
        /*038c*/ 	.word	0x00001a50


	//   ....[76]....
        /*0390*/ 	.word	0x00001a60


	//   ....[77]....
        /*0394*/ 	.word	0x00001bb0


	//   ....[78]....
        /*0398*/ 	.word	0x00001bc0


	//   ....[79]....
        /*039c*/ 	.word	0x00001c10


	//   ....[80]....
        /*03a0*/ 	.word	0x00001c20


	//   ....[81]....
        /*03a4*/ 	.word	0x00001c70


	//   ....[82]....
        /*03a8*/ 	.word	0x00001c80


	//   ....[83]....
        /*03ac*/ 	.word	0x00001cd0


	//   ....[84]....
        /*03b0*/ 	.word	0x00001ce0


	//   ....[85]....
        /*03b4*/ 	.word	0x00001d30


	//   ....[86]....
        /*03b8*/ 	.word	0x00001d40


	//   ....[87]....
        /*03bc*/ 	.word	0x00001ea0


	//   ....[88]....
        /*03c0*/ 	.word	0x00001ee0


	//   ....[89]....
        /*03c4*/ 	.word	0x00001f00


	//   ....[90]....
        /*03c8*/ 	.word	0x00001f20


	//   ....[91]....
        /*03cc*/ 	.word	0x00001f50


	//----- nvinfo : EIATTR_EXIT_INSTR_OFFSETS
	.align		4
.L_2345:
        /*03d0*/ 	.byte	0x04, 0x1c
        /*03d2*/ 	.short	(.L_2347 - .L_2346)


	//   ....[0]....
.L_2346:
        /*03d4*/ 	.word	0x00000080


	//   ....[1]....
        /*03d8*/ 	.word	0x000006f0


	//   ....[2]....
        /*03dc*/ 	.word	0x000020e0


	//   ....[3]....
        /*03e0*/ 	.word	0x000021c0


	//----- nvinfo : EIATTR_CRS_STACK_SIZE
	.align		4
.L_2347:
        /*03e4*/ 	.byte	0x04, 0x1e
        /*03e6*/ 	.short	(.L_2349 - .L_2348)
.L_2348:
        /*03e8*/ 	.word	0x00000000
.L_2349:


//--------------------- .nv.info._ZN4vllm3moe25grouped_topk_fused_kernelIf13__nv_bfloat16iLNS0_11ScoringFuncE0EEEvPT_PfPT1_PKT0_lllllbd --------------------------
	.section	.nv.info._ZN4vllm3moe25grouped_topk_fused_kernelIf13__nv_bfloat16iLNS0_11ScoringFuncE0EEEvPT_PfPT1_PKT0_lllllbd,"",@"SHT_CUDA_INFO"
	.sectionflags	@""
	.align	4


	//----- nvinfo : EIATTR_CUDA_API_VERSION
	.align		4
        /*0000*/ 	.byte	0x04, 0x37
        /*0002*/ 	.short	(.L_2351 - .L_2350)
.L_2350:
        /*0004*/ 	.word	0x00000082


	//----- nvinfo : EIATTR_SW2861232_WAR
	.align		4
.L_2351:
        /*0008*/ 	.byte	0x01, 0x35
	.zero		2


	//----- nvinfo : EIATTR_PARAM_CBANK
	.align		4
        /*000c*/ 	.byte	0x04, 0x0a
        /*000e*/ 	.short	(.L_2353 - .L_2352)
	.align		4
.L_2352:
        /*0010*/ 	.word	index@(.nv.constant0._ZN4vllm3moe25grouped_topk_fused_kernelIf13__nv_bfloat16iLNS0_11ScoringFuncE0EEEvPT_PfPT1_PKT0_lllllbd)
        /*0014*/ 	.short	0x0160
        /*0016*/ 	.short	0x0058


	//----- nvinfo : EIATTR_CBANK_PARAM_SIZE
	.align		4
.L_2353:
        /*0018*/ 	.byte	0x03, 0x19
        /*001a*/ 	.short	0x0058


	//----- nvinfo : EIATTR_KPARAM_INFO
	.align		4
        /*001c*/ 	.byte	0x04, 0x17
        /*001e*/ 	.short	(.L_2355 - .L_2354)
.L_2354:
        /*0020*/ 	.word	0x00000000
        /*0024*/ 	.short	0x000a
        /*0026*/ 	.short	0x0050
        /*0028*/ 	.byte	0x00, 0xf0, 0x21, 0x00


	//----- nvinfo : EIATTR_KPARAM_INFO
	.align		4
.L_2355:
        /*002c*/ 	.byte	0x04, 0x17
        /*002e*/ 	.short	(.L_2357 - .L_2356)
.L_2356:
        /*0030*/ 	.word	0x00000000
        /*0034*/ 	.short	0x0009
        /*0036*/ 	.short	0x0048
        /*0038*/ 	.byte	0x00, 0xf0, 0x05, 0x00


	//----- nvinfo : EIATTR_KPARAM_INFO
	.align		4
.L_2357:
        /*003c*/ 	.byte	0x04, 0x17
        /*003e*/ 	.short	(.L_2359 - .L_2358)
.L_2358:
        /*0040*/ 	.word	0x00000000
        /*0044*/ 	.short	0x0008
        /*0046*/ 	.short	0x0040
        /*0048*/ 	.byte	0x00, 0xf0, 0x21, 0x00


	//----- nvinfo : EIATTR_KPARAM_INFO
	.align		4
.L_2359:
        /*004c*/ 	.byte	0x04, 0x17
        /*004e*/ 	.short	(.L_2361 - .L_2360)
.L_2360:
        /*0050*/ 	.word	0x00000000
        /*0054*/ 	.short	0x0007
        /*0056*/ 	.short	0x0038
        /*0058*/ 	.byte	0x00, 0xf0, 0x21, 0x00


	//----- nvinfo : EIATTR_KPARAM_INFO
	.align		4
.L_2361:
        /*005c*/ 	.byte	0x04, 0x17
        /*005e*/ 	.short	(.L_2363 - .L_2362)
.L_2362:
        /*0060*/ 	.word	0x00000000
        /*0064*/ 	.short	0x0006
        /*0066*/ 	.short	0x0030
        /*0068*/ 	.byte	0x00, 0xf0, 0x21, 0x00


	//----- nvinfo : EIATTR_KPARAM_INFO
	.align		4
.L_2363:
        /*006c*/ 	.byte	0x04, 0x17
        /*006e*/ 	.short	(.L_2365 - .L_2364)
.L_2364:
        /*0070*/ 	.word	0x00000000
        /*0074*/ 	.short	0x0005
        /*0076*/ 	.short	0x0028
        /*0078*/ 	.byte	0x00, 0xf0, 0x21, 0x00


	//----- nvinfo : EIATTR_KPARAM_INFO
	.align		4
.L_2365:
        /*007c*/ 	.byte	0x04, 0x17
        /*007e*/ 	.short	(.L_2367 - .L_2366)
.L_2366:
        /*0080*/ 	.word	0x00000000
        /*0084*/ 	.short	0x0004
        /*0086*/ 	.short	0x0020
        /*0088*/ 	.byte	0x00, 0xf0, 0x21, 0x00


	//----- nvinfo : EIATTR_KPARAM_INFO
	.align		4
.L_2367:
        /*008c*/ 	.byte	0x04, 0x17
        /*008e*/ 	.short	(.L_2369 - .L_2368)
.L_2368:
        /*0090*/ 	.word	0x00000000
        /*0094*/ 	.short	0x0003
        /*0096*/ 	.short	0x0018
        /*0098*/ 	.byte	0x00, 0xf0, 0x21, 0x00


	//----- nvinfo : EIATTR_KPARAM_INFO
	.align		4
.L_2369:
        /*009c*/ 	.byte	0x04, 0x17
        /*009e*/ 	.short	(.L_2371 - .L_2370)
.L_2370:
        /*00a0*/ 	.word	0x00000000
        /*00a4*/ 	.short	0x0002
        /*00a6*/ 	.short	0x0010
        /*00a8*/ 	.byte	0x00, 0xf0, 0x21, 0x00


	//----- nvinfo : EIATTR_KPARAM_INFO
	.align		4
.L_2371:
        /*00ac*/ 	.byte	0x04, 0x17
        /*00ae*/ 	.short	(.L_2373 - .L_2372)
.L_2372:
        /*00b0*/ 	.word	0x00000000
        /*00b4*/ 	.short	0x0001
        /*00b6*/ 	.short	0x0008
        /*00b8*/ 	.byte	0x00, 0xf0, 0x21, 0x00


	//----- nvinfo : EIATTR_KPARAM_INFO
	.align		4
.L_2373:
        /*00bc*/ 	.byte	0x04, 0x17
        /*00be*/ 	.short	(.L_2375 - .L_2374)
.L_2374:
        /*00c0*/ 	.word	0x00000000
        /*00c4*/ 	.short	0x0000
        /*00c6*/ 	.short	0x0000
        /*00c8*/ 	.byte	0x00, 0xf0, 0x21, 0x00


	//----- nvinfo : EIATTR_MAXREG_COUNT
	.align		4
.L_2375:
        /*00cc*/ 	.byte	0x03, 0x1b
        /*00ce*/ 	.short	0x00ff


	//----- nvinfo : EIATTR_NUM_BARRIERS
	.align		4
        /*00d0*/ 	.byte	0x02, 0x4c
        /*00d2*/ 	.byte	0x01
	.zero		1


	//----- nvinfo : EIATTR_MERCURY_ISA_VERSION
	.align		4
        /*00d4*/ 	.byte	0x03, 0x5f
        /*00d6*/ 	.short	0x0000


	//----- nvinfo : EIATTR_COOP_GROUP_MASK_REGIDS
	.align		4
        /*00d8*/ 	.byte	0x04, 0x29
        /*00da*/ 	.short	(.L_2377 - .L_2376)


	//   ....[0]....
.L_2376:
        /*00dc*/ 	.word	0xffffffff


	//   ....[1]....
        /*00e0*/ 	.word	0xffffffff


	//   ....[2]....
        /*00e4*/ 	.word	0xffffffff


	//   ....[3]....
        /*00e8*/ 	.word	0xffffffff


	//   ....[4]....
        /*00ec*/ 	.word	0xffffffff


	//   ....[5]....
        /*00f0*/ 	.word	0xffffffff


	//   ....[6]....
        /*00f4*/ 	.word	0xffffffff


	//   ....[7]....
        /*00f8*/ 	.word	0xffffffff


	//   ....[8]....
        /*00fc*/ 	.word	0xffffffff


	//   ....[9]....
        /*0100*/ 	.word	0xffffffff


	//   ....[10]....
        /*0104*/ 	.word	0xffffffff


	//   ....[11]....
        /*0108*/ 	.word	0xffffffff


	//   ....[12]....
        /*010c*/ 	.word	0xffffffff


	//   ....[13]....
        /*0110*/ 	.word	0xffffffff


	//   ....[14]....
        /*0114*/ 	.word	0xffffffff


	//   ....[15]....
        /*0118*/ 	.word	0xffffffff


	//   ....[16]....
        /*011c*/ 	.word	0xffffffff


	//   ....[17]....
        /*0120*/ 	.word	0xffffffff


	//   ....[18]....
        /*0124*/ 	.word	0xffffffff


	//   ....[19]....
        /*0128*/ 	.word	0xffffffff


	//   ....[20]....
        /*012c*/ 	.word	0xffffffff


	//   ....[21]....
        /*0130*/ 	.word	0xffffffff


	//   ....[22]....
        /*0134*/ 	.word	0xffffffff


	//   ....[23]....
        /*0138*/ 	.word	0xffffffff


	//   ....[24]....
        /*013c*/ 	.word	0xffffffff


	//   ....[25]....
        /*0140*/ 	.word	0xffffffff


	//   ....[26]....
        /*0144*/ 	.word	0xffffffff


	//   ....[27]....
        /*0148*/ 	.word	0xffffffff


	//   ....[28]....
        /*014c*/ 	.word	0xffffffff


	//   ....[29]....
        /*0150*/ 	.word	0xffffffff


	//   ....[30]....
        /*0154*/ 	.word	0xffffffff


	//   ....[31]....
        /*0158*/ 	.word	0xffffffff


	//   ....[32]....
        /*015c*/ 	.word	0xffffffff


	//   ....[33]....
        /*0160*/ 	.word	0xffffffff


	//   ....[34]....
        /*0164*/ 	.word	0xffffffff


	//   ....[35]....
        /*0168*/ 	.word	0xffffffff


	//   ....[36]....
        /*016c*/ 	.word	0xffffffff


	//   ....[37]....
        /*0170*/ 	.word	0xffffffff


	//   ....[38]....
        /*0174*/ 	.word	0xffffffff


	//   ....[39]....
        /*0178*/ 	.word	0xffffffff


	//   ....[40]....
        /*017c*/ 	.word	0xffffffff


	//   ....[41]....
        /*0180*/ 	.word	0xffffffff


	//   ....[42]....
        /*0184*/ 	.word	0xffffffff


	//   ....[43]....
        /*0188*/ 	.word	0xffffffff


	//   ....[44]....
        /*018c*/ 	.word	0xffffffff


	//   ....[45]....
        /*0190*/ 	.word	0xffffffff


	//   ....[46]....
        /*0194*/ 	.word	0xffffffff


	//   ....[47]....
        /*0198*/ 	.word	0xffffffff


	//   ....[48]....
        /*019c*/ 	.word	0xffffffff


	//   ....[49]....
        /*01a0*/ 	.word	0xffffffff


	//   ....[50]....
        /*01a4*/ 	.word	0xffffffff


	//   ....[51]....
        /*01a8*/ 	.word	0xffffffff


	//   ....[52]....
        /*01ac*/ 	.word	0xffffffff


	//   ....[53]....
        /*01b0*/ 	.word	0xffffffff


	//   ....[54]....
        /*01b4*/ 	.word	0xffffffff


	//   ....[55]....
        /*01b8*/ 	.word	0xffffffff


	//   ....[56]....
        /*01bc*/ 	.word	0xffffffff


	//   ....[57]....
        /*01c0*/ 	.word	0xffffffff


	//   ....[58]....
        /*01c4*/ 	.word	0xffffffff


	//   ....[59]....
        /*01c8*/ 	.word	0xffffffff


	//   ....[60]....
        /*01cc*/ 	.word	0xffffffff


	//   ....[61]....
        /*01d0*/ 	.word	0xffffffff


	//   ....[62]....
        /*01d4*/ 	.word	0xffffffff


	//   ....[63]....
        /*01d8*/ 	.word	0xffffffff


	//   ....[64]....
        /*01dc*/ 	.word	0xffffffff


	//   ....[65]....
        /*01e0*/ 	.word	0xffffffff


	//   ....[66]....
        /*01e4*/ 	.word	0xffffffff


	//   ....[67]....
        /*01e8*/ 	.word	0xffffffff


	//   ....[68]....
        /*01ec*/ 	.word	0xffffffff


	//   ....[69]....
        /*01f0*/ 	.word	0xffffffff


	//   ....[70]....
        /*01f4*/ 	.word	0xffffffff


	//   ....[71]....
        /*01f8*/ 	.word	0xffffffff


	//   ....[72]....
        /*01fc*/ 	.word	0xffffffff


	//   ....[73]....
        /*0200*/ 	.word	0xffffffff


	//   ....[74]....
        /*0204*/ 	.word	0xffffffff


	//   ....[75]....
        /*0208*/ 	.word	0xffffffff


	//   ....[76]....
        /*020c*/ 	.word	0xffffffff


	//   ....[77]....
        /*0210*/ 	.word	0xffffffff


	//   ....[78]....
        /*0214*/ 	.word	0xffffffff


	//   ....[79]....
        /*0218*/ 	.word	0xffffffff


	//   ....[80]....
        /*021c*/ 	.word	0xffffffff


	//   ....[81]....
        /*0220*/ 	.word	0xffffffff


	//   ....[82]....
        /*0224*/ 	.word	0xffffffff


	//   ....[83]....
        /*0228*/ 	.word	0xffffffff


	//   ....[84]....
        /*022c*/ 	.word	0xffffffff


	//   ....[85]....
        /*0230*/ 	.word	0xffffffff


	//   ....[86]....
        /*0234*/ 	.word	0xffffffff


	//   ....[87]....
        /*0238*/ 	.word	0xffffffff


	//   ....[88]....
        /*023c*/ 	.word	0xffffffff


	//   ....[89]....
        /*0240*/ 	.word	0xffffffff


	//   ....[90]....
        /*0244*/ 	.word	0xffffffff


	//   ....[91]....
        /*0248*/ 	.word	0xffffffff


	//   ....[92]....
        /*024c*/ 	.word	0xffffffff


	//   ....[93]....
        /*0250*/ 	.word	0xffffffff


	//   ....[94]....
        /*0254*/ 	.word	0xffffffff


	//   ....[95]....
        /*0258*/ 	.word	0xffffffff


	//   ....[96]....
        /*025c*/ 	.word	0xffffffff


	//   ....[97]....
        /*0260*/ 	.word	0xffffffff


	//   ....[98]....
        /*0264*/ 	.word	0xffffffff


	//   ....[99]....
        /*0268*/ 	.word	0xffffffff


	//   ....[100]....
        /*026c*/ 	.word	0xffffffff


	//   ....[101]....
        /*0270*/ 	.word	0xffffffff


	//   ....[102]....
        /*0274*/ 	.word	0xffffffff


	//   ....[103]....
        /*0278*/ 	.word	0xffffffff


	//   ....[104]....
        /*027c*/ 	.word	0xffffffff


	//   ....[105]....
        /*0280*/ 	.word	0xffffffff


	//   ....[106]....
        /*0284*/ 	.word	0xffffffff


	//   ....[107]....
        /*0288*/ 	.word	0xffffffff


	//   ....[108]....
        /*028c*/ 	.word	0xffffffff


	//   ....[109]....
        /*0290*/ 	.word	0xffffffff


	//   ....[110]....
        /*0294*/ 	.word	0xffffffff


	//   ....[111]....
        /*0298*/ 	.word	0xffffffff


	//   ....[112]....
        /*029c*/ 	.word	0xffffffff


	//   ....[113]....
        /*02a0*/ 	.word	0xffffffff


	//   ....[114]....
        /*02a4*/ 	.word	0xffffffff


	//   ....[115]....
        /*02a8*/ 	.word	0xffffffff


	//   ....[116]....
        /*02ac*/ 	.word	0xffffffff


	//   ....[117]....
        /*02b0*/ 	.word	0xffffffff


	//   ....[118]....
        /*02b4*/ 	.word	0xffffffff


	//   ....[119]....
        /*02b8*/ 	.word	0xffffffff


	//   ....[120]....
        /*02bc*/ 	.word	0xffffffff


	//   ....[121]....
        /*02c0*/ 	.word	0xffffffff


	//   ....[122]....
        /*02c4*/ 	.word	0xffffffff


	//   ....[123]....
        /*02c8*/ 	.word	0xffffffff


	//   ....[124]....
        /*02cc*/ 	.word	0xffffffff


	//   ....[125]....
        /*02d0*/ 	.word	0xffffffff


	//   ....[126]....
        /*02d4*/ 	.word	0xffffffff


	//   ....[127]....
        /*02d8*/ 	.word	0xffffffff


	//   ....[128]....
        /*02dc*/ 	.word	0xffffffff


	//   ....[129]....
        /*02e0*/ 	.word	0xffffffff


	//   ....[130]....
        /*02e4*/ 	.word	0xffffffff


	//   ....[131]....
        /*02e8*/ 	.word	0xffffffff


	//   ....[132]....
        /*02ec*/ 	.word	0xffffffff


	//   ....[133]....
        /*02f0*/ 	.word	0xffffffff


	//   ....[134]....
        /*02f4*/ 	.word	0xffffffff


	//   ....[135]....
        /*02f8*/ 	.word	0xffffffff


	//   ....[136]....
        /*02fc*/ 	.word	0xffffffff


	//   ....[137]....
        /*0300*/ 	.word	0xffffffff


	//   ....[138]....
        /*0304*/ 	.word	0xffffffff


	//   ....[139]....
        /*0308*/ 	.word	0xffffffff


	//   ....[140]....
        /*030c*/ 	.word	0xffffffff


	//   ....[141]....
        /*0310*/ 	.word	0xffffffff


	//   ....[142]....
        /*0314*/ 	.word	0xffffffff


	//   ....[143]....
        /*0318*/ 	.word	0xffffffff


	//   ....[144]....
        /*031c*/ 	.word	0xffffffff


	//   ....[145]....
        /*0320*/ 	.word	0xffffffff


	//   ....[146]....
        /*0324*/ 	.word	0xffffffff


	//   ....[147]....
        /*0328*/ 	.word	0xffffffff


	//   ....[148]....
        /*032c*/ 	.word	0xffffffff


	//   ....[149]....
        /*0330*/ 	.word	0xffffffff


	//   ....[150]....
        /*0334*/ 	.word	0xffffffff


	//   ....[151]....
        /*0338*/ 	.word	0xffffffff


	//   ....[152]....
        /*033c*/ 	.word	0xffffffff


	//   ....[153]....
        /*0340*/ 	.word	0xffffffff


	//   ....[154]....
        /*0344*/ 	.word	0xffffffff


	//   ....[155]....
        /*0348*/ 	.word	0xffffffff


	//   ....[156]....
        /*034c*/ 	.word	0xffffffff


	//   ....[157]....
        /*0350*/ 	.word	0xffffffff


	//   ....[158]....
        /*0354*/ 	.word	0xffffffff


	//   ....[159]....
        /*0358*/ 	.word	0xffffffff


	//   ....[160]....
        /*035c*/ 	.word	0xffffffff


	//   ....[161]....
        /*0360*/ 	.word	0xffffffff


	//   ....[162]....
        /*0364*/ 	.word	0xffffffff


	//   ....[163]....
        /*0368*/ 	.word	0xffffffff


	//   ....[164]....
        /*036c*/ 	.word	0xffffffff


	//   ....[165]....
        /*0370*/ 	.word	0xffffffff


	//   ....[166]....
        /*0374*/ 	.word	0xffffffff


	//   ....[167]....
        /*0378*/ 	.word	0xffffffff


	//   ....[168]....
        /*037c*/ 	.word	0xffffffff


	//   ....[169]....
        /*0380*/ 	.word	0xffffffff


	//   ....[170]....
        /*0384*/ 	.word	0xffffffff


	//   ....[171]....
        /*0388*/ 	.word	0xffffffff


	//   ....[172]....
        /*038c*/ 	.word	0xffffffff


	//   ....[173]....
        /*0390*/ 	.word	0xffffffff


	//   ....[174]....
        /*0394*/ 	.word	0xffffffff


	//   ....[175]....
        /*0398*/ 	.word	0xffffffff


	//   ....[176]....
        /*039c*/ 	.word	0xffffffff


	//   ....[177]....
        /*03a0*/ 	.word	0xffffffff


	//   ....[178]....
        /*03a4*/ 	.word	0xffffffff


	//   ....[179]....
        /*03a8*/ 	.word	0xffffffff


	//   ....[180]....
        /*03ac*/ 	.word	0xffffffff


	//   ....[181]....
        /*03b0*/ 	.word	0xffffffff


	//   ....[182]....
        /*03b4*/ 	.word	0xffffffff


	//   ....[183]....
        /*03b8*/ 	.word	0xffffffff


	//   ....[184]....
        /*03bc*/ 	.word	0xffffffff


	//   ....[185]....
        /*03c0*/ 	.word	0xffffffff


	//   ....[186]....
        /*03c4*/ 	.word	0xffffffff


	//   ....[187]....
        /*03c8*/ 	.word	0xffffffff


	//   ....[188]....
        /*03cc*/ 	.word	0xffffffff


	//   ....[189]....
        /*03d0*/ 	.word	0xffffffff


	//   ....[190]....
        /*03d4*/ 	.word	0xffffffff


	//   ....[191]....
        /*03d8*/ 	.word	0xffffffff


	//   ....[192]....
        /*03dc*/ 	.word	0xffffffff


	//   ....[193]....
        /*03e0*/ 	.word	0xffffffff


	//   ....[194]....
        /*03e4*/ 	.word	0xffffffff


	//   ....[195]....
        /*03e8*/ 	.word	0xffffffff


	//   ....[196]....
        /*03ec*/ 	.word	0xffffffff


	//   ....[197]....
        /*03f0*/ 	.word	0xffffffff


	//   ....[198]....
        /*03f4*/ 	.word	0xffffffff


	//   ....[199]....
        /*03f8*/ 	.word	0xffffffff


	//   ....[200]....
        /*03fc*/ 	.word	0xffffffff


	//   ....[201]....
        /*0400*/ 	.word	0xffffffff


	//   ....[202]....
        /*0404*/ 	.word	0xffffffff


	//   ....[203]....
        /*0408*/ 	.word	0xffffffff


	//   ....[204]....
        /*040c*/ 	.word	0xffffffff


	//   ....[205]....
        /*0410*/ 	.word	0xffffffff


	//   ....[206]....
        /*0414*/ 	.word	0xffffffff


	//   ....[207]....
        /*0418*/ 	.word	0xffffffff


	//   ....[208]....
        /*041c*/ 	.word	0xffffffff


	//   ....[209]....
        /*0420*/ 	.word	0xffffffff


	//   ....[210]....
        /*0424*/ 	.word	0xffffffff


	//   ....[211]....
        /*0428*/ 	.word	0xffffffff


	//   ....[212]....
        /*042c*/ 	.word	0xffffffff


	//   ....[213]....
        /*0430*/ 	.word	0xffffffff


	//   ....[214]....
        /*0434*/ 	.word	0xffffffff


	//   ....[215]....
        /*0438*/ 	.word	0xffffffff


	//   ....[216]....
        /*043c*/ 	.word	0xffffffff


	//   ....[217]....
        /*0440*/ 	.word	0xffffffff


	//   ....[218]....
        /*0444*/ 	.word	0xffffffff


	//   ....[219]....
        /*0448*/ 	.word	0xffffffff


	//   ....[220]....
        /*044c*/ 	.word	0xffffffff


	//   ....[221]....
        /*0450*/ 	.word	0xffffffff


	//   ....[222]....
        /*0454*/ 	.word	0xffffffff


	//   ....[223]....
        /*0458*/ 	.word	0xffffffff


	//   ....[224]....
        /*045c*/ 	.word	0xffffffff


	//   ....[225]....
        /*0460*/ 	.word	0xffffffff


	//   ....[226]....
        /*0464*/ 	.word	0xffffffff


	//   ....[227]....
        /*0468*/ 	.word	0xffffffff


	//   ....[228]....
        /*046c*/ 	.word	0xffffffff


	//   ....[229]....
        /*0470*/ 	.word	0xffffffff


	//   ....[230]....
        /*0474*/ 	.word	0xffffffff


	//   ....[231]....
        /*0478*/ 	.word	0xffffffff


	//   ....[232]....
        /*047c*/ 	.word	0xffffffff


	//   ....[233]....
        /*0480*/ 	.word	0xffffffff


	//   ....[234]....
        /*0484*/ 	.word	0xffffffff


	//   ....[235]....
        /*0488*/ 	.word	0xffffffff


	//   ....[236]....
        /*048c*/ 	.word	0xffffffff


	//   ....[237]....
        /*0490*/ 	.word	0xffffffff


	//   ....[238]....
        /*0494*/ 	.word	0xffffffff


	//   ....[239]....
        /*0498*/ 	.word	0xffffffff


	//   ....[240]....
        /*049c*/ 	.word	0xffffffff


	//   ....[241]....
        /*04a0*/ 	.word	0xffffffff


	//   ....[242]....
        /*04a4*/ 	.word	0xffffffff


	//   ....[243]....
        /*04a8*/ 	.word	0xffffffff


	//   ....[244]....
        /*04ac*/ 	.word	0xffffffff


	//   ....[245]....
        /*04b0*/ 	.word	0xffffffff


	//   ....[246]....
        /*04b4*/ 	.word	0xffffffff


	//   ....[247]....
        /*04b8*/ 	.word	0xffffffff


	//   ....[248]....
        /*04bc*/ 	.word	0xffffffff


	//   ....[249]....
        /*04c0*/ 	.word	0xffffffff


	//   ....[250]....
        /*04c4*/ 	.word	0xffffffff


	//   ....[251]....
        /*04c8*/ 	.word	0xffffffff


	//   ....[252]....
        /*04cc*/ 	.word	0xffffffff


	//   ....[253]....
        /*04d0*/ 	.word	0xffffffff


	//   ....[254]....
        /*04d4*/ 	.word	0xffffffff


	//   ....[255]....
        /*04d8*/ 	.word	0xffffffff


	//   ....[0]....
        /*04dc*/ 	.word	0xffffffff


	//   ....[1]....
        /*04e0*/ 	.word	0xffffffff


	//   ....[2]....
        /*04e4*/ 	.word	0xffffffff


	//   ....[3]....
        /*04e8*/ 	.word	0xffffffff


	//   ....[4]....
        /*04ec*/ 	.word	0xffffffff


	//   ....[5]....
        /*04f0*/ 	.word	0xffffffff


	//   ....[6]....
        /*04f4*/ 	.word	0xffffffff


	//   ....[7]....
        /*04f8*/ 	.word	0xffffffff


	//   ....[8]....
        /*04fc*/ 	.word	0xffffffff


	//   ....[9]....
        /*0500*/ 	.word	0xffffffff


	//   ....[10]....
        /*0504*/ 	.word	0xffffffff


	//   ....[11]....
        /*0508*/ 	.word	0xffffffff


	//   ....[12]....
        /*050c*/ 	.word	0xffffffff


	//   ....[13]....
        /*0510*/ 	.word	0xffffffff


	//   ....[14]....
        /*0514*/ 	.word	0xffffffff


	//   ....[15]....
        /*0518*/ 	.word	0xffffffff


	//   ....[16]....
        /*051c*/ 	.word	0xffffffff


	//   ....[17]....
        /*0520*/ 	.word	0xffffffff


	//   ....[18]....
        /*0524*/ 	.word	0xffffffff


	//   ....[19]....
        /*0528*/ 	.word	0xffffffff


	//   ....[20]....
        /*052c*/ 	.word	0xffffffff


	//   ....[21]....
        /*0530*/ 	.word	0xffffffff


	//   ....[22]....
        /*0534*/ 	.word	0xffffffff


	//----- nvinfo : EIATTR_COOP_GROUP_INSTR_OFFSETS
	.align		4
.L_2377:
        /*0538*/ 	.byte	0x04, 0x28
        /*053a*/ 	.short	(.L_2379 - .L_2378)


	//   ....[0]....
.L_2378:
        /*053c*/ 	.word	0x00000f00


	//   ....[1]....
        /*0540*/ 	.word	0x00000f40


	//   ....[2]....
        /*0544*/ 	.word	0x00000f70


	//   ....[3]....
        /*0548*/ 	.word	0x00000fb0


	//   ....[4]....
        /*054c*/ 	.word	0x00000ff0


	//   ....[5]....
        /*0550*/ 	.word	0x00001060


	//   ....[6]....
        /*0554*/ 	.word	0x000010b0


	//   ....[7]....
        /*0558*/ 	.word	0x000010e0


	//   ....[8]....
        /*055c*/ 	.word	0x00001110


	//   ....[9]....
        /*0560*/ 	.word	0x00001140


	//   ....[10]....
        /*0564*/ 	.word	0x00001170


	//   ....[11]....
        /*0568*/ 	.word	0x00001330


	//   ....[12]....
        /*056c*/ 	.word	0x00001460


	//   ....[13]....
        /*0570*/ 	.word	0x00001500


	//   ....[14]....
        /*0574*/ 	.word	0x00001510


	//   ....[15]....
        /*0578*/ 	.word	0x000015d0


	//   ....[16]....
        /*057c*/ 	.word	0x000015f0


	//   ....[17]....
        /*0580*/ 	.word	0x000016b0


	//   ....[18]....
        /*0584*/ 	.word	0x000016d0


	//   ....[19]....
        /*0588*/ 	.word	0x00001790


	//   ....[20]....
        /*058c*/ 	.word	0x000017b0


	//   ....[21]....
        /*0590*/ 	.word	0x00001870


	//   ....[22]....
        /*0594*/ 	.word	0x00001890


	//   ....[23]....
        /*0598*/ 	.word	0x00001940


	//   ....[24]....
        /*059c*/ 	.word	0x00001950


	//   ....[25]....
        /*05a0*/ 	.word	0x00001a10


	//   ....[26]....
        /*05a4*/ 	.word	0x00001a40


	//   ....[27]....
        /*05a8*/ 	.word	0x00001b00


	//   ....[28]....
        /*05ac*/ 	.word	0x00001b10


	//   ....[29]....
        /*05b0*/ 	.word	0x00001bd0


	//   ....[30]....
        /*05b4*/ 	.word	0x00001bf0


	//   ....[31]....
        /*05b8*/ 	.word	0x00001ca0


	//   ....[32]....
        /*05bc*/ 	.word	0x00001cb0


	//   ....[33]....
        /*05c0*/ 	.word	0x00001d70


	//   ....[34]....
        /*05c4*/ 	.word	0x00001d80


	//   ....[35]....
        /*05c8*/ 	.word	0x00001e20


	//   ....[36]....
        /*05cc*/ 	.word	0x00001e30


	//   ....[37]....
        /*05d0*/ 	.word	0x00001ef0


	//   ....[38]....
        /*05d4*/ 	.word	0x00001f00


	//   ....[39]....
        /*05d8*/ 	.word	0x00001fa0


	//   ....[40]....
        /*05dc*/ 	.word	0x00001fb0


	//   ....[41]....
        /*05e0*/ 	.word	0x00002070


	//   ....[42]....
        /*05e4*/ 	.word	0x00002080


	//   ....[43]....
        /*05e8*/ 	.word	0x000021a0


	//   ....[44]....
        /*05ec*/ 	.word	0x000021b0


	//   ....[45]....
        /*05f0*/ 	.word	0x00002270


	//   ....[46]....
        /*05f4*/ 	.word	0x00002280


	//   ....[47]....
        /*05f8*/ 	.word	0x00002320


	//   ....[48]....
        /*05fc*/ 	.word	0x00002330


	//   ....[49]....
        /*0600*/ 	.word	0x000023f0


	//   ....[50]....
        /*0604*/ 	.word	0x00002400


	//   ....[51]....
        /*0608*/ 	.word	0x000024a0


	//   ....[52]....
        /*060c*/ 	.word	0x000024b0


	//   ....[53]....
        /*0610*/ 	.word	0x00002590


	//   ....[54]....
        /*0614*/ 	.word	0x00002680


	//   ....[55]....
        /*0618*/ 	.word	0x00002690


	//   ....[56]....
        /*061c*/ 	.word	0x00002750


	//   ....[57]....
        /*0620*/ 	.word	0x00002770


	//   ....[58]....
        /*0624*/ 	.word	0x00002830


	//   ....[59]....
        /*0628*/ 	.word	0x00002850


	//   ....[60]....
        /*062c*/ 	.word	0x00002910


	//   ....[61]....
        /*0630*/ 	.word	0x00002930


	//   ....[62]....
        /*0634*/ 	.word	0x000029f0


	//   ....[63]....
        /*0638*/ 	.word	0x00002a10


	//   ....[64]....
        /*063c*/ 	.word	0x00002ac0


	//   ....[65]....
        /*0640*/ 	.word	0x00002ad0


	//   ....[66]....
        /*0644*/ 	.word	0x00002b90


	//   ....[67]....
        /*0648*/ 	.word	0x00002bc0


	//   ....[68]....
        /*064c*/ 	.word	0x00002c80


	//   ....[69]....
        /*0650*/ 	.word	0x00002c90


	//   ....[70]....
        /*0654*/ 	.word	0x00002d50


	//   ....[71]....
        /*0658*/ 	.word	0x00002d70


	//   ....[72]....
        /*065c*/ 	.word	0x00002e20


	//   ....[73]....
        /*0660*/ 	.word	0x00002e30


	//   ....[74]....
        /*0664*/ 	.word	0x00002ef0


	//   ....[75]....
        /*0668*/ 	.word	0x00002f00


	//   ....[76]....
        /*066c*/ 	.word	0x00002fa0


	//   ....[77]....
        /*0670*/ 	.word	0x00002fb0


	//   ....[78]....
        /*0674*/ 	.word	0x00003070


	//   ....[79]....
        /*0678*/ 	.word	0x00003080


	//   ....[80]....
        /*067c*/ 	.word	0x00003120


	//   ....[81]....
        /*0680*/ 	.word	0x00003130


	//   ....[82]....
        /*0684*/ 	.word	0x000031f0


	//   ....[83]....
        /*0688*/ 	.word	0x00003200


	//   ....[84]....
        /*068c*/ 	.word	0x00003330


	//   ....[85]....
        /*0690*/ 	.word	0x00003340


	//   ....[86]....
        /*0694*/ 	.word	0x00003400


	//   ....[87]....
        /*0698*/ 	.word	0x00003410


	//   ....[88]....
        /*069c*/ 	.word	0x000034b0


	//   ....[89]....
        /*06a0*/ 	.word	0x000034c0


	//   ....[90]....
        /*06a4*/ 	.word	0x00003580


	//   ....[91]....
        /*06a8*/ 	.word	0x00003590


	//   ....[92]....
        /*06ac*/ 	.word	0x00003630


	//   ....[93]....
        /*06b0*/ 	.word	0x00003640


	//   ....[94]....
        /*06b4*/ 	.word	0x00003700


	//   ....[95]....
        /*06b8*/ 	.word	0x00003b60


	//   ....[96]....
        /*06bc*/ 	.word	0x00003de0


	//   ....[97]....
        /*06c0*/ 	.word	0x00003f40


	//   ....[98]....
        /*06c4*/ 	.word	0x00003f50


	//   ....[99]....
        /*06c8*/ 	.word	0x00003f90


	//   ....[100]....
        /*06cc*/ 	.word	0x00003fa0


	//   ....[101]....
        /*06d0*/ 	.word	0x00004080


	//   ....[102]....
        /*06d4*/ 	.word	0x00004090


	//   ....[103]....
        /*06d8*/ 	.word	0x00004150


	//   ....[104]....
        /*06dc*/ 	.word	0x00004170


	//   ....[105]....
        /*06e0*/ 	.word	0x00004250


	//   ....[106]....
        /*06e4*/ 	.word	0x00004260


	//   ....[107]....
        /*06e8*/ 	.word	0x00004320


	//   ....[108]....
        /*06ec*/ 	.word	0x00004340


	//   ....[109]....
        /*06f0*/ 	.word	0x00004420


	//   ....[110]....
        /*06f4*/ 	.word	0x00004430


	//   ....[111]....
        /*06f8*/ 	.word	0x000044e0


	//   ....[112]....
        /*06fc*/ 	.word	0x00004500


	//   ....[113]....
        /*0700*/ 	.word	0x000045d0


	//   ....[114]....
        /*0704*/ 	.word	0x000045e0


	//   ....[115]....
        /*0708*/ 	.word	0x00004690


	//   ....[116]....
        /*070c*/ 	.word	0x000046b0


	//   ....[117]....
        /*0710*/ 	.word	0x00004780


	//   ....[118]....
        /*0714*/ 	.word	0x00004790


	//   ....[119]....
        /*0718*/ 	.word	0x00004840


	//   ....[120]....
        /*071c*/ 	.word	0x00004860


	//   ....[121]....
        /*0720*/ 	.word	0x00004930


	//   ....[122]....
        /*0724*/ 	.word	0x00004940


	//   ....[123]....
        /*0728*/ 	.word	0x000049f0


	//   ....[124]....
        /*072c*/ 	.word	0x00004a10


	//   ....[125]....
        /*0730*/ 	.word	0x00004ae0


	//   ....[126]....
        /*0734*/ 	.word	0x00004af0


	//   ....[127]....
        /*0738*/ 	.word	0x00004ba0


	//   ....[128]....
        /*073c*/ 	.word	0x00004bc0


	//   ....[129]....
        /*0740*/ 	.word	0x00004d20


	//   ....[130]....
        /*0744*/ 	.word	0x00004d30


	//   ....[131]....
        /*0748*/ 	.word	0x00004de0


	//   ....[132]....
        /*074c*/ 	.word	0x00004e00


	//   ....[133]....
        /*0750*/ 	.word	0x00004ed0


	//   ....[134]....
        /*0754*/ 	.word	0x00004ee0


	//   ....[135]....
        /*0758*/ 	.word	0x00004f90


	//   ....[136]....
        /*075c*/ 	.word	0x00004fb0


	//   ....[137]....
        /*0760*/ 	.word	0x00005080


	//   ....[138]....
        /*0764*/ 	.word	0x00005090


	//   ....[139]....
        /*0768*/ 	.word	0x00005140


	//   ....[140]....
        /*076c*/ 	.word	0x00005160


	//   ....[141]....
        /*0770*/ 	.word	0x00005200


	//   ....[142]....
        /*0774*/ 	.word	0x00005210


	//   ....[143]....
        /*0778*/ 	.word	0x000053b0


	//   ....[144]....
        /*077c*/ 	.word	0x000053d0


	//   ....[145]....
        /*0780*/ 	.word	0x000054b0


	//   ....[146]....
        /*0784*/ 	.word	0x000054c0


	//   ....[147]....
        /*0788*/ 	.word	0x00005580


	//   ....[148]....
        /*078c*/ 	.word	0x000055a0


	//   ....[149]....
        /*0790*/ 	.word	0x00005680


	//   ....[150]....
        /*0794*/ 	.word	0x00005690


	//   ....[151]....
        /*0798*/ 	.word	0x00005750


	//   ....[152]....
        /*079c*/ 	.word	0x00005770


	//   ....[153]....
        /*07a0*/ 	.word	0x00005850


	//   ....[154]....
        /*07a4*/ 	.word	0x00005860


	//   ....[155]....
        /*07a8*/ 	.word	0x00005910


	//   ....[156]....
        /*07ac*/ 	.word	0x00005930


	//   ....[157]....
        /*07b0*/ 	.word	0x00005a00


	//   ....[158]....
        /*07b4*/ 	.word	0x00005a10


	//   ....[159]....
        /*07b8*/ 	.word	0x00005ac0


	//   ....[160]....
        /*07bc*/ 	.word	0x00005ae0


	//   ....[161]....
        /*07c0*/ 	.word	0x00005bb0


	//   ....[162]....
        /*07c4*/ 	.word	0x00005bc0


	//   ....[163]....
        /*07c8*/ 	.word	0x00005c70


	//   ....[164]....
        /*07cc*/ 	.word	0x00005c90


	//   ....[165]....
        /*07d0*/ 	.word	0x00005d60


	//   ....[166]....
        /*07d4*/ 	.word	0x00005d70


	//   ....[167]....
        /*07d8*/ 	.word	0x00005e20


	//   ....[168]....
        /*07dc*/ 	.word	0x00005e40


	//   ....[169]....
        /*07e0*/ 	.word	0x00005f10


	//   ....[170]....
        /*07e4*/ 	.word	0x00005f20


	//   ....[171]....
        /*07e8*/ 	.word	0x00005fd0


	//   ....[172]....
        /*07ec*/ 	.word	0x00005ff0


	//   ....[173]....
        /*07f0*/ 	.word	0x00006150


	//   ....[174]....
        /*07f4*/ 	.word	0x00006160


	//   ....[175]....
        /*07f8*/ 	.word	0x00006210


	//   ....[176]....
        /*07fc*/ 	.word	0x00006230


	//   ....[177]....
        /*0800*/ 	.word	0x00006300


	//   ....[178]....
        /*0804*/ 	.word	0x00006310


	//   ....[179]....
        /*0808*/ 	.word	0x000063c0


	//   ....[180]....
        /*080c*/ 	.word	0x000063e0


	//   ....[181]....
        /*0810*/ 	.word	0x000064b0


	//   ....[182]....
        /*0814*/ 	.word	0x000064c0


	//   ....[183]....
        /*0818*/ 	.word	0x000065b0


	//   ....[184]....
        /*081c*/ 	.word	0x00006620


	//   ....[185]....
        /*0820*/ 	.word	0x00006770


	//   ....[186]....
        /*0824*/ 	.word	0x000067a0


	//   ....[187]....
        /*0828*/ 	.word	0x000067c0


	//   ....[188]....
        /*082c*/ 	.word	0x000067e0


	//   ....[189]....
        /*0830*/ 	.word	0x00006800


	//   ....[190]....
        /*0834*/ 	.word	0x00006ed0


	//   ....[191]....
        /*0838*/ 	.word	0x00006f20


	//   ....[192]....
        /*083c*/ 	.word	0x00006fa0


	//   ....[193]....
        /*0840*/ 	.word	0x00007010


	//   ....[194]....
        /*0844*/ 	.word	0x00007080


	//   ....[195]....
        /*0848*/ 	.word	0x000070f0


	//   ....[196]....
        /*084c*/ 	.word	0x00007160


	//   ....[197]....
        /*0850*/ 	.word	0x000071e0


	//   ....[198]....
        /*0854*/ 	.word	0x00007250


	//   ....[199]....
        /*0858*/ 	.word	0x000072c0


	//   ....[200]....
        /*085c*/ 	.word	0x00007330


	//   ....[201]....
        /*0860*/ 	.word	0x000073b0


	//   ....[202]....
        /*0864*/ 	.word	0x00007420


	//   ....[203]....
        /*0868*/ 	.word	0x00007490


	//   ....[204]....
        /*086c*/ 	.word	0x00007500


	//   ....[205]....
        /*0870*/ 	.word	0x00007580


	//   ....[206]....
        /*0874*/ 	.word	0x000075f0


	//   ....[207]....
        /*0878*/ 	.word	0x00007660


	//   ....[208]....
        /*087c*/ 	.word	0x000076d0


	//   ....[209]....
        /*0880*/ 	.word	0x00007750


	//   ....[210]....
        /*0884*/ 	.word	0x000077c0


	//   ....[211]....
        /*0888*/ 	.word	0x00007830


	//   ....[212]....
        /*088c*/ 	.word	0x000078a0


	//   ....[213]....
        /*0890*/ 	.word	0x00007920


	//   ....[214]....
        /*0894*/ 	.word	0x00007990


	//   ....[215]....
        /*0898*/ 	.word	0x00007a00


	//   ....[216]....
        /*089c*/ 	.word	0x00007a70


	//   ....[217]....
        /*08a0*/ 	.word	0x00007af0


	//   ....[218]....
        /*08a4*/ 	.word	0x00007b60


	//   ....[219]....
        /*08a8*/ 	.word	0x00007bd0


	//   ....[220]....
        /*08ac*/ 	.word	0x00007c40


	//   ....[221]....
        /*08b0*/ 	.word	0x00007cc0


	//   ....[222]....
        /*08b4*/ 	.word	0x00007d30


	//   ....[223]....
        /*08b8*/ 	.word	0x00007da0


	//   ....[224]....
        /*08bc*/ 	.word	0x00007e10


	//   ....[225]....
        /*08c0*/ 	.word	0x00007e90


	//   ....[226]....
        /*08c4*/ 	.word	0x00007f00


	//   ....[227]....
        /*08c8*/ 	.word	0x00007f70


	//   ....[228]....
        /*08cc*/ 	.word	0x00007fe0


	//   ....[229]....
        /*08d0*/ 	.word	0x00008060


	//   ....[230]....
        /*08d4*/ 	.word	0x000080d0


	//   ....[231]....
        /*08d8*/ 	.word	0x00008140


	//   ....[232]....
        /*08dc*/ 	.word	0x000081b0


	//   ....[233]....
        /*08e0*/ 	.word	0x00008230


	//   ....[234]....
        /*08e4*/ 	.word	0x000082b0


	//   ....[235]....
        /*08e8*/ 	.word	0x00008330


	//   ....[236]....
        /*08ec*/ 	.word	0x000083a0


	//   ....[237]....
        /*08f0*/ 	.word	0x00008410


	//   ....[238]....
        /*08f4*/ 	.word	0x00008480


	//   ....[239]....
        /*08f8*/ 	.word	0x00008500


	//   ....[240]....
        /*08fc*/ 	.word	0x00008570


	//   ....[241]....
        /*0900*/ 	.word	0x000085e0


	//   ....[242]....
        /*0904*/ 	.word	0x00008650


	//   ....[243]....
        /*0908*/ 	.word	0x000086d0


	//   ....[244]....
        /*090c*/ 	.word	0x00008740


	//   ....[245]....
        /*0910*/ 	.word	0x000087b0


	//   ....[246]....
        /*0914*/ 	.word	0x00008820


	//   ....[247]....
        /*0918*/ 	.word	0x000088a0


	//   ....[248]....
        /*091c*/ 	.word	0x00008910


	//   ....[249]....
        /*0920*/ 	.word	0x00008980


	//   ....[250]....
        /*0924*/ 	.word	0x000089f0


	//   ....[251]....
        /*0928*/ 	.word	0x00008a70


	//   ....[252]....
        /*092c*/ 	.word	0x00008ae0


	//   ....[253]....
        /*0930*/ 	.word	0x00008b50


	//   ....[254]....
        /*0934*/ 	.word	0x00008bc0


	//   ....[255]....
        /*0938*/ 	.word	0x00008c40


	//   ....[0]....
        /*093c*/ 	.word	0x00008cb0


	//   ....[1]....
        /*0940*/ 	.word	0x00008d20


	//   ....[2]....
        /*0944*/ 	.word	0x00008d90


	//   ....[3]....
        /*0948*/ 	.word	0x00008e10


	//   ....[4]....
        /*094c*/ 	.word	0x00008e80


	//   ....[5]....
        /*0950*/ 	.word	0x00008ef0


	//   ....[6]....
        /*0954*/ 	.word	0x00008f60


	//   ....[7]....
        /*0958*/ 	.word	0x00008fe0


	//   ....[8]....
        /*095c*/ 	.word	0x00009050


	//   ....[9]....
        /*0960*/ 	.word	0x000090c0


	//   ....[10]....
        /*0964*/ 	.word	0x00009130


	//   ....[11]....
        /*0968*/ 	.word	0x000091b0


	//   ....[12]....
        /*096c*/ 	.word	0x00009220


	//   ....[13]....
        /*0970*/ 	.word	0x00009290


	//   ....[14]....
        /*0974*/ 	.word	0x00009300


	//   ....[15]....
        /*0978*/ 	.word	0x00009380


	//   ....[16]....
        /*097c*/ 	.word	0x000093f0


	//   ....[17]....
        /*0980*/ 	.word	0x00009460


	//   ....[18]....
        /*0984*/ 	.word	0x000094d0


	//   ....[19]....
        /*0988*/ 	.word	0x00009540


	//   ....[20]....
        /*098c*/ 	.word	0x000095a0


	//   ....[21]....
        /*0990*/ 	.word	0x00009600


	//   ....[22]....
        /*0994*/ 	.word	0x00009660


	//----- nvinfo : EIATTR_EXIT_INSTR_OFFSETS
	.align		4
.L_2379:
        /*0998*/ 	.byte	0x04, 0x1c
        /*099a*/ 	.short	(.L_2381 - .L_2380)


	//   ....[0]....
.L_2380:
        /*099c*/ 	.word	0x00000050


	//   ....[1]....
        /*09a0*/ 	.word	0x000000c0


	//   ....[2]....
        /*09a4*/ 	.word	0x000011d0


	//   ....[3]....
        /*09a8*/ 	.word	0x00006830


	//   ....[4]....
        /*09ac*/ 	.word	0x000069c0


	//   ....[5]....
        /*09b0*/ 	.word	0x000069e0


	//   ....[6]....
        /*09b4*/ 	.word	0x00006c40


	//   ....[7]....
        /*09b8*/ 	.word	0x00006e70


	//----- nvinfo : EIATTR_CRS_STACK_SIZE
	.align		4
.L_2381:
        /*09bc*/ 	.byte	0x04, 0x1e
        /*09be*/ 	.short	(.L_2383 - .L_2382)
.L_2382:
        /*09c0*/ 	.word	0x00000000
.L_2383:


//--------------------- .nv.info._ZN4vllm3moe44grouped_topk_fused_small_expert_count_kernelIf13__nv_bfloat16iLNS0_11ScoringFuncE0ELi128ELb0ELi8EEEvPT_PfPT1_PKT0_llllllbd --------------------------
	.section	.nv.info._ZN4vllm3moe44grouped_topk_fused_small_expert_count_kernelIf13__nv_bfloat16iLNS0_11ScoringFuncE0ELi128ELb0ELi8EEEvPT_PfPT1_PKT0_llllllbd,"",@"SHT_CUDA_INFO"
	.sectionflags	@""
	.align	4


	//----- nvinfo : EIATTR_CUDA_API_VERSION
	.align		4
        /*0000*/ 	.byte	0x04, 0x37
        /*0002*/ 	.short	(.L_2385 - .L_2384)
.L_2384:
        /*0004*/ 	.word	0x00000082


	//----- nvinfo : EIATTR_SW2861232_WAR
	.align		4
.L_2385:
        /*0008*/ 	.byte	0x01, 0x35
	.zero		2


	//----- nvinfo : EIATTR_PARAM_CBANK
	.align		4
        /*000c*/ 	.byte	0x04, 0x0a
        /*000e*/ 	.short	(.L_2387 - .L_2386)
	.align		4
.L_2386:
        /*0010*/ 	.word	index@(.nv.constant0._ZN4vllm3moe44grouped_topk_fused_small_expert_count_kernelIf13__nv_bfloat16iLNS0_11ScoringFuncE0ELi128ELb0ELi8EEEvPT_PfPT1_PKT0_llllllbd)
        /*0014*/ 	.short	0x0160
        /*0016*/ 	.short	0x0060


	//----- nvinfo : EIATTR_CBANK_PARAM_SIZE
	.align		4
.L_2387:
        /*0018*/ 	.byte	0x03, 0x19
        /*001a*/ 	.short	0x0060


	//----- nvinfo : EIATTR_KPARAM_INFO
	.align		4
        /*001c*/ 	.byte	0x04, 0x17
        /*001e*/ 	.short	(.L_2389 - .L_2388)
.L_2388:
        /*0020*/ 	.word	0x00000000
        /*0024*/ 	.short	0x000b
        /*0026*/ 	.short	0x0058
        /*0028*/ 	.byte	0x00, 0xf0, 0x21, 0x00


	//----- nvinfo : EIATTR_KPARAM_INFO
	.align		4
.L_2389:
        /*002c*/ 	.byte	0x04, 0x17
        /*002e*/ 	.short	(.L_2391 - .L_2390)
.L_2390:
        /*0030*/ 	.word	0x00000000
        /*0034*/ 	.short	0x000a
        /*0036*/ 	.short	0x0050
        /*0038*/ 	.byte	0x00, 0xf0, 0x05, 0x00


	//----- nvinfo : EIATTR_KPARAM_INFO
	.align		4
.L_2391:
        /*003c*/ 	.byte	0x04, 0x17
        /*003e*/ 	.short	(.L_2393 - .L_2392)
.L_2392:
        /*0040*/ 	.word	0x00000000
        /*0044*/ 	.short	0x0009
        /*0046*/ 	.short	0x0048
        /*0048*/ 	.byte	0x00, 0xf0, 0x21, 0x00


	//----- nvinfo : EIATTR_KPARAM_INFO
	.align		4
.L_2393:
        /*004c*/ 	.byte	0x04, 0x17
        /*004e*/ 	.short	(.L_2395 - .L_2394)
.L_2394:
        /*0050*/ 	.word	0x00000000
        /*0054*/ 	.short	0x0008
        /*0056*/ 	.short	0x0040
        /*0058*/ 	.byte	0x00, 0xf0, 0x21, 0x00


	//----- nvinfo : EIATTR_KPARAM_INFO
	.align		4
.L_2395:
        /*005c*/ 	.byte	0x04, 0x17
        /*005e*/ 	.short	(.L_2397 - .L_2396)
.L_2396:
        /*0060*/ 	.word	0x00000000
        /*0064*/ 	.short	0x0007
        /*0066*/ 	.short	0x0038
        /*0068*/ 	.byte	0x00, 0xf0, 0x21, 0x00


	//----- nvinfo : EIATTR_KPARAM_INFO
	.align		4
.L_2397:
        /*006c*/ 	.byte	0x04, 0x17
        /*006e*/ 	.short	(.L_2399 - .L_2398)
.L_2398:
        /*0070*/ 	.word	0x00000000
        /*0074*/ 	.short	0x0006
        /*0076*/ 	.short	0x0030
        /*0078*/ 	.byte	0x00, 0xf0, 0x21, 0x00


	//----- nvinfo : EIATTR_KPARAM_INFO
	.align		4
.L_2399:
        /*007c*/ 	.byte	0x04, 0x17
        /*007e*/ 	.short	(.L_2401 - .L_2400)
.L_2400:
        /*0080*/ 	.word	0x00000000
        /*0084*/ 	.short	0x0005
        /*0086*/ 	.short	0x0028
        /*0088*/ 	.byte	0x00, 0xf0, 0x21, 0x00


	//----- nvinfo : EIATTR_KPARAM_INFO
	.align		4
.L_2401:
        /*008c*/ 	.byte	0x04, 0x17
        /*008e*/ 	.short	(.L_2403 - .L_2402)
.L_2402:
        /*0090*/ 	.word	0x00000000
        /*0094*/ 	.short	0x0004
        /*0096*/ 	.short	0x0020
        /*0098*/ 	.byte	0x00, 0xf0, 0x21, 0x00


	//----- nvinfo : EIATTR_KPARAM_INFO
	.align		4
.L_2403:
        /*009c*/ 	.byte	0x04, 0x17
        /*009e*/ 	.short	(.L_2405 - .L_2404)
.L_2404:
        /*00a0*/ 	.word	0x00000000
        /*00a4*/ 	.short	0x0003
        /*00a6*/ 	.short	0x0018
        /*00a8*/ 	.byte	0x00, 0xf0, 0x21, 0x00


	//----- nvinfo : EIATTR_KPARAM_INFO
	.align		4
.L_2405:
        /*00ac*/ 	.byte	0x04, 0x17
        /*00ae*/ 	.short	(.L_2407 - .L_2406)
.L_2406:
        /*00b0*/ 	.word	0x00000000
        /*00b4*/ 	.short	0x0002
        /*00b6*/ 	.short	0x0010
        /*00b8*/ 	.byte	0x00, 0xf0, 0x21, 0x00


	//----- nvinfo : EIATTR_KPARAM_INFO
	.align		4
.L_2407:
        /*00bc*/ 	.byte	0x04, 0x17
        /*00be*/ 	.short	(.L_2409 - .L_2408)
.L_2408:
        /*00c0*/ 	.word	0x00000000
        /*00c4*/ 	.short	0x0001
        /*00c6*/ 	.short	0x0008
        /*00c8*/ 	.byte	0x00, 0xf0, 0x21, 0x00


	//----- nvinfo : EIATTR_KPARAM_INFO
	.align		4
.L_2409:
        /*00cc*/ 	.byte	0x04, 0x17
        /*00ce*/ 	.short	(.L_2411 - .L_2410)
.L_2410:
        /*00d0*/ 	.word	0x00000000
        /*00d4*/ 	.short	0x0000
        /*00d6*/ 	.short	0x0000
        /*00d8*/ 	.byte	0x00, 0xf0, 0x21, 0x00


	//----- nvinfo : EIATTR_MAXREG_COUNT
	.align		4
.L_2411:
        /*00dc*/ 	.byte	0x03, 0x1b
        /*00de*/ 	.short	0x00ff


	//----- nvinfo : EIATTR_NUM_BARRIERS
	.align		4
        /*00e0*/ 	.byte	0x02, 0x4c
        /*00e2*/ 	.byte	0x01
	.zero		1


	//----- nvinfo : EIATTR_MERCURY_ISA_VERSION
	.align		4
        /*00e4*/ 	.byte	0x03, 0x5f
        /*00e6*/ 	.short	0x0000


	//----- nvinfo : EIATTR_COOP_GROUP_MASK_REGIDS
	.align		4
        /*00e8*/ 	.byte	0x04, 0x29
        /*00ea*/ 	.short	(.L_2413 - .L_2412)


	//   ....[0]....
.L_2412:
        /*00ec*/ 	.word	0xffffffff


	//   ....[1]....
        /*00f0*/ 	.word	0xffffffff


	//   ....[2]....
        /*00f4*/ 	.word	0xffffffff


	//   ....[3]....
        /*00f8*/ 	.word	0xffffffff


	//   ....[4]....
        /*00fc*/ 	.word	0xffffffff


	//   ....[5]....
        /*0100*/ 	.word	0xffffffff


	//   ....[6]....
        /*0104*/ 	.word	0xffffffff


	//   ....[7]....
        /*0108*/ 	.word	0xffffffff


	//   ....[8]....
        /*010c*/ 	.word	0xffffffff


	//   ....[9]....
        /*0110*/ 	.word	0xffffffff


	//   ....[10]....
        /*0114*/ 	.word	0xffffffff


	//   ....[11]....
        /*0118*/ 	.word	0xffffffff


	//   ....[12]....
        /*011c*/ 	.word	0xffffffff


	//   ....[13]....
        /*0120*/ 	.word	0xffffffff


	//   ....[14]....
        /*0124*/ 	.word	0xffffffff


	//   ....[15]....
        /*0128*/ 	.word	0xffffffff


	//   ....[16]....
        /*012c*/ 	.word	0xffffffff


	//   ....[17]....
        /*0130*/ 	.word	0xffffffff


	//   ....[18]....
        /*0134*/ 	.word	0xffffffff


	//   ....[19]....
        /*0138*/ 	.word	0xffffffff


	//   ....[20]....
        /*013c*/ 	.word	0xffffffff


	//   ....[21]....
        /*0140*/ 	.word	0xffffffff


	//   ....[22]....
        /*0144*/ 	.word	0xffffffff


	//   ....[23]....
        /*0148*/ 	.word	0xffffffff


	//   ....[24]....
        /*014c*/ 	.word	0xffffffff


	//   ....[25]....
        /*0150*/ 	.word	0xffffffff


	//   ....[26]....
        /*0154*/ 	.word	0xffffffff


	//   ....[27]....
        /*0158*/ 	.word	0xffffffff


	//   ....[28]....
        /*015c*/ 	.word	0xffffffff


	//   ....[29]....
        /*0160*/ 	.word	0xffffffff


	//   ....[30]....
        /*0164*/ 	.word	0xffffffff


	//   ....[31]....
        /*0168*/ 	.word	0xffffffff


	//   ....[32]....
        /*016c*/ 	.word	0xffffffff


	//   ....[33]....
        /*0170*/ 	.word	0xffffffff


	//   ....[34]....
        /*0174*/ 	.word	0xffffffff


	//   ....[35]....
        /*0178*/ 	.word	0xffffffff


	//----- nvinfo : EIATTR_COOP_GROUP_INSTR_OFFSETS
	.align		4
.L_2413:
        /*017c*/ 	.byte	0x04, 0x28
        /*017e*/ 	.short	(.L_2415 - .L_2414)


	//   ....[0]....
.L_2414:
        /*0180*/ 	.word	0x00000140


	//   ....[1]....
        /*0184*/ 	.word	0x000007e0


	//   ....[2]....
        /*0188*/ 	.word	0x00000810


	//   ....[3]....
        /*018c*/ 	.word	0x00000890


	//   ....[4]....
        /*0190*/ 	.word	0x000008a0


	//   ....[5]....
        /*0194*/ 	.word	0x000008f0


	//   ....[6]....
        /*0198*/ 	.word	0x00000900


	//   ....[7]....
        /*019c*/ 	.word	0x00000950


	//   ....[8]....
        /*01a0*/ 	.word	0x00000960


	//   ....[9]....
        /*01a4*/ 	.word	0x000009b0


	//   ....[10]....
        /*01a8*/ 	.word	0x000009c0


	//   ....[11]....
        /*01ac*/ 	.word	0x00000a60


	//   ....[12]....
        /*01b0*/ 	.word	0x00000a90


	//   ....[13]....
        /*01b4*/ 	.word	0x00000b10


	//   ....[14]....
        /*01b8*/ 	.word	0x00000b20


	//   ....[15]....
        /*01bc*/ 	.word	0x00000b70


	//   ....[16]....
        /*01c0*/ 	.word	0x00000b80


	//   ....[17]....
        /*01c4*/ 	.word	0x00000bd0


	//   ....[18]....
        /*01c8*/ 	.word	0x00000be0


	//   ....[19]....
        /*01cc*/ 	.word	0x00000c50


	//   ....[20]....
        /*01d0*/ 	.word	0x00000c70


	//   ....[21]....
        /*01d4*/ 	.word	0x00000d80


	//   ....[22]....
        /*01d8*/ 	.word	0x00000d90


	//   ....[23]....
        /*01dc*/ 	.word	0x00000de0


	//   ....[24]....
        /*01e0*/ 	.word	0x00000df0


	//   ....[25]....
        /*01e4*/ 	.word	0x00000e40


	//   ....[26]....
        /*01e8*/ 	.word	0x00000e50


	//   ....[27]....
        /*01ec*/ 	.word	0x00000ea0


	//   ....[28]....
        /*01f0*/ 	.word	0x00000eb0


	//   ....[29]....
        /*01f4*/ 	.word	0x00000f00


	//   ....[30]....
        /*01f8*/ 	.word	0x00000f10


	//   ....[31]....
        /*01fc*/ 	.word	0x00001070


	//   ....[32]....
        /*0200*/ 	.word	0x000010b0


	//   ....[33]....
        /*0204*/ 	.word	0x000010d0


	//   ....[34]....
        /*0208*/ 	.word	0x000010f0


	//   ....[35]....
        /*020c*/ 	.word	0x00001120


	//----- nvinfo : EIATTR_EXIT_INSTR_OFFSETS
	.align		4
.L_2415:
        /*0210*/ 	.byte	0x04, 0x1c
        /*0212*/ 	.short	(.L_2417 - .L_2416)


	//   ....[0]....
.L_2416:
        /*0214*/ 	.word	0x000001b0


	//   ....[1]....
        /*0218*/ 	.word	0x000012b0


	//   ....[2]....
        /*021c*/ 	.word	0x00001390


	//----- nvinfo : EIATTR_CRS_STACK_SIZE
	.align		4
.L_2417:
        /*0220*/ 	.byte	0x04, 0x1e
        /*0222*/ 	.short	(.L_2419 - .L_2418)
.L_2418:
        /*0224*/ 	.word	0x00000000
.L_2419:


//--------------------- .nv.info._ZN4vllm3moe44grouped_topk_fused_small_expert_count_kernelIf13__nv_bfloat16iLNS0_11ScoringFuncE0ELi384ELb0ELi8EEEvPT_PfPT1_PKT0_llllllbd --------------------------
	.section	.nv.info._ZN4vllm3moe44grouped_topk_fused_small_expert_count_kernelIf13__nv_bfloat16iLNS0_11ScoringFuncE0ELi384ELb0ELi8EEEvPT_PfPT1_PKT0_llllllbd,"",@"SHT_CUDA_INFO"
	.sectionflags	@""
	.align	4


	//----- nvinfo : EIATTR_CUDA_API_VERSION
	.align		4
        /*0000*/ 	.byte	0x04, 0x37
        /*0002*/ 	.short	(.L_2421 - .L_2420)
.L_2420:
        /*0004*/ 	.word	0x00000082


	//----- nvinfo : EIATTR_SW2861232_WAR
	.align		4
.L_2421:
        /*0008*/ 	.byte	0x01, 0x35
	.zero		2


	//----- nvinfo : EIATTR_PARAM_CBANK
	.align		4
        /*000c*/ 	.byte	0x04, 0x0a
        /*000e*/ 	.short	(.L_2423 - .L_2422)
	.align		4
.L_2422:
        /*0010*/ 	.word	index@(.nv.constant0._ZN4vllm3moe44grouped_topk_fused_small_expert_count_kernelIf13__nv_bfloat16iLNS0_11ScoringFuncE0ELi384ELb0ELi8EEEvPT_PfPT1_PKT0_llllllbd)
        /*0014*/ 	.short	0x0160
        /*0016*/ 	.short	0x0060


	//----- nvinfo : EIATTR_CBANK_PARAM_SIZE
	.align		4
.L_2423:
        /*0018*/ 	.byte	0x03, 0x19
        /*001a*/ 	.short	0x0060


	//----- nvinfo : EIATTR_KPARAM_INFO
	.align		4
        /*001c*/ 	.byte	0x04, 0x17
        /*001e*/ 	.short	(.L_2425 - .L_2424)
.L_2424:
        /*0020*/ 	.word	0x00000000
        /*0024*/ 	.short	0x000b
        /*0026*/ 	.short	0x0058
        /*0028*/ 	.byte	0x00, 0xf0, 0x21, 0x00


	//----- nvinfo : EIATTR_KPARAM_INFO
	.align		4
.L_2425:
        /*002c*/ 	.byte	0x04, 0x17
        /*002e*/ 	.short	(.L_2427 - .L_2426)
.L_2426:
        /*0030*/ 	.word	0x00000000
        /*0034*/ 	.short	0x000a
        /*0036*/ 	.short	0x0050
        /*0038*/ 	.byte	0x00, 0xf0, 0x05, 0x00


	//----- nvinfo : EIATTR_KPARAM_INFO
	.align		4
.L_2427:
        /*003c*/ 	.byte	0x04, 0x17
        /*003e*/ 	.short	(.L_2429 - .L_2428)
.L_2428:
        /*0040*/ 	.word	0x00000000
        /*0044*/ 	.short	0x0009
        /*0046*/ 	.short	0x0048
        /*0048*/ 	.byte	0x00, 0xf0, 0x21, 0x00


	//----- nvinfo : EIATTR_KPARAM_INFO
	.align		4
.L_2429:
        /*004c*/ 	.byte	0x04, 0x17
        /*004e*/ 	.short	(.L_2431 - .L_2430)
.L_2430:
        /*0050*/ 	.word	0x00000000
        /*0054*/ 	.short	0x0008
        /*0056*/ 	.short	0x0040
        /*0058*/ 	.byte	0x00, 0xf0, 0x21, 0x00


	//----- nvinfo : EIATTR_KPARAM_INFO
	.align		4
.L_2431:
        /*005c*/ 	.byte	0x04, 0x17
        /*005e*/ 	.short	(.L_2433 - .L_2432)
.L_2432:
        /*0060*/ 	.word	0x00000000
        /*0064*/ 	.short	0x0007
        /*0066*/ 	.short	0x0038
        /*0068*/ 	.byte	0x00, 0xf0, 0x21, 0x00


	//----- nvinfo : EIATTR_KPARAM_INFO
	.align		4
.L_2433:
        /*006c*/ 	.byte	0x04, 0x17
        /*006e*/ 	.short	(.L_2435 - .L_2434)
.L_2434:
        /*0070*/ 	.word	0x00000000
        /*0074*/ 	.short	0x0006
        /*0076*/ 	.short	0x0030
        /*0078*/ 	.byte	0x00, 0xf0, 0x21, 0x00


	//----- nvinfo : EIATTR_KPARAM_INFO
	.align		4
.L_2435:
        /*007c*/ 	.byte	0x04, 0x17
        /*007e*/ 	.short	(.L_2437 - .L_2436)
.L_2436:
        /*0080*/ 	.word	0x00000000
        /*0084*/ 	.short	0x0005
        /*0086*/ 	.short	0x0028
        /*0088*/ 	.byte	0x00, 0xf0, 0x21, 0x00


	//----- nvinfo : EIATTR_KPARAM_INFO
	.align		4
.L_2437:
        /*008c*/ 	.byte	0x04, 0x17
        /*008e*/ 	.short	(.L_2439 - .L_2438)
.L_2438:
        /*0090*/ 	.word	0x00000000
        /*0094*/ 	.short	0x0004
        /*0096*/ 	.short	0x0020
        /*0098*/ 	.byte	0x00, 0xf0, 0x21, 0x00


	//----- nvinfo : EIATTR_KPARAM_INFO
	.align		4
.L_2439:
        /*009c*/ 	.byte	0x04, 0x17
        /*009e*/ 	.short	(.L_2441 - .L_2440)
.L_2440:
        /*00a0*/ 	.word	0x00000000
        /*00a4*/ 	.short	0x0003
        /*00a6*/ 	.short	0x0018
        /*00a8*/ 	.byte	0x00, 0xf0, 0x21, 0x00


	//----- nvinfo : EIATTR_KPARAM_INFO
	.align		4
.L_2441:
        /*00ac*/ 	.byte	0x04, 0x17
        /*00ae*/ 	.short	(.L_2443 - .L_2442)
.L_2442:
        /*00b0*/ 	.word	0x00000000
        /*00b4*/ 	.short	0x0002
        /*00b6*/ 	.short	0x0010
        /*00b8*/ 	.byte	0x00, 0xf0, 0x21, 0x00


	//----- nvinfo : EIATTR_KPARAM_INFO
	.align		4
.L_2443:
        /*00bc*/ 	.byte	0x04, 0x17
        /*00be*/ 	.short	(.L_2445 - .L_2444)
.L_2444:
        /*00c0*/ 	.word	0x00000000
        /*00c4*/ 	.short	0x0001
        /*00c6*/ 	.short	0x0008
        /*00c8*/ 	.byte	0x00, 0xf0, 0x21, 0x00


	//----- nvinfo : EIATTR_KPARAM_INFO
	.align		4
.L_2445:
        /*00cc*/ 	.byte	0x04, 0x17
        /*00ce*/ 	.short	(.L_2447 - .L_2446)
.L_2446:
        /*00d0*/ 	.word	0x00000000
        /*00d4*/ 	.short	0x0000
        /*00d6*/ 	.short	0x0000
        /*00d8*/ 	.byte	0x00, 0xf0, 0x21, 0x00


	//----- nvinfo : EIATTR_MAXREG_COUNT
	.align		4
.L_2447:
        /*00dc*/ 	.byte	0x03, 0x1b
        /*00de*/ 	.short	0x00ff


	//----- nvinfo : EIATTR_NUM_BARRIERS
	.align		4
        /*00e0*/ 	.byte	0x02, 0x4c
        /*00e2*/ 	.byte	0x01
	.zero		1


	//----- nvinfo : EIATTR_MERCURY_ISA_VERSION
	.align		4
        /*00e4*/ 	.byte	0x03, 0x5f
        /*00e6*/ 	.short	0x0000


	//----- nvinfo : EIATTR_COOP_GROUP_MASK_REGIDS
	.align		4
        /*00e8*/ 	.byte	0x04, 0x29
        /*00ea*/ 	.short	(.L_2449 - .L_2448)


	//   ....[0]....
.L_2448:
        /*00ec*/ 	.word	0xffffffff


	//   ....[1]....
        /*00f0*/ 	.word	0xffffffff


	//   ....[2]....
        /*00f4*/ 	.word	0xffffffff


	//   ....[3]....
        /*00f8*/ 	.word	0xffffffff


	//   ....[4]....
        /*00fc*/ 	.word	0xffffffff


	//   ....[5]....
        /*0100*/ 	.word	0xffffffff


	//   ....[6]....
        /*0104*/ 	.word	0xffffffff


	//   ....[7]....
        /*0108*/ 	.word	0xffffffff


	//   ....[8]....
        /*010c*/ 	.word	0xffffffff


	//   ....[9]....
        /*0110*/ 	.word	0xffffffff


	//   ....[10]....
        /*0114*/ 	.word	0xffffffff


	//   ....[11]....
        /*0118*/ 	.word	0xffffffff


	//   ....[12]....
        /*011c*/ 	.word	0xffffffff


	//   ....[13]....
        /*0120*/ 	.word	0xffffffff


	//   ....[14]....
        /*0124*/ 	.word	0xffffffff


	//   ....[15]....
        /*0128*/ 	.word	0xffffffff


	//   ....[16]....
        /*012c*/ 	.word	0xffffffff


	//   ....[17]....
        /*0130*/ 	.word	0xffffffff


	//   ....[18]....
        /*0134*/ 	.word	0xffffffff


	//   ....[19]....
        /*0138*/ 	.word	0xffffffff


	//   ....[20]....
        /*013c*/ 	.word	0xffffffff


	//   ....[21]....
        /*0140*/ 	.word	0xffffffff


	//   ....[22]....
        /*0144*/ 	.word	0xffffffff


	//   ....[23]....
        /*0148*/ 	.word	0xffffffff


	//   ....[24]....
        /*014c*/ 	.word	0xffffffff


	//   ....[25]....
        /*0150*/ 	.word	0xffffffff


	//   ....[26]....
        /*0154*/ 	.word	0xffffffff


	//   ....[27]....
        /*0158*/ 	.word	0xffffffff


	//   ....[28]....
        /*015c*/ 	.word	0xffffffff


	//   ....[29]....
        /*0160*/ 	.word	0xffffffff


	//   ....[30]....
        /*0164*/ 	.word	0xffffffff


	//   ....[31]....
        /*0168*/ 	.word	0xffffffff


	//   ....[32]....
        /*016c*/ 	.word	0xffffffff


	//   ....[33]....
        /*0170*/ 	.word	0xffffffff


	//   ....[34]....
        /*0174*/ 	.word	0xffffffff


	//   ....[35]....
        /*0178*/ 	.word	0xffffffff


	//   ....[36]....
        /*017c*/ 	.word	0xffffffff


	//   ....[37]....
        /*0180*/ 	.word	0xffffffff


	//   ....[38]....
        /*0184*/ 	.word	0xffffffff


	//   ....[39]....
        /*0188*/ 	.word	0xffffffff


	//   ....[40]....
        /*018c*/ 	.word	0xffffffff


	//   ....[41]....
        /*0190*/ 	.word	0xffffffff


	//   ....[42]....
        /*0194*/ 	.word	0xffffffff


	//   ....[43]....
        /*0198*/ 	.word	0xffffffff


	//   ....[44]....
        /*019c*/ 	.word	0xffffffff


	//   ....[45]....
        /*01a0*/ 	.word	0xffffffff


	//   ....[46]....
        /*01a4*/ 	.word	0xffffffff


	//   ....[47]....
        /*01a8*/ 	.word	0xffffffff


	//   ....[48]....
        /*01ac*/ 	.word	0xffffffff


	//   ....[49]....
        /*01b0*/ 	.word	0xffffffff


	//   ....[50]....
        /*01b4*/ 	.word	0xffffffff


	//   ....[51]....
        /*01b8*/ 	.word	0xffffffff


	//   ....[52]....
        /*01bc*/ 	.word	0xffffffff


	//   ....[53]....
        /*01c0*/ 	.word	0xffffffff


	//   ....[54]....
        /*01c4*/ 	.word	0xffffffff


	//   ....[55]....
        /*01c8*/ 	.word	0xffffffff


	//   ....[56]....
        /*01cc*/ 	.word	0xffffffff


	//   ....[57]....
        /*01d0*/ 	.word	0xffffffff


	//   ....[58]....
        /*01d4*/ 	.word	0xffffffff


	//   ....[59]....
        /*01d8*/ 	.word	0xffffffff


	//   ....[60]....
        /*01dc*/ 	.word	0xffffffff


	//   ....[61]....
        /*01e0*/ 	.word	0xffffffff


	//   ....[62]....
        /*01e4*/ 	.word	0xffffffff


	//   ....[63]....
        /*01e8*/ 	.word	0xffffffff


	//   ....[64]....
        /*01ec*/ 	.word	0xffffffff


	//   ....[65]....
        /*01f0*/ 	.word	0xffffffff


	//   ....[66]....
        /*01f4*/ 	.word	0xffffffff


	//   ....[67]....
        /*01f8*/ 	.word	0xffffffff


	//   ....[68]....
        /*01fc*/ 	.word	0xffffffff


	//   ....[69]....
        /*0200*/ 	.word	0xffffffff


	//   ....[70]....
        /*0204*/ 	.word	0xffffffff


	//   ....[71]....
        /*0208*/ 	.word	0xffffffff


	//   ....[72]....
        /*020c*/ 	.word	0xffffffff


	//   ....[73]....
        /*0210*/ 	.word	0xffffffff


	//   ....[74]....
        /*0214*/ 	.word	0xffffffff


	//   ....[75]....
        /*0218*/ 	.word	0xffffffff


	//   ....[76]....
        /*021c*/ 	.word	0xffffffff


	//   ....[77]....
        /*0220*/ 	.word	0xffffffff


	//   ....[78]....
        /*0224*/ 	.word	0xffffffff


	//   ....[79]....
        /*0228*/ 	.word	0xffffffff


	//   ....[80]....
        /*022c*/ 	.word	0xffffffff


	//   ....[81]....
        /*0230*/ 	.word	0xffffffff


	//   ....[82]....
        /*0234*/ 	.word	0xffffffff


	//   ....[83]....
        /*0238*/ 	.word	0xffffffff


	//   ....[84]....
        /*023c*/ 	.word	0xffffffff


	//   ....[85]....
        /*0240*/ 	.word	0xffffffff


	//----- nvinfo : EIATTR_COOP_GROUP_INSTR_OFFSETS
	.align		4
.L_2449:
        /*0244*/ 	.byte	0x04, 0x28
        /*0246*/ 	.short	(.L_2451 - .L_2450)


	//   ....[0]....
.L_2450:
        /*0248*/ 	.word	0x00000150


	//   ....[1]....
        /*024c*/ 	.word	0x00000860


	//   ....[2]....
        /*0250*/ 	.word	0x00000890


	//   ....[3]....
        /*0254*/ 	.word	0x00000910


	//   ....[4]....
        /*0258*/ 	.word	0x00000920


	//   ....[5]....
        /*025c*/ 	.word	0x00000970


	//   ....[6]....
        /*0260*/ 	.word	0x00000980


	//   ....[7]....
        /*0264*/ 	.word	0x000009d0


	//   ....[8]....
        /*0268*/ 	.word	0x000009e0


	//   ....[9]....
        /*026c*/ 	.word	0x00000a30


	//   ....[10]....
        /*0270*/ 	.word	0x00000a40


	//   ....[11]....
        /*0274*/ 	.word	0x00000b00


	//   ....[12]....
        /*0278*/ 	.word	0x00000b30


	//   ....[13]....
        /*027c*/ 	.word	0x00000bb0


	//   ....[14]....
        /*0280*/ 	.word	0x00000bc0


	//   ....[15]....
        /*0284*/ 	.word	0x00000c10


	//   ....[16]....
        /*0288*/ 	.word	0x00000c20


	//   ....[17]....
        /*028c*/ 	.word	0x00000c70


	//   ....[18]....
        /*0290*/ 	.word	0x00000c80


	//   ....[19]....
        /*0294*/ 	.word	0x00000cf0


	//   ....[20]....
        /*0298*/ 	.word	0x00000d10


	//   ....[21]....
        /*029c*/ 	.word	0x00000ea0


	//   ....[22]....
        /*02a0*/ 	.word	0x00000eb0


	//   ....[23]....
        /*02a4*/ 	.word	0x00000f00


	//   ....[24]....
        /*02a8*/ 	.word	0x00000f10


	//   ....[25]....
        /*02ac*/ 	.word	0x00000f60


	//   ....[26]....
        /*02b0*/ 	.word	0x00000f70


	//   ....[27]....
        /*02b4*/ 	.word	0x00000fc0


	//   ....[28]....
        /*02b8*/ 	.word	0x00000fd0


	//   ....[29]....
        /*02bc*/ 	.word	0x00001020


	//   ....[30]....
        /*02c0*/ 	.word	0x00001030


	//   ....[31]....
        /*02c4*/ 	.word	0x00001480


	//   ....[32]....
        /*02c8*/ 	.word	0x00001490


	//   ....[33]....
        /*02cc*/ 	.word	0x000014e0


	//   ....[34]....
        /*02d0*/ 	.word	0x000014f0


	//   ....[35]....
        /*02d4*/ 	.word	0x00001540


	//   ....[36]....
        /*02d8*/ 	.word	0x00001550


	//   ....[37]....
        /*02dc*/ 	.word	0x000015a0


	//   ....[38]....
        /*02e0*/ 	.word	0x000015b0


	//   ....[39]....
        /*02e4*/ 	.word	0x00001600


	//   ....[40]....
        /*02e8*/ 	.word	0x00001610


	//   ....[41]....
        /*02ec*/ 	.word	0x000016a0


	//   ....[42]....
        /*02f0*/ 	.word	0x000016b0


	//   ....[43]....
        /*02f4*/ 	.word	0x00001700


	//   ....[44]....
        /*02f8*/ 	.word	0x00001710


	//   ....[45]....
        /*02fc*/ 	.word	0x00001760


	//   ....[46]....
        /*0300*/ 	.word	0x00001770


	//   ....[47]....
        /*0304*/ 	.word	0x000017c0


	//   ....[48]....
        /*0308*/ 	.word	0x000017d0


	//   ....[49]....
        /*030c*/ 	.word	0x00001820


	//   ....[50]....
        /*0310*/ 	.word	0x00001830


	//   ....[51]....
        /*0314*/ 	.word	0x000018e0


	//   ....[52]....
        /*0318*/ 	.word	0x000018f0


	//   ....[53]....
        /*031c*/ 	.word	0x00001940


	//   ....[54]....
        /*0320*/ 	.word	0x00001950


	//   ....[55]....
        /*0324*/ 	.word	0x000019a0


	//   ....[56]....
        /*0328*/ 	.word	0x000019b0


	//   ....[57]....
        /*032c*/ 	.word	0x00001a00


	//   ....[58]....
        /*0330*/ 	.word	0x00001a10


	//   ....[59]....
        /*0334*/ 	.word	0x00001a60


	//   ....[60]....
        /*0338*/ 	.word	0x00001a70


	//   ....[61]....
        /*033c*/ 	.word	0x00001b00


	//   ....[62]....
        /*0340*/ 	.word	0x00001b10


	//   ....[63]....
        /*0344*/ 	.word	0x00001b60


	//   ....[64]....
        /*0348*/ 	.word	0x00001b70


	//   ....[65]....
        /*034c*/ 	.word	0x00001bc0


	//   ....[66]....
        /*0350*/ 	.word	0x00001bd0


	//   ....[67]....
        /*0354*/ 	.word	0x00001c30


	//   ....[68]....
        /*0358*/ 	.word	0x00001c40


	//   ....[69]....
        /*035c*/ 	.word	0x00001cb0


	//   ....[70]....
        /*0360*/ 	.word	0x00001ce0


	//   ....[71]....
        /*0364*/ 	.word	0x00001f20


	//   ....[72]....
        /*0368*/ 	.word	0x00001f30


	//   ....[73]....
        /*036c*/ 	.word	0x00001f80


	//   ....[74]....
        /*0370*/ 	.word	0x00001f90


	//   ....[75]....
        /*0374*/ 	.word	0x00001fe0


	//   ....[76]....
        /*0378*/ 	.word	0x00001ff0


	//   ....[77]....
        /*037c*/ 	.word	0x00002040


	//   ....[78]....
        /*0380*/ 	.word	0x00002050


	//   ....[79]....
        /*0384*/ 	.word	0x000020a0


	//   ....[80]....
        /*0388*/ 	.word	0x000020b0


	//   ....[81]....
        /*038c*/ 	.word	0x000022c0


	//   ....[82]....
        /*0390*/ 	.word	0x00002300


	//   ....[83]....
        /*0394*/ 	.word	0x00002330


	//   ....[84]....
        /*0398*/ 	.word	0x00002360


	//   ....[85]....
        /*039c*/ 	.word	0x00002380


	//----- nvinfo : EIATTR_EXIT_INSTR_OFFSETS
	.align		4
.L_2451:
        /*03a0*/ 	.byte	0x04, 0x1c
        /*03a2*/ 	.short	(.L_2453 - .L_2452)


	//   ....[0]....
.L_2452:
        /*03a4*/ 	.word	0x00001230


	//   ....[1]....
        /*03a8*/ 	.word	0x00002500


	//   ....[2]....
        /*03ac*/ 	.word	0x000025d0


	//----- nvinfo : EIATTR_CRS_STACK_SIZE
	.align		4
.L_2453:
        /*03b0*/ 	.byte	0x04, 0x1e
        /*03b2*/ 	.short	(.L_2455 - .L_2454)
.L_2454:
        /*03b4*/ 	.word	0x00000000
.L_2455:


//--------------------- .nv.info._ZN4vllm3moe44grouped_topk_fused_small_expert_count_kernelIf13__nv_bfloat16iLNS0_11ScoringFuncE0ELi512ELb0ELi8EEEvPT_PfPT1_PKT0_llllllbd --------------------------
	.section	.nv.info._ZN4vllm3moe44grouped_topk_fused_small_expert_count_kernelIf13__nv_bfloat16iLNS0_11ScoringFuncE0ELi512ELb0ELi8EEEvPT_PfPT1_PKT0_llllllbd,"",@"SHT_CUDA_INFO"
	.sectionflags	@""
	.align	4


	//----- nvinfo : EIATTR_CUDA_API_VERSION
	.align		4
        /*0000*/ 	.byte	0x04, 0x37
        /*0002*/ 	.short	(.L_2457 - .L_2456)
.L_2456:
        /*0004*/ 	.word	0x00000082


	//----- nvinfo : EIATTR_SW2861232_WAR
	.align		4
.L_2457:
        /*0008*/ 	.byte	0x01, 0x35
	.zero		2


	//----- nvinfo : EIATTR_PARAM_CBANK
	.align		4
        /*000c*/ 	.byte	0x04, 0x0a
        /*000e*/ 	.short	(.L_2459 - .L_2458)
	.align		4
.L_2458:
        /*0010*/ 	.word	index@(.nv.constant0._ZN4vllm3moe44grouped_topk_fused_small_expert_count_kernelIf13__nv_bfloat16iLNS0_11ScoringFuncE0ELi512ELb0ELi8EEEvPT_PfPT1_PKT0_llllllbd)
        /*0014*/ 	.short	0x0160
        /*0016*/ 	.short	0x0060


	//----- nvinfo : EIATTR_CBANK_PARAM_SIZE
	.align		4
.L_2459:
        /*0018*/ 	.byte	0x03, 0x19
        /*001a*/ 	.short	0x0060


	//----- nvinfo : EIATTR_KPARAM_INFO
	.align		4
        /*001c*/ 	.byte	0x04, 0x17
        /*001e*/ 	.short	(.L_2461 - .L_2460)
.L_2460:
        /*0020*/ 	.word	0x00000000
        /*0024*/ 	.short	0x000b
        /*0026*/ 	.short	0x0058
        /*0028*/ 	.byte	0x00, 0xf0, 0x21, 0x00


	//----- nvinfo : EIATTR_KPARAM_INFO
	.align		4
.L_2461:
        /*002c*/ 	.byte	0x04, 0x17
        /*002e*/ 	.short	(.L_2463 - .L_2462)
.L_2462:
        /*0030*/ 	.word	0x00000000
        /*0034*/ 	.short	0x000a
        /*0036*/ 	.short	0x0050
        /*0038*/ 	.byte	0x00, 0xf0, 0x05, 0x00


	//----- nvinfo : EIATTR_KPARAM_INFO
	.align		4
.L_2463:
        /*003c*/ 	.byte	0x04, 0x17
        /*003e*/ 	.short	(.L_2465 - .L_2464)
.L_2464:
        /*0040*/ 	.word	0x00000000
        /*0044*/ 	.short	0x0009
        /*0046*/ 	.short	0x0048
        /*0048*/ 	.byte	0x00, 0xf0, 0x21, 0x00


	//----- nvinfo : EIATTR_KPARAM_INFO
	.align		4
.L_2465:
        /*004c*/ 	.byte	0x04, 0x17
        /*004e*/ 	.short	(.L_2467 - .L_2466)
.L_2466:
        /*0050*/ 	.word	0x00000000
        /*0054*/ 	.short	0x0008
        /*0056*/ 	.short	0x0040
        /*0058*/ 	.byte	0x00, 0xf0, 0x21, 0x00


	//----- nvinfo : EIATTR_KPARAM_INFO
	.align		4
.L_2467:
        /*005c*/ 	.byte	0x04, 0x17
        /*005e*/ 	.short	(.L_2469 - .L_2468)
.L_2468:
        /*0060*/ 	.word	0x00000000
        /*0064*/ 	.short	0x0007
        /*0066*/ 	.short	0x0038
        /*0068*/ 	.byte	0x00, 0xf0, 0x21, 0x00


	//----- nvinfo : EIATTR_KPARAM_INFO
	.align		4
.L_2469:
        /*006c*/ 	.byte	0x04, 0x17
        /*006e*/ 	.short	(.L_2471 - .L_2470)
.L_2470:
        /*0070*/ 	.word	0x00000000
        /*0074*/ 	.short	0x0006
        /*0076*/ 	.short	0x0030
        /*0078*/ 	.byte	0x00, 0xf0, 0x21, 0x00


	//----- nvinfo : EIATTR_KPARAM_INFO
	.align		4
.L_2471:
        /*007c*/ 	.byte	0x04, 0x17
        /*007e*/ 	.short	(.L_2473 - .L_2472)
.L_2472:
        /*0080*/ 	.word	0x00000000
        /*0084*/ 	.short	0x0005
        /*0086*/ 	.short	0x0028
        /*0088*/ 	.byte	0x00, 0xf0, 0x21, 0x00


	//----- nvinfo : EIATTR_KPARAM_INFO
	.align		4
.L_2473:
        /*008c*/ 	.byte	0x04, 0x17
        /*008e*/ 	.short	(.L_2475 - .L_2474)
.L_2474:
        /*0090*/ 	.word	0x00000000
        /*0094*/ 	.short	0x0004
        /*0096*/ 	.short	0x0020
        /*0098*/ 	.byte	0x00, 0xf0, 0x21, 0x00


	//----- nvinfo : EIATTR_KPARAM_INFO
	.align		4
.L_2475:
        /*009c*/ 	.byte	0x04, 0x17
        /*009e*/ 	.short	(.L_2477 - .L_2476)
.L_2476:
        /*00a0*/ 	.word	0x00000000
        /*00a4*/ 	.short	0x0003
        /*00a6*/ 	.short	0x0018
        /*00a8*/ 	.byte	0x00, 0xf0, 0x21, 0x00


	//----- nvinfo : EIATTR_KPARAM_INFO
	.align		4
.L_2477:
        /*00ac*/ 	.byte	0x04, 0x17
        /*00ae*/ 	.short	(.L_2479 - .L_2478)
.L_2478:
        /*00b0*/ 	.word	0x00000000
        /*00b4*/ 	.short	0x0002
        /*00b6*/ 	.short	0x0010
        /*00b8*/ 	.byte	0x00, 0xf0, 0x21, 0x00


	//----- nvinfo : EIATTR_KPARAM_INFO
	.align		4
.L_2479:
        /*00bc*/ 	.byte	0x04, 0x17
        /*00be*/ 	.short	(.L_2481 - .L_2480)
.L_2480:
        /*00c0*/ 	.word	0x00000000
        /*00c4*/ 	.short	0x0001
        /*00c6*/ 	.short	0x0008
        /*00c8*/ 	.byte	0x00, 0xf0, 0x21, 0x00


	//----- nvinfo : EIATTR_KPARAM_INFO
	.align		4
.L_2481:
        /*00cc*/ 	.byte	0x04, 0x17
        /*00ce*/ 	.short	(.L_2483 - .L_2482)
.L_2482:
        /*00d0*/ 	.word	0x00000000
        /*00d4*/ 	.short	0x0000
        /*00d6*/ 	.short	0x0000
        /*00d8*/ 	.byte	0x00, 0xf0, 0x21, 0x00


	//----- nvinfo : EIATTR_MAXREG_COUNT
	.align		4
.L_2483:
        /*00dc*/ 	.byte	0x03, 0x1b
        /*00de*/ 	.short	0x00ff


	//----- nvinfo : EIATTR_NUM_BARRIERS
	.align		4
        /*00e0*/ 	.byte	0x02, 0x4c
        /*00e2*/ 	.byte	0x01
	.zero		1


	//----- nvinfo : EIATTR_MERCURY_ISA_VERSION
	.align		4
        /*00e4*/ 	.byte	0x03, 0x5f
        /*00e6*/ 	.short	0x0000


	//----- nvinfo : EIATTR_COOP_GROUP_MASK_REGIDS
	.align		4
        /*00e8*/ 	.byte	0x04, 0x29
        /*00ea*/ 	.short	(.L_2485 - .L_2484)


	//   ....[0]....
.L_2484:
        /*00ec*/ 	.word	0xffffffff


	//   ....[1]....
        /*00f0*/ 	.word	0xffffffff


	//   ....[2]....
        /*00f4*/ 	.word	0xffffffff


	//   ....[3]....
        /*00f8*/ 	.word	0xffffffff


	//   ....[4]....
        /*00fc*/ 	.word	0xffffffff


	//   ....[5]....
        /*0100*/ 	.word	0xffffffff


	//   ....[6]....
        /*0104*/ 	.word	0xffffffff


	//   ....[7]....
        /*0108*/ 	.word	0xffffffff


	//   ....[8]....
        /*010c*/ 	.word	0xffffffff


	//   ....[9]....
        /*0110*/ 	.word	0xffffffff


	//   ....[10]....
        /*0114*/ 	.word	0xffffffff


	//   ....[11]....
        /*0118*/ 	.word	0xffffffff


	//   ....[12]....
        /*011c*/ 	.word	0xffffffff


	//   ....[13]....
        /*0120*/ 	.word	0xffffffff


	//   ....[14]....
        /*0124*/ 	.word	0xffffffff


	//   ....[15]....
        /*0128*/ 	.word	0xffffffff


	//   ....[16]....
        /*012c*/ 	.word	0xffffffff


	//   ....[17]....
        /*0130*/ 	.word	0xffffffff


	//   ....[18]....
        /*0134*/ 	.word	0xffffffff


	//   ....[19]....
        /*0138*/ 	.word	0xffffffff


	//   ....[20]....
        /*013c*/ 	.word	0xffffffff


	//   ....[21]....
        /*0140*/ 	.word	0xffffffff


	//   ....[22]....
        /*0144*/ 	.word	0xffffffff


	//   ....[23]....
        /*0148*/ 	.word	0xffffffff


	//   ....[24]....
        /*014c*/ 	.word	0xffffffff


	//   ....[25]....
        /*0150*/ 	.word	0xffffffff


	//   ....[26]....
        /*0154*/ 	.word	0xffffffff


	//   ....[27]....
        /*0158*/ 	.word	0xffffffff


	//   ....[28]....
        /*015c*/ 	.word	0xffffffff


	//   ....[29]....
        /*0160*/ 	.word	0xffffffff


	//   ....[30]....
        /*0164*/ 	.word	0xffffffff


	//   ....[31]....
        /*0168*/ 	.word	0xffffffff


	//   ....[32]....
        /*016c*/ 	.word	0xffffffff


	//   ....[33]....
        /*0170*/ 	.word	0xffffffff


	//   ....[34]....
        /*0174*/ 	.word	0xffffffff


	//   ....[35]....
        /*0178*/ 	.word	0xffffffff


	//   ....[36]....
        /*017c*/ 	.word	0xffffffff


	//   ....[37]....
        /*0180*/ 	.word	0xffffffff


	//   ....[38]....
        /*0184*/ 	.word	0xffffffff


	//   ....[39]....
        /*0188*/ 	.word	0xffffffff


	//   ....[40]....
        /*018c*/ 	.word	0xffffffff


	//   ....[41]....
        /*0190*/ 	.word	0xffffffff


	//   ....[42]....
        /*0194*/ 	.word	0xffffffff


	//   ....[43]....
        /*0198*/ 	.word	0xffffffff


	//   ....[44]....
        /*019c*/ 	.word	0xffffffff


	//   ....[45]....
        /*01a0*/ 	.word	0xffffffff


	//   ....[46]....
        /*01a4*/ 	.word	0xffffffff


	//   ....[47]....
        /*01a8*/ 	.word	0xffffffff


	//   ....[48]....
        /*01ac*/ 	.word	0xffffffff


	//   ....[49]....
        /*01b0*/ 	.word	0xffffffff


	//   ....[50]....
        /*01b4*/ 	.word	0xffffffff


	//   ....[51]....
        /*01b8*/ 	.word	0xffffffff


	//   ....[52]....
        /*01bc*/ 	.word	0xffffffff


	//   ....[53]....
        /*01c0*/ 	.word	0xffffffff


	//   ....[54]....
        /*01c4*/ 	.word	0xffffffff


	//   ....[55]....
        /*01c8*/ 	.word	0xffffffff


	//   ....[56]....
        /*01cc*/ 	.word	0xffffffff


	//   ....[57]....
        /*01d0*/ 	.word	0xffffffff


	//   ....[58]....
        /*01d4*/ 	.word	0xffffffff


	//   ....[59]....
        /*01d8*/ 	.word	0xffffffff


	//   ....[60]....
        /*01dc*/ 	.word	0xffffffff


	//   ....[61]....
        /*01e0*/ 	.word	0xffffffff


	//   ....[62]....
        /*01e4*/ 	.word	0xffffffff


	//   ....[63]....
        /*01e8*/ 	.word	0xffffffff


	//   ....[64]....
        /*01ec*/ 	.word	0xffffffff


	//   ....[65]....
        /*01f0*/ 	.word	0xffffffff


	//   ....[66]....
        /*01f4*/ 	.word	0xffffffff


	//   ....[67]....
        /*01f8*/ 	.word	0xffffffff


	//   ....[68]....
        /*01fc*/ 	.word	0xffffffff


	//   ....[69]....
        /*0200*/ 	.word	0xffffffff


	//   ....[70]....
        /*0204*/ 	.word	0xffffffff


	//   ....[71]....
        /*0208*/ 	.word	0xffffffff


	//   ....[72]....
        /*020c*/ 	.word	0xffffffff


	//   ....[73]....
        /*0210*/ 	.word	0xffffffff


	//   ....[74]....
        /*0214*/ 	.word	0xffffffff


	//   ....[75]....
        /*0218*/ 	.word	0xffffffff


	//   ....[76]....
        /*021c*/ 	.word	0xffffffff


	//   ....[77]....
        /*0220*/ 	.word	0xffffffff


	//   ....[78]....
        /*0224*/ 	.word	0xffffffff


	//   ....[79]....
        /*0228*/ 	.word	0xffffffff


	//   ....[80]....
        /*022c*/ 	.word	0xffffffff


	//   ....[81]....
        /*0230*/ 	.word	0xffffffff


	//   ....[82]....
        /*0234*/ 	.word	0xffffffff


	//   ....[83]....
        /*0238*/ 	.word	0xffffffff


	//   ....[84]....
        /*023c*/ 	.word	0xffffffff


	//   ....[85]....
        /*0240*/ 	.word	0xffffffff


	//----- nvinfo : EIATTR_COOP_GROUP_INSTR_OFFSETS
	.align		4
.L_2485:
        /*0244*/ 	.byte	0x04, 0x28
        /*0246*/ 	.short	(.L_2487 - .L_2486)


	//   ....[0]....
.L_2486:
        /*0248*/ 	.word	0x00000150


	//   ....[1]....
        /*024c*/ 	.word	0x00000860


	//   ....[2]....
        /*0250*/ 	.word	0x00000890


	//   ....[3]....
        /*0254*/ 	.word	0x00000910


	//   ....[4]....
        /*0258*/ 	.word	0x00000920


	//   ....[5]....
        /*025c*/ 	.word	0x00000970


	//   ....[6]....
        /*0260*/ 	.word	0x00000980


	//   ....[7]....
        /*0264*/ 	.word	0x000009d0


	//   ....[8]....
        /*0268*/ 	.word	0x000009e0


	//   ....[9]....
        /*026c*/ 	.word	0x00000a30


	//   ....[10]....
        /*0270*/ 	.word	0x00000a40


	//   ....[11]....
        /*0274*/ 	.word	0x00000b00


	//   ....[12]....
        /*0278*/ 	.word	0x00000b30


	//   ....[13]....
        /*027c*/ 	.word	0x00000bb0


	//   ....[14]....
        /*0280*/ 	.word	0x00000bc0


	//   ....[15]....
        /*0284*/ 	.word	0x00000c10


	//   ....[16]....
        /*0288*/ 	.word	0x00000c20


	//   ....[17]....
        /*028c*/ 	.word	0x00000c70


	//   ....[18]....
        /*0290*/ 	.word	0x00000c80


	//   ....[19]....
        /*0294*/ 	.word	0x00000cf0


	//   ....[20]....
        /*0298*/ 	.word	0x00000d10


	//   ....[21]....
        /*029c*/ 	.word	0x00000ea0


	//   ....[22]....
        /*02a0*/ 	.word	0x00000eb0


	//   ....[23]....
        /*02a4*/ 	.word	0x00000f00


	//   ....[24]....
        /*02a8*/ 	.word	0x00000f10


	//   ....[25]....
        /*02ac*/ 	.word	0x00000f60


	//   ....[26]....
        /*02b0*/ 	.word	0x00000f70


	//   ....[27]....
        /*02b4*/ 	.word	0x00000fc0


	//   ....[28]....
        /*02b8*/ 	.word	0x00000fd0


	//   ....[29]....
        /*02bc*/ 	.word	0x00001020


	//   ....[30]....
        /*02c0*/ 	.word	0x00001030


	//   ....[31]....
        /*02c4*/ 	.word	0x00001420


	//   ....[32]....
        /*02c8*/ 	.word	0x00001430


	//   ....[33]....
        /*02cc*/ 	.word	0x00001480


	//   ....[34]....
        /*02d0*/ 	.word	0x00001490


	//   ....[35]....
        /*02d4*/ 	.word	0x000014e0


	//   ....[36]....
        /*02d8*/ 	.word	0x000014f0


	//   ....[37]....
        /*02dc*/ 	.word	0x00001540


	//   ....[38]....
        /*02e0*/ 	.word	0x00001550


	//   ....[39]....
        /*02e4*/ 	.word	0x000015a0


	//   ....[40]....
        /*02e8*/ 	.word	0x000015b0


	//   ....[41]....
        /*02ec*/ 	.word	0x00001640


	//   ....[42]....
        /*02f0*/ 	.word	0x00001650


	//   ....[43]....
        /*02f4*/ 	.word	0x000016a0


	//   ....[44]....
        /*02f8*/ 	.word	0x000016b0


	//   ....[45]....
        /*02fc*/ 	.word	0x00001700


	//   ....[46]....
        /*0300*/ 	.word	0x00001710


	//   ....[47]....
        /*0304*/ 	.word	0x00001760


	//   ....[48]....
        /*0308*/ 	.word	0x00001770


	//   ....[49]....
        /*030c*/ 	.word	0x000017c0


	//   ....[50]....
        /*0310*/ 	.word	0x000017d0


	//   ....[51]....
        /*0314*/ 	.word	0x00001880


	//   ....[52]....
        /*0318*/ 	.word	0x00001890


	//   ....[53]....
        /*031c*/ 	.word	0x000018e0


	//   ....[54]....
        /*0320*/ 	.word	0x000018f0


	//   ....[55]....
        /*0324*/ 	.word	0x00001940


	//   ....[56]....
        /*0328*/ 	.word	0x00001950


	//   ....[57]....
        /*032c*/ 	.word	0x000019a0


	//   ....[58]....
        /*0330*/ 	.word	0x000019b0


	//   ....[59]....
        /*0334*/ 	.word	0x00001a00


	//   ....[60]....
        /*0338*/ 	.word	0x00001a10


	//   ....[61]....
        /*033c*/ 	.word	0x00001ab0


	//   ....[62]....
        /*0340*/ 	.word	0x00001ac0


	//   ....[63]....
        /*0344*/ 	.word	0x00001b10


	//   ....[64]....
        /*0348*/ 	.word	0x00001b20


	//   ....[65]....
        /*034c*/ 	.word	0x00001b70


	//   ....[66]....
        /*0350*/ 	.word	0x00001b80


	//   ....[67]....
        /*0354*/ 	.word	0x00001be0


	//   ....[68]....
        /*0358*/ 	.word	0x00001bf0


	//   ....[69]....
        /*035c*/ 	.word	0x00001c60


	//   ....[70]....
        /*0360*/ 	.word	0x00001c90


	//   ....[71]....
        /*0364*/ 	.word	0x00001ec0


	//   ....[72]....
        /*0368*/ 	.word	0x00001ed0


	//   ....[73]....
        /*036c*/ 	.word	0x00001f20


	//   ....[74]....
        /*0370*/ 	.word	0x00001f30


	//   ....[75]....
        /*0374*/ 	.word	0x00001f80


	//   ....[76]....
        /*0378*/ 	.word	0x00001f90


	//   ....[77]....
        /*037c*/ 	.word	0x00001fe0


	//   ....[78]....
        /*0380*/ 	.word	0x00001ff0


	//   ....[79]....
        /*0384*/ 	.word	0x00002040


	//   ....[80]....
        /*0388*/ 	.word	0x00002050


	//   ....[81]....
        /*038c*/ 	.word	0x00002260


	//   ....[82]....
        /*0390*/ 	.word	0x000022a0


	//   ....[83]....
        /*0394*/ 	.word	0x000022d0


	//   ....[84]....
        /*0398*/ 	.word	0x00002300


	//   ....[85]....
        /*039c*/ 	.word	0x00002320


	//----- nvinfo : EIATTR_EXIT_INSTR_OFFSETS
	.align		4
.L_2487:
        /*03a0*/ 	.byte	0x04, 0x1c
        /*03a2*/ 	.short	(.L_2489 - .L_2488)


	//   ....[0]....
.L_2488:
        /*03a4*/ 	.word	0x00001230


	//   ....[1]....
        /*03a8*/ 	.word	0x000024a0


	//   ....[2]....
        /*03ac*/ 	.word	0x00002570


	//----- nvinfo : EIATTR_CRS_STACK_SIZE
	.align		4
.L_2489:
        /*03b0*/ 	.byte	0x04, 0x1e
        /*03b2*/ 	.short	(.L_2491 - .L_2490)
.L_2490:
        /*03b4*/ 	.word	0x00000000
.L_2491:


//--------------------- .nv.info._ZN4vllm3moe44grouped_topk_fused_small_expert_count_kernelIf13__nv_bfloat16iLNS0_11ScoringFuncE0ELi512ELb0ELi22EEEvPT_PfPT1_PKT0_llllllbd --------------------------
	.section	.nv.info._ZN4vllm3moe44grouped_topk_fused_small_expert_count_kernelIf13__nv_bfloat16iLNS0_11ScoringFuncE0ELi512ELb0ELi22EEEvPT_PfPT1_PKT0_llllllbd,"",@"SHT_CUDA_INFO"
	.sectionflags	@""
	.align	4


	//----- nvinfo : EIATTR_CUDA_API_VERSION
	.align		4
        /*0000*/ 	.byte	0x04, 0x37
        /*0002*/ 	.short	(.L_2493 - .L_2492)
.L_2492:
        /*0004*/ 	.word	0x00000082


	//----- nvinfo : EIATTR_SW2861232_WAR
	.align		4
.L_2493:
        /*0008*/ 	.byte	0x01, 0x35
	.zero		2


	//----- nvinfo : EIATTR_PARAM_CBANK
	.align		4
        /*000c*/ 	.byte	0x04, 0x0a
        /*000e*/ 	.short	(.L_2495 - .L_2494)
	.align		4
.L_2494:
        /*0010*/ 	.word	index@(.nv.constant0._ZN4vllm3moe44grouped_topk_fused_small_expert_count_kernelIf13__nv_bfloat16iLNS0_11ScoringFuncE0ELi512ELb0ELi22EEEvPT_PfPT1_PKT0_llllllbd)
        /*0014*/ 	.short	0x0160
        /*0016*/ 	.short	0x0060


	//----- nvinfo : EIATTR_CBANK_PARAM_SIZE
	.align		4
.L_2495:
        /*0018*/ 	.byte	0x03, 0x19
        /*001a*/ 	.short	0x0060


	//----- nvinfo : EIATTR_KPARAM_INFO
	.align		4
        /*001c*/ 	.byte	0x04, 0x17
        /*001e*/ 	.short	(.L_2497 - .L_2496)
.L_2496:
        /*0020*/ 	.word	0x00000000
        /*0024*/ 	.short	0x000b
        /*0026*/ 	.short	0x0058
        /*0028*/ 	.byte	0x00, 0xf0, 0x21, 0x00


	//----- nvinfo : EIATTR_KPARAM_INFO
	.align		4
.L_2497:
        /*002c*/ 	.byte	0x04, 0x17
        /*002e*/ 	.short	(.L_2499 - .L_2498)
.L_2498:
        /*0030*/ 	.word	0x00000000
        /*0034*/ 	.short	0x000a
        /*0036*/ 	.short	0x0050
        /*0038*/ 	.byte	0x00, 0xf0, 0x05, 0x00


	//----- nvinfo : EIATTR_KPARAM_INFO
	.align		4
.L_2499:
        /*003c*/ 	.byte	0x04, 0x17
        /*003e*/ 	.short	(.L_2501 - .L_2500)
.L_2500:
        /*0040*/ 	.word	0x00000000
        /*0044*/ 	.short	0x0009
        /*0046*/ 	.short	0x0048
        /*0048*/ 	.byte	0x00, 0xf0, 0x21, 0x00


	//----- nvinfo : EIATTR_KPARAM_INFO
	.align		4
.L_2501:
        /*004c*/ 	.byte	0x04, 0x17
        /*004e*/ 	.short	(.L_2503 - .L_2502)
.L_2502:
        /*0050*/ 	.word	0x00000000
        /*0054*/ 	.short	0x0008
        /*0056*/ 	.short	0x0040
        /*0058*/ 	.byte	0x00, 0xf0, 0x21, 0x00


	//----- nvinfo : EIATTR_KPARAM_INFO
	.align		4
.L_2503:
        /*005c*/ 	.byte	0x04, 0x17
        /*005e*/ 	.short	(.L_2505 - .L_2504)
.L_2504:
        /*0060*/ 	.word	0x00000000
        /*0064*/ 	.short	0x0007
        /*0066*/ 	.short	0x0038
        /*0068*/ 	.byte	0x00, 0xf0, 0x21, 0x00


	//----- nvinfo : EIATTR_KPARAM_INFO
	.align		4
.L_2505:
        /*006c*/ 	.byte	0x04, 0x17
        /*006e*/ 	.short	(.L_2507 - .L_2506)
.L_2506:
        /*0070*/ 	.word	0x00000000
        /*0074*/ 	.short	0x0006
        /*0076*/ 	.short	0x0030
        /*0078*/ 	.byte	0x00, 0xf0, 0x21, 0x00


	//----- nvinfo : EIATTR_KPARAM_INFO
	.align		4
.L_2507:
        /*007c*/ 	.byte	0x04, 0x17
        /*007e*/ 	.short	(.L_2509 - .L_2508)
.L_2508:
        /*0080*/ 	.word	0x00000000
        /*0084*/ 	.short	0x0005
        /*0086*/ 	.short	0x0028
        /*0088*/ 	.byte	0x00, 0xf0, 0x21, 0x00


	//----- nvinfo : EIATTR_KPARAM_INFO
	.align		4
.L_2509:
        /*008c*/ 	.byte	0x04, 0x17
        /*008e*/ 	.short	(.L_2511 - .L_2510)
.L_2510:
        /*0090*/ 	.word	0x00000000
        /*0094*/ 	.short	0x0004
        /*0096*/ 	.short	0x0020
        /*0098*/ 	.byte	0x00, 0xf0, 0x21, 0x00


	//----- nvinfo : EIATTR_KPARAM_INFO
	.align		4
.L_2511:
        /*009c*/ 	.byte	0x04, 0x17
        /*009e*/ 	.short	(.L_2513 - .L_2512)
.L_2512:
        /*00a0*/ 	.word	0x00000000
        /*00a4*/ 	.short	0x0003
        /*00a6*/ 	.short	0x0018
        /*00a8*/ 	.byte	0x00, 0xf0, 0x21, 0x00


	//----- nvinfo : EIATTR_KPARAM_INFO
	.align		4
.L_2513:
        /*00ac*/ 	.byte	0x04, 0x17
        /*00ae*/ 	.short	(.L_2515 - .L_2514)
.L_2514:
        /*00b0*/ 	.word	0x00000000
        /*00b4*/ 	.short	0x0002
        /*00b6*/ 	.short	0x0010
        /*00b8*/ 	.byte	0x00, 0xf0, 0x21, 0x00


	//----- nvinfo : EIATTR_KPARAM_INFO
	.align		4
.L_2515:
        /*00bc*/ 	.byte	0x04, 0x17
        /*00be*/ 	.short	(.L_2517 - .L_2516)
.L_2516:
        /*00c0*/ 	.word	0x00000000
        /*00c4*/ 	.short	0x0001
        /*00c6*/ 	.short	0x0008
        /*00c8*/ 	.byte	0x00, 0xf0, 0x21, 0x00


	//----- nvinfo : EIATTR_KPARAM_INFO
	.align		4
.L_2517:
        /*00cc*/ 	.byte	0x04, 0x17
        /*00ce*/ 	.short	(.L_2519 - .L_2518)
.L_2518:
        /*00d0*/ 	.word	0x00000000
        /*00d4*/ 	.short	0x0000
        /*00d6*/ 	.short	0x0000
        /*00d8*/ 	.byte	0x00, 0xf0, 0x21, 0x00


	//----- nvinfo : EIATTR_MAXREG_COUNT
	.align		4
.L_2519:
        /*00dc*/ 	.byte	0x03, 0x1b
        /*00de*/ 	.short	0x00ff


	//----- nvinfo : EIATTR_NUM_BARRIERS
	.align		4
        /*00e0*/ 	.byte	0x02, 0x4c
        /*00e2*/ 	.byte	0x01
	.zero		1


	//----- nvinfo : EIATTR_MERCURY_ISA_VERSION
	.align		4
        /*00e4*/ 	.byte	0x03, 0x5f
        /*00e6*/ 	.short	0x0000


	//----- nvinfo : EIATTR_COOP_GROUP_MASK_REGIDS
	.align		4
        /*00e8*/ 	.byte	0x04, 0x29
        /*00ea*/ 	.short	(.L_2521 - .L_2520)


	//   ....[0]....
.L_2520:
        /*00ec*/ 	.word	0xffffffff


	//   ....[1]....
        /*00f0*/ 	.word	0xffffffff


	//   ....[2]....
        /*00f4*/ 	.word	0xffffffff


	//   ....[3]....
        /*00f8*/ 	.word	0xffffffff


	//   ....[4]....
        /*00fc*/ 	.word	0xffffffff


	//   ....[5]....
        /*0100*/ 	.word	0xffffffff


	//   ....[6]....
        /*0104*/ 	.word	0xffffffff


	//   ....[7]....
        /*0108*/ 	.word	0xffffffff


	//   ....[8]....
        /*010c*/ 	.word	0xffffffff


	//   ....[9]....
        /*0110*/ 	.word	0xffffffff


	//   ....[10]....
        /*0114*/ 	.word	0xffffffff


	//   ....[11]....
        /*0118*/ 	.word	0xffffffff


	//   ....[12]....
        /*011c*/ 	.word	0xffffffff


	//   ....[13]....
        /*0120*/ 	.word	0xffffffff


	//   ....[14]....
        /*0124*/ 	.word	0xffffffff


	//   ....[15]....
        /*0128*/ 	.word	0xffffffff


	//   ....[16]....
        /*012c*/ 	.word	0xffffffff


	//   ....[17]....
        /*0130*/ 	.word	0xffffffff


	//   ....[18]....
        /*0134*/ 	.word	0xffffffff


	//   ....[19]....
        /*0138*/ 	.word	0xffffffff


	//   ....[20]....
        /*013c*/ 	.word	0xffffffff


	//   ....[21]....
        /*0140*/ 	.word	0xffffffff


	//   ....[22]....
        /*0144*/ 	.word	0xffffffff


	//   ....[23]....
        /*0148*/ 	.word	0xffffffff


	//   ....[24]....
        /*014c*/ 	.word	0xffffffff


	//   ....[25]....
        /*0150*/ 	.word	0xffffffff


	//   ....[26]....
        /*0154*/ 	.word	0xffffffff


	//   ....[27]....
        /*0158*/ 	.word	0xffffffff


	//   ....[28]....
        /*015c*/ 	.word	0xffffffff


	//   ....[29]....
        /*0160*/ 	.word	0xffffffff


	//   ....[30]....
        /*0164*/ 	.word	0xffffffff


	//   ....[31]....
        /*0168*/ 	.word	0xffffffff


	//   ....[32]....
        /*016c*/ 	.word	0xffffffff


	//   ....[33]....
        /*0170*/ 	.word	0xffffffff


	//   ....[34]....
        /*0174*/ 	.word	0xffffffff


	//   ....[35]....
        /*0178*/ 	.word	0xffffffff


	//   ....[36]....
        /*017c*/ 	.word	0xffffffff


	//   ....[37]....
        /*0180*/ 	.word	0xffffffff


	//   ....[38]....
        /*0184*/ 	.word	0xffffffff


	//   ....[39]....
        /*0188*/ 	.word	0xffffffff


	//   ....[40]....
        /*018c*/ 	.word	0xffffffff


	//   ....[41]....
        /*0190*/ 	.word	0xffffffff


	//   ....[42]....
        /*0194*/ 	.word	0xffffffff


	//   ....[43]....
        /*0198*/ 	.word	0xffffffff


	//   ....[44]....
        /*019c*/ 	.word	0xffffffff


	//   ....[45]....
        /*01a0*/ 	.word	0xffffffff


	//   ....[46]....
        /*01a4*/ 	.word	0xffffffff


	//   ....[47]....
        /*01a8*/ 	.word	0xffffffff


	//   ....[48]....
        /*01ac*/ 	.word	0xffffffff


	//   ....[49]....
        /*01b0*/ 	.word	0xffffffff


	//   ....[50]....
        /*01b4*/ 	.word	0xffffffff


	//   ....[51]....
        /*01b8*/ 	.word	0xffffffff


	//   ....[52]....
        /*01bc*/ 	.word	0xffffffff


	//   ....[53]....
        /*01c0*/ 	.word	0xffffffff


	//   ....[54]....
        /*01c4*/ 	.word	0xffffffff


	//   ....[55]....
        /*01c8*/ 	.word	0xffffffff


	//   ....[56]....
        /*01cc*/ 	.word	0xffffffff


	//   ....[57]....
        /*01d0*/ 	.word	0xffffffff


	//   ....[58]....
        /*01d4*/ 	.word	0xffffffff


	//   ....[59]....
        /*01d8*/ 	.word	0xffffffff


	//   ....[60]....
        /*01dc*/ 	.word	0xffffffff


	//   ....[61]....
        /*01e0*/ 	.word	0xffffffff


	//   ....[62]....
        /*01e4*/ 	.word	0xffffffff


	//   ....[63]....
        /*01e8*/ 	.word	0xffffffff


	//   ....[64]....
        /*01ec*/ 	.word	0xffffffff


	//   ....[65]....
        /*01f0*/ 	.word	0xffffffff


	//----- nvinfo : EIATTR_COOP_GROUP_INSTR_OFFSETS
	.align		4
.L_2521:
        /*01f4*/ 	.byte	0x04, 0x28
        /*01f6*/ 	.short	(.L_2523 - .L_2522)


	//   ....[0]....
.L_2522:
        /*01f8*/ 	.word	0x00000160


	//   ....[1]....
        /*01fc*/ 	.word	0x00000890


	//   ....[2]....
        /*0200*/ 	.word	0x000008c0


	//   ....[3]....
        /*0204*/ 	.word	0x00000940


	//   ....[4]....
        /*0208*/ 	.word	0x00000950


	//   ....[5]....
        /*020c*/ 	.word	0x000009a0


	//   ....[6]....
        /*0210*/ 	.word	0x000009b0


	//   ....[7]....
        /*0214*/ 	.word	0x00000a00


	//   ....[8]....
        /*0218*/ 	.word	0x00000a10


	//   ....[9]....
        /*021c*/ 	.word	0x00000a60


	//   ....[10]....
        /*0220*/ 	.word	0x00000a70


	//   ....[11]....
        /*0224*/ 	.word	0x00000b30


	//   ....[12]....
        /*0228*/ 	.word	0x00000b60


	//   ....[13]....
        /*022c*/ 	.word	0x00000be0


	//   ....[14]....
        /*0230*/ 	.word	0x00000bf0


	//   ....[15]....
        /*0234*/ 	.word	0x00000c40


	//   ....[16]....
        /*0238*/ 	.word	0x00000c50


	//   ....[17]....
        /*023c*/ 	.word	0x00000ca0


	//   ....[18]....
        /*0240*/ 	.word	0x00000cb0


	//   ....[19]....
        /*0244*/ 	.word	0x00000d20


	//   ....[20]....
        /*0248*/ 	.word	0x00000d50


	//   ....[21]....
        /*024c*/ 	.word	0x00000ed0


	//   ....[22]....
        /*0250*/ 	.word	0x00000ee0


	//   ....[23]....
        /*0254*/ 	.word	0x00000f30


	//   ....[24]....
        /*0258*/ 	.word	0x00000f40


	//   ....[25]....
        /*025c*/ 	.word	0x00000f90


	//   ....[26]....
        /*0260*/ 	.word	0x00000fa0


	//   ....[27]....
        /*0264*/ 	.word	0x00000ff0


	//   ....[28]....
        /*0268*/ 	.word	0x00001000


	//   ....[29]....
        /*026c*/ 	.word	0x00001050


	//   ....[30]....
        /*0270*/ 	.word	0x00001060


	//   ....[31]....
        /*0274*/ 	.word	0x00001760


	//   ....[32]....
        /*0278*/ 	.word	0x00001780


	//   ....[33]....
        /*027c*/ 	.word	0x000017d0


	//   ....[34]....
        /*0280*/ 	.word	0x000017e0


	//   ....[35]....
        /*0284*/ 	.word	0x00001830


	//   ....[36]....
        /*0288*/ 	.word	0x00001840


	//   ....[37]....
        /*028c*/ 	.word	0x00001890


	//   ....[38]....
        /*0290*/ 	.word	0x000018a0


	//   ....[39]....
        /*0294*/ 	.word	0x00001900


	//   ....[40]....
        /*0298*/ 	.word	0x00001920


	//   ....[41]....
        /*029c*/ 	.word	0x000019e0


	//   ....[42]....
        /*02a0*/ 	.word	0x00001a00


	//   ....[43]....
        /*02a4*/ 	.word	0x00001a50


	//   ....[44]....
        /*02a8*/ 	.word	0x00001a60


	//   ....[45]....
        /*02ac*/ 	.word	0x00001ab0


	//   ....[46]....
        /*02b0*/ 	.word	0x00001ac0


	//   ....[47]....
        /*02b4*/ 	.word	0x00001b30


	//   ....[48]....
        /*02b8*/ 	.word	0x00001b40


	//   ....[49]....
        /*02bc*/ 	.word	0x00001bb0


	//   ....[50]....
        /*02c0*/ 	.word	0x00001bd0


	//   ....[51]....
        /*02c4*/ 	.word	0x00001d40


	//   ....[52]....
        /*02c8*/ 	.word	0x00001d50


	//   ....[53]....
        /*02cc*/ 	.word	0x00001da0


	//   ....[54]....
        /*02d0*/ 	.word	0x00001db0


	//   ....[55]....
        /*02d4*/ 	.word	0x00001e00


	//   ....[56]....
        /*02d8*/ 	.word	0x00001e10


	//   ....[57]....
        /*02dc*/ 	.word	0x00001e60


	//   ....[58]....
        /*02e0*/ 	.word	0x00001e70


	//   ....[59]....
        /*02e4*/ 	.word	0x00001ec0


	//   ....[60]....
        /*02e8*/ 	.word	0x00001ed0


	//   ....[61]....
        /*02ec*/ 	.word	0x00002080


	//   ....[62]....
        /*02f0*/ 	.word	0x000020c0


	//   ....[63]....
        /*02f4*/ 	.word	0x000020e0


	//   ....[64]....
        /*02f8*/ 	.word	0x00002100


	//   ....[65]....
        /*02fc*/ 	.word	0x00002130


	//----- nvinfo : EIATTR_EXIT_INSTR_OFFSETS
	.align		4
.L_2523:
        /*0300*/ 	.byte	0x04, 0x1c
        /*0302*/ 	.short	(.L_2525 - .L_2524)


	//   ....[0]....
.L_2524:
        /*0304*/ 	.word	0x000012a0


	//   ....[1]....
        /*0308*/ 	.word	0x000022c0


	//   ....[2]....
        /*030c*/ 	.word	0x000023a0


	//----- nvinfo : EIATTR_CRS_STACK_SIZE
	.align		4
.L_2525:
        /*0310*/ 	.byte	0x04, 0x1e
        /*0312*/ 	.short	(.L_2527 - .L_2526)
.L_2526:
        /*0314*/ 	.word	0x00000000
.L_2527:


//--------------------- .nv.info._ZN4vllm3moe44grouped_topk_fused_small_expert_count_kernelIf13__nv_bfloat16iLNS0_11ScoringFuncE0ELi256ELb1ELi8EEEvPT_PfPT1_PKT0_llllllbd --------------------------
	.section	.nv.info._ZN4vllm3moe44grouped_topk_fused_small_expert_count_kernelIf13__nv_bfloat16iLNS0_11ScoringFuncE0ELi256ELb1ELi8EEEvPT_PfPT1_PKT0_llllllbd,"",@"SHT_CUDA_INFO"
	.sectionflags	@""
	.align	4


	//----- nvinfo : EIATTR_CUDA_API_VERSION
	.align		4
        /*0000*/ 	.byte	0x04, 0x37
        /*0002*/ 	.short	(.L_2529 - .L_2528)
.L_2528:
        /*0004*/ 	.word	0x00000082


	//----- nvinfo : EIATTR_SW2861232_WAR
	.align		4
.L_2529:
        /*0008*/ 	.byte	0x01, 0x35
	.zero		2


	//----- nvinfo : EIATTR_PARAM_CBANK
	.align		4
        /*000c*/ 	.byte	0x04, 0x0a
        /*000e*/ 	.short	(.L_2531 - .L_2530)
	.align		4
.L_2530:
        /*0010*/ 	.word	index@(.nv.constant0._ZN4vllm3moe44grouped_topk_fused_small_expert_count_kernelIf13__nv_bfloat16iLNS0_11ScoringFuncE0ELi256ELb1ELi8EEEvPT_PfPT1_PKT0_llllllbd)
        /*0014*/ 	.short	0x0160
        /*0016*/ 	.short	0x0060


	//----- nvinfo : EIATTR_CBANK_PARAM_SIZE
	.align		4
.L_2531:
        /*0018*/ 	.byte	0x03, 0x19
        /*001a*/ 	.short	0x0060


	//----- nvinfo : EIATTR_KPARAM_INFO
	.align		4
        /*001c*/ 	.byte	0x04, 0x17
        /*001e*/ 	.short	(.L_2533 - .L_2532)
.L_2532:
        /*0020*/ 	.word	0x00000000
        /*0024*/ 	.short	0x000b
        /*0026*/ 	.short	0x0058
        /*0028*/ 	.byte	0x00, 0xf0, 0x21, 0x00


	//----- nvinfo : EIATTR_KPARAM_INFO
	.align		4
.L_2533:
        /*002c*/ 	.byte	0x04, 0x17
        /*002e*/ 	.short	(.L_2535 - .L_2534)
.L_2534:
        /*0030*/ 	.word	0x00000000
        /*0034*/ 	.short	0x000a
        /*0036*/ 	.short	0x0050
        /*0038*/ 	.byte	0x00, 0xf0, 0x05, 0x00


	//----- nvinfo : EIATTR_KPARAM_INFO
	.align		4
.L_2535:
        /*003c*/ 	.byte	0x04, 0x17
        /*003e*/ 	.short	(.L_2537 - .L_2536)
.L_2536:
        /*0040*/ 	.word	0x00000000
        /*0044*/ 	.short	0x0009
        /*0046*/ 	.short	0x0048
        /*0048*/ 	.byte	0x00, 0xf0, 0x21, 0x00


	//----- nvinfo : EIATTR_KPARAM_INFO
	.align		4
.L_2537:
        /*004c*/ 	.byte	0x04, 0x17
        /*004e*/ 	.short	(.L_2539 - .L_2538)
.L_2538:
        /*0050*/ 	.word	0x00000000
        /*0054*/ 	.short	0x0008
        /*0056*/ 	.short	0x0040
        /*0058*/ 	.byte	0x00, 0xf0, 0x21, 0x00


	//----- nvinfo : EIATTR_KPARAM_INFO
	.align		4
.L_2539:
        /*005c*/ 	.byte	0x04, 0x17
        /*005e*/ 	.short	(.L_2541 - .L_2540)
.L_2540:
        /*0060*/ 	.word	0x00000000
        /*0064*/ 	.short	0x0007
        /*0066*/ 	.short	0x0038
        /*0068*/ 	.byte	0x00, 0xf0, 0x21, 0x00


	//----- nvinfo : EIATTR_KPARAM_INFO
	.align		4
.L_2541:
        /*006c*/ 	.byte	0x04, 0x17
        /*006e*/ 	.short	(.L_2543 - .L_2542)
.L_2542:
        /*0070*/ 	.word	0x00000000
        /*0074*/ 	.short	0x0006
        /*0076*/ 	.short	0x0030
        /*0078*/ 	.byte	0x00, 0xf0, 0x21, 0x00


	//----- nvinfo : EIATTR_KPARAM_INFO
	.align		4
.L_2543:
        /*007c*/ 	.byte	0x04, 0x17
        /*007e*/ 	.short	(.L_2545 - .L_2544)
.L_2544:
        /*0080*/ 	.word	0x00000000
        /*0084*/ 	.short	0x0005
        /*0086*/ 	.short	0x0028
        /*0088*/ 	.byte	0x00, 0xf0, 0x21, 0x00


	//----- nvinfo : EIATTR_KPARAM_INFO
	.align		4
.L_2545:
        /*008c*/ 	.byte	0x04, 0x17
        /*008e*/ 	.short	(.L_2547 - .L_2546)
.L_2546:
        /*0090*/ 	.word	0x00000000
        /*0094*/ 	.short	0x0004
        /*0096*/ 	.short	0x0020
        /*0098*/ 	.byte	0x00, 0xf0, 0x21, 0x00


	//----- nvinfo : EIATTR_KPARAM_INFO
	.align		4
.L_2547:
        /*009c*/ 	.byte	0x04, 0x17
        /*009e*/ 	.short	(.L_2549 - .L_2548)
.L_2548:
        /*00a0*/ 	.word	0x00000000
        /*00a4*/ 	.short	0x0003
        /*00a6*/ 	.short	0x0018
        /*00a8*/ 	.byte	0x00, 0xf0, 0x21, 0x00


	//----- nvinfo : EIATTR_KPARAM_INFO
	.align		4
.L_2549:
        /*00ac*/ 	.byte	0x04, 0x17
        /*00ae*/ 	.short	(.L_2551 - .L_2550)
.L_2550:
        /*00b0*/ 	.word	0x00000000
        /*00b4*/ 	.short	0x0002
        /*00b6*/ 	.short	0x0010
        /*00b8*/ 	.byte	0x00, 0xf0, 0x21, 0x00


	//----- nvinfo : EIATTR_KPARAM_INFO
	.align		4
.L_2551:
        /*00bc*/ 	.byte	0x04, 0x17
        /*00be*/ 	.short	(.L_2553 - .L_2552)
.L_2552:
        /*00c0*/ 	.word	0x00000000
        /*00c4*/ 	.short	0x0001
        /*00c6*/ 	.short	0x0008
        /*00c8*/ 	.byte	0x00, 0xf0, 0x21, 0x00


	//----- nvinfo : EIATTR_KPARAM_INFO
	.align		4
.L_2553:
        /*00cc*/ 	.byte	0x04, 0x17
        /*00ce*/ 	.short	(.L_2555 - .L_2554)
.L_2554:
        /*00d0*/ 	.word	0x00000000
        /*00d4*/ 	.short	0x0000
        /*00d6*/ 	.short	0x0000
        /*00d8*/ 	.byte	0x00, 0xf0, 0x21, 0x00


	//----- nvinfo : EIATTR_MAXREG_COUNT
	.align		4
.L_2555:
        /*00dc*/ 	.byte	0x03, 0x1b
        /*00de*/ 	.short	0x00ff


	//----- nvinfo : EIATTR_NUM_BARRIERS
	.align		4
        /*00e0*/ 	.byte	0x02, 0x4c
        /*00e2*/ 	.byte	0x01
	.zero		1


	//----- nvinfo : EIATTR_MERCURY_ISA_VERSION
	.align		4
        /*00e4*/ 	.byte	0x03, 0x5f
        /*00e6*/ 	.short	0x0000


	//----- nvinfo : EIATTR_COOP_GROUP_MASK_REGIDS
	.align		4
        /*00e8*/ 	.byte	0x04, 0x29
        /*00ea*/ 	.short	(.L_2557 - .L_2556)


	//   ....[0]....
.L_2556:
        /*00ec*/ 	.word	0xffffffff


	//   ....[1]....
        /*00f0*/ 	.word	0xffffffff


	//   ....[2]....
        /*00f4*/ 	.word	0xffffffff


	//   ....[3]....
        /*00f8*/ 	.word	0xffffffff


	//   ....[4]....
        /*00fc*/ 	.word	0xffffffff


	//   ....[5]....
        /*0100*/ 	.word	0xffffffff


	//   ....[6]....
        /*0104*/ 	.word	0xffffffff


	//   ....[7]....
        /*0108*/ 	.word	0xffffffff


	//   ....[8]....
        /*010c*/ 	.word	0xffffffff


	//   ....[9]....
        /*0110*/ 	.word	0xffffffff


	//   ....[10]....
        /*0114*/ 	.word	0xffffffff


	//   ....[11]....
        /*0118*/ 	.word	0xffffffff


	//   ....[12]....
        /*011c*/ 	.word	0xffffffff


	//   ....[13]....
        /*0120*/ 	.word	0xffffffff


	//   ....[14]....
        /*0124*/ 	.word	0xffffffff


	//   ....[15]....
        /*0128*/ 	.word	0xffffffff


	//   ....[16]....
        /*012c*/ 	.word	0xffffffff


	//   ....[17]....
        /*0130*/ 	.word	0xffffffff


	//   ....[18]....
        /*0134*/ 	.word	0xffffffff


	//   ....[19]....
        /*0138*/ 	.word	0xffffffff


	//   ....[20]....
        /*013c*/ 	.word	0xffffffff


	//   ....[21]....
        /*0140*/ 	.word	0xffffffff


	//   ....[22]....
        /*0144*/ 	.word	0xffffffff


	//   ....[23]....
        /*0148*/ 	.word	0xffffffff


	//   ....[24]....
        /*014c*/ 	.word	0xffffffff


	//   ....[25]....
        /*0150*/ 	.word	0xffffffff


	//   ....[26]....
        /*0154*/ 	.word	0xffffffff


	//   ....[27]....
        /*0158*/ 	.word	0xffffffff


	//   ....[28]....
        /*015c*/ 	.word	0xffffffff


	//   ....[29]....
        /*0160*/ 	.word	0xffffffff


	//   ....[30]....
        /*0164*/ 	.word	0xffffffff


	//   ....[31]....
        /*0168*/ 	.word	0xffffffff


	//   ....[32]....
        /*016c*/ 	.word	0xffffffff


	//   ....[33]....
        /*0170*/ 	.word	0xffffffff


	//   ....[34]....
        /*0174*/ 	.word	0xffffffff


	//   ....[35]....
        /*0178*/ 	.word	0xffffffff


	//   ....[36]....
        /*017c*/ 	.word	0xffffffff


	//   ....[37]....
        /*0180*/ 	.word	0xffffffff


	//   ....[38]....
        /*0184*/ 	.word	0xffffffff


	//   ....[39]....
        /*0188*/ 	.word	0xffffffff


	//   ....[40]....
        /*018c*/ 	.word	0xffffffff


	//   ....[41]....
        /*0190*/ 	.word	0xffffffff


	//   ....[42]....
        /*0194*/ 	.word	0xffffffff


	//   ....[43]....
        /*0198*/ 	.word	0xffffffff


	//   ....[44]....
        /*019c*/ 	.word	0xffffffff


	//   ....[45]....
        /*01a0*/ 	.word	0xffffffff


	//   ....[46]....
        /*01a4*/ 	.word	0xffffffff


	//   ....[47]....
        /*01a8*/ 	.word	0xffffffff


	//   ....[48]....
        /*01ac*/ 	.word	0xffffffff


	//   ....[49]....
        /*01b0*/ 	.word	0xffffffff


	//   ....[50]....
        /*01b4*/ 	.word	0xffffffff


	//   ....[51]....
        /*01b8*/ 	.word	0xffffffff


	//   ....[52]....
        /*01bc*/ 	.word	0xffffffff


	//   ....[53]....
        /*01c0*/ 	.word	0xffffffff


	//   ....[54]....
        /*01c4*/ 	.word	0xffffffff


	//   ....[55]....
        /*01c8*/ 	.word	0xffffffff


	//   ....[56]....
        /*01cc*/ 	.word	0xffffffff


	//   ....[57]....
        /*01d0*/ 	.word	0xffffffff


	//   ....[58]....
        /*01d4*/ 	.word	0xffffffff


	//   ....[59]....
        /*01d8*/ 	.word	0xffffffff


	//   ....[60]....
        /*01dc*/ 	.word	0xffffffff


	//   ....[61]....
        /*01e0*/ 	.word	0xffffffff


	//   ....[62]....
        /*01e4*/ 	.word	0xffffffff


	//   ....[63]....
        /*01e8*/ 	.word	0xffffffff


	//   ....[64]....
        /*01ec*/ 	.word	0xffffffff


	//   ....[65]....
        /*01f0*/ 	.word	0xffffffff


	//   ....[66]....
        /*01f4*/ 	.word	0xffffffff


	//   ....[67]....
        /*01f8*/ 	.word	0xffffffff


	//   ....[68]....
        /*01fc*/ 	.word	0xffffffff


	//   ....[69]....
        /*0200*/ 	.word	0xffffffff


	//   ....[70]....
        /*0204*/ 	.word	0xffffffff


	//   ....[71]....
        /*0208*/ 	.word	0xffffffff


	//   ....[72]....
        /*020c*/ 	.word	0xffffffff


	//   ....[73]....
        /*0210*/ 	.word	0xffffffff


	//   ....[74]....
        /*0214*/ 	.word	0xffffffff


	//   ....[75]....
        /*0218*/ 	.word	0xffffffff


	//   ....[76]....
        /*021c*/ 	.word	0xffffffff


	//   ....[77]....
        /*0220*/ 	.word	0xffffffff


	//   ....[78]....
        /*0224*/ 	.word	0xffffffff


	//   ....[79]....
        /*0228*/ 	.word	0xffffffff


	//   ....[80]....
        /*022c*/ 	.word	0xffffffff


	//   ....[81]....
        /*0230*/ 	.word	0xffffffff


	//   ....[82]....
        /*0234*/ 	.word	0xffffffff


	//   ....[83]....
        /*0238*/ 	.word	0xffffffff


	//   ....[84]....
        /*023c*/ 	.word	0xffffffff


	//   ....[85]....
        /*0240*/ 	.word	0xffffffff


	//   ....[86]....
        /*0244*/ 	.word	0xffffffff


	//   ....[87]....
        /*0248*/ 	.word	0xffffffff


	//   ....[88]....
        /*024c*/ 	.word	0xffffffff


	//   ....[89]....
        /*0250*/ 	.word	0xffffffff


	//   ....[90]....
        /*0254*/ 	.word	0xffffffff


	//   ....[91]....
        /*0258*/ 	.word	0xffffffff


	//----- nvinfo : EIATTR_COOP_GROUP_INSTR_OFFSETS
	.align		4
.L_2557:
        /*025c*/ 	.byte	0x04, 0x28
        /*025e*/ 	.short	(.L_2559 - .L_2558)


	//   ....[0]....
.L_2558:
        /*0260*/ 	.word	0x00000040


	//   ....[1]....
        /*0264*/ 	.word	0x00000210


	//   ....[2]....
        /*0268*/ 	.word	0x00000230


	//   ....[3]....
        /*026c*/ 	.word	0x00000280


	//   ....[4]....
        /*0270*/ 	.word	0x00000290


	//   ....[5]....
        /*0274*/ 	.word	0x000002e0


	//   ....[6]....
        /*0278*/ 	.word	0x000002f0


	//   ....[7]....
        /*027c*/ 	.word	0x00000340


	//   ....[8]....
        /*0280*/ 	.word	0x00000350


	//   ....[9]....
        /*0284*/ 	.word	0x000003a0


	//   ....[10]....
        /*0288*/ 	.word	0x000003b0


	//   ....[11]....
        /*028c*/ 	.word	0x00000430


	//   ....[12]....
        /*0290*/ 	.word	0x00000470


	//   ....[13]....
        /*0294*/ 	.word	0x00000480


	//   ....[14]....
        /*0298*/ 	.word	0x000004d0


	//   ....[15]....
        /*029c*/ 	.word	0x000004e0


	//   ....[16]....
        /*02a0*/ 	.word	0x00000530


	//   ....[17]....
        /*02a4*/ 	.word	0x00000540


	//   ....[18]....
        /*02a8*/ 	.word	0x000005b0


	//   ....[19]....
        /*02ac*/ 	.word	0x000005c0


	//   ....[20]....
        /*02b0*/ 	.word	0x00000790


	//   ....[21]....
        /*02b4*/ 	.word	0x000007a0


	//   ....[22]....
        /*02b8*/ 	.word	0x000007f0


	//   ....[23]....
        /*02bc*/ 	.word	0x00000800


	//   ....[24]....
        /*02c0*/ 	.word	0x00000850


	//   ....[25]....
        /*02c4*/ 	.word	0x00000860


	//   ....[26]....
        /*02c8*/ 	.word	0x000008b0


	//   ....[27]....
        /*02cc*/ 	.word	0x000008c0


	//   ....[28]....
        /*02d0*/ 	.word	0x00000910


	//   ....[29]....
        /*02d4*/ 	.word	0x00000920


	//   ....[30]....
        /*02d8*/ 	.word	0x000009b0


	//   ....[31]....
        /*02dc*/ 	.word	0x000009f0


	//   ....[32]....
        /*02e0*/ 	.word	0x00000a00


	//   ....[33]....
        /*02e4*/ 	.word	0x00000a50


	//   ....[34]....
        /*02e8*/ 	.word	0x00000a60


	//   ....[35]....
        /*02ec*/ 	.word	0x00000ac0


	//   ....[36]....
        /*02f0*/ 	.word	0x00000ad0


	//   ....[37]....
        /*02f4*/ 	.word	0x00000b20


	//   ....[38]....
        /*02f8*/ 	.word	0x00000b30


	//   ....[39]....
        /*02fc*/ 	.word	0x00000bc0


	//   ....[40]....
        /*0300*/ 	.word	0x00000c00


	//   ....[41]....
        /*0304*/ 	.word	0x00000c10


	//   ....[42]....
        /*0308*/ 	.word	0x00000c60


	//   ....[43]....
        /*030c*/ 	.word	0x00000c70


	//   ....[44]....
        /*0310*/ 	.word	0x00000cc0


	//   ....[45]....
        /*0314*/ 	.word	0x00000cd0


	//   ....[46]....
        /*0318*/ 	.word	0x00000d20


	//   ....[47]....
        /*031c*/ 	.word	0x00000d30


	//   ....[48]....
        /*0320*/ 	.word	0x00000dc0


	//   ....[49]....
        /*0324*/ 	.word	0x00000e00


	//   ....[50]....
        /*0328*/ 	.word	0x00000e10


	//   ....[51]....
        /*032c*/ 	.word	0x00000e60


	//   ....[52]....
        /*0330*/ 	.word	0x00000e70


	//   ....[53]....
        /*0334*/ 	.word	0x00000ed0


	//   ....[54]....
        /*0338*/ 	.word	0x00000f00


	//   ....[55]....
        /*033c*/ 	.word	0x00000fb0


	//   ....[56]....
        /*0340*/ 	.word	0x00000ff0


	//   ....[57]....
        /*0344*/ 	.word	0x00001600


	//   ....[58]....
        /*0348*/ 	.word	0x00001610


	//   ....[59]....
        /*034c*/ 	.word	0x00001660


	//   ....[60]....
        /*0350*/ 	.word	0x00001670


	//   ....[61]....
        /*0354*/ 	.word	0x000016c0


	//   ....[62]....
        /*0358*/ 	.word	0x000016d0


	//   ....[63]....
        /*035c*/ 	.word	0x00001730


	//   ....[64]....
        /*0360*/ 	.word	0x00001750


	//   ....[65]....
        /*0364*/ 	.word	0x000017b0


	//   ....[66]....
        /*0368*/ 	.word	0x000017e0


	//   ....[67]....
        /*036c*/ 	.word	0x00001890


	//   ....[68]....
        /*0370*/ 	.word	0x000018b0


	//   ....[69]....
        /*0374*/ 	.word	0x00001900


	//   ....[70]....
        /*0378*/ 	.word	0x00001910


	//   ....[71]....
        /*037c*/ 	.word	0x00001960


	//   ....[72]....
        /*0380*/ 	.word	0x00001970


	//   ....[73]....
        /*0384*/ 	.word	0x000019e0


	//   ....[74]....
        /*0388*/ 	.word	0x000019f0


	//   ....[75]....
        /*038c*/ 	.word	0x00001a50


	//   ....[76]....
        /*0390*/ 	.word	0x00001a60


	//   ....[77]....
        /*0394*/ 	.word	0x00001bb0


	//   ....[78]....
        /*0398*/ 	.word	0x00001bc0


	//   ....[79]....
        /*039c*/ 	.word	0x00001c10


	//   ....[80]....
        /*03a0*/ 	.word	0x00001c20


	//   ....[81]....
        /*03a4*/ 	.word	0x00001c70


	//   ....[82]....
        /*03a8*/ 	.word	0x00001c80


	//   ....[83]....
        /*03ac*/ 	.word	0x00001cd0


	//   ....[84]....
        /*03b0*/ 	.word	0x00001ce0


	//   ....[85]....
        /*03b4*/ 	.word	0x00001d30


	//   ....[86]....
        /*03b8*/ 	.word	0x00001d40


	//   ....[87]....
        /*03bc*/ 	.word	0x00001ea0


	//   ....[88]....
        /*03c0*/ 	.word	0x00001ee0


	//   ....[89]....
        /*03c4*/ 	.word	0x00001f00


	//   ....[90]....
        /*03c8*/ 	.word	0x00001f20


	//   ....[91]....
        /*03cc*/ 	.word	0x00001f50


	//----- nvinfo : EIATTR_EXIT_INSTR_OFFSETS
	.align		4
.L_2559:
        /*03d0*/ 	.byte	0x04, 0x1c
        /*03d2*/ 	.short	(.L_2561 - .L_2560)


	//   ....[0]....
.L_2560:
        /*03d4*/ 	.word	0x00000080


	//   ....[1]....
        /*03d8*/ 	.word	0x000006f0


	//   ....[2]....
        /*03dc*/ 	.word	0x000020e0


	//   ....[3]....
        /*03e0*/ 	.word	0x000021c0


	//----- nvinfo : EIATTR_CRS_STACK_SIZE
	.align		4
.L_2561:
        /*03e4*/ 	.byte	0x04, 0x1e
        /*03e6*/ 	.short	(.L_2563 - .L_2562)
.L_2562:
        /*03e8*/ 	.word	0x00000000
.L_2563:


//--------------------- .nv.info._ZN4vllm3moe25grouped_topk_fused_kernelIf6__halfiLNS0_11ScoringFuncE0EEEvPT_PfPT1_PKT0_lllllbd --------------------------
	.section	.nv.info._ZN4vllm3moe25grouped_topk_fused_kernelIf6__halfiLNS0_11ScoringFuncE0EEEvPT_PfPT1_PKT0_lllllbd,"",@"SHT_CUDA_INFO"
	.sectionflags	@""
	.align	4


	//----- nvinfo : EIATTR_CUDA_API_VERSION
	.align		4
        /*0000*/ 	.byte	0x04, 0x37
        /*0002*/ 	.short	(.L_2565 - .L_2564)
.L_2564:
        /*0004*/ 	.word	0x00000082


	//----- nvinfo : EIATTR_SW2861232_WAR
	.align		4
.L_2565:
        /*0008*/ 	.byte	0x01, 0x35
	.zero		2


	//----- nvinfo : EIATTR_PARAM_CBANK
	.align		4
        /*000c*/ 	.byte	0x04, 0x0a
        /*000e*/ 	.short	(.L_2567 - .L_2566)
	.align		4
.L_2566:
        /*0010*/ 	.word	index@(.nv.constant0._ZN4vllm3moe25grouped_topk_fused_kernelIf6__halfiLNS0_11ScoringFuncE0EEEvPT_PfPT1_PKT0_lllllbd)
        /*0014*/ 	.short	0x0160
        /*0016*/ 	.short	0x0058


	//----- nvinfo : EIATTR_CBANK_PARAM_SIZE
	.align		4
.L_2567:
        /*0018*/ 	.byte	0x03, 0x19
        /*001a*/ 	.short	0x0058


	//----- nvinfo : EIATTR_KPARAM_INFO
	.align		4
        /*001c*/ 	.byte	0x04, 0x17
        /*001e*/ 	.short	(.L_2569 - .L_2568)
.L_2568:
        /*0020*/ 	.word	0x00000000
        /*0024*/ 	.short	0x000a
        /*0026*/ 	.short	0x0050
        /*0028*/ 	.byte	0x00, 0xf0, 0x21, 0x00


	//----- nvinfo : EIATTR_KPARAM_INFO
	.align		4
.L_2569:
        /*002c*/ 	.byte	0x04, 0x17
        /*002e*/ 	.short	(.L_2571 - .L_2570)
.L_2570:
        /*0030*/ 	.word	0x00000000
        /*0034*/ 	.short	0x0009
        /*0036*/ 	.short	0x0048
        /*0038*/ 	.byte	0x00, 0xf0, 0x05, 0x00


	//----- nvinfo : EIATTR_KPARAM_INFO
	.align		4
.L_2571:
        /*003c*/ 	.byte	0x04, 0x17
        /*003e*/ 	.short	(.L_2573 - .L_2572)
.L_2572:
        /*0040*/ 	.word	0x00000000
        /*0044*/ 	.short	0x0008
        /*0046*/ 	.short	0x0040
        /*0048*/ 	.byte	0x00, 0xf0, 0x21, 0x00


	//----- nvinfo : EIATTR_KPARAM_INFO
	.align		4
.L_2573:
        /*004c*/ 	.byte	0x04, 0x17
        /*004e*/ 	.short	(.L_2575 - .L_2574)
.L_2574:
        /*0050*/ 	.word	0x00000000
        /*0054*/ 	.short	0x0007
        /*0056*/ 	.short	0x0038
        /*0058*/ 	.byte	0x00, 0xf0, 0x21, 0x00


	//----- nvinfo : EIATTR_KPARAM_INFO
	.align		4
.L_2575:
        /*005c*/ 	.byte	0x04, 0x17
        /*005e*/ 	.short	(.L_2577 - .L_2576)
.L_2576:
        /*0060*/ 	.word	0x00000000
        /*0064*/ 	.short	0x0006
        /*0066*/ 	.short	0x0030
        /*0068*/ 	.byte	0x00, 0xf0, 0x21, 0x00


	//----- nvinfo : EIATTR_KPARAM_INFO
	.align		4
.L_2577:
        /*006c*/ 	.byte	0x04, 0x17
        /*006e*/ 	.short	(.L_2579 - .L_2578)
.L_2578:
        /*0070*/ 	.word	0x00000000
        /*0074*/ 	.short	0x0005
        /*0076*/ 	.short	0x0028
        /*0078*/ 	.byte	0x00, 0xf0, 0x21, 0x00


	//----- nvinfo : EIATTR_KPARAM_INFO
	.align		4
.L_2579:
        /*007c*/ 	.byte	0x04, 0x17
        /*007e*/ 	.short	(.L_2581 - .L_2580)
.L_2580:
        /*0080*/ 	.word	0x00000000
        /*0084*/ 	.short	0x0004
        /*0086*/ 	.short	0x0020
        /*0088*/ 	.byte	0x00, 0xf0, 0x21, 0x00


	//----- nvinfo : EIATTR_KPARAM_INFO
	.align		4
.L_2581:
        /*008c*/ 	.byte	0x04, 0x17
        /*008e*/ 	.short	(.L_2583 - .L_2582)
.L_2582:
        /*0090*/ 	.word	0x00000000
        /*0094*/ 	.short	0x0003
        /*0096*/ 	.short	0x0018
        /*0098*/ 	.byte	0x00, 0xf0, 0x21, 0x00


	//----- nvinfo : EIATTR_KPARAM_INFO
	.align		4
.L_2583:
        /*009c*/ 	.byte	0x04, 0x17
        /*009e*/ 	.short	(.L_2585 - .L_2584)
.L_2584:
        /*00a0*/ 	.word	0x00000000
        /*00a4*/ 	.short	0x0002
        /*00a6*/ 	.short	0x0010
        /*00a8*/ 	.byte	0x00, 0xf0, 0x21, 0x00


	//----- nvinfo : EIATTR_KPARAM_INFO
	.align		4
.L_2585:
        /*00ac*/ 	.byte	0x04, 0x17
        /*00ae*/ 	.short	(.L_2587 - .L_2586)
.L_2586:
        /*00b0*/ 	.word	0x00000000
        /*00b4*/ 	.short	0x0001
        /*00b6*/ 	.short	0x0008
        /*00b8*/ 	.byte	0x00, 0xf0, 0x21, 0x00


	//----- nvinfo : EIATTR_KPARAM_INFO
	.align		4
.L_2587:
        /*00bc*/ 	.byte	0x04, 0x17
        /*00be*/ 	.short	(.L_2589 - .L_2588)
.L_2588:
        /*00c0*/ 	.word	0x00000000
        /*00c4*/ 	.short	0x0000
        /*00c6*/ 	.short	0x0000
        /*00c8*/ 	.byte	0x00, 0xf0, 0x21, 0x00


	//----- nvinfo : EIATTR_MAXREG_COUNT
	.align		4
.L_2589:
        /*00cc*/ 	.byte	0x03, 0x1b
        /*00ce*/ 	.short	0x00ff


	//----- nvinfo : EIATTR_NUM_BARRIERS
	.align		4
        /*00d0*/ 	.byte	0x02, 0x4c
        /*00d2*/ 	.byte	0x01
	.zero		1


	//----- nvinfo : EIATTR_MERCURY_ISA_VERSION
	.align		4
        /*00d4*/ 	.byte	0x03, 0x5f
        /*00d6*/ 	.short	0x0000


	//----- nvinfo : EIATTR_COOP_GROUP_MASK_REGIDS
	.align		4
        /*00d8*/ 	.byte	0x04, 0x29
        /*00da*/ 	.short	(.L_2591 - .L_2590)


	//   ....[0]....
.L_2590:
        /*00dc*/ 	.word	0xffffffff


	//   ....[1]....
        /*00e0*/ 	.word	0xffffffff


	//   ....[2]....
        /*00e4*/ 	.word	0xffffffff


	//   ....[3]....
        /*00e8*/ 	.word	0xffffffff


	//   ....[4]....
        /*00ec*/ 	.word	0xffffffff


	//   ....[5]....
        /*00f0*/ 	.word	0xffffffff


	//   ....[6]....
        /*00f4*/ 	.word	0xffffffff


	//   ....[7]....
        /*00f8*/ 	.word	0xffffffff


	//   ....[8]....
        /*00fc*/ 	.word	0xffffffff


	//   ....[9]....
        /*0100*/ 	.word	0xffffffff


	//   ....[10]....
        /*0104*/ 	.word	0xffffffff


	//   ....[11]....
        /*0108*/ 	.word	0xffffffff


	//   ....[12]....
        /*010c*/ 	.word	0xffffffff


	//   ....[13]....
        /*0110*/ 	.word	0xffffffff


	//   ....[14]....
        /*0114*/ 	.word	0xffffffff


	//   ....[15]....
        /*0118*/ 	.word	0xffffffff


	//   ....[16]....
        /*011c*/ 	.word	0xffffffff


	//   ....[17]....
        /*0120*/ 	.word	0xffffffff


	//   ....[18]....
        /*0124*/ 	.word	0xffffffff


	//   ....[19]....
        /*0128*/ 	.word	0xffffffff


	//   ....[20]....
        /*012c*/ 	.word	0xffffffff


	//   ....[21]....
        /*0130*/ 	.word	0xffffffff


	//   ....[22]....
        /*0134*/ 	.word	0xffffffff


	//   ....[23]....
        /*0138*/ 	.word	0xffffffff


	//   ....[24]....
        /*013c*/ 	.word	0xffffffff


	//   ....[25]....
        /*0140*/ 	.word	0xffffffff


	//   ....[26]....
        /*0144*/ 	.word	0xffffffff


	//   ....[27]....
        /*0148*/ 	.word	0xffffffff


	//   ....[28]....
        /*014c*/ 	.word	0xffffffff


	//   ....[29]....
        /*0150*/ 	.word	0xffffffff


	//   ....[30]....
        /*0154*/ 	.word	0xffffffff


	//   ....[31]....
        /*0158*/ 	.word	0xffffffff


	//   ....[32]....
        /*015c*/ 	.word	0xffffffff


	//   ....[33]....
        /*0160*/ 	.word	0xffffffff


	//   ....[34]....
        /*0164*/ 	.word	0xffffffff


	//   ....[35]....
        /*0168*/ 	.word	0xffffffff


	//   ....[36]....
        /*016c*/ 	.word	0xffffffff


	//   ....[37]....
        /*0170*/ 	.word	0xffffffff


	//   ....[38]....
        /*0174*/ 	.word	0xffffffff


	//   ....[39]....
        /*0178*/ 	.word	0xffffffff


	//   ....[40]....
        /*017c*/ 	.word	0xffffffff


	//   ....[41]....
        /*0180*/ 	.word	0xffffffff


	//   ....[42]....
        /*0184*/ 	.word	0xffffffff


	//   ....[43]....
        /*0188*/ 	.word	0xffffffff


	//   ....[44]....
        /*018c*/ 	.word	0xffffffff


	//   ....[45]....
        /*0190*/ 	.word	0xffffffff


	//   ....[46]....
        /*0194*/ 	.word	0xffffffff


	//   ....[47]....
        /*0198*/ 	.word	0xffffffff


	//   ....[48]....
        /*019c*/ 	.word	0xffffffff


	//   ....[49]....
        /*01a0*/ 	.word	0xffffffff


	//   ....[50]....
        /*01a4*/ 	.word	0xffffffff


	//   ....[51]....
        /*01a8*/ 	.word	0xffffffff


	//   ....[52]....
        /*01ac*/ 	.word	0xffffffff


	//   ....[53]....
        /*01b0*/ 	.word	0xffffffff


	//   ....[54]....
        /*01b4*/ 	.word	0xffffffff


	//   ....[55]....
        /*01b8*/ 	.word	0xffffffff


	//   ....[56]....
        /*01bc*/ 	.word	0xffffffff


	//   ....[57]....
        /*01c0*/ 	.word	0xffffffff


	//   ....[58]....
        /*01c4*/ 	.word	0xffffffff


	//   ....[59]....
        /*01c8*/ 	.word	0xffffffff


	//   ....[60]....
        /*01cc*/ 	.word	0xffffffff


	//   ....[61]....
        /*01d0*/ 	.word	0xffffffff


	//   ....[62]....
        /*01d4*/ 	.word	0xffffffff


	//   ....[63]....
        /*01d8*/ 	.word	0xffffffff


	//   ....[64]....
        /*01dc*/ 	.word	0xffffffff


	//   ....[65]....
        /*01e0*/ 	.word	0xffffffff


	//   ....[66]....
        /*01e4*/ 	.word	0xffffffff


	//   ....[67]....
        /*01e8*/ 	.word	0xffffffff


	//   ....[68]....
        /*01ec*/ 	.word	0xffffffff


	//   ....[69]....
        /*01f0*/ 	.word	0xffffffff


	//   ....[70]....
        /*01f4*/ 	.word	0xffffffff


	//   ....[71]....
        /*01f8*/ 	.word	0xffffffff


	//   ....[72]....
        /*01fc*/ 	.word	0xffffffff


	//   ....[73]....
        /*0200*/ 	.word	0xffffffff


	//   ....[74]....
        /*0204*/ 	.word	0xffffffff


	//   ....[75]....
        /*0208*/ 	.word	0xffffffff


	//   ....[76]....
        /*020c*/ 	.word	0xffffffff


	//   ....[77]....
        /*0210*/ 	.word	0xffffffff


	//   ....[78]....
        /*0214*/ 	.word	0xffffffff


	//   ....[79]....
        /*0218*/ 	.word	0xffffffff


	//   ....[80]....
        /*021c*/ 	.word	0xffffffff


	//   ....[81]....
        /*0220*/ 	.word	0xffffffff


	//   ....[82]....
        /*0224*/ 	.word	0xffffffff


	//   ....[83]....
        /*0228*/ 	.word	0xffffffff


	//   ....[84]....
        /*022c*/ 	.word	0xffffffff


	//   ....[85]....
        /*0230*/ 	.word	0xffffffff


	//   ....[86]....
        /*0234*/ 	.word	0xffffffff


	//   ....[87]....
        /*0238*/ 	.word	0xffffffff


	//   ....[88]....
        /*023c*/ 	.word	0xffffffff


	//   ....[89]....
        /*0240*/ 	.word	0xffffffff


	//   ....[90]....
        /*0244*/ 	.word	0xffffffff


	//   ....[91]....
        /*0248*/ 	.word	0xffffffff


	//   ....[92]....
        /*024c*/ 	.word	0xffffffff


	//   ....[93]....
        /*0250*/ 	.word	0xffffffff


	//   ....[94]....
        /*0254*/ 	.word	0xffffffff


	//   ....[95]....
        /*0258*/ 	.word	0xffffffff


	//   ....[96]....
        /*025c*/ 	.word	0xffffffff


	//   ....[97]....
        /*0260*/ 	.word	0xffffffff


	//   ....[98]....
        /*0264*/ 	.word	0xffffffff


	//   ....[99]....
        /*0268*/ 	.word	0xffffffff


	//   ....[100]....
        /*026c*/ 	.word	0xffffffff


	//   ....[101]....
        /*0270*/ 	.word	0xffffffff


	//   ....[102]....
        /*0274*/ 	.word	0xffffffff


	//   ....[103]....
        /*0278*/ 	.word	0xffffffff


	//   ....[104]....
        /*027c*/ 	.word	0xffffffff


	//   ....[105]....
        /*0280*/ 	.word	0xffffffff


	//   ....[106]....
        /*0284*/ 	.word	0xffffffff


	//   ....[107]....
        /*0288*/ 	.word	0xffffffff


	//   ....[108]....
        /*028c*/ 	.word	0xffffffff


	//   ....[109]....
        /*0290*/ 	.word	0xffffffff


	//   ....[110]....
        /*0294*/ 	.word	0xffffffff


	//   ....[111]....
        /*0298*/ 	.word	0xffffffff


	//   ....[112]....
        /*029c*/ 	.word	0xffffffff


	//   ....[113]....
        /*02a0*/ 	.word	0xffffffff


	//   ....[114]....
        /*02a4*/ 	.word	0xffffffff


	//   ....[115]....
        /*02a8*/ 	.word	0xffffffff


	//   ....[116]....
        /*02ac*/ 	.word	0xffffffff


	//   ....[117]....
        /*02b0*/ 	.word	0xffffffff


	//   ....[118]....
        /*02b4*/ 	.word	0xffffffff


	//   ....[119]....
        /*02b8*/ 	.word	0xffffffff


	//   ....[120]....
        /*02bc*/ 	.word	0xffffffff


	//   ....[121]....
        /*02c0*/ 	.word	0xffffffff


	//   ....[122]....
        /*02c4*/ 	.word	0xffffffff


	//   ....[123]....
        /*02c8*/ 	.word	0xffffffff


	//   ....[124]....
        /*02cc*/ 	.word	0xffffffff


	//   ....[125]....
        /*02d0*/ 	.word	0xffffffff


	//   ....[126]....
        /*02d4*/ 	.word	0xffffffff


	//   ....[127]....
        /*02d8*/ 	.word	0xffffffff


	//   ....[128]....
        /*02dc*/ 	.word	0xffffffff


	//   ....[129]....
        /*02e0*/ 	.word	0xffffffff


	//   ....[130]....
        /*02e4*/ 	.word	0xffffffff


	//   ....[131]....
        /*02e8*/ 	.word	0xffffffff


	//   ....[132]....
        /*02ec*/ 	.word	0xffffffff


	//   ....[133]....
        /*02f0*/ 	.word	0xffffffff


	//   ....[134]....
        /*02f4*/ 	.word	0xffffffff


	//   ....[135]....
        /*02f8*/ 	.word	0xffffffff


	//   ....[136]....
        /*02fc*/ 	.word	0xffffffff


	//   ....[137]....
        /*0300*/ 	.word	0xffffffff


	//   ....[138]....
        /*0304*/ 	.word	0xffffffff


	//   ....[139]....
        /*0308*/ 	.word	0xffffffff


	//   ....[140]....
        /*030c*/ 	.word	0xffffffff


	//   ....[141]....
        /*0310*/ 	.word	0xffffffff


	//   ....[142]....
        /*0314*/ 	.word	0xffffffff


	//   ....[143]....
        /*0318*/ 	.word	0xffffffff


	//   ....[144]....
        /*031c*/ 	.word	0xffffffff


	//   ....[145]....
        /*0320*/ 	.word	0xffffffff


	//   ....[146]....
        /*0324*/ 	.word	0xffffffff


	//   ....[147]....
        /*0328*/ 	.word	0xffffffff


	//   ....[148]....
        /*032c*/ 	.word	0xffffffff


	//   ....[149]....
        /*0330*/ 	.word	0xffffffff


	//   ....[150]....
        /*0334*/ 	.word	0xffffffff


	//   ....[151]....
        /*0338*/ 	.word	0xffffffff


	//   ....[152]....
        /*033c*/ 	.word	0xffffffff


	//   ....[153]....
        /*0340*/ 	.word	0xffffffff


	//   ....[154]....
        /*0344*/ 	.word	0xffffffff


	//   ....[155]....
        /*0348*/ 	.word	0xffffffff


	//   ....[156]....
        /*034c*/ 	.word	0xffffffff


	//   ....[157]....
        /*0350*/ 	.word	0xffffffff


	//   ....[158]....
        /*0354*/ 	.word	0xffffffff


	//   ....[159]....
        /*0358*/ 	.word	0xffffffff


	//   ....[160]....
        /*035c*/ 	.word	0xffffffff


	//   ....[161]....
        /*0360*/ 	.word	0xffffffff


	//   ....[162]....
        /*0364*/ 	.word	0xffffffff


	//   ....[163]....
        /*0368*/ 	.word	0xffffffff


	//   ....[164]....
        /*036c*/ 	.word	0xffffffff


	//   ....[165]....
        /*0370*/ 	.word	0xffffffff


	//   ....[166]....
        /*0374*/ 	.word	0xffffffff


	//   ....[167]....
        /*0378*/ 	.word	0xffffffff


	//   ....[168]....
        /*037c*/ 	.word	0xffffffff


	//   ....[169]....
        /*0380*/ 	.word	0xffffffff


	//   ....[170]....
        /*0384*/ 	.word	0xffffffff


	//   ....[171]....
        /*0388*/ 	.word	0xffffffff


	//   ....[172]....
        /*038c*/ 	.word	0xffffffff


	//   ....[173]....
        /*0390*/ 	.word	0xffffffff


	//   ....[174]....
        /*0394*/ 	.word	0xffffffff


	//   ....[175]....
        /*0398*/ 	.word	0xffffffff


	//   ....[176]....
        /*039c*/ 	.word	0xffffffff


	//   ....[177]....
        /*03a0*/ 	.word	0xffffffff


	//   ....[178]....
        /*03a4*/ 	.word	0xffffffff


	//   ....[179]....
        /*03a8*/ 	.word	0xffffffff


	//   ....[180]....
        /*03ac*/ 	.word	0xffffffff


	//   ....[181]....
        /*03b0*/ 	.word	0xffffffff


	//   ....[182]....
        /*03b4*/ 	.word	0xffffffff


	//   ....[183]....
        /*03b8*/ 	.word	0xffffffff


	//   ....[184]....
        /*03bc*/ 	.word	0xffffffff


	//   ....[185]....
        /*03c0*/ 	.word	0xffffffff


	//   ....[186]....
        /*03c4*/ 	.word	0xffffffff


	//   ....[187]....
        /*03c8*/ 	.word	0xffffffff


	//   ....[188]....
        /*03cc*/ 	.word	0xffffffff


	//   ....[189]....
        /*03d0*/ 	.word	0xffffffff


	//   ....[190]....
        /*03d4*/ 	.word	0xffffffff


	//   ....[191]....
        /*03d8*/ 	.word	0xffffffff


	//   ....[192]....
        /*03dc*/ 	.word	0xffffffff


	//   ....[193]....
        /*03e0*/ 	.word	0xffffffff


	//   ....[194]....
        /*03e4*/ 	.word	0xffffffff


	//   ....[195]....
        /*03e8*/ 	.word	0xffffffff


	//   ....[196]....
        /*03ec*/ 	.word	0xffffffff


	//   ....[197]....
        /*03f0*/ 	.word	0xffffffff


	//   ....[198]....
        /*03f4*/ 	.word	0xffffffff


	//   ....[199]....
        /*03f8*/ 	.word	0xffffffff


	//   ....[200]....
        /*03fc*/ 	.word	0xffffffff


	//   ....[201]....
        /*0400*/ 	.word	0xffffffff


	//   ....[202]....
        /*0404*/ 	.word	0xffffffff


	//   ....[203]....
        /*0408*/ 	.word	0xffffffff


	//   ....[204]....
        /*040c*/ 	.word	0xffffffff


	//   ....[205]....
        /*0410*/ 	.word	0xffffffff


	//   ....[206]....
        /*0414*/ 	.word	0xffffffff


	//   ....[207]....
        /*0418*/ 	.word	0xffffffff


	//   ....[208]....
        /*041c*/ 	.word	0xffffffff


	//   ....[209]....
        /*0420*/ 	.word	0xffffffff


	//   ....[210]....
        /*0424*/ 	.word	0xffffffff


	//   ....[211]....
        /*0428*/ 	.word	0xffffffff


	//   ....[212]....
        /*042c*/ 	.word	0xffffffff


	//   ....[213]....
        /*0430*/ 	.word	0xffffffff


	//   ....[214]....
        /*0434*/ 	.word	0xffffffff


	//   ....[215]....
        /*0438*/ 	.word	0xffffffff


	//   ....[216]....
        /*043c*/ 	.word	0xffffffff


	//   ....[217]....
        /*0440*/ 	.word	0xffffffff


	//   ....[218]....
        /*0444*/ 	.word	0xffffffff


	//   ....[219]....
        /*0448*/ 	.word	0xffffffff


	//   ....[220]....
        /*044c*/ 	.word	0xffffffff


	//   ....[221]....
        /*0450*/ 	.word	0xffffffff


	//   ....[222]....
        /*0454*/ 	.word	0xffffffff


	//   ....[223]....
        /*0458*/ 	.word	0xffffffff


	//   ....[224]....
        /*045c*/ 	.word	0xffffffff


	//   ....[225]....
        /*0460*/ 	.word	0xffffffff


	//   ....[226]....
        /*0464*/ 	.word	0xffffffff


	//   ....[227]....
        /*0468*/ 	.word	0xffffffff


	//   ....[228]....
        /*046c*/ 	.word	0xffffffff


	//   ....[229]....
        /*0470*/ 	.word	0xffffffff


	//   ....[230]....
        /*0474*/ 	.word	0xffffffff


	//   ....[231]....
        /*0478*/ 	.word	0xffffffff


	//   ....[232]....
        /*047c*/ 	.word	0xffffffff


	//   ....[233]....
        /*0480*/ 	.word	0xffffffff


	//   ....[234]....
        /*0484*/ 	.word	0xffffffff


	//   ....[235]....
        /*0488*/ 	.word	0xffffffff


	//   ....[236]....
        /*048c*/ 	.word	0xffffffff


	//   ....[237]....
        /*0490*/ 	.word	0xffffffff


	//   ....[238]....
        /*0494*/ 	.word	0xffffffff


	//   ....[239]....
        /*0498*/ 	.word	0xffffffff


	//   ....[240]....
        /*049c*/ 	.word	0xffffffff


	//   ....[241]....
        /*04a0*/ 	.word	0xffffffff


	//   ....[242]....
        /*04a4*/ 	.word	0xffffffff


	//   ....[243]....
        /*04a8*/ 	.word	0xffffffff


	//   ....[244]....
        /*04ac*/ 	.word	0xffffffff


	//   ....[245]....
        /*04b0*/ 	.word	0xffffffff


	//   ....[246]....
        /*04b4*/ 	.word	0xffffffff


	//   ....[247]....
        /*04b8*/ 	.word	0xffffffff


	//   ....[248]....
        /*04bc*/ 	.word	0xffffffff


	//   ....[249]....
        /*04c0*/ 	.word	0xffffffff


	//   ....[250]....
        /*04c4*/ 	.word	0xffffffff


	//   ....[251]....
        /*04c8*/ 	.word	0xffffffff


	//   ....[252]....
        /*04cc*/ 	.word	0xffffffff


	//   ....[253]....
        /*04d0*/ 	.word	0xffffffff


	//   ....[254]....
        /*04d4*/ 	.word	0xffffffff


	//   ....[255]....
        /*04d8*/ 	.word	0xffffffff


	//   ....[0]....
        /*04dc*/ 	.word	0xffffffff


	//   ....[1]....
        /*04e0*/ 	.word	0xffffffff


	//   ....[2]....
        /*04e4*/ 	.word	0xffffffff


	//   ....[3]....
        /*04e8*/ 	.word	0xffffffff


	//   ....[4]....
        /*04ec*/ 	.word	0xffffffff


	//   ....[5]....
        /*04f0*/ 	.word	0xffffffff


	//   ....[6]....
        /*04f4*/ 	.word	0xffffffff


	//   ....[7]....
        /*04f8*/ 	.word	0xffffffff


	//   ....[8]....
        /*04fc*/ 	.word	0xffffffff


	//   ....[9]....
        /*0500*/ 	.word	0xffffffff


	//   ....[10]....
        /*0504*/ 	.word	0xffffffff


	//   ....[11]....
        /*0508*/ 	.word	0xffffffff


	//   ....[12]....
        /*050c*/ 	.word	0xffffffff


	//   ....[13]....
        /*0510*/ 	.word	0xffffffff


	//   ....[14]....
        /*0514*/ 	.word	0xffffffff


	//   ....[15]....
        /*0518*/ 	.word	0xffffffff


	//   ....[16]....
        /*051c*/ 	.word	0xffffffff


	//   ....[17]....
        /*0520*/ 	.word	0xffffffff


	//   ....[18]....
        /*0524*/ 	.word	0xffffffff


	//   ....[19]....
        /*0528*/ 	.word	0xffffffff


	//   ....[20]....
        /*052c*/ 	.word	0xffffffff


	//   ....[21]....
        /*0530*/ 	.word	0xffffffff


	//   ....[22]....
        /*0534*/ 	.word	0xffffffff


	//----- nvinfo : EIATTR_COOP_GROUP_INSTR_OFFSETS
	.align		4
.L_2591:
        /*0538*/ 	.byte	0x04, 0x28
        /*053a*/ 	.short	(.L_2593 - .L_2592)


	//   ....[0]....
.L_2592:
        /*053c*/ 	.word	0x00000f00


	//   ....[1]....
        /*0540*/ 	.word	0x00000f40


	//   ....[2]....
        /*0544*/ 	.word	0x00000f70


	//   ....[3]....
        /*0548*/ 	.word	0x00000fb0


	//   ....[4]....
        /*054c*/ 	.word	0x00000ff0


	//   ....[5]....
        /*0550*/ 	.word	0x00001060


	//   ....[6]....
        /*0554*/ 	.word	0x000010b0


	//   ....[7]....
        /*0558*/ 	.word	0x000010e0


	//   ....[8]....
        /*055c*/ 	.word	0x00001110


	//   ....[9]....
        /*0560*/ 	.word	0x00001140


	//   ....[10]....
        /*0564*/ 	.word	0x00001170


	//   ....[11]....
        /*0568*/ 	.word	0x00001330


	//   ....[12]....
        /*056c*/ 	.word	0x00001460


	//   ....[13]....
        /*0570*/ 	.word	0x00001500


	//   ....[14]....
        /*0574*/ 	.word	0x00001510


	//   ....[15]....
        /*0578*/ 	.word	0x000015d0


	//   ....[16]....
        /*057c*/ 	.word	0x000015f0


	//   ....[17]....
        /*0580*/ 	.word	0x000016b0


	//   ....[18]....
        /*0584*/ 	.word	0x000016d0


	//   ....[19]....
        /*0588*/ 	.word	0x00001790


	//   ....[20]....
        /*058c*/ 	.word	0x000017b0


	//   ....[21]....
        /*0590*/ 	.word	0x00001870


	//   ....[22]....
        /*0594*/ 	.word	0x00001890


	//   ....[23]....
        /*0598*/ 	.word	0x00001940


	//   ....[24]....
        /*059c*/ 	.word	0x00001950


	//   ....[25]....
        /*05a0*/ 	.word	0x00001a10


	//   ....[26]....
        /*05a4*/ 	.word	0x00001a40


	//   ....[27]....
        /*05a8*/ 	.word	0x00001b00


	//   ....[28]....
        /*05ac*/ 	.word	0x00001b10


	//   ....[29]....
        /*05b0*/ 	.word	0x00001bd0


	//   ....[30]....
        /*05b4*/ 	.word	0x00001bf0


	//   ....[31]....
        /*05b8*/ 	.word	0x00001ca0


	//   ....[32]....
        /*05bc*/ 	.word	0x00001cb0


	//   ....[33]....
        /*05c0*/ 	.word	0x00001d70


	//   ....[34]....
        /*05c4*/ 	.word	0x00001d80


	//   ....[35]....
        /*05c8*/ 	.word	0x00001e20


	//   ....[36]....
        /*05cc*/ 	.word	0x00001e30


	//   ....[37]....
        /*05d0*/ 	.word	0x00001ef0


	//   ....[38]....
        /*05d4*/ 	.word	0x00001f00


	//   ....[39]....
        /*05d8*/ 	.word	0x00001fa0


	//   ....[40]....
        /*05dc*/ 	.word	0x00001fb0


	//   ....[41]....
        /*05e0*/ 	.word	0x00002070


	//   ....[42]....
        /*05e4*/ 	.word	0x00002080


	//   ....[43]....
        /*05e8*/ 	.word	0x000021a0


	//   ....[44]....
        /*05ec*/ 	.word	0x000021b0


	//   ....[45]....
        /*05f0*/ 	.word	0x00002270


	//   ....[46]....
        /*05f4*/ 	.word	0x00002280


	//   ....[47]....
        /*05f8*/ 	.word	0x00002320


	//   ....[48]....
        /*05fc*/ 	.word	0x00002330


	//   ....[49]....
        /*0600*/ 	.word	0x000023f0


	//   ....[50]....
        /*0604*/ 	.word	0x00002400


	//   ....[51]....
        /*0608*/ 	.word	0x000024a0


	//   ....[52]....
        /*060c*/ 	.word	0x000024b0


	//   ....[53]....
        /*0610*/ 	.word	0x00002590


	//   ....[54]....
        /*0614*/ 	.word	0x00002680


	//   ....[55]....
        /*0618*/ 	.word	0x00002690


	//   ....[56]....
        /*061c*/ 	.word	0x00002750


	//   ....[57]....
        /*0620*/ 	.word	0x00002770


	//   ....[58]....
        /*0624*/ 	.word	0x00002830


	//   ....[59]....
        /*0628*/ 	.word	0x00002850


	//   ....[60]....
        /*062c*/ 	.word	0x00002910


	//   ....[61]....
        /*0630*/ 	.word	0x00002930


	//   ....[62]....
        /*0634*/ 	.word	0x000029f0


	//   ....[63]....
        /*0638*/ 	.word	0x00002a10


	//   ....[64]....
        /*063c*/ 	.word	0x00002ac0


	//   ....[65]....
        /*0640*/ 	.word	0x00002ad0


	//   ....[66]....
        /*0644*/ 	.word	0x00002b90


	//   ....[67]....
        /*0648*/ 	.word	0x00002bc0


	//   ....[68]....
        /*064c*/ 	.word	0x00002c80


	//   ....[69]....
        /*0650*/ 	.word	0x00002c90


	//   ....[70]....
        /*0654*/ 	.word	0x00002d50


	//   ....[71]....
        /*0658*/ 	.word	0x00002d70


	//   ....[72]....
        /*065c*/ 	.word	0x00002e20


	//   ....[73]....
        /*0660*/ 	.word	0x00002e30


	//   ....[74]....
        /*0664*/ 	.word	0x00002ef0


	//   ....[75]....
        /*0668*/ 	.word	0x00002f00


	//   ....[76]....
        /*066c*/ 	.word	0x00002fa0


	//   ....[77]....
        /*0670*/ 	.word	0x00002fb0


	//   ....[78]....
        /*0674*/ 	.word	0x00003070


	//   ....[79]....
        /*0678*/ 	.word	0x00003080


	//   ....[80]....
        /*067c*/ 	.word	0x00003120


	//   ....[81]....
        /*0680*/ 	.word	0x00003130


	//   ....[82]....
        /*0684*/ 	.word	0x000031f0


	//   ....[83]....
        /*0688*/ 	.word	0x00003200


	//   ....[84]....
        /*068c*/ 	.word	0x00003330


	//   ....[85]....
        /*0690*/ 	.word	0x00003340


	//   ....[86]....
        /*0694*/ 	.word	0x00003400


	//   ....[87]....
        /*0698*/ 	.word	0x00003410


	//   ....[88]....
        /*069c*/ 	.word	0x000034b0


	//   ....[89]....
        /*06a0*/ 	.word	0x000034c0


	//   ....[90]....
        /*06a4*/ 	.word	0x00003580


	//   ....[91]....
        /*06a8*/ 	.word	0x00003590


	//   ....[92]....
        /*06ac*/ 	.word	0x00003630


	//   ....[93]....
        /*06b0*/ 	.word	0x00003640


	//   ....[94]....
        /*06b4*/ 	.word	0x00003700


	//   ....[95]....
        /*06b8*/ 	.word	0x00003b60


	//   ....[96]....
        /*06bc*/ 	.word	0x00003de0


	//   ....[97]....
        /*06c0*/ 	.word	0x00003f40


	//   ....[98]....
        /*06c4*/ 	.word	0x00003f50


	//   ....[99]....
        /*06c8*/ 	.word	0x00003f90


	//   ....[100]....
        /*06cc*/ 	.word	0x00003fa0


	//   ....[101]....
        /*06d0*/ 	.word	0x00004080


	//   ....[102]....
        /*06d4*/ 	.word	0x00004090


	//   ....[103]....
        /*06d8*/ 	.word	0x00004150


	//   ....[104]....
        /*06dc*/ 	.word	0x00004170


	//   ....[105]....
        /*06e0*/ 	.word	0x00004250


	//   ....[106]....
        /*06e4*/ 	.word	0x00004260


	//   ....[107]....
        /*06e8*/ 	.word	0x00004320


	//   ....[108]....
        /*06ec*/ 	.word	0x00004340


	//   ....[109]....
        /*06f0*/ 	.word	0x00004420


	//   ....[110]....
        /*06f4*/ 	.word	0x00004430


	//   ....[111]....
        /*06f8*/ 	.word	0x000044e0


	//   ....[112]....
        /*06fc*/ 	.word	0x00004500


	//   ....[113]....
        /*0700*/ 	.word	0x000045d0


	//   ....[114]....
        /*0704*/ 	.word	0x000045e0


	//   ....[115]....
        /*0708*/ 	.word	0x00004690


	//   ....[116]....
        /*070c*/ 	.word	0x000046b0


	//   ....[117]....
        /*0710*/ 	.word	0x00004780


	//   ....[118]....
        /*0714*/ 	.word	0x00004790


	//   ....[119]....
        /*0718*/ 	.word	0x00004840


	//   ....[120]....
        /*071c*/ 	.word	0x00004860


	//   ....[121]....
        /*0720*/ 	.word	0x00004930


	//   ....[122]....
        /*0724*/ 	.word	0x00004940


	//   ....[123]....
        /*0728*/ 	.word	0x000049f0


	//   ....[124]....
        /*072c*/ 	.word	0x00004a10


	//   ....[125]....
        /*0730*/ 	.word	0x00004ae0


	//   ....[126]....
        /*0734*/ 	.word	0x00004af0


	//   ....[127]....
        /*0738*/ 	.word	0x00004ba0


	//   ....[128]....
        /*073c*/ 	.word	0x00004bc0


	//   ....[129]....
        /*0740*/ 	.word	0x00004d20


	//   ....[130]....
        /*0744*/ 	.word	0x00004d30


	//   ....[131]....
        /*0748*/ 	.word	0x00004de0


	//   ....[132]....
        /*074c*/ 	.word	0x00004e00


	//   ....[133]....
        /*0750*/ 	.word	0x00004ed0


	//   ....[134]....
        /*0754*/ 	.word	0x00004ee0


	//   ....[135]....
        /*0758*/ 	.word	0x00004f90


	//   ....[136]....
        /*075c*/ 	.word	0x00004fb0


	//   ....[137]....
        /*0760*/ 	.word	0x00005080


	//   ....[138]....
        /*0764*/ 	.word	0x00005090


	//   ....[139]....
        /*0768*/ 	.word	0x00005140


	//   ....[140]....
        /*076c*/ 	.word	0x00005160


	//   ....[141]....
        /*0770*/ 	.word	0x00005200


	//   ....[142]....
        /*0774*/ 	.word	0x00005210


	//   ....[143]....
        /*0778*/ 	.word	0x000053b0


	//   ....[144]....
        /*077c*/ 	.word	0x000053d0


	//   ....[145]....
        /*0780*/ 	.word	0x000054b0


	//   ....[146]....
        /*0784*/ 	.word	0x000054c0


	//   ....[147]....
        /*0788*/ 	.word	0x00005580


	//   ....[148]....
        /*078c*/ 	.word	0x000055a0


	//   ....[149]....
        /*0790*/ 	.word	0x00005680


	//   ....[150]....
        /*0794*/ 	.word	0x00005690


	//   ....[151]....
        /*0798*/ 	.word	0x00005750


	//   ....[152]....
        /*079c*/ 	.word	0x00005770


	//   ....[153]....
        /*07a0*/ 	.word	0x00005850


	//   ....[154]....
        /*07a4*/ 	.word	0x00005860


	//   ....[155]....
        /*07a8*/ 	.word	0x00005910


	//   ....[156]....
        /*07ac*/ 	.word	0x00005930


	//   ....[157]....
        /*07b0*/ 	.word	0x00005a00


	//   ....[158]....
        /*07b4*/ 	.word	0x00005a10


	//   ....[159]....
        /*07b8*/ 	.word	0x00005ac0


	//   ....[160]....
        /*07bc*/ 	.word	0x00005ae0


	//   ....[161]....
        /*07c0*/ 	.word	0x00005bb0


	//   ....[162]....
        /*07c4*/ 	.word	0x00005bc0


	//   ....[163]....
        /*07c8*/ 	.word	0x00005c70


	//   ....[164]....
        /*07cc*/ 	.word	0x00005c90


	//   ....[165]....
        /*07d0*/ 	.word	0x00005d60


	//   ....[166]....
        /*07d4*/ 	.word	0x00005d70


	//   ....[167]....
        /*07d8*/ 	.word	0x00005e20


	//   ....[168]....
        /*07dc*/ 	.word	0x00005e40


	//   ....[169]....
        /*07e0*/ 	.word	0x00005f10


	//   ....[170]....
        /*07e4*/ 	.word	0x00005f20


	//   ....[171]....
        /*07e8*/ 	.word	0x00005fd0


	//   ....[172]....
        /*07ec*/ 	.word	0x00005ff0


	//   ....[173]....
        /*07f0*/ 	.word	0x00006150


	//   ....[174]....
        /*07f4*/ 	.word	0x00006160


	//   ....[175]....
        /*07f8*/ 	.word	0x00006210


	//   ....[176]....
        /*07fc*/ 	.word	0x00006230


	//   ....[177]....
        /*0800*/ 	.word	0x00006300


	//   ....[178]....
        /*0804*/ 	.word	0x00006310


	//   ....[179]....
        /*0808*/ 	.word	0x000063c0


	//   ....[180]....
        /*080c*/ 	.word	0x000063e0


	//   ....[181]....
        /*0810*/ 	.word	0x000064b0


	//   ....[182]....
        /*0814*/ 	.word	0x000064c0


	//   ....[183]....
        /*0818*/ 	.word	0x000065b0


	//   ....[184]....
        /*081c*/ 	.word	0x00006620


	//   ....[185]....
        /*0820*/ 	.word	0x00006770


	//   ....[186]....
        /*0824*/ 	.word	0x000067a0


	//   ....[187]....
        /*0828*/ 	.word	0x000067c0


	//   ....[188]....
        /*082c*/ 	.word	0x000067e0


	//   ....[189]....
        /*0830*/ 	.word	0x00006800


	//   ....[190]....
        /*0834*/ 	.word	0x00006ed0


	//   ....[191]....
        /*0838*/ 	.word	0x00006f20


	//   ....[192]....
        /*083c*/ 	.word	0x00006fa0


	//   ....[193]....
        /*0840*/ 	.word	0x00007010


	//   ....[194]....
        /*0844*/ 	.word	0x00007080


	//   ....[195]....
        /*0848*/ 	.word	0x000070f0


	//   ....[196]....
        /*084c*/ 	.word	0x00007160


	//   ....[197]....
        /*0850*/ 	.word	0x000071e0


	//   ....[198]....
        /*0854*/ 	.word	0x00007250


	//   ....[199]....
        /*0858*/ 	.word	0x000072c0


	//   ....[200]....
        /*085c*/ 	.word	0x00007330


	//   ....[201]....
        /*0860*/ 	.word	0x000073b0


	//   ....[202]....
        /*0864*/ 	.word	0x00007420


	//   ....[203]....
        /*0868*/ 	.word	0x00007490


	//   ....[204]....
        /*086c*/ 	.word	0x00007500


	//   ....[205]....
        /*0870*/ 	.word	0x00007580


	//   ....[206]....
        /*0874*/ 	.word	0x000075f0


	//   ....[207]....
        /*0878*/ 	.word	0x00007660


	//   ....[208]....
        /*087c*/ 	.word	0x000076d0


	//   ....[209]....
        /*0880*/ 	.word	0x00007750


	//   ....[210]....
        /*0884*/ 	.word	0x000077c0


	//   ....[211]....
        /*0888*/ 	.word	0x00007830


	//   ....[212]....
        /*088c*/ 	.word	0x000078a0


	//   ....[213]....
        /*0890*/ 	.word	0x00007920


	//   ....[214]....
        /*0894*/ 	.word	0x00007990


	//   ....[215]....
        /*0898*/ 	.word	0x00007a00


	//   ....[216]....
        /*089c*/ 	.word	0x00007a70


	//   ....[217]....
        /*08a0*/ 	.word	0x00007af0


	//   ....[218]....
        /*08a4*/ 	.word	0x00007b60


	//   ....[219]....
        /*08a8*/ 	.word	0x00007bd0


	//   ....[220]....
        /*08ac*/ 	.word	0x00007c40


	//   ....[221]....
        /*08b0*/ 	.word	0x00007cc0


	//   ....[222]....
        /*08b4*/ 	.word	0x00007d30


	//   ....[223]....
        /*08b8*/ 	.word	0x00007da0


	//   ....[224]....
        /*08bc*/ 	.word	0x00007e10


	//   ....[225]....
        /*08c0*/ 	.word	0x00007e90


	//   ....[226]....
        /*08c4*/ 	.word	0x00007f00


	//   ....[227]....
        /*08c8*/ 	.word	0x00007f70


	//   ....[228]....
        /*08cc*/ 	.word	0x00007fe0


	//   ....[229]....
        /*08d0*/ 	.word	0x00008060


	//   ....[230]....
        /*08d4*/ 	.word	0x000080d0


	//   ....[231]....
        /*08d8*/ 	.word	0x00008140


	//   ....[232]....
        /*08dc*/ 	.word	0x000081b0


	//   ....[233]....
        /*08e0*/ 	.word	0x00008230


	//   ....[234]....
        /*08e4*/ 	.word	0x000082b0


	//   ....[235]....
        /*08e8*/ 	.word	0x00008330


	//   ....[236]....
        /*08ec*/ 	.word	0x000083a0


	//   ....[237]....
        /*08f0*/ 	.word	0x00008410


	//   ....[238]....
        /*08f4*/ 	.word	0x00008480


	//   ....[239]....
        /*08f8*/ 	.word	0x00008500


	//   ....[240]....
        /*08fc*/ 	.word	0x00008570


	//   ....[241]....
        /*0900*/ 	.word	0x000085e0


	//   ....[242]....
        /*0904*/ 	.word	0x00008650


	//   ....[243]....
        /*0908*/ 	.word	0x000086d0


	//   ....[244]....
        /*090c*/ 	.word	0x00008740


	//   ....[245]....
        /*0910*/ 	.word	0x000087b0


	//   ....[246]....
        /*0914*/ 	.word	0x00008820


	//   ....[247]....
        /*0918*/ 	.word	0x000088a0


	//   ....[248]....
        /*091c*/ 	.word	0x00008910


	//   ....[249]....
        /*0920*/ 	.word	0x00008980


	//   ....[250]....
        /*0924*/ 	.word	0x000089f0


	//   ....[251]....
        /*0928*/ 	.word	0x00008a70


	//   ....[252]....
        /*092c*/ 	.word	0x00008ae0


	//   ....[253]....
        /*0930*/ 	.word	0x00008b50


	//   ....[254]....
        /*0934*/ 	.word	0x00008bc0


	//   ....[255]....
        /*0938*/ 	.word	0x00008c40


	//   ....[0]....
        /*093c*/ 	.word	0x00008cb0


	//   ....[1]....
        /*0940*/ 	.word	0x00008d20


	//   ....[2]....
        /*0944*/ 	.word	0x00008d90


	//   ....[3]....
        /*0948*/ 	.word	0x00008e10


	//   ....[4]....
        /*094c*/ 	.word	0x00008e80


	//   ....[5]....
        /*0950*/ 	.word	0x00008ef0


	//   ....[6]....
        /*0954*/ 	.word	0x00008f60


	//   ....[7]....
        /*0958*/ 	.word	0x00008fe0


	//   ....[8]....
        /*095c*/ 	.word	0x00009050


	//   ....[9]....
        /*0960*/ 	.word	0x000090c0


	//   ....[10]....
        /*0964*/ 	.word	0x00009130


	//   ....[11]....
        /*0968*/ 	.word	0x000091b0


	//   ....[12]....
        /*096c*/ 	.word	0x00009220


	//   ....[13]....
        /*0970*/ 	.word	0x00009290


	//   ....[14]....
        /*0974*/ 	.word	0x00009300


	//   ....[15]....
        /*0978*/ 	.word	0x00009380


	//   ....[16]....
        /*097c*/ 	.word	0x000093f0


	//   ....[17]....
        /*0980*/ 	.word	0x00009460


	//   ....[18]....
        /*0984*/ 	.word	0x000094d0


	//   ....[19]....
        /*0988*/ 	.word	0x00009540


	//   ....[20]....
        /*098c*/ 	.word	0x000095a0


	//   ....[21]....
        /*0990*/ 	.word	0x00009600


	//   ....[22]....
        /*0994*/ 	.word	0x00009660


	//----- nvinfo : EIATTR_EXIT_INSTR_OFFSETS
	.align		4
.L_2593:
        /*0998*/ 	.byte	0x04, 0x1c
        /*099a*/ 	.short	(.L_2595 - .L_2594)


	//   ....[0]....
.L_2594:
        /*099c*/ 	.word	0x00000050


	//   ....[1]....
        /*09a0*/ 	.word	0x000000c0


	//   ....[2]....
        /*09a4*/ 	.word	0x000011d0


	//   ....[3]....
        /*09a8*/ 	.word	0x00006830


	//   ....[4]....
        /*09ac*/ 	.word	0x000069c0


	//   ....[5]....
        /*09b0*/ 	.word	0x000069e0


	//   ....[6]....
        /*09b4*/ 	.word	0x00006c40


	//   ....[7]....
        /*09b8*/ 	.word	0x00006e70


	//----- nvinfo : EIATTR_CRS_STACK_SIZE
	.align		4
.L_2595:
        /*09bc*/ 	.byte	0x04, 0x1e
        /*09be*/ 	.short	(.L_2597 - .L_2596)
.L_2596:
        /*09c0*/ 	.word	0x00000000
.L_2597:


//--------------------- .nv.info._ZN4vllm3moe44grouped_topk_fused_small_expert_count_kernelIf6__halfiLNS0_11ScoringFuncE0ELi128ELb0ELi8EEEvPT_PfPT1_PKT0_llllllbd --------------------------
	.section	.nv.info._ZN4vllm3moe44grouped_topk_fused_small_expert_count_kernelIf6__halfiLNS0_11ScoringFuncE0ELi128ELb0ELi8EEEvPT_PfPT1_PKT0_llllllbd,"",@"SHT_CUDA_INFO"
	.sectionflags	@""
	.align	4


	//----- nvinfo : EIATTR_CUDA_API_VERSION
	.align		4
        /*0000*/ 	.byte	0x04, 0x37
        /*0002*/ 	.short	(.L_2599 - .L_2598)
.L_2598:
        /*0004*/ 	.word	0x00000082


	//----- nvinfo : EIATTR_SW2861232_WAR
	.align		4
.L_2599:
        /*0008*/ 	.byte	0x01, 0x35
	.zero		2


	//----- nvinfo : EIATTR_PARAM_CBANK
	.align		4
        /*000c*/ 	.byte	0x04, 0x0a
        /*000e*/ 	.short	(.L_2601 - .L_2600)
	.align		4
.L_2600:
        /*0010*/ 	.word	index@(.nv.constant0._ZN4vllm3moe44grouped_topk_fused_small_expert_count_kernelIf6__halfiLNS0_11ScoringFuncE0ELi128ELb0ELi8EEEvPT_PfPT1_PKT0_llllllbd)
        /*0014*/ 	.short	0x0160
        /*0016*/ 	.short	0x0060


	//----- nvinfo : EIATTR_CBANK_PARAM_SIZE
	.align		4
.L_2601:
        /*0018*/ 	.byte	0x03, 0x19
        /*001a*/ 	.short	0x0060


	//----- nvinfo : EIATTR_KPARAM_INFO
	.align		4
        /*001c*/ 	.byte	0x04, 0x17
        /*001e*/ 	.short	(.L_2603 - .L_2602)
.L_2602:
        /*0020*/ 	.word	0x00000000
        /*0024*/ 	.short	0x000b
        /*0026*/ 	.short	0x0058
        /*0028*/ 	.byte	0x00, 0xf0, 0x21, 0x00


	//----- nvinfo : EIATTR_KPARAM_INFO
	.align		4
.L_2603:
        /*002c*/ 	.byte	0x04, 0x17
        /*002e*/ 	.short	(.L_2605 - .L_2604)
.L_2604:
        /*0030*/ 	.word	0x00000000
        /*0034*/ 	.short	0x000a
        /*0036*/ 	.short	0x0050
        /*0038*/ 	.byte	0x00, 0xf0, 0x05, 0x00


	//----- nvinfo : EIATTR_KPARAM_INFO
	.align		4
.L_2605:
        /*003c*/ 	.byte	0x04, 0x17
        /*003e*/ 	.short	(.L_2607 - .L_2606)
.L_2606:
        /*0040*/ 	.word	0x00000000
        /*0044*/ 	.short	0x0009
        /*0046*/ 	.short	0x0048
        /*0048*/ 	.byte	0x00, 0xf0, 0x21, 0x00


	//----- nvinfo : EIATTR_KPARAM_INFO
	.align		4
.L_2607:
        /*004c*/ 	.byte	0x04, 0x17
        /*004e*/ 	.short	(.L_2609 - .L_2608)
.L_2608:
        /*0050*/ 	.word	0x00000000
        /*0054*/ 	.short	0x0008
        /*0056*/ 	.short	0x0040
        /*0058*/ 	.byte	0x00, 0xf0, 0x21, 0x00


	//----- nvinfo : EIATTR_KPARAM_INFO
	.align		4
.L_2609:
        /*005c*/ 	.byte	0x04, 0x17
        /*005e*/ 	.short	(.L_2611 - .L_2610)
.L_2610:
        /*0060*/ 	.word	0x00000000
        /*0064*/ 	.short	0x0007
        /*0066*/ 	.short	0x0038
        /*0068*/ 	.byte	0x00, 0xf0, 0x21, 0x00


	//----- nvinfo : EIATTR_KPARAM_INFO
	.align		4
.L_2611:
        /*006c*/ 	.byte	0x04, 0x17
        /*006e*/ 	.short	(.L_2613 - .L_2612)
.L_2612:
        /*0070*/ 	.word	0x00000000
        /*0074*/ 	.short	0x0006
        /*0076*/ 	.short	0x0030
        /*0078*/ 	.byte	0x00, 0xf0, 0x21, 0x00


	//----- nvinfo : EIATTR_KPARAM_INFO
	.align		4
.L_2613:
        /*007c*/ 	.byte	0x04, 0x17
        /*007e*/ 	.short	(.L_2615 - .L_2614)
.L_2614:
        /*0080*/ 	.word	0x00000000
        /*0084*/ 	.short	0x0005
        /*0086*/ 	.short	0x0028
        /*0088*/ 	.byte	0x00, 0xf0, 0x21, 0x00


	//----- nvinfo : EIATTR_KPARAM_INFO
	.align		4
.L_2615:
        /*008c*/ 	.byte	0x04, 0x17
        /*008e*/ 	.short	(.L_2617 - .L_2616)
.L_2616:
        /*0090*/ 	.word	0x00000000
        /*0094*/ 	.short	0x0004
        /*0096*/ 	.short	0x0020
        /*0098*/ 	.byte	0x00, 0xf0, 0x21, 0x00


	//----- nvinfo : EIATTR_KPARAM_INFO
	.align		4
.L_2617:
        /*009c*/ 	.byte	0x04, 0x17
        /*009e*/ 	.short	(.L_2619 - .L_2618)
.L_2618:
        /*00a0*/ 	.word	0x00000000
        /*00a4*/ 	.short	0x0003
        /*00a6*/ 	.short	0x0018
        /*00a8*/ 	.byte	0x00, 0xf0, 0x21, 0x00


	//----- nvinfo : EIATTR_KPARAM_INFO
	.align		4
.L_2619:
        /*00ac*/ 	.byte	0x04, 0x17
        /*00ae*/ 	.short	(.L_2621 - .L_2620)
.L_2620:
        /*00b0*/ 	.word	0x00000000
        /*00b4*/ 	.short	0x0002
        /*00b6*/ 	.short	0x0010
        /*00b8*/ 	.byte	0x00, 0xf0, 0x21, 0x00


	//----- nvinfo : EIATTR_KPARAM_INFO
	.align		4
.L_2621:
        /*00bc*/ 	.byte	0x04, 0x17
        /*00be*/ 	.short	(.L_2623 - .L_2622)
.L_2622:
        /*00c0*/ 	.word	0x00000000
        /*00c4*/ 	.short	0x0001
        /*00c6*/ 	.short	0x0008
        /*00c8*/ 	.byte	0x00, 0xf0, 0x21, 0x00


	//----- nvinfo : EIATTR_KPARAM_INFO
	.align		4
.L_2623:
        /*00cc*/ 	.byte	0x04, 0x17
        /*00ce*/ 	.short	(.L_2625 - .L_2624)
.L_2624:
        /*00d0*/ 	.word	0x00000000
        /*00d4*/ 	.short	0x0000
        /*00d6*/ 	.short	0x0000
        /*00d8*/ 	.byte	0x00, 0xf0, 0x21, 0x00


	//----- nvinfo : EIATTR_MAXREG_COUNT
	.align		4
.L_2625:
        /*00dc*/ 	.byte	0x03, 0x1b
        /*00de*/ 	.short	0x00ff


	//----- nvinfo : EIATTR_NUM_BARRIERS
	.align		4
        /*00e0*/ 	.byte	0x02, 0x4c
        /*00e2*/ 	.byte	0x01
	.zero		1


	//----- nvinfo : EIATTR_MERCURY_ISA_VERSION
	.align		4
        /*00e4*/ 	.byte	0x03, 0x5f
        /*00e6*/ 	.short	0x0000


	//----- nvinfo : EIATTR_COOP_GROUP_MASK_REGIDS
	.align		4
        /*00e8*/ 	.byte	0x04, 0x29
        /*00ea*/ 	.short	(.L_2627 - .L_2626)


	//   ....[0]....
.L_2626:
        /*00ec*/ 	.word	0xffffffff


	//   ....[1]....
        /*00f0*/ 	.word	0xffffffff


	//   ....[2]....
        /*00f4*/ 	.word	0xffffffff


	//   ....[3]....
        /*00f8*/ 	.word	0xffffffff


	//   ....[4]....
        /*00fc*/ 	.word	0xffffffff


	//   ....[5]....
        /*0100*/ 	.word	0xffffffff


	//   ....[6]....
        /*0104*/ 	.word	0xffffffff


	//   ....[7]....
        /*0108*/ 	.word	0xffffffff


	//   ....[8]....
        /*010c*/ 	.word	0xffffffff


	//   ....[9]....
        /*0110*/ 	.word	0xffffffff


	//   ....[10]....
        /*0114*/ 	.word	0xffffffff


	//   ....[11]....
        /*0118*/ 	.word	0xffffffff


	//   ....[12]....
        /*011c*/ 	.word	0xffffffff


	//   ....[13]....
        /*0120*/ 	.word	0xffffffff


	//   ....[14]....
        /*0124*/ 	.word	0xffffffff


	//   ....[15]....
        /*0128*/ 	.word	0xffffffff


	//   ....[16]....
        /*012c*/ 	.word	0xffffffff


	//   ....[17]....
        /*0130*/ 	.word	0xffffffff


	//   ....[18]....
        /*0134*/ 	.word	0xffffffff


	//   ....[19]....
        /*0138*/ 	.word	0xffffffff


	//   ....[20]....
        /*013c*/ 	.word	0xffffffff


	//   ....[21]....
        /*0140*/ 	.word	0xffffffff


	//   ....[22]....
        /*0144*/ 	.word	0xffffffff


	//   ....[23]....
        /*0148*/ 	.word	0xffffffff


	//   ....[24]....
        /*014c*/ 	.word	0xffffffff


	//   ....[25]....
        /*0150*/ 	.word	0xffffffff


	//   ....[26]....
        /*0154*/ 	.word	0xffffffff


	//   ....[27]....
        /*0158*/ 	.word	0xffffffff


	//   ....[28]....
        /*015c*/ 	.word	0xffffffff


	//   ....[29]....
        /*0160*/ 	.word	0xffffffff


	//   ....[30]....
        /*0164*/ 	.word	0xffffffff


	//   ....[31]....
        /*0168*/ 	.word	0xffffffff


	//   ....[32]....
        /*016c*/ 	.word	0xffffffff


	//   ....[33]....
        /*0170*/ 	.word	0xffffffff


	//   ....[34]....
        /*0174*/ 	.word	0xffffffff


	//   ....[35]....
        /*0178*/ 	.word	0xffffffff


	//----- nvinfo : EIATTR_COOP_GROUP_INSTR_OFFSETS
	.align		4
.L_2627:
        /*017c*/ 	.byte	0x04, 0x28
        /*017e*/ 	.short	(.L_2629 - .L_2628)


	//   ....[0]....
.L_2628:
        /*0180*/ 	.word	0x00000140


	//   ....[1]....
        /*0184*/ 	.word	0x000007e0


	//   ....[2]....
        /*0188*/ 	.word	0x00000810


	//   ....[3]....
        /*018c*/ 	.word	0x00000890


	//   ....[4]....
        /*0190*/ 	.word	0x000008a0


	//   ....[5]....
        /*0194*/ 	.word	0x000008f0


	//   ....[6]....
        /*0198*/ 	.word	0x00000900


	//   ....[7]....
        /*019c*/ 	.word	0x00000950


	//   ....[8]....
        /*01a0*/ 	.word	0x00000960


	//   ....[9]....
        /*01a4*/ 	.word	0x000009b0


	//   ....[10]....
        /*01a8*/ 	.word	0x000009c0


	//   ....[11]....
        /*01ac*/ 	.word	0x00000a60


	//   ....[12]....
        /*01b0*/ 	.word	0x00000a90


	//   ....[13]....
        /*01b4*/ 	.word	0x00000b10


	//   ....[14]....
        /*01b8*/ 	.word	0x00000b20


	//   ....[15]....
        /*01bc*/ 	.word	0x00000b70


	//   ....[16]....
        /*01c0*/ 	.word	0x00000b80


	//   ....[17]....
        /*01c4*/ 	.word	0x00000bd0


	//   ....[18]....
        /*01c8*/ 	.word	0x00000be0


	//   ....[19]....
        /*01cc*/ 	.word	0x00000c50


	//   ....[20]....
        /*01d0*/ 	.word	0x00000c70


	//   ....[21]....
        /*01d4*/ 	.word	0x00000d80


	//   ....[22]....
        /*01d8*/ 	.word	0x00000d90


	//   ....[23]....
        /*01dc*/ 	.word	0x00000de0


	//   ....[24]....
        /*01e0*/ 	.word	0x00000df0


	//   ....[25]....
        /*01e4*/ 	.word	0x00000e40


	//   ....[26]....
        /*01e8*/ 	.word	0x00000e50


	//   ....[27]....
        /*01ec*/ 	.word	0x00000ea0


	//   ....[28]....
        /*01f0*/ 	.word	0x00000eb0


	//   ....[29]....
        /*01f4*/ 	.word	0x00000f00


	//   ....[30]....
        /*01f8*/ 	.word	0x00000f10


	//   ....[31]....
        /*01fc*/ 	.word	0x00001070


	//   ....[32]....
        /*0200*/ 	.word	0x000010b0


	//   ....[33]....
        /*0204*/ 	.word	0x000010d0


	//   ....[34]....
        /*0208*/ 	.word	0x000010f0


	//   ....[35]....
        /*020c*/ 	.word	0x00001120


	//----- nvinfo : EIATTR_EXIT_INSTR_OFFSETS
	.align		4
.L_2629:
        /*0210*/ 	.byte	0x04, 0x1c
        /*0212*/ 	.short	(.L_2631 - .L_2630)


	//   ....[0]....
.L_2630:
        /*0214*/ 	.word	0x000001b0


	//   ....[1]....
        /*0218*/ 	.word	0x000012b0


	//   ....[2]....
        /*021c*/ 	.word	0x00001390


	//----- nvinfo : EIATTR_CRS_STACK_SIZE
	.align		4
.L_2631:
        /*0220*/ 	.byte	0x04, 0x1e
        /*0222*/ 	.short	(.L_2633 - .L_2632)
.L_2632:
        /*0224*/ 	.word	0x00000000
.L_2633:


//--------------------- .nv.info._ZN4vllm3moe44grouped_topk_fused_small_expert_count_kernelIf6__halfiLNS0_11ScoringFuncE0ELi384ELb0ELi8EEEvPT_PfPT1_PKT0_llllllbd --------------------------
	.section	.nv.info._ZN4vllm3moe44grouped_topk_fused_small_expert_count_kernelIf6__halfiLNS0_11ScoringFuncE0ELi384ELb0ELi8EEEvPT_PfPT1_PKT0_llllllbd,"",@"SHT_CUDA_INFO"
	.sectionflags	@""
	.align	4


	//----- nvinfo : EIATTR_CUDA_API_VERSION
	.align		4
        /*0000*/ 	.byte	0x04, 0x37
        /*0002*/ 	.short	(.L_2635 - .L_2634)
.L_2634:
        /*0004*/ 	.word	0x00000082


	//----- nvinfo : EIATTR_SW2861232_WAR
	.align		4
.L_2635:
        /*0008*/ 	.byte	0x01, 0x35
	.zero		2


	//----- nvinfo : EIATTR_PARAM_CBANK
	.align		4
        /*000c*/ 	.byte	0x04, 0x0a
        /*000e*/ 	.short	(.L_2637 - .L_2636)
	.align		4
.L_2636:
        /*0010*/ 	.word	index@(.nv.constant0._ZN4vllm3moe44grouped_topk_fused_small_expert_count_kernelIf6__halfiLNS0_11ScoringFuncE0ELi384ELb0ELi8EEEvPT_PfPT1_PKT0_llllllbd)
        /*0014*/ 	.short	0x0160
        /*0016*/ 	.short	0x0060


	//----- nvinfo : EIATTR_CBANK_PARAM_SIZE
	.align		4
.L_2637:
        /*0018*/ 	.byte	0x03, 0x19
        /*001a*/ 	.short	0x0060


	//----- nvinfo : EIATTR_KPARAM_INFO
	.align		4
        /*001c*/ 	.byte	0x04, 0x17
        /*001e*/ 	.short	(.L_2639 - .L_2638)
.L_2638:
        /*0020*/ 	.word	0x00000000
        /*0024*/ 	.short	0x000b
        /*0026*/ 	.short	0x0058
        /*0028*/ 	.byte	0x00, 0xf0, 0x21, 0x00


	//----- nvinfo : EIATTR_KPARAM_INFO
	.align		4
.L_2639:
        /*002c*/ 	.byte	0x04, 0x17
        /*002e*/ 	.short	(.L_2641 - .L_2640)
.L_2640:
        /*0030*/ 	.word	0x00000000
        /*0034*/ 	.short	0x000a
        /*0036*/ 	.short	0x0050
        /*0038*/ 	.byte	0x00, 0xf0, 0x05, 0x00


	//----- nvinfo : EIATTR_KPARAM_INFO
	.align		4
.L_2641:
        /*003c*/ 	.byte	0x04, 0x17
        /*003e*/ 	.short	(.L_2643 - .L_2642)
.L_2642:
        /*0040*/ 	.word	0x00000000
        /*0044*/ 	.short	0x0009
        /*0046*/ 	.short	0x0048
        /*0048*/ 	.byte	0x00, 0xf0, 0x21, 0x00


	//----- nvinfo : EIATTR_KPARAM_INFO
	.align		4
.L_2643:
        /*004c*/ 	.byte	0x04, 0x17
        /*004e*/ 	.short	(.L_2645 - .L_2644)
.L_2644:
        /*0050*/ 	.word	0x00000000
        /*0054*/ 	.short	0x0008
        /*0056*/ 	.short	0x0040
        /*0058*/ 	.byte	0x00, 0xf0, 0x21, 0x00


	//----- nvinfo : EIATTR_KPARAM_INFO
	.align		4
.L_2645:
        /*005c*/ 	.byte	0x04, 0x17
        /*005e*/ 	.short	(.L_2647 - .L_2646)
.L_2646:
        /*0060*/ 	.word	0x00000000
        /*0064*/ 	.short	0x0007
        /*0066*/ 	.short	0x0038
        /*0068*/ 	.byte	0x00, 0xf0, 0x21, 0x00


	//----- nvinfo : EIATTR_KPARAM_INFO
	.align		4
.L_2647:
        /*006c*/ 	.byte	0x04, 0x17
        /*006e*/ 	.short	(.L_2649 - .L_2648)
.L_2648:
        /*0070*/ 	.word	0x00000000
        /*0074*/ 	.short	0x0006
        /*0076*/ 	.short	0x0030
        /*0078*/ 	.byte	0x00, 0xf0, 0x21, 0x00


	//----- nvinfo : EIATTR_KPARAM_INFO
	.align		4
.L_2649:
        /*007c*/ 	.byte	0x04, 0x17
        /*007e*/ 	.short	(.L_2651 - .L_2650)
.L_2650:
        /*0080*/ 	.word	0x00000000
        /*0084*/ 	.short	0x0005
        /*0086*/ 	.short	0x0028
        /*0088*/ 	.byte	0x00, 0xf0, 0x21, 0x00


	//----- nvinfo : EIATTR_KPARAM_INFO
	.align		4
.L_2651:
        /*008c*/ 	.byte	0x04, 0x17
        /*008e*/ 	.short	(.L_2653 - .L_2652)
.L_2652:
        /*0090*/ 	.word	0x00000000
        /*0094*/ 	.short	0x0004
        /*0096*/ 	.short	0x0020
        /*0098*/ 	.byte	0x00, 0xf0, 0x21, 0x00


	//----- nvinfo : EIATTR_KPARAM_INFO
	.align		4
.L_2653:
        /*009c*/ 	.byte	0x04, 0x17
        /*009e*/ 	.short	(.L_2655 - .L_2654)
.L_2654:
        /*00a0*/ 	.word	0x00000000
        /*00a4*/ 	.short	0x0003
        /*00a6*/ 	.short	0x0018
        /*00a8*/ 	.byte	0x00, 0xf0, 0x21, 0x00


	//----- nvinfo : EIATTR_KPARAM_INFO
	.align		4
.L_2655:
        /*00ac*/ 	.byte	0x04, 0x17
        /*00ae*/ 	.short	(.L_2657 - .L_2656)
.L_2656:
        /*00b0*/ 	.word	0x00000000
        /*00b4*/ 	.short	0x0002
        /*00b6*/ 	.short	0x0010
        /*00b8*/ 	.byte	0x00, 0xf0, 0x21, 0x00


	//----- nvinfo : EIATTR_KPARAM_INFO
	.align		4
.L_2657:
        /*00bc*/ 	.byte	0x04, 0x17
        /*00be*/ 	.short	(.L_2659 - .L_2658)
.L_2658:
        /*00c0*/ 	.word	0x00000000
        /*00c4*/ 	.short	0x0001
        /*00c6*/ 	.short	0x0008
        /*00c8*/ 	.byte	0x00, 0xf0, 0x21, 0x00


	//----- nvinfo : EIATTR_KPARAM_INFO
	.align		4
.L_2659:
        /*00cc*/ 	.byte	0x04, 0x17
        /*00ce*/ 	.short	(.L_2661 - .L_2660)
.L_2660:
        /*00d0*/ 	.word	0x00000000
        /*00d4*/ 	.short	0x0000
        /*00d6*/ 	.short	0x0000
        /*00d8*/ 	.byte	0x00, 0xf0, 0x21, 0x00


	//----- nvinfo : EIATTR_MAXREG_COUNT
	.align		4
.L_2661:
        /*00dc*/ 	.byte	0x03, 0x1b
        /*00de*/ 	.short	0x00ff


	//----- nvinfo : EIATTR_NUM_BARRIERS
	.align		4
        /*00e0*/ 	.byte	0x02, 0x4c
        /*00e2*/ 	.byte	0x01
	.zero		1


	//----- nvinfo : EIATTR_MERCURY_ISA_VERSION
	.align		4
        /*00e4*/ 	.byte	0x03, 0x5f
        /*00e6*/ 	.short	0x0000


	//----- nvinfo : EIATTR_COOP_GROUP_MASK_REGIDS
	.align		4
        /*00e8*/ 	.byte	0x04, 0x29
        /*00ea*/ 	.short	(.L_2663 - .L_2662)


	//   ....[0]....
.L_2662:
        /*00ec*/ 	.word	0xffffffff


	//   ....[1]....
        /*00f0*/ 	.word	0xffffffff


	//   ....[2]....
        /*00f4*/ 	.word	0xffffffff


	//   ....[3]....
        /*00f8*/ 	.word	0xffffffff


	//   ....[4]....
        /*00fc*/ 	.word	0xffffffff


	//   ....[5]....
        /*0100*/ 	.word	0xffffffff


	//   ....[6]....
        /*0104*/ 	.word	0xffffffff


	//   ....[7]....
        /*0108*/ 	.word	0xffffffff


	//   ....[8]....
        /*010c*/ 	.word	0xffffffff


	//   ....[9]....
        /*0110*/ 	.word	0xffffffff


	//   ....[10]....
        /*0114*/ 	.word	0xffffffff


	//   ....[11]....
        /*0118*/ 	.word	0xffffffff


	//   ....[12]....
        /*011c*/ 	.word	0xffffffff


	//   ....[13]....
        /*0120*/ 	.word	0xffffffff


	//   ....[14]....
        /*0124*/ 	.word	0xffffffff


	//   ....[15]....
        /*0128*/ 	.word	0xffffffff


	//   ....[16]....
        /*012c*/ 	.word	0xffffffff


	//   ....[17]....
        /*0130*/ 	.word	0xffffffff


	//   ....[18]....
        /*0134*/ 	.word	0xffffffff


	//   ....[19]....
        /*0138*/ 	.word	0xffffffff


	//   ....[20]....
        /*013c*/ 	.word	0xffffffff


	//   ....[21]....
        /*0140*/ 	.word	0xffffffff


	//   ....[22]....
        /*0144*/ 	.word	0xffffffff


	//   ....[23]....
        /*0148*/ 	.word	0xffffffff


	//   ....[24]....
        /*014c*/ 	.word	0xffffffff


	//   ....[25]....
        /*0150*/ 	.word	0xffffffff


	//   ....[26]....
        /*0154*/ 	.word	0xffffffff


	//   ....[27]....
        /*0158*/ 	.word	0xffffffff


	//   ....[28]....
        /*015c*/ 	.word	0xffffffff


	//   ....[29]....
        /*0160*/ 	.word	0xffffffff


	//   ....[30]....
        /*0164*/ 	.word	0xffffffff


	//   ....[31]....
        /*0168*/ 	.word	0xffffffff


	//   ....[32]....
        /*016c*/ 	.word	0xffffffff


	//   ....[33]....
        /*0170*/ 	.word	0xffffffff


	//   ....[34]....
        /*0174*/ 	.word	0xffffffff


	//   ....[35]....
        /*0178*/ 	.word	0xffffffff


	//   ....[36]....
        /*017c*/ 	.word	0xffffffff


	//   ....[37]....
        /*0180*/ 	.word	0xffffffff


	//   ....[38]....
        /*0184*/ 	.word	0xffffffff


	//   ....[39]....
        /*0188*/ 	.word	0xffffffff


	//   ....[40]....
        /*018c*/ 	.word	0xffffffff


	//   ....[41]....
        /*0190*/ 	.word	0xffffffff


	//   ....[42]....
        /*0194*/ 	.word	0xffffffff


	//   ....[43]....
        /*0198*/ 	.word	0xffffffff


	//   ....[44]....
        /*019c*/ 	.word	0xffffffff


	//   ....[45]....
        /*01a0*/ 	.word	0xffffffff


	//   ....[46]....
        /*01a4*/ 	.word	0xffffffff


	//   ....[47]....
        /*01a8*/ 	.word	0xffffffff


	//   ....[48]....
        /*01ac*/ 	.word	0xffffffff


	//   ....[49]....
        /*01b0*/ 	.word	0xffffffff


	//   ....[50]....
        /*01b4*/ 	.word	0xffffffff


	//   ....[51]....
        /*01b8*/ 	.word	0xffffffff


	//   ....[52]....
        /*01bc*/ 	.word	0xffffffff


	//   ....[53]....
        /*01c0*/ 	.word	0xffffffff


	//   ....[54]....
        /*01c4*/ 	.word	0xffffffff


	//   ....[55]....
        /*01c8*/ 	.word	0xffffffff


	//   ....[56]....
        /*01cc*/ 	.word	0xffffffff


	//   ....[57]....
        /*01d0*/ 	.word	0xffffffff


	//   ....[58]....
        /*01d4*/ 	.word	0xffffffff


	//   ....[59]....
        /*01d8*/ 	.word	0xffffffff


	//   ....[60]....
        /*01dc*/ 	.word	0xffffffff


	//   ....[61]....
        /*01e0*/ 	.word	0xffffffff


	//   ....[62]....
        /*01e4*/ 	.word	0xffffffff


	//   ....[63]....
        /*01e8*/ 	.word	0xffffffff


	//   ....[64]....
        /*01ec*/ 	.word	0xffffffff


	//   ....[65]....
        /*01f0*/ 	.word	0xffffffff


	//   ....[66]....
        /*01f4*/ 	.word	0xffffffff


	//   ....[67]....
        /*01f8*/ 	.word	0xffffffff


	//   ....[68]....
        /*01fc*/ 	.word	0xffffffff


	//   ....[69]....
        /*0200*/ 	.word	0xffffffff


	//   ....[70]....
        /*0204*/ 	.word	0xffffffff


	//   ....[71]....
        /*0208*/ 	.word	0xffffffff


	//   ....[72]....
        /*020c*/ 	.word	0xffffffff


	//   ....[73]....
        /*0210*/ 	.word	0xffffffff


	//   ....[74]....
        /*0214*/ 	.word	0xffffffff


	//   ....[75]....
        /*0218*/ 	.word	0xffffffff


	//   ....[76]....
        /*021c*/ 	.word	0xffffffff


	//   ....[77]....
        /*0220*/ 	.word	0xffffffff


	//   ....[78]....
        /*0224*/ 	.word	0xffffffff


	//   ....[79]....
        /*0228*/ 	.word	0xffffffff


	//   ....[80]....
        /*022c*/ 	.word	0xffffffff


	//   ....[81]....
        /*0230*/ 	.word	0xffffffff


	//   ....[82]....
        /*0234*/ 	.word	0xffffffff


	//   ....[83]....
        /*0238*/ 	.word	0xffffffff


	//   ....[84]....
        /*023c*/ 	.word	0xffffffff


	//   ....[85]....
        /*0240*/ 	.word	0xffffffff


	//----- nvinfo : EIATTR_COOP_GROUP_INSTR_OFFSETS
	.align		4
.L_2663:
        /*0244*/ 	.byte	0x04, 0x28
        /*0246*/ 	.short	(.L_2665 - .L_2664)


	//   ....[0]....
.L_2664:
        /*0248*/ 	.word	0x00000150


	//   ....[1]....
        /*024c*/ 	.word	0x00000860


	//   ....[2]....
        /*0250*/ 	.word	0x00000890


	//   ....[3]....
        /*0254*/ 	.word	0x00000910


	//   ....[4]....
        /*0258*/ 	.word	0x00000920


	//   ....[5]....
        /*025c*/ 	.word	0x00000970


	//   ....[6]....
        /*0260*/ 	.word	0x00000980


	//   ....[7]....
        /*0264*/ 	.word	0x000009d0


	//   ....[8]....
        /*0268*/ 	.word	0x000009e0


	//   ....[9]....
        /*026c*/ 	.word	0x00000a30


	//   ....[10]....
        /*0270*/ 	.word	0x00000a40


	//   ....[11]....
        /*0274*/ 	.word	0x00000b00


	//   ....[12]....
        /*0278*/ 	.word	0x00000b30


	//   ....[13]....
        /*027c*/ 	.word	0x00000bb0


	//   ....[14]....
        /*0280*/ 	.word	0x00000bc0


	//   ....[15]....
        /*0284*/ 	.word	0x00000c10


	//   ....[16]....
        /*0288*/ 	.word	0x00000c20


	//   ....[17]....
        /*028c*/ 	.word	0x00000c70


	//   ....[18]....
        /*0290*/ 	.word	0x00000c80


	//   ....[19]....
        /*0294*/ 	.word	0x00000cf0


	//   ....[20]....
        /*0298*/ 	.word	0x00000d10


	//   ....[21]....
        /*029c*/ 	.word	0x00000ea0


	//   ....[22]....
        /*02a0*/ 	.word	0x00000eb0


	//   ....[23]....
        /*02a4*/ 	.word	0x00000f00


	//   ....[24]....
        /*02a8*/ 	.word	0x00000f10


	//   ....[25]....
        /*02ac*/ 	.word	0x00000f60


	//   ....[26]....
        /*02b0*/ 	.word	0x00000f70


	//   ....[27]....
        /*02b4*/ 	.word	0x00000fc0


	//   ....[28]....
        /*02b8*/ 	.word	0x00000fd0


	//   ....[29]....
        /*02bc*/ 	.word	0x00001020


	//   ....[30]....
        /*02c0*/ 	.word	0x00001030


	//   ....[31]....
        /*02c4*/ 	.word	0x00001480


	//   ....[32]....
        /*02c8*/ 	.word	0x00001490


	//   ....[33]....
        /*02cc*/ 	.word	0x000014e0


	//   ....[34]....
        /*02d0*/ 	.word	0x000014f0


	//   ....[35]....
        /*02d4*/ 	.word	0x00001540


	//   ....[36]....
        /*02d8*/ 	.word	0x00001550


	//   ....[37]....
        /*02dc*/ 	.word	0x000015a0


	//   ....[38]....
        /*02e0*/ 	.word	0x000015b0


	//   ....[39]....
        /*02e4*/ 	.word	0x00001600


	//   ....[40]....
        /*02e8*/ 	.word	0x00001610


	//   ....[41]....
        /*02ec*/ 	.word	0x000016a0


	//   ....[42]....
        /*02f0*/ 	.word	0x000016b0


	//   ....[43]....
        /*02f4*/ 	.word	0x00001700


	//   ....[44]....
        /*02f8*/ 	.word	0x00001710


	//   ....[45]....
        /*02fc*/ 	.word	0x00001760


	//   ....[46]....
        /*0300*/ 	.word	0x00001770


	//   ....[47]....
        /*0304*/ 	.word	0x000017c0


	//   ....[48]....
        /*0308*/ 	.word	0x000017d0


	//   ....[49]....
        /*030c*/ 	.word	0x00001820


	//   ....[50]....
        /*0310*/ 	.word	0x00001830


	//   ....[51]....
        /*0314*/ 	.word	0x000018e0


	//   ....[52]....
        /*0318*/ 	.word	0x000018f0


	//   ....[53]....
        /*031c*/ 	.word	0x00001940


	//   ....[54]....
        /*0320*/ 	.word	0x00001950


	//   ....[55]....
        /*0324*/ 	.word	0x000019a0


	//   ....[56]....
        /*0328*/ 	.word	0x000019b0


	//   ....[57]....
        /*032c*/ 	.word	0x00001a00


	//   ....[58]....
        /*0330*/ 	.word	0x00001a10


	//   ....[59]....
        /*0334*/ 	.word	0x00001a60


	//   ....[60]....
        /*0338*/ 	.word	0x00001a70


	//   ....[61]....
        /*033c*/ 	.word	0x00001b00


	//   ....[62]....
        /*0340*/ 	.word	0x00001b10


	//   ....[63]....
        /*0344*/ 	.word	0x00001b60


	//   ....[64]....
        /*0348*/ 	.word	0x00001b70


	//   ....[65]....
        /*034c*/ 	.word	0x00001bc0


	//   ....[66]....
        /*0350*/ 	.word	0x00001bd0


	//   ....[67]....
        /*0354*/ 	.word	0x00001c30


	//   ....[68]....
        /*0358*/ 	.word	0x00001c40


	//   ....[69]....
        /*035c*/ 	.word	0x00001cb0


	//   ....[70]....
        /*0360*/ 	.word	0x00001ce0


	//   ....[71]....
        /*0364*/ 	.word	0x00001f20


	//   ....[72]....
        /*0368*/ 	.word	0x00001f30


	//   ....[73]....
        /*036c*/ 	.word	0x00001f80


	//   ....[74]....
        /*0370*/ 	.word	0x00001f90


	//   ....[75]....
        /*0374*/ 	.word	0x00001fe0


	//   ....[76]....
        /*0378*/ 	.word	0x00001ff0


	//   ....[77]....
        /*037c*/ 	.word	0x00002040


	//   ....[78]....
        /*0380*/ 	.word	0x00002050


	//   ....[79]....
        /*0384*/ 	.word	0x000020a0


	//   ....[80]....
        /*0388*/ 	.word	0x000020b0


	//   ....[81]....
        /*038c*/ 	.word	0x000022c0


	//   ....[82]....
        /*0390*/ 	.word	0x00002300


	//   ....[83]....
        /*0394*/ 	.word	0x00002330


	//   ....[84]....
        /*0398*/ 	.word	0x00002360


	//   ....[85]....
        /*039c*/ 	.word	0x00002380


	//----- nvinfo : EIATTR_EXIT_INSTR_OFFSETS
	.align		4
.L_2665:
        /*03a0*/ 	.byte	0x04, 0x1c
        /*03a2*/ 	.short	(.L_2667 - .L_2666)


	//   ....[0]....
.L_2666:
        /*03a4*/ 	.word	0x00001230


	//   ....[1]....
        /*03a8*/ 	.word	0x00002500


	//   ....[2]....
        /*03ac*/ 	.word	0x000025d0


	//----- nvinfo : EIATTR_CRS_STACK_SIZE
	.align		4
.L_2667:
        /*03b0*/ 	.byte	0x04, 0x1e
        /*03b2*/ 	.short	(.L_2669 - .L_2668)
.L_2668:
        /*03b4*/ 	.word	0x00000000
.L_2669:


//--------------------- .nv.info._ZN4vllm3moe44grouped_topk_fused_small_expert_count_kernelIf6__halfiLNS0_11ScoringFuncE0ELi512ELb0ELi8EEEvPT_PfPT1_PKT0_llllllbd --------------------------
	.section	.nv.info._ZN4vllm3moe44grouped_topk_fused_small_expert_count_kernelIf6__halfiLNS0_11ScoringFuncE0ELi512ELb0ELi8EEEvPT_PfPT1_PKT0_llllllbd,"",@"SHT_CUDA_INFO"
	.sectionflags	@""
	.align	4


	//----- nvinfo : EIATTR_CUDA_API_VERSION
	.align		4
        /*0000*/ 	.byte	0x04, 0x37
        /*0002*/ 	.short	(.L_2671 - .L_2670)
.L_2670:
        /*0004*/ 	.word	0x00000082


	//----- nvinfo : EIATTR_SW2861232_WAR
	.align		4
.L_2671:
        /*0008*/ 	.byte	0x01, 0x35
	.zero		2


	//----- nvinfo : EIATTR_PARAM_CBANK
	.align		4
        /*000c*/ 	.byte	0x04, 0x0a
        /*000e*/ 	.short	(.L_2673 - .L_2672)
	.align		4
.L_2672:
        /*0010*/ 	.word	index@(.nv.constant0._ZN4vllm3moe44grouped_topk_fused_small_expert_count_kernelIf6__halfiLNS0_11ScoringFuncE0ELi512ELb0ELi8EEEvPT_PfPT1_PKT0_llllllbd)
        /*0014*/ 	.short	0x0160
        /*0016*/ 	.short	0x0060


	//----- nvinfo : EIATTR_CBANK_PARAM_SIZE
	.align		4
.L_2673:
        /*0018*/ 	.byte	0x03, 0x19
        /*001a*/ 	.short	0x0060


	//----- nvinfo : EIATTR_KPARAM_INFO
	.align		4
        /*001c*/ 	.byte	0x04, 0x17
        /*001e*/ 	.short	(.L_2675 - .L_2674)
.L_2674:
        /*0020*/ 	.word	0x00000000
        /*0024*/ 	.short	0x000b
        /*0026*/ 	.short	0x0058
        /*0028*/ 	.byte	0x00, 0xf0, 0x21, 0x00


	//----- nvinfo : EIATTR_KPARAM_INFO
	.align		4
.L_2675:
        /*002c*/ 	.byte	0x04, 0x17
        /*002e*/ 	.short	(.L_2677 - .L_2676)
.L_2676:
        /*0030*/ 	.word	0x00000000
        /*0034*/ 	.short	0x000a
        /*0036*/ 	.short	0x0050
        /*0038*/ 	.byte	0x00, 0xf0, 0x05, 0x00


	//----- nvinfo : EIATTR_KPARAM_INFO
	.align		4
.L_2677:
        /*003c*/ 	.byte	0x04, 0x17
        /*003e*/ 	.short	(.L_2679 - .L_2678)
.L_2678:
        /*0040*/ 	.word	0x00000000
        /*0044*/ 	.short	0x0009
        /*0046*/ 	.short	0x0048
        /*0048*/ 	.byte	0x00, 0xf0, 0x21, 0x00


	//----- nvinfo : EIATTR_KPARAM_INFO
	.align		4
.L_2679:
        /*004c*/ 	.byte	0x04, 0x17
        /*004e*/ 	.short	(.L_2681 - .L_2680)
.L_2680:
        /*0050*/ 	.word	0x00000000
        /*0054*/ 	.short	0x0008
        /*0056*/ 	.short	0x0040
        /*0058*/ 	.byte	0x00, 0xf0, 0x21, 0x00


	//----- nvinfo : EIATTR_KPARAM_INFO
	.align		4
.L_2681:
        /*005c*/ 	.byte	0x04, 0x17
        /*005e*/ 	.short	(.L_2683 - .L_2682)
.L_2682:
        /*0060*/ 	.word	0x00000000
        /*0064*/ 	.short	0x0007
        /*0066*/ 	.short	0x0038
        /*0068*/ 	.byte	0x00, 0xf0, 0x21, 0x00


	//----- nvinfo : EIATTR_KPARAM_INFO
	.align		4
.L_2683:
        /*006c*/ 	.byte	0x04, 0x17
        /*006e*/ 	.short	(.L_2685 - .L_2684)
.L_2684:
        /*0070*/ 	.word	0x00000000
        /*0074*/ 	.short	0x0006
        /*0076*/ 	.short	0x0030
        /*0078*/ 	.byte	0x00, 0xf0, 0x21, 0x00


	//----- nvinfo : EIATTR_KPARAM_INFO
	.align		4
.L_2685:
        /*007c*/ 	.byte	0x04, 0x17
        /*007e*/ 	.short	(.L_2687 - .L_2686)
.L_2686:
        /*0080*/ 	.word	0x00000000
        /*0084*/ 	.short	0x0005
        /*0086*/ 	.short	0x0028
        /*0088*/ 	.byte	0x00, 0xf0, 0x21, 0x00


	//----- nvinfo : EIATTR_KPARAM_INFO
	.align		4
.L_2687:
        /*008c*/ 	.byte	0x04, 0x17
        /*008e*/ 	.short	(.L_2689 - .L_2688)
.L_2688:
        /*0090*/ 	.word	0x00000000
        /*0094*/ 	.short	0x0004
        /*0096*/ 	.short	0x0020
        /*0098*/ 	.byte	0x00, 0xf0, 0x21, 0x00


	//----- nvinfo : EIATTR_KPARAM_INFO
	.align		4
.L_2689:
        /*009c*/ 	.byte	0x04, 0x17
        /*009e*/ 	.short	(.L_2691 - .L_2690)
.L_2690:
        /*00a0*/ 	.word	0x00000000
        /*00a4*/ 	.short	0x0003
        /*00a6*/ 	.short	0x0018
        /*00a8*/ 	.byte	0x00, 0xf0, 0x21, 0x00


	//----- nvinfo : EIATTR_KPARAM_INFO
	.align		4
.L_2691:
        /*00ac*/ 	.byte	0x04, 0x17
        /*00ae*/ 	.short	(.L_2693 - .L_2692)
.L_2692:
        /*00b0*/ 	.word	0x00000000
        /*00b4*/ 	.short	0x0002
        /*00b6*/ 	.short	0x0010
        /*00b8*/ 	.byte	0x00, 0xf0, 0x21, 0x00


	//----- nvinfo : EIATTR_KPARAM_INFO
	.align		4
.L_2693:
        /*00bc*/ 	.byte	0x04, 0x17
        /*00be*/ 	.short	(.L_2695 - .L_2694)
.L_2694:
        /*00c0*/ 	.word	0x00000000
        /*00c4*/ 	.short	0x0001
        /*00c6*/ 	.short	0x0008
        /*00c8*/ 	.byte	0x00, 0xf0, 0x21, 0x00


	//----- nvinfo : EIATTR_KPARAM_INFO
	.align		4
.L_2695:
        /*00cc*/ 	.byte	0x04, 0x17
        /*00ce*/ 	.short	(.L_2697 - .L_2696)
.L_2696:
        /*00d0*/ 	.word	0x00000000
        /*00d4*/ 	.short	0x0000
        /*00d6*/ 	.short	0x0000
        /*00d8*/ 	.byte	0x00, 0xf0, 0x21, 0x00


	//----- nvinfo : EIATTR_MAXREG_COUNT
	.align		4
.L_2697:
        /*00dc*/ 	.byte	0x03, 0x1b
        /*00de*/ 	.short	0x00ff


	//----- nvinfo : EIATTR_NUM_BARRIERS
	.align		4
        /*00e0*/ 	.byte	0x02, 0x4c
        /*00e2*/ 	.byte	0x01
	.zero		1


	//----- nvinfo : EIATTR_MERCURY_ISA_VERSION
	.align		4
        /*00e4*/ 	.byte	0x03, 0x5f
        /*00e6*/ 	.short	0x0000


	//----- nvinfo : EIATTR_COOP_GROUP_MASK_REGIDS
	.align		4
        /*00e8*/ 	.byte	0x04, 0x29
        /*00ea*/ 	.short	(.L_2699 - .L_2698)


	//   ....[0]....
.L_2698:
        /*00ec*/ 	.word	0xffffffff


	//   ....[1]....
        /*00f0*/ 	.word	0xffffffff


	//   ....[2]....
        /*00f4*/ 	.word	0xffffffff


	//   ....[3]....
        /*00f8*/ 	.word	0xffffffff


	//   ....[4]....
        /*00fc*/ 	.word	0xffffffff


	//   ....[5]....
        /*0100*/ 	.word	0xffffffff


	//   ....[6]....
        /*0104*/ 	.word	0xffffffff


	//   ....[7]....
        /*0108*/ 	.word	0xffffffff


	//   ....[8]....
        /*010c*/ 	.word	0xffffffff


	//   ....[9]....
        /*0110*/ 	.word	0xffffffff


	//   ....[10]....
        /*0114*/ 	.word	0xffffffff


	//   ....[11]....
        /*0118*/ 	.word	0xffffffff


	//   ....[12]....
        /*011c*/ 	.word	0xffffffff


	//   ....[13]....
        /*0120*/ 	.word	0xffffffff


	//   ....[14]....
        /*0124*/ 	.word	0xffffffff


	//   ....[15]....
        /*0128*/ 	.word	0xffffffff


	//   ....[16]....
        /*012c*/ 	.word	0xffffffff


	//   ....[17]....
        /*0130*/ 	.word	0xffffffff


	//   ....[18]....
        /*0134*/ 	.word	0xffffffff


	//   ....[19]....
        /*0138*/ 	.word	0xffffffff


	//   ....[20]....
        /*013c*/ 	.word	0xffffffff


	//   ....[21]....
        /*0140*/ 	.word	0xffffffff


	//   ....[22]....
        /*0144*/ 	.word	0xffffffff


	//   ....[23]....
        /*0148*/ 	.word	0xffffffff


	//   ....[24]....
        /*014c*/ 	.word	0xffffffff


	//   ....[25]....
        /*0150*/ 	.word	0xffffffff


	//   ....[26]....
        /*0154*/ 	.word	0xffffffff


	//   ....[27]....
        /*0158*/ 	.word	0xffffffff


	//   ....[28]....
        /*015c*/ 	.word	0xffffffff


	//   ....[29]....
        /*0160*/ 	.word	0xffffffff


	//   ....[30]....
        /*0164*/ 	.word	0xffffffff


	//   ....[31]....
        /*0168*/ 	.word	0xffffffff


	//   ....[32]....
        /*016c*/ 	.word	0xffffffff


	//   ....[33]....
        /*0170*/ 	.word	0xffffffff


	//   ....[34]....
        /*0174*/ 	.word	0xffffffff


	//   ....[35]....
        /*0178*/ 	.word	0xffffffff


	//   ....[36]....
        /*017c*/ 	.word	0xffffffff


	//   ....[37]....
        /*0180*/ 	.word	0xffffffff


	//   ....[38]....
        /*0184*/ 	.word	0xffffffff


	//   ....[39]....
        /*0188*/ 	.word	0xffffffff


	//   ....[40]....
        /*018c*/ 	.word	0xffffffff


	//   ....[41]....
        /*0190*/ 	.word	0xffffffff


	//   ....[42]....
        /*0194*/ 	.word	0xffffffff


	//   ....[43]....
        /*0198*/ 	.word	0xffffffff


	//   ....[44]....
        /*019c*/ 	.word	0xffffffff


	//   ....[45]....
        /*01a0*/ 	.word	0xffffffff


	//   ....[46]....
        /*01a4*/ 	.word	0xffffffff


	//   ....[47]....
        /*01a8*/ 	.word	0xffffffff


	//   ....[48]....
        /*01ac*/ 	.word	0xffffffff


	//   ....[49]....
        /*01b0*/ 	.word	0xffffffff


	//   ....[50]....
        /*01b4*/ 	.word	0xffffffff


	//   ....[51]....
        /*01b8*/ 	.word	0xffffffff


	//   ....[52]....
        /*01bc*/ 	.word	0xffffffff


	//   ....[53]....
        /*01c0*/ 	.word	0xffffffff


	//   ....[54]....
        /*01c4*/ 	.word	0xffffffff


	//   ....[55]....
        /*01c8*/ 	.word	0xffffffff


	//   ....[56]....
        /*01cc*/ 	.word	0xffffffff


	//   ....[57]....
        /*01d0*/ 	.word	0xffffffff


	//   ....[58]....
        /*01d4*/ 	.word	0xffffffff


	//   ....[59]....
        /*01d8*/ 	.word	0xffffffff


	//   ....[60]....
        /*01dc*/ 	.word	0xffffffff


	//   ....[61]....
        /*01e0*/ 	.word	0xffffffff


	//   ....[62]....
        /*01e4*/ 	.word	0xffffffff


	//   ....[63]....
        /*01e8*/ 	.word	0xffffffff


	//   ....[64]....
        /*01ec*/ 	.word	0xffffffff


	//   ....[65]....
        /*01f0*/ 	.word	0xffffffff


	//   ....[66]....
        /*01f4*/ 	.word	0xffffffff


	//   ....[67]....
        /*01f8*/ 	.word	0xffffffff


	//   ....[68]....
        /*01fc*/ 	.word	0xffffffff


	//   ....[69]....
        /*0200*/ 	.word	0xffffffff


	//   ....[70]....
        /*0204*/ 	.word	0xffffffff


	//   ....[71]....
        /*0208*/ 	.word	0xffffffff


	//   ....[72]....
        /*020c*/ 	.word	0xffffffff


	//   ....[73]....
        /*0210*/ 	.word	0xffffffff


	//   ....[74]....
        /*0214*/ 	.word	0xffffffff


	//   ....[75]....
        /*0218*/ 	.word	0xffffffff


	//   ....[76]....
        /*021c*/ 	.word	0xffffffff


	//   ....[77]....
        /*0220*/ 	.word	0xffffffff


	//   ....[78]....
        /*0224*/ 	.word	0xffffffff


	//   ....[79]....
        /*0228*/ 	.word	0xffffffff


	//   ....[80]....
        /*022c*/ 	.word	0xffffffff


	//   ....[81]....
        /*0230*/ 	.word	0xffffffff


	//   ....[82]....
        /*0234*/ 	.word	0xffffffff


	//   ....[83]....
        /*0238*/ 	.word	0xffffffff


	//   ....[84]....
        /*023c*/ 	.word	0xffffffff


	//   ....[85]....
        /*0240*/ 	.word	0xffffffff


	//----- nvinfo : EIATTR_COOP_GROUP_INSTR_OFFSETS
	.align		4
.L_2699:
        /*0244*/ 	.byte	0x04, 0x28
        /*0246*/ 	.short	(.L_2701 - .L_2700)


	//   ....[0]....
.L_2700:
        /*0248*/ 	.word	0x00000150


	//   ....[1]....
        /*024c*/ 	.word	0x00000860


	//   ....[2]....
        /*0250*/ 	.word	0x00000890


	//   ....[3]....
        /*0254*/ 	.word	0x00000910


	//   ....[4]....
        /*0258*/ 	.word	0x00000920


	//   ....[5]....
        /*025c*/ 	.word	0x00000970


	//   ....[6]....
        /*0260*/ 	.word	0x00000980


	//   ....[7]....
        /*0264*/ 	.word	0x000009d0


	//   ....[8]....
        /*0268*/ 	.word	0x000009e0


	//   ....[9]....
        /*026c*/ 	.word	0x00000a30


	//   ....[10]....
        /*0270*/ 	.word	0x00000a40


	//   ....[11]....
        /*0274*/ 	.word	0x00000b00


	//   ....[12]....
        /*0278*/ 	.word	0x00000b30


	//   ....[13]....
        /*027c*/ 	.word	0x00000bb0


	//   ....[14]....
        /*0280*/ 	.word	0x00000bc0


	//   ....[15]....
        /*0284*/ 	.word	0x00000c10


	//   ....[16]....
        /*0288*/ 	.word	0x00000c20


	//   ....[17]....
        /*028c*/ 	.word	0x00000c70


	//   ....[18]....
        /*0290*/ 	.word	0x00000c80


	//   ....[19]....
        /*0294*/ 	.word	0x00000cf0


	//   ....[20]....
        /*0298*/ 	.word	0x00000d10


	//   ....[21]....
        /*029c*/ 	.word	0x00000ea0


	//   ....[22]....
        /*02a0*/ 	.word	0x00000eb0


	//   ....[23]....
        /*02a4*/ 	.word	0x00000f00


	//   ....[24]....
        /*02a8*/ 	.word	0x00000f10


	//   ....[25]....
        /*02ac*/ 	.word	0x00000f60


	//   ....[26]....
        /*02b0*/ 	.word	0x00000f70


	//   ....[27]....
        /*02b4*/ 	.word	0x00000fc0


	//   ....[28]....
        /*02b8*/ 	.word	0x00000fd0


	//   ....[29]....
        /*02bc*/ 	.word	0x00001020


	//   ....[30]....
        /*02c0*/ 	.word	0x00001030


	//   ....[31]....
        /*02c4*/ 	.word	0x00001420


	//   ....[32]....
        /*02c8*/ 	.word	0x00001430


	//   ....[33]....
        /*02cc*/ 	.word	0x00001480


	//   ....[34]....
        /*02d0*/ 	.word	0x00001490


	//   ....[35]....
        /*02d4*/ 	.word	0x000014e0


	//   ....[36]....
        /*02d8*/ 	.word	0x000014f0


	//   ....[37]....
        /*02dc*/ 	.word	0x00001540


	//   ....[38]....
        /*02e0*/ 	.word	0x00001550


	//   ....[39]....
        /*02e4*/ 	.word	0x000015a0


	//   ....[40]....
        /*02e8*/ 	.word	0x000015b0


	//   ....[41]....
        /*02ec*/ 	.word	0x00001640


	//   ....[42]....
        /*02f0*/ 	.word	0x00001650


	//   ....[43]....
        /*02f4*/ 	.word	0x000016a0


	//   ....[44]....
        /*02f8*/ 	.word	0x000016b0


	//   ....[45]....
        /*02fc*/ 	.word	0x00001700


	//   ....[46]....
        /*0300*/ 	.word	0x00001710


	//   ....[47]....
        /*0304*/ 	.word	0x00001760


	//   ....[48]....
        /*0308*/ 	.word	0x00001770


	//   ....[49]....
        /*030c*/ 	.word	0x000017c0


	//   ....[50]....
        /*0310*/ 	.word	0x000017d0


	//   ....[51]....
        /*0314*/ 	.word	0x00001880


	//   ....[52]....
        /*0318*/ 	.word	0x00001890


	//   ....[53]....
        /*031c*/ 	.word	0x000018e0


	//   ....[54]....
        /*0320*/ 	.word	0x000018f0


	//   ....[55]....
        /*0324*/ 	.word	0x00001940


	//   ....[56]....
        /*0328*/ 	.word	0x00001950


	//   ....[57]....
        /*032c*/ 	.word	0x000019a0


	//   ....[58]....
        /*0330*/ 	.word	0x000019b0


	//   ....[59]....
        /*0334*/ 	.word	0x00001a00


	//   ....[60]....
        /*0338*/ 	.word	0x00001a10


	//   ....[61]....
        /*033c*/ 	.word	0x00001ab0


	//   ....[62]....
        /*0340*/ 	.word	0x00001ac0


	//   ....[63]....
        /*0344*/ 	.word	0x00001b10


	//   ....[64]....
        /*0348*/ 	.word	0x00001b20


	//   ....[65]....
        /*034c*/ 	.word	0x00001b70


	//   ....[66]....
        /*0350*/ 	.word	0x00001b80


	//   ....[67]....
        /*0354*/ 	.word	0x00001be0


	//   ....[68]....
        /*0358*/ 	.word	0x00001bf0


	//   ....[69]....
        /*035c*/ 	.word	0x00001c60


	//   ....[70]....
        /*0360*/ 	.word	0x00001c90


	//   ....[71]....
        /*0364*/ 	.word	0x00001ec0


	//   ....[72]....
        /*0368*/ 	.word	0x00001ed0


	//   ....[73]....
        /*036c*/ 	.word	0x00001f20


	//   ....[74]....
        /*0370*/ 	.word	0x00001f30


	//   ....[75]....
        /*0374*/ 	.word	0x00001f80


	//   ....[76]....
        /*0378*/ 	.word	0x00001f90


	//   ....[77]....
        /*037c*/ 	.word	0x00001fe0


	//   ....[78]....
        /*0380*/ 	.word	0x00001ff0


	//   ....[79]....
        /*0384*/ 	.word	0x00002040


	//   ....[80]....
        /*0388*/ 	.word	0x00002050


	//   ....[81]....
        /*038c*/ 	.word	0x00002260


	//   ....[82]....
        /*0390*/ 	.word	0x000022a0


	//   ....[83]....
        /*0394*/ 	.word	0x000022d0


	//   ....[84]....
        /*0398*/ 	.word	0x00002300


	//   ....[85]....
        /*039c*/ 	.word	0x00002320


	//----- nvinfo : EIATTR_EXIT_INSTR_OFFSETS
	.align		4
.L_2701:
        /*03a0*/ 	.byte	0x04, 0x1c
        /*03a2*/ 	.short	(.L_2703 - .L_2702)


	//   ....[0]....
.L_2702:
        /*03a4*/ 	.word	0x00001230


	//   ....[1]....
        /*03a8*/ 	.word	0x000024a0


	//   ....[2]....
        /*03ac*/ 	.word	0x00002570


	//----- nvinfo : EIATTR_CRS_STACK_SIZE
	.align		4
.L_2703:
        /*03b0*/ 	.byte	0x04, 0x1e
        /*03b2*/ 	.short	(.L_2705 - .L_2704)
.L_2704:
        /*03b4*/ 	.word	0x00000000
.L_2705:


//--------------------- .nv.info._ZN4vllm3moe44grouped_topk_fused_small_expert_count_kernelIf6__halfiLNS0_11ScoringFuncE0ELi512ELb0ELi22EEEvPT_PfPT1_PKT0_llllllbd --------------------------
	.section	.nv.info._ZN4vllm3moe44grouped_topk_fused_small_expert_count_kernelIf6__halfiLNS0_11ScoringFuncE0ELi512ELb0ELi22EEEvPT_PfPT1_PKT0_llllllbd,"",@"SHT_CUDA_INFO"
	.sectionflags	@""
	.align	4


	//----- nvinfo : EIATTR_CUDA_API_VERSION
	.align		4
        /*0000*/ 	.byte	0x04, 0x37
        /*0002*/ 	.short	(.L_2707 - .L_2706)
.L_2706:
        /*0004*/ 	.word	0x00000082


	//----- nvinfo : EIATTR_SW2861232_WAR
	.align		4
.L_2707:
        /*0008*/ 	.byte	0x01, 0x35
	.zero		2


	//----- nvinfo : EIATTR_PARAM_CBANK
	.align		4
        /*000c*/ 	.byte	0x04, 0x0a
        /*000e*/ 	.short	(.L_2709 - .L_2708)
	.align		4
.L_2708:
        /*0010*/ 	.word	index@(.nv.constant0._ZN4vllm3moe44grouped_topk_fused_small_expert_count_kernelIf6__halfiLNS0_11ScoringFuncE0ELi512ELb0ELi22EEEvPT_PfPT1_PKT0_llllllbd)
        /*0014*/ 	.short	0x0160
        /*0016*/ 	.short	0x0060


	//----- nvinfo : EIATTR_CBANK_PARAM_SIZE
	.align		4
.L_2709:
        /*0018*/ 	.byte	0x03, 0x19
        /*001a*/ 	.short	0x0060


	//----- nvinfo : EIATTR_KPARAM_INFO
	.align		4
        /*001c*/ 	.byte	0x04, 0x17
        /*001e*/ 	.short	(.L_2711 - .L_2710)
.L_2710:
        /*0020*/ 	.word	0x00000000
        /*0024*/ 	.short	0x000b
        /*0026*/ 	.short	0x0058
        /*0028*/ 	.byte	0x00, 0xf0, 0x21, 0x00


	//----- nvinfo : EIATTR_KPARAM_INFO
	.align		4
.L_2711:
        /*002c*/ 	.byte	0x04, 0x17
        /*002e*/ 	.short	(.L_2713 - .L_2712)
.L_2712:
        /*0030*/ 	.word	0x00000000
        /*0034*/ 	.short	0x000a
        /*0036*/ 	.short	0x0050
        /*0038*/ 	.byte	0x00, 0xf0, 0x05, 0x00


	//----- nvinfo : EIATTR_KPARAM_INFO
	.align		4
.L_2713:
        /*003c*/ 	.byte	0x04, 0x17
        /*003e*/ 	.short	(.L_2715 - .L_2714)
.L_2714:
        /*0040*/ 	.word	0x00000000
        /*0044*/ 	.short	0x0009
        /*0046*/ 	.short	0x0048
        /*0048*/ 	.byte	0x00, 0xf0, 0x21, 0x00


	//----- nvinfo : EIATTR_KPARAM_INFO
	.align		4
.L_2715:
        /*004c*/ 	.byte	0x04, 0x17
        /*004e*/ 	.short	(.L_2717 - .L_2716)
.L_2716:
        /*0050*/ 	.word	0x00000000
        /*0054*/ 	.short	0x0008
        /*0056*/ 	.short	0x0040
        /*0058*/ 	.byte	0x00, 0xf0, 0x21, 0x00


	//----- nvinfo : EIATTR_KPARAM_INFO
	.align		4
.L_2717:
        /*005c*/ 	.byte	0x04, 0x17
        /*005e*/ 	.short	(.L_2719 - .L_2718)
.L_2718:
        /*0060*/ 	.word	0x00000000
        /*0064*/ 	.short	0x0007
        /*0066*/ 	.short	0x0038
        /*0068*/ 	.byte	0x00, 0xf0, 0x21, 0x00


	//----- nvinfo : EIATTR_KPARAM_INFO
	.align		4
.L_2719:
        /*006c*/ 	.byte	0x04, 0x17
        /*006e*/ 	.short	(.L_2721 - .L_2720)
.L_2720:
        /*0070*/ 	.word	0x00000000
        /*0074*/ 	.short	0x0006
        /*0076*/ 	.short	0x0030
        /*0078*/ 	.byte	0x00, 0xf0, 0x21, 0x00


	//----- nvinfo : EIATTR_KPARAM_INFO
	.align		4
.L_2721:
        /*007c*/ 	.byte	0x04, 0x17
        /*007e*/ 	.short	(.L_2723 - .L_2722)
.L_2722:
        /*0080*/ 	.word	0x00000000
        /*0084*/ 	.short	0x0005
        /*0086*/ 	.short	0x0028
        /*0088*/ 	.byte	0x00, 0xf0, 0x21, 0x00


	//----- nvinfo : EIATTR_KPARAM_INFO
	.align		4
.L_2723:
        /*008c*/ 	.byte	0x04, 0x17
        /*008e*/ 	.short	(.L_2725 - .L_2724)
.L_2724:
        /*0090*/ 	.word	0x00000000
        /*0094*/ 	.short	0x0004
        /*0096*/ 	.short	0x0020
        /*0098*/ 	.byte	0x00, 0xf0, 0x21, 0x00


	//----- nvinfo : EIATTR_KPARAM_INFO
	.align		4
.L_2725:
        /*009c*/ 	.byte	0x04, 0x17
        /*009e*/ 	.short	(.L_2727 - .L_2726)
.L_2726:
        /*00a0*/ 	.word	0x00000000
        /*00a4*/ 	.short	0x0003
        /*00a6*/ 	.short	0x0018
        /*00a8*/ 	.byte	0x00, 0xf0, 0x21, 0x00


	//----- nvinfo : EIATTR_KPARAM_INFO
	.align		4
.L_2727:
        /*00ac*/ 	.byte	0x04, 0x17
        /*00ae*/ 	.short	(.L_2729 - .L_2728)
.L_2728:
        /*00b0*/ 	.word	0x00000000
        /*00b4*/ 	.short	0x0002
        /*00b6*/ 	.short	0x0010
        /*00b8*/ 	.byte	0x00, 0xf0, 0x21, 0x00


	//----- nvinfo : EIATTR_KPARAM_INFO
	.align		4
.L_2729:
        /*00bc*/ 	.byte	0x04, 0x17
        /*00be*/ 	.short	(.L_2731 - .L_2730)
.L_2730:
        /*00c0*/ 	.word	0x00000000
        /*00c4*/ 	.short	0x0001
        /*00c6*/ 	.short	0x0008
        /*00c8*/ 	.byte	0x00, 0xf0, 0x21, 0x00


	//----- nvinfo : EIATTR_KPARAM_INFO
	.align		4
.L_2731:
        /*00cc*/ 	.byte	0x04, 0x17
        /*00ce*/ 	.short	(.L_2733 - .L_2732)
.L_2732:
        /*00d0*/ 	.word	0x00000000
        /*00d4*/ 	.short	0x0000
        /*00d6*/ 	.short	0x0000
        /*00d8*/ 	.byte	0x00, 0xf0, 0x21, 0x00


	//----- nvinfo : EIATTR_MAXREG_COUNT
	.align		4
.L_2733:
        /*00dc*/ 	.byte	0x03, 0x1b
        /*00de*/ 	.short	0x00ff


	//----- nvinfo : EIATTR_NUM_BARRIERS
	.align		4
        /*00e0*/ 	.byte	0x02, 0x4c
        /*00e2*/ 	.byte	0x01
	.zero		1


	//----- nvinfo : EIATTR_MERCURY_ISA_VERSION
	.align		4
        /*00e4*/ 	.byte	0x03, 0x5f
        /*00e6*/ 	.short	0x0000


	//----- nvinfo : EIATTR_COOP_GROUP_MASK_REGIDS
	.align		4
        /*00e8*/ 	.byte	0x04, 0x29
        /*00ea*/ 	.short	(.L_2735 - .L_2734)


	//   ....[0]....
.L_2734:
        /*00ec*/ 	.word	0xffffffff


	//   ....[1]....
        /*00f0*/ 	.word	0xffffffff


	//   ....[2]....
        /*00f4*/ 	.word	0xffffffff


	//   ....[3]....
        /*00f8*/ 	.word	0xffffffff


	//   ....[4]....
        /*00fc*/ 	.word	0xffffffff


	//   ....[5]....
        /*0100*/ 	.word	0xffffffff


	//   ....[6]....
        /*0104*/ 	.word	0xffffffff


	//   ....[7]....
        /*0108*/ 	.word	0xffffffff


	//   ....[8]....
        /*010c*/ 	.word	0xffffffff


	//   ....[9]....
        /*0110*/ 	.word	0xffffffff


	//   ....[10]....
        /*0114*/ 	.word	0xffffffff


	//   ....[11]....
        /*0118*/ 	.word	0xffffffff


	//   ....[12]....
        /*011c*/ 	.word	0xffffffff


	//   ....[13]....
        /*0120*/ 	.word	0xffffffff


	//   ....[14]....
        /*0124*/ 	.word	0xffffffff


	//   ....[15]....
        /*0128*/ 	.word	0xffffffff


	//   ....[16]....
        /*012c*/ 	.word	0xffffffff


	//   ....[17]....
        /*0130*/ 	.word	0xffffffff


	//   ....[18]....
        /*0134*/ 	.word	0xffffffff


	//   ....[19]....
        /*0138*/ 	.word	0xffffffff


	//   ....[20]....
        /*013c*/ 	.word	0xffffffff


	//   ....[21]....
        /*0140*/ 	.word	0xffffffff


	//   ....[22]....
        /*0144*/ 	.word	0xffffffff


	//   ....[23]....
        /*0148*/ 	.word	0xffffffff


	//   ....[24]....
        /*014c*/ 	.word	0xffffffff


	//   ....[25]....
        /*0150*/ 	.word	0xffffffff


	//   ....[26]....
        /*0154*/ 	.word	0xffffffff


	//   ....[27]....
        /*0158*/ 	.word	0xffffffff


	//   ....[28]....
        /*015c*/ 	.word	0xffffffff


	//   ....[29]....
        /*0160*/ 	.word	0xffffffff


	//   ....[30]....
        /*0164*/ 	.word	0xffffffff


	//   ....[31]....
        /*0168*/ 	.word	0xffffffff


	//   ....[32]....
        /*016c*/ 	.word	0xffffffff


	//   ....[33]....
        /*0170*/ 	.word	0xffffffff


	//   ....[34]....
        /*0174*/ 	.word	0xffffffff


	//   ....[35]....
        /*0178*/ 	.word	0xffffffff


	//   ....[36]....
        /*017c*/ 	.word	0xffffffff


	//   ....[37]....
        /*0180*/ 	.word	0xffffffff


	//   ....[38]....
        /*0184*/ 	.word	0xffffffff


	//   ....[39]....
        /*0188*/ 	.word	0xffffffff


	//   ....[40]....
        /*018c*/ 	.word	0xffffffff


	//   ....[41]....
        /*0190*/ 	.word	0xffffffff


	//   ....[42]....
        /*0194*/ 	.word	0xffffffff


	//   ....[43]....
        /*0198*/ 	.word	0xffffffff


	//   ....[44]....
        /*019c*/ 	.word	0xffffffff


	//   ....[45]....
        /*01a0*/ 	.word	0xffffffff


	//   ....[46]....
        /*01a4*/ 	.word	0xffffffff


	//   ....[47]....
        /*01a8*/ 	.word	0xffffffff


	//   ....[48]....
        /*01ac*/ 	.word	0xffffffff


	//   ....[49]....
        /*01b0*/ 	.word	0xffffffff


	//   ....[50]....
        /*01b4*/ 	.word	0xffffffff


	//   ....[51]....
        /*01b8*/ 	.word	0xffffffff


	//   ....[52]....
        /*01bc*/ 	.word	0xffffffff


	//   ....[53]....
        /*01c0*/ 	.word	0xffffffff


	//   ....[54]....
        /*01c4*/ 	.word	0xffffffff


	//   ....[55]....
        /*01c8*/ 	.word	0xffffffff


	//   ....[56]....
        /*01cc*/ 	.word	0xffffffff


	//   ....[57]....
        /*01d0*/ 	.word	0xffffffff


	//   ....[58]....
        /*01d4*/ 	.word	0xffffffff


	//   ....[59]....
        /*01d8*/ 	.word	0xffffffff


	//   ....[60]....
        /*01dc*/ 	.word	0xffffffff


	//   ....[61]....
        /*01e0*/ 	.word	0xffffffff


	//   ....[62]....
        /*01e4*/ 	.word	0xffffffff


	//   ....[63]....
        /*01e8*/ 	.word	0xffffffff


	//   ....[64]....
        /*01ec*/ 	.word	0xffffffff


	//   ....[65]....
        /*01f0*/ 	.word	0xffffffff


	//----- nvinfo : EIATTR_COOP_GROUP_INSTR_OFFSETS
	.align		4
.L_2735:
        /*01f4*/ 	.byte	0x04, 0x28
        /*01f6*/ 	.short	(.L_2737 - .L_2736)


	//   ....[0]....
.L_2736:
        /*01f8*/ 	.word	0x00000160


	//   ....[1]....
        /*01fc*/ 	.word	0x00000890


	//   ....[2]....
        /*0200*/ 	.word	0x000008c0


	//   ....[3]....
        /*0204*/ 	.word	0x00000940


	//   ....[4]....
        /*0208*/ 	.word	0x00000950


	//   ....[5]....
        /*020c*/ 	.word	0x000009a0


	//   ....[6]....
        /*0210*/ 	.word	0x000009b0


	//   ....[7]....
        /*0214*/ 	.word	0x00000a00


	//   ....[8]....
        /*0218*/ 	.word	0x00000a10


	//   ....[9]....
        /*021c*/ 	.word	0x00000a60


	//   ....[10]....
        /*0220*/ 	.word	0x00000a70


	//   ....[11]....
        /*0224*/ 	.word	0x00000b30


	//   ....[12]....
        /*0228*/ 	.word	0x00000b60


	//   ....[13]....
        /*022c*/ 	.word	0x00000be0


	//   ....[14]....
        /*0230*/ 	.word	0x00000bf0


	//   ....[15]....
        /*0234*/ 	.word	0x00000c40


	//   ....[16]....
        /*0238*/ 	.word	0x00000c50


	//   ....[17]....
        /*023c*/ 	.word	0x00000ca0


	//   ....[18]....
        /*0240*/ 	.word	0x00000cb0


	//   ....[19]....
        /*0244*/ 	.word	0x00000d20


	//   ....[20]....
        /*0248*/ 	.word	0x00000d50


	//   ....[21]....
        /*024c*/ 	.word	0x00000ed0


	//   ....[22]....
        /*0250*/ 	.word	0x00000ee0


	//   ....[23]....
        /*0254*/ 	.word	0x00000f30


	//   ....[24]....
        /*0258*/ 	.word	0x00000f40


	//   ....[25]....
        /*025c*/ 	.word	0x00000f90


	//   ....[26]....
        /*0260*/ 	.word	0x00000fa0


	//   ....[27]....
        /*0264*/ 	.word	0x00000ff0


	//   ....[28]....
        /*0268*/ 	.word	0x00001000


	//   ....[29]....
        /*026c*/ 	.word	0x00001050


	//   ....[30]....
        /*0270*/ 	.word	0x00001060


	//   ....[31]....
        /*0274*/ 	.word	0x00001760


	//   ....[32]....
        /*0278*/ 	.word	0x00001780


	//   ....[33]....
        /*027c*/ 	.word	0x000017d0


	//   ....[34]....
        /*0280*/ 	.word	0x000017e0


	//   ....[35]....
        /*0284*/ 	.word	0x00001830


	//   ....[36]....
        /*0288*/ 	.word	0x00001840


	//   ....[37]....
        /*028c*/ 	.word	0x00001890


	//   ....[38]....
        /*0290*/ 	.word	0x000018a0


	//   ....[39]....
        /*0294*/ 	.word	0x00001900


	//   ....[40]....
        /*0298*/ 	.word	0x00001920


	//   ....[41]....
        /*029c*/ 	.word	0x000019e0


	//   ....[42]....
        /*02a0*/ 	.word	0x00001a00


	//   ....[43]....
        /*02a4*/ 	.word	0x00001a50


	//   ....[44]....
        /*02a8*/ 	.word	0x00001a60


	//   ....[45]....
        /*02ac*/ 	.word	0x00001ab0


	//   ....[46]....
        /*02b0*/ 	.word	0x00001ac0


	//   ....[47]....
        /*02b4*/ 	.word	0x00001b30


	//   ....[48]....
        /*02b8*/ 	.word	0x00001b40


	//   ....[49]....
        /*02bc*/ 	.word	0x00001bb0


	//   ....[50]....
        /*02c0*/ 	.word	0x00001bd0


	//   ....[51]....
        /*02c4*/ 	.word	0x00001d40


	//   ....[52]....
        /*02c8*/ 	.word	0x00001d50


	//   ....[53]....
        /*02cc*/ 	.word	0x00001da0


	//   ....[54]....
        /*02d0*/ 	.word	0x00001db0


	//   ....[55]....
        /*02d4*/ 	.word	0x00001e00


	//   ....[56]....
        /*02d8*/ 	.word	0x00001e10


	//   ....[57]....
        /*02dc*/ 	.word	0x00001e60


	//   ....[58]....
        /*02e0*/ 	.word	0x00001e70


	//   ....[59]....
        /*02e4*/ 	.word	0x00001ec0


	//   ....[60]....
        /*02e8*/ 	.word	0x00001ed0


	//   ....[61]....
        /*02ec*/ 	.word	0x00002080


	//   ....[62]....
        /*02f0*/ 	.word	0x000020c0


	//   ....[63]....
        /*02f4*/ 	.word	0x000020e0


	//   ....[64]....
        /*02f8*/ 	.word	0x00002100


	//   ....[65]....
        /*02fc*/ 	.word	0x00002130


	//----- nvinfo : EIATTR_EXIT_INSTR_OFFSETS
	.align		4
.L_2737:
        /*0300*/ 	.byte	0x04, 0x1c
        /*0302*/ 	.short	(.L_2739 - .L_2738)


	//   ....[0]....
.L_2738:
        /*0304*/ 	.word	0x000012a0


	//   ....[1]....
        /*0308*/ 	.word	0x000022c0


	//   ....[2]....
        /*030c*/ 	.word	0x000023a0


	//----- nvinfo : EIATTR_CRS_STACK_SIZE
	.align		4
.L_2739:
        /*0310*/ 	.byte	0x04, 0x1e
        /*0312*/ 	.short	(.L_2741 - .L_2740)
.L_2740:
        /*0314*/ 	.word	0x00000000
.L_2741:


//--------------------- .nv.info._ZN4vllm3moe44grouped_topk_fused_small_expert_count_kernelIf6__halfiLNS0_11ScoringFuncE0ELi256ELb1ELi8EEEvPT_PfPT1_PKT0_llllllbd --------------------------
	.section	.nv.info._ZN4vllm3moe44grouped_topk_fused_small_expert_count_kernelIf6__halfiLNS0_11ScoringFuncE0ELi256ELb1ELi8EEEvPT_PfPT1_PKT0_llllllbd,"",@"SHT_CUDA_INFO"
	.sectionflags	@""
	.align	4


	//----- nvinfo : EIATTR_CUDA_API_VERSION
	.align		4
        /*0000*/ 	.byte	0x04, 0x37
        /*0002*/ 	.short	(.L_2743 - .L_2742)
.L_2742:
        /*0004*/ 	.word	0x00000082


	//----- nvinfo : EIATTR_SW2861232_WAR
	.align		4
.L_2743:
        /*0008*/ 	.byte	0x01, 0x35
	.zero		2


	//----- nvinfo : EIATTR_PARAM_CBANK
	.align		4
        /*000c*/ 	.byte	0x04, 0x0a
        /*000e*/ 	.short	(.L_2745 - .L_2744)
	.align		4
.L_2744:
        /*0010*/ 	.word	index@(.nv.constant0._ZN4vllm3moe44grouped_topk_fused_small_expert_count_kernelIf6__halfiLNS0_11ScoringFuncE0ELi256ELb1ELi8EEEvPT_PfPT1_PKT0_llllllbd)
        /*0014*/ 	.short	0x0160
        /*0016*/ 	.short	0x0060


	//----- nvinfo : EIATTR_CBANK_PARAM_SIZE
	.align		4
.L_2745:
        /*0018*/ 	.byte	0x03, 0x19
        /*001a*/ 	.short	0x0060


	//----- nvinfo : EIATTR_KPARAM_INFO
	.align		4
        /*001c*/ 	.byte	0x04, 0x17
        /*001e*/ 	.short	(.L_2747 - .L_2746)
.L_2746:
        /*0020*/ 	.word	0x00000000
        /*0024*/ 	.short	0x000b
        /*0026*/ 	.short	0x0058
        /*0028*/ 	.byte	0x00, 0xf0, 0x21, 0x00


	//----- nvinfo : EIATTR_KPARAM_INFO
	.align		4
.L_2747:
        /*002c*/ 	.byte	0x04, 0x17
        /*002e*/ 	.short	(.L_2749 - .L_2748)
.L_2748:
        /*0030*/ 	.word	0x00000000
        /*0034*/ 	.short	0x000a
        /*0036*/ 	.short	0x0050
        /*0038*/ 	.byte	0x00, 0xf0, 0x05, 0x00


	//----- nvinfo : EIATTR_KPARAM_INFO
	.align		4
.L_2749:
        /*003c*/ 	.byte	0x04, 0x17
        /*003e*/ 	.short	(.L_2751 - .L_2750)
.L_2750:
        /*0040*/ 	.word	0x00000000
        /*0044*/ 	.short	0x0009
        /*0046*/ 	.short	0x0048
        /*0048*/ 	.byte	0x00, 0xf0, 0x21, 0x00


	//----- nvinfo : EIATTR_KPARAM_INFO
	.align		4
.L_2751:
        /*004c*/ 	.byte	0x04, 0x17
        /*004e*/ 	.short	(.L_2753 - .L_2752)
.L_2752:
        /*0050*/ 	.word	0x00000000
        /*0054*/ 	.short	0x0008
        /*0056*/ 	.short	0x0040
        /*0058*/ 	.byte	0x00, 0xf0, 0x21, 0x00


	//----- nvinfo : EIATTR_KPARAM_INFO
	.align		4
.L_2753:
        /*005c*/ 	.byte	0x04, 0x17
        /*005e*/ 	.short	(.L_2755 - .L_2754)
.L_2754:
        /*0060*/ 	.word	0x00000000
        /*0064*/ 	.short	0x0007
        /*0066*/ 	.short	0x0038
        /*0068*/ 	.byte	0x00, 0xf0, 0x21, 0x00


	//----- nvinfo : EIATTR_KPARAM_INFO
	.align		4
.L_2755:
        /*006c*/ 	.byte	0x04, 0x17
        /*006e*/ 	.short	(.L_2757 - .L_2756)
.L_2756:
        /*0070*/ 	.word	0x00000000
        /*0074*/ 	.short	0x0006
        /*0076*/ 	.short	0x0030
        /*0078*/ 	.byte	0x00, 0xf0, 0x21, 0x00


	//----- nvinfo : EIATTR_KPARAM_INFO
	.align		4
.L_2757:
        /*007c*/ 	.byte	0x04, 0x17
        /*007e*/ 	.short	(.L_2759 - .L_2758)
.L_2758:
        /*0080*/ 	.word	0x00000000
        /*0084*/ 	.short	0x0005
        /*0086*/ 	.short	0x0028
        /*0088*/ 	.byte	0x00, 0xf0, 0x21, 0x00


	//----- nvinfo : EIATTR_KPARAM_INFO
	.align		4
.L_2759:
        /*008c*/ 	.byte	0x04, 0x17
        /*008e*/ 	.short	(.L_2761 - .L_2760)
.L_2760:
        /*0090*/ 	.word	0x00000000
        /*0094*/ 	.short	0x0004
        /*0096*/ 	.short	0x0020
        /*0098*/ 	.byte	0x00, 0xf0, 0x21, 0x00


	//----- nvinfo : EIATTR_KPARAM_INFO
	.align		4
.L_2761:
        /*009c*/ 	.byte	0x04, 0x17
        /*009e*/ 	.short	(.L_2763 - .L_2762)
.L_2762:
        /*00a0*/ 	.word	0x00000000
        /*00a4*/ 	.short	0x0003
        /*00a6*/ 	.short	0x0018
        /*00a8*/ 	.byte	0x00, 0xf0, 0x21, 0x00


	//----- nvinfo : EIATTR_KPARAM_INFO
	.align		4
.L_2763:
        /*00ac*/ 	.byte	0x04, 0x17
        /*00ae*/ 	.short	(.L_2765 - .L_2764)
.L_2764:
        /*00b0*/ 	.word	0x00000000
        /*00b4*/ 	.short	0x0002
        /*00b6*/ 	.short	0x0010
        /*00b8*/ 	.byte	0x00, 0xf0, 0x21, 0x00


	//----- nvinfo : EIATTR_KPARAM_INFO
	.align		4
.L_2765:
        /*00bc*/ 	.byte	0x04, 0x17
        /*00be*/ 	.short	(.L_2767 - .L_2766)
.L_2766:
        /*00c0*/ 	.word	0x00000000
        /*00c4*/ 	.short	0x0001
        /*00c6*/ 	.short	0x0008
        /*00c8*/ 	.byte	0x00, 0xf0, 0x21, 0x00


	//----- nvinfo : EIATTR_KPARAM_INFO
	.align		4
.L_2767:
        /*00cc*/ 	.byte	0x04, 0x17
        /*00ce*/ 	.short	(.L_2769 - .L_2768)
.L_2768:
        /*00d0*/ 	.word	0x00000000
        /*00d4*/ 	.short	0x0000
        /*00d6*/ 	.short	0x0000
        /*00d8*/ 	.byte	0x00, 0xf0, 0x21, 0x00


	//----- nvinfo : EIATTR_MAXREG_COUNT
	.align		4
.L_2769:
        /*00dc*/ 	.byte	0x03, 0x1b
        /*00de*/ 	.short	0x00ff


	//----- nvinfo : EIATTR_NUM_BARRIERS
	.align		4
        /*00e0*/ 	.byte	0x02, 0x4c
        /*00e2*/ 	.byte	0x01
	.zero		1


	//----- nvinfo : EIATTR_MERCURY_ISA_VERSION
	.align		4
        /*00e4*/ 	.byte	0x03, 0x5f
        /*00e6*/ 	.short	0x0000


	//----- nvinfo : EIATTR_COOP_GROUP_MASK_REGIDS
	.align		4
        /*00e8*/ 	.byte	0x04, 0x29
        /*00ea*/ 	.short	(.L_2771 - .L_2770)


	//   ....[0]....
.L_2770:
        /*00ec*/ 	.word	0xffffffff


	//   ....[1]....
        /*00f0*/ 	.word	0xffffffff


	//   ....[2]....
        /*00f4*/ 	.word	0xffffffff


	//   ....[3]....
        /*00f8*/ 	.word	0xffffffff


	//   ....[4]....
        /*00fc*/ 	.word	0xffffffff


	//   ....[5]....
        /*0100*/ 	.word	0xffffffff


	//   ....[6]....
        /*0104*/ 	.word	0xffffffff


	//   ....[7]....
        /*0108*/ 	.word	0xffffffff


	//   ....[8]....
        /*010c*/ 	.word	0xffffffff


	//   ....[9]....
        /*0110*/ 	.word	0xffffffff


	//   ....[10]....
        /*0114*/ 	.word	0xffffffff


	//   ....[11]....
        /*0118*/ 	.word	0xffffffff


	//   ....[12]....
        /*011c*/ 	.word	0xffffffff


	//   ....[13]....
        /*0120*/ 	.word	0xffffffff


	//   ....[14]....
        /*0124*/ 	.word	0xffffffff


	//   ....[15]....
        /*0128*/ 	.word	0xffffffff


	//   ....[16]....
        /*012c*/ 	.word	0xffffffff


	//   ....[17]....
        /*0130*/ 	.word	0xffffffff


	//   ....[18]....
        /*0134*/ 	.word	0xffffffff


	//   ....[19]....
        /*0138*/ 	.word	0xffffffff


	//   ....[20]....
        /*013c*/ 	.word	0xffffffff


	//   ....[21]....
        /*0140*/ 	.word	0xffffffff


	//   ....[22]....
        /*0144*/ 	.word	0xffffffff


	//   ....[23]....
        /*0148*/ 	.word	0xffffffff


	//   ....[24]....
        /*014c*/ 	.word	0xffffffff


	//   ....[25]....
        /*0150*/ 	.word	0xffffffff


	//   ....[26]....
        /*0154*/ 	.word	0xffffffff


	//   ....[27]....
        /*0158*/ 	.word	0xffffffff


	//   ....[28]....
        /*015c*/ 	.word	0xffffffff


	//   ....[29]....
        /*0160*/ 	.word	0xffffffff


	//   ....[30]....
        /*0164*/ 	.word	0xffffffff


	//   ....[31]....
        /*0168*/ 	.word	0xffffffff


	//   ....[32]....
        /*016c*/ 	.word	0xffffffff


	//   ....[33]....
        /*0170*/ 	.word	0xffffffff


	//   ....[34]....
        /*0174*/ 	.word	0xffffffff


	//   ....[35]....
        /*0178*/ 	.word	0xffffffff


	//   ....[36]....
        /*017c*/ 	.word	0xffffffff


	//   ....[37]....
        /*0180*/ 	.word	0xffffffff


	//   ....[38]....
        /*0184*/ 	.word	0xffffffff


	//   ....[39]....
        /*0188*/ 	.word	0xffffffff


	//   ....[40]....
        /*018c*/ 	.word	0xffffffff


	//   ....[41]....
        /*0190*/ 	.word	0xffffffff


	//   ....[42]....
        /*0194*/ 	.word	0xffffffff


	//   ....[43]....
        /*0198*/ 	.word	0xffffffff


	//   ....[44]....
        /*019c*/ 	.word	0xffffffff


	//   ....[45]....
        /*01a0*/ 	.word	0xffffffff


	//   ....[46]....
        /*01a4*/ 	.word	0xffffffff


	//   ....[47]....
        /*01a8*/ 	.word	0xffffffff


	//   ....[48]....
        /*01ac*/ 	.word	0xffffffff


	//   ....[49]....
        /*01b0*/ 	.word	0xffffffff


	//   ....[50]....
        /*01b4*/ 	.word	0xffffffff


	//   ....[51]....
        /*01b8*/ 	.word	0xffffffff


	//   ....[52]....
        /*01bc*/ 	.word	0xffffffff


	//   ....[53]....
        /*01c0*/ 	.word	0xffffffff


	//   ....[54]....
        /*01c4*/ 	.word	0xffffffff


	//   ....[55]....
        /*01c8*/ 	.word	0xffffffff


	//   ....[56]....
        /*01cc*/ 	.word	0xffffffff


	//   ....[57]....
        /*01d0*/ 	.word	0xffffffff


	//   ....[58]....
        /*01d4*/ 	.word	0xffffffff


	//   ....[59]....
        /*01d8*/ 	.word	0xffffffff


	//   ....[60]....
        /*01dc*/ 	.word	0xffffffff


	//   ....[61]....
        /*01e0*/ 	.word	0xffffffff


	//   ....[62]....
        /*01e4*/ 	.word	0xffffffff


	//   ....[63]....
        /*01e8*/ 	.word	0xffffffff


	//   ....[64]....
        /*01ec*/ 	.word	0xffffffff


	//   ....[65]....
        /*01f0*/ 	.word	0xffffffff


	//   ....[66]....
        /*01f4*/ 	.word	0xffffffff


	//   ....[67]....
        /*01f8*/ 	.word	0xffffffff


	//   ....[68]....
        /*01fc*/ 	.word	0xffffffff


	//   ....[69]....
        /*0200*/ 	.word	0xffffffff


	//   ....[70]....
        /*0204*/ 	.word	0xffffffff


	//   ....[71]....
        /*0208*/ 	.word	0xffffffff


	//   ....[72]....
        /*020c*/ 	.word	0xffffffff


	//   ....[73]....
        /*0210*/ 	.word	0xffffffff


	//   ....[74]....
        /*0214*/ 	.word	0xffffffff


	//   ....[75]....
        /*0218*/ 	.word	0xffffffff


	//   ....[76]....
        /*021c*/ 	.word	0xffffffff


	//   ....[77]....
        /*0220*/ 	.word	0xffffffff


	//   ....[78]....
        /*0224*/ 	.word	0xffffffff


	//   ....[79]....
        /*0228*/ 	.word	0xffffffff


	//   ....[80]....
        /*022c*/ 	.word	0xffffffff


	//   ....[81]....
        /*0230*/ 	.word	0xffffffff


	//   ....[82]....
        /*0234*/ 	.word	0xffffffff


	//   ....[83]....
        /*0238*/ 	.word	0xffffffff


	//   ....[84]....
        /*023c*/ 	.word	0xffffffff


	//   ....[85]....
        /*0240*/ 	.word	0xffffffff


	//   ....[86]....
        /*0244*/ 	.word	0xffffffff


	//   ....[87]....
        /*0248*/ 	.word	0xffffffff


	//   ....[88]....
        /*024c*/ 	.word	0xffffffff


	//   ....[89]....
        /*0250*/ 	.word	0xffffffff


	//   ....[90]....
        /*0254*/ 	.word	0xffffffff


	//   ....[91]....
        /*0258*/ 	.word	0xffffffff


	//----- nvinfo : EIATTR_COOP_GROUP_INSTR_OFFSETS
	.align		4
.L_2771:
        /*025c*/ 	.byte	0x04, 0x28
        /*025e*/ 	.short	(.L_2773 - .L_2772)


	//   ....[0]....
.L_2772:
        /*0260*/ 	.word	0x00000040


	//   ....[1]....
        /*0264*/ 	.word	0x00000210


	//   ....[2]....
        /*0268*/ 	.word	0x00000230


	//   ....[3]....
        /*026c*/ 	.word	0x00000280


	//   ....[4]....
        /*0270*/ 	.word	0x00000290


	//   ....[5]....
        /*0274*/ 	.word	0x000002e0


	//   ....[6]....
        /*0278*/ 	.word	0x000002f0


	//   ....[7]....
        /*027c*/ 	.word	0x00000340


	//   ....[8]....
        /*0280*/ 	.word	0x00000350


	//   ....[9]....
        /*0284*/ 	.word	0x000003a0


	//   ....[10]....
        /*0288*/ 	.word	0x000003b0


	//   ....[11]....
        /*028c*/ 	.word	0x00000430


	//   ....[12]....
        /*0290*/ 	.word	0x00000470


	//   ....[13]....
        /*0294*/ 	.word	0x00000480


	//   ....[14]....
        /*0298*/ 	.word	0x000004d0


	//   ....[15]....
        /*029c*/ 	.word	0x000004e0


	//   ....[16]....
        /*02a0*/ 	.word	0x00000530


	//   ....[17]....
        /*02a4*/ 	.word	0x00000540


	//   ....[18]....
        /*02a8*/ 	.word	0x000005b0


	//   ....[19]....
        /*02ac*/ 	.word	0x000005c0


	//   ....[20]....
        /*02b0*/ 	.word	0x00000790


	//   ....[21]....
        /*02b4*/ 	.word	0x000007a0


	//   ....[22]....
        /*02b8*/ 	.word	0x000007f0


	//   ....[23]....
        /*02bc*/ 	.word	0x00000800


	//   ....[24]....
        /*02c0*/ 	.word	0x00000850


	//   ....[25]....
        /*02c4*/ 	.word	0x00000860


	//   ....[26]....
        /*02c8*/ 	.word	0x000008b0


	//   ....[27]....
        /*02cc*/ 	.word	0x000008c0


	//   ....[28]....
        /*02d0*/ 	.word	0x00000910


	//   ....[29]....
        /*02d4*/ 	.word	0x00000920


	//   ....[30]....
        /*02d8*/ 	.word	0x000009b0


	//   ....[31]....
        /*02dc*/ 	.word	0x000009f0


	//   ....[32]....
        /*02e0*/ 	.word	0x00000a00


	//   ....[33]....
        /*02e4*/ 	.word	0x00000a50


	//   ....[34]....
        /*02e8*/ 	.word	0x00000a60


	//   ....[35]....
        /*02ec*/ 	.word	0x00000ac0


	//   ....[36]....
        /*02f0*/ 	.word	0x00000ad0


	//   ....[37]....
        /*02f4*/ 	.word	0x00000b20


	//   ....[38]....
        /*02f8*/ 	.word	0x00000b30


	//   ....[39]....
        /*02fc*/ 	.word	0x00000bc0


	//   ....[40]....
        /*0300*/ 	.word	0x00000c00


	//   ....[41]....
        /*0304*/ 	.word	0x00000c10


	//   ....[42]....
        /*0308*/ 	.word	0x00000c60


	//   ....[43]....
        /*030c*/ 	.word	0x00000c70


	//   ....[44]....
        /*0310*/ 	.word	0x00000cc0


	//   ....[45]....
        /*0314*/ 	.word	0x00000cd0


	//   ....[46]....
        /*0318*/ 	.word	0x00000d20


	//   ....[47]....
        /*031c*/ 	.word	0x00000d30


	//   ....[48]....
        /*0320*/ 	.word	0x00000dc0


	//   ....[49]....
        /*0324*/ 	.word	0x00000e00


	//   ....[50]....
        /*0328*/ 	.word	0x00000e10


	//   ....[51]....
        /*032c*/ 	.word	0x00000e60


	//   ....[52]....
        /*0330*/ 	.word	0x00000e70


	//   ....[53]....
        /*0334*/ 	.word	0x00000ed0


	//   ....[54]....
        /*0338*/ 	.word	0x00000f00


	//   ....[55]....
        /*033c*/ 	.word	0x00000fb0


	//   ....[56]....
        /*0340*/ 	.word	0x00000ff0


	//   ....[57]....
        /*0344*/ 	.word	0x00001600


	//   ....[58]....
        /*0348*/ 	.word	0x00001610


	//   ....[59]....
        /*034c*/ 	.word	0x00001660


	//   ....[60]....
        /*0350*/ 	.word	0x00001670


	//   ....[61]....
        /*0354*/ 	.word	0x000016c0


	//   ....[62]....
        /*0358*/ 	.word	0x000016d0


	//   ....[63]....
        /*035c*/ 	.word	0x00001730


	//   ....[64]....
        /*0360*/ 	.word	0x00001750


	//   ....[65]....
        /*0364*/ 	.word	0x000017b0


	//   ....[66]....
        /*0368*/ 	.word	0x000017e0


	//   ....[67]....
        /*036c*/ 	.word	0x00001890


	//   ....[68]....
        /*0370*/ 	.word	0x000018b0


	//   ....[69]....
        /*0374*/ 	.word	0x00001900


	//   ....[70]....
        /*0378*/ 	.word	0x00001910


	//   ....[71]....
        /*037c*/ 	.word	0x00001960


	//   ....[72]....
        /*0380*/ 	.word	0x00001970


	//   ....[73]....
        /*0384*/ 	.word	0x000019e0


	//   ....[74]....
        /*0388*/ 	.word	0x000019f0


	//   ....[75]....
        /*038c*/ 	.word	0x00001a50


	//   ....[76]....
        /*0390*/ 	.word	0x00001a60


	//   ....[77]....
        /*0394*/ 	.word	0x00001bb0


	//   ....[78]....
        /*0398*/ 	.word	0x00001bc0


	//   ....[79]....
        /*039c*/ 	.word	0x00001c10


	//   ....[80]....
        /*03a0*/ 	.word	0x00001c20


	//   ....[81]....
        /*03a4*/ 	.word	0x00001c70


	//   ....[82]....
        /*03a8*/ 	.word	0x00001c80


	//   ....[83]....
        /*03ac*/ 	.word	0x00001cd0


	//   ....[84]....
        /*03b0*/ 	.word	0x00001ce0


	//   ....[85]....
        /*03b4*/ 	.word	0x00001d30


	//   ....[86]....
        /*03b8*/ 	.word	0x00001d40


	//   ....[87]....
        /*03bc*/ 	.word	0x00001ea0


	//   ....[88]....
        /*03c0*/ 	.word	0x00001ee0


	//   ....[89]....
        /*03c4*/ 	.word	0x00001f00


	//   ....[90]....
        /*03c8*/ 	.word	0x00001f20


	//   ....[91]....
        /*03cc*/ 	.word	0x00001f50


	//----- nvinfo : EIATTR_EXIT_INSTR_OFFSETS
	.align		4
.L_2773:
        /*03d0*/ 	.byte	0x04, 0x1c
        /*03d2*/ 	.short	(.L_2775 - .L_2774)


	//   ....[0]....
.L_2774:
        /*03d4*/ 	.word	0x00000080


	//   ....[1]....
        /*03d8*/ 	.word	0x000006f0


	//   ....[2]....
        /*03dc*/ 	.word	0x000020e0


	//   ....[3]....
        /*03e0*/ 	.word	0x000021c0


	//----- nvinfo : EIATTR_CRS_STACK_SIZE
	.align		4
.L_2775:
        /*03e4*/ 	.byte	0x04, 0x1e
        /*03e6*/ 	.short	(.L_2777 - .L_2776)
.L_2776:
        /*03e8*/ 	.word	0x00000000
.L_2777:


//--------------------- .nv.info._ZN4vllm3moe25grouped_topk_fused_kernelIffiLNS0_11ScoringFuncE0EEEvPT_PfPT1_PKT0_lllllbd --------------------------
	.section	.nv.info._ZN4vllm3moe25grouped_topk_fused_kernelIffiLNS0_11ScoringFuncE0EEEvPT_PfPT1_PKT0_lllllbd,"",@"SHT_CUDA_INFO"
	.sectionflags	@""
	.align	4


	//----- nvinfo : EIATTR_CUDA_API_VERSION
	.align		4
        /*0000*/ 	.byte	0x04, 0x37
        /*0002*/ 	.short	(.L_2779 - .L_2778)
.L_2778:
        /*0004*/ 	.word	0x00000082


	//----- nvinfo : EIATTR_SW2861232_WAR
	.align		4
.L_2779:
        /*0008*/ 	.byte	0x01, 0x35
	.zero		2


	//----- nvinfo : EIATTR_PARAM_CBANK
	.align		4
        /*000c*/ 	.byte	0x04, 0x0a
        /*000e*/ 	.short	(.L_2781 - .L_2780)
	.align		4
.L_2780:
        /*0010*/ 	.word	index@(.nv.constant0._ZN4vllm3moe25grouped_topk_fused_kernelIffiLNS0_11ScoringFuncE0EEEvPT_PfPT1_PKT0_lllllbd)
        /*0014*/ 	.short	0x0160
        /*0016*/ 	.short	0x0058


	//----- nvinfo : EIATTR_CBANK_PARAM_SIZE
	.align		4
.L_2781:
        /*0018*/ 	.byte	0x03, 0x19
        /*001a*/ 	.short	0x0058


	//----- nvinfo : EIATTR_KPARAM_INFO
	.align		4
        /*001c*/ 	.byte	0x04, 0x17
        /*001e*/ 	.short	(.L_2783 - .L_2782)
.L_2782:
        /*0020*/ 	.word	0x00000000
        /*0024*/ 	.short	0x000a
        /*0026*/ 	.short	0x0050
        /*0028*/ 	.byte	0x00, 0xf0, 0x21, 0x00


	//----- nvinfo : EIATTR_KPARAM_INFO
	.align		4
.L_2783:
        /*002c*/ 	.byte	0x04, 0x17
        /*002e*/ 	.short	(.L_2785 - .L_2784)
.L_2784:
        /*0030*/ 	.word	0x00000000
        /*0034*/ 	.short	0x0009
        /*0036*/ 	.short	0x0048
        /*0038*/ 	.byte	0x00, 0xf0, 0x05, 0x00


	//----- nvinfo : EIATTR_KPARAM_INFO
	.align		4
.L_2785:
        /*003c*/ 	.byte	0x04, 0x17
        /*003e*/ 	.short	(.L_2787 - .L_2786)
.L_2786:
        /*0040*/ 	.word	0x00000000
        /*0044*/ 	.short	0x0008
        /*0046*/ 	.short	0x0040
        /*0048*/ 	.byte	0x00, 0xf0, 0x21, 0x00


	//----- nvinfo : EIATTR_KPARAM_INFO
	.align		4
.L_2787:
        /*004c*/ 	.byte	0x04, 0x17
        /*004e*/ 	.short	(.L_2789 - .L_2788)
.L_2788:
        /*0050*/ 	.word	0x00000000
        /*0054*/ 	.short	0x0007
        /*0056*/ 	.short	0x0038
        /*0058*/ 	.byte	0x00, 0xf0, 0x21, 0x00


	//----- nvinfo : EIATTR_KPARAM_INFO
	.align		4
.L_2789:
        /*005c*/ 	.byte	0x04, 0x17
        /*005e*/ 	.short	(.L_2791 - .L_2790)
.L_2790:
        /*0060*/ 	.word	0x00000000
        /*0064*/ 	.short	0x0006
        /*0066*/ 	.short	0x0030
        /*0068*/ 	.byte	0x00, 0xf0, 0x21, 0x00


	//----- nvinfo : EIATTR_KPARAM_INFO
	.align		4
.L_2791:
        /*006c*/ 	.byte	0x04, 0x17
        /*006e*/ 	.short	(.L_2793 - .L_2792)
.L_2792:
        /*0070*/ 	.word	0x00000000
        /*0074*/ 	.short	0x0005
        /*0076*/ 	.short	0x0028
        /*0078*/ 	.byte	0x00, 0xf0, 0x21, 0x00


	//----- nvinfo : EIATTR_KPARAM_INFO
	.align		4
.L_2793:
        /*007c*/ 	.byte	0x04, 0x17
        /*007e*/ 	.short	(.L_2795 - .L_2794)
.L_2794:
        /*0080*/ 	.word	0x00000000
        /*0084*/ 	.short	0x0004
        /*0086*/ 	.short	0x0020
        /*0088*/ 	.byte	0x00, 0xf0, 0x21, 0x00


	//----- nvinfo : EIATTR_KPARAM_INFO
	.align		4
.L_2795:
        /*008c*/ 	.byte	0x04, 0x17
        /*008e*/ 	.short	(.L_2797 - .L_2796)
.L_2796:
        /*0090*/ 	.word	0x00000000
        /*0094*/ 	.short	0x0003
        /*0096*/ 	.short	0x0018
        /*0098*/ 	.byte	0x00, 0xf0, 0x21, 0x00


	//----- nvinfo : EIATTR_KPARAM_INFO
	.align		4
.L_2797:
        /*009c*/ 	.byte	0x04, 0x17
        /*009e*/ 	.short	(.L_2799 - .L_2798)
.L_2798:
        /*00a0*/ 	.word	0x00000000
        /*00a4*/ 	.short	0x0002
        /*00a6*/ 	.short	0x0010
        /*00a8*/ 	.byte	0x00, 0xf0, 0x21, 0x00


	//----- nvinfo : EIATTR_KPARAM_INFO
	.align		4
.L_2799:
        /*00ac*/ 	.byte	0x04, 0x17
        /*00ae*/ 	.short	(.L_2801 - .L_2800)
.L_2800:
        /*00b0*/ 	.word	0x00000000
        /*00b4*/ 	.short	0x0001
        /*00b6*/ 	.short	0x0008
        /*00b8*/ 	.byte	0x00, 0xf0, 0x21, 0x00


	//----- nvinfo : EIATTR_KPARAM_INFO
	.align		4
.L_2801:
        /*00bc*/ 	.byte	0x04, 0x17
        /*00be*/ 	.short	(.L_2803 - .L_2802)
.L_2802:
        /*00c0*/ 	.word	0x00000000
        /*00c4*/ 	.short	0x0000
        /*00c6*/ 	.short	0x0000
        /*00c8*/ 	.byte	0x00, 0xf0, 0x21, 0x00


	//----- nvinfo : EIATTR_MAXREG_COUNT
	.align		4
.L_2803:
        /*00cc*/ 	.byte	0x03, 0x1b
        /*00ce*/ 	.short	0x00ff


	//----- nvinfo : EIATTR_NUM_BARRIERS
	.align		4
        /*00d0*/ 	.byte	0x02, 0x4c
        /*00d2*/ 	.byte	0x01
	.zero		1


	//----- nvinfo : EIATTR_MERCURY_ISA_VERSION
	.align		4
        /*00d4*/ 	.byte	0x03, 0x5f
        /*00d6*/ 	.short	0x0000


	//----- nvinfo : EIATTR_COOP_GROUP_MASK_REGIDS
	.align		4
        /*00d8*/ 	.byte	0x04, 0x29
        /*00da*/ 	.short	(.L_2805 - .L_2804)


	//   ....[0]....
.L_2804:
        /*00dc*/ 	.word	0xffffffff


	//   ....[1]....
        /*00e0*/ 	.word	0xffffffff


	//   ....[2]....
        /*00e4*/ 	.word	0xffffffff


	//   ....[3]....
        /*00e8*/ 	.word	0xffffffff


	//   ....[4]....
        /*00ec*/ 	.word	0xffffffff


	//   ....[5]....
        /*00f0*/ 	.word	0xffffffff


	//   ....[6]....
        /*00f4*/ 	.word	0xffffffff


	//   ....[7]....
        /*00f8*/ 	.word	0xffffffff


	//   ....[8]....
        /*00fc*/ 	.word	0xffffffff


	//   ....[9]....
        /*0100*/ 	.word	0xffffffff


	//   ....[10]....
        /*0104*/ 	.word	0xffffffff


	//   ....[11]....
        /*0108*/ 	.word	0xffffffff


	//   ....[12]....
        /*010c*/ 	.word	0xffffffff


	//   ....[13]....
        /*0110*/ 	.word	0xffffffff


	//   ....[14]....
        /*0114*/ 	.word	0xffffffff


	//   ....[15]....
        /*0118*/ 	.word	0xffffffff


	//   ....[16]....
        /*011c*/ 	.word	0xffffffff


	//   ....[17]....
        /*0120*/ 	.word	0xffffffff


	//   ....[18]....
        /*0124*/ 	.word	0xffffffff


	//   ....[19]....
        /*0128*/ 	.word	0xffffffff


	//   ....[20]....
        /*012c*/ 	.word	0xffffffff


	//   ....[21]....
        /*0130*/ 	.word	0xffffffff


	//   ....[22]....
        /*0134*/ 	.word	0xffffffff


	//   ....[23]....
        /*0138*/ 	.word	0xffffffff


	//   ....[24]....
        /*013c*/ 	.word	0xffffffff


	//   ....[25]....
        /*0140*/ 	.word	0xffffffff


	//   ....[26]....
        /*0144*/ 	.word	0xffffffff


	//   ....[27]....
        /*0148*/ 	.word	0xffffffff


	//   ....[28]....
        /*014c*/ 	.word	0xffffffff


	//   ....[29]....
        /*0150*/ 	.word	0xffffffff


	//   ....[30]....
        /*0154*/ 	.word	0xffffffff


	//   ....[31]....
        /*0158*/ 	.word	0xffffffff


	//   ....[32]....
        /*015c*/ 	.word	0xffffffff


	//   ....[33]....
        /*0160*/ 	.word	0xffffffff


	//   ....[34]....
        /*0164*/ 	.word	0xffffffff


	//   ....[35]....
        /*0168*/ 	.word	0xffffffff


	//   ....[36]....
        /*016c*/ 	.word	0xffffffff


	//   ....[37]....
        /*0170*/ 	.word	0xffffffff


	//   ....[38]....
        /*0174*/ 	.word	0xffffffff


	//   ....[39]....
        /*0178*/ 	.word	0xffffffff


	//   ....[40]....
        /*017c*/ 	.word	0xffffffff


	//   ....[41]....
        /*0180*/ 	.word	0xffffffff


	//   ....[42]....
        /*0184*/ 	.word	0xffffffff


	//   ....[43]....
        /*0188*/ 	.word	0xffffffff


	//   ....[44]....
        /*018c*/ 	.word	0xffffffff


	//   ....[45]....
        /*0190*/ 	.word	0xffffffff


	//   ....[46]....
        /*0194*/ 	.word	0xffffffff


	//   ....[47]....
        /*0198*/ 	.word	0xffffffff


	//   ....[48]....
        /*019c*/ 	.word	0xffffffff


	//   ....[49]....
        /*01a0*/ 	.word	0xffffffff


	//   ....[50]....
        /*01a4*/ 	.word	0xffffffff


	//   ....[51]....
        /*01a8*/ 	.word	0xffffffff


	//   ....[52]....
        /*01ac*/ 	.word	0xffffffff


	//   ....[53]....
        /*01b0*/ 	.word	0xffffffff


	//   ....[54]....
        /*01b4*/ 	.word	0xffffffff


	//   ....[55]....
        /*01b8*/ 	.word	0xffffffff


	//   ....[56]....
        /*01bc*/ 	.word	0xffffffff


	//   ....[57]....
        /*01c0*/ 	.word	0xffffffff


	//   ....[58]....
        /*01c4*/ 	.word	0xffffffff


	//   ....[59]....
        /*01c8*/ 	.word	0xffffffff


	//   ....[60]....
        /*01cc*/ 	.word	0xffffffff


	//   ....[61]....
        /*01d0*/ 	.word	0xffffffff


	//   ....[62]....
        /*01d4*/ 	.word	0xffffffff


	//   ....[63]....
        /*01d8*/ 	.word	0xffffffff


	//   ....[64]....
        /*01dc*/ 	.word	0xffffffff


	//   ....[65]....
        /*01e0*/ 	.word	0xffffffff


	//   ....[66]....
        /*01e4*/ 	.word	0xffffffff


	//   ....[67]....
        /*01e8*/ 	.word	0xffffffff


	//   ....[68]....
        /*01ec*/ 	.word	0xffffffff


	//   ....[69]....
        /*01f0*/ 	.word	0xffffffff


	//   ....[70]....
        /*01f4*/ 	.word	0xffffffff


	//   ....[71]....
        /*01f8*/ 	.word	0xffffffff


	//   ....[72]....
        /*01fc*/ 	.word	0xffffffff


	//   ....[73]....
        /*0200*/ 	.word	0xffffffff


	//   ....[74]....
        /*0204*/ 	.word	0xffffffff


	//   ....[75]....
        /*0208*/ 	.word	0xffffffff


	//   ....[76]....
        /*020c*/ 	.word	0xffffffff


	//   ....[77]....
        /*0210*/ 	.word	0xffffffff


	//   ....[78]....
        /*0214*/ 	.word	0xffffffff


	//   ....[79]....
        /*0218*/ 	.word	0xffffffff


	//   ....[80]....
        /*021c*/ 	.word	0xffffffff


	//   ....[81]....
        /*0220*/ 	.word	0xffffffff


	//   ....[82]....
        /*0224*/ 	.word	0xffffffff


	//   ....[83]....
        /*0228*/ 	.word	0xffffffff


	//   ....[84]....
        /*022c*/ 	.word	0xffffffff


	//   ....[85]....
        /*0230*/ 	.word	0xffffffff


	//   ....[86]....
        /*0234*/ 	.word	0xffffffff


	//   ....[87]....
        /*0238*/ 	.word	0xffffffff


	//   ....[88]....
        /*023c*/ 	.word	0xffffffff


	//   ....[89]....
        /*0240*/ 	.word	0xffffffff


	//   ....[90]....
        /*0244*/ 	.word	0xffffffff


	//   ....[91]....
        /*0248*/ 	.word	0xffffffff


	//   ....[92]....
        /*024c*/ 	.word	0xffffffff


	//   ....[93]....
        /*0250*/ 	.word	0xffffffff


	//   ....[94]....
        /*0254*/ 	.word	0xffffffff


	//   ....[95]....
        /*0258*/ 	.word	0xffffffff


	//   ....[96]....
        /*025c*/ 	.word	0xffffffff


	//   ....[97]....
        /*0260*/ 	.word	0xffffffff


	//   ....[98]....
        /*0264*/ 	.word	0xffffffff


	//   ....[99]....
        /*0268*/ 	.word	0xffffffff


	//   ....[100]....
        /*026c*/ 	.word	0xffffffff


	//   ....[101]....
        /*0270*/ 	.word	0xffffffff


	//   ....[102]....
        /*0274*/ 	.word	0xffffffff


	//   ....[103]....
        /*0278*/ 	.word	0xffffffff


	//   ....[104]....
        /*027c*/ 	.word	0xffffffff


	//   ....[105]....
        /*0280*/ 	.word	0xffffffff


	//   ....[106]....
        /*0284*/ 	.word	0xffffffff


	//   ....[107]....
        /*0288*/ 	.word	0xffffffff


	//   ....[108]....
        /*028c*/ 	.word	0xffffffff


	//   ....[109]....
        /*0290*/ 	.word	0xffffffff


	//   ....[110]....
        /*0294*/ 	.word	0xffffffff


	//   ....[111]....
        /*0298*/ 	.word	0xffffffff


	//   ....[112]....
        /*029c*/ 	.word	0xffffffff


	//   ....[113]....
        /*02a0*/ 	.word	0xffffffff


	//   ....[114]....
        /*02a4*/ 	.word	0xffffffff


	//   ....[115]....
        /*02a8*/ 	.word	0xffffffff


	//   ....[116]....
        /*02ac*/ 	.word	0xffffffff


	//   ....[117]....
        /*02b0*/ 	.word	0xffffffff


	//   ....[118]....
        /*02b4*/ 	.word	0xffffffff


	//   ....[119]....
        /*02b8*/ 	.word	0xffffffff


	//   ....[120]....
        /*02bc*/ 	.word	0xffffffff


	//   ....[121]....
        /*02c0*/ 	.word	0xffffffff


	//   ....[122]....
        /*02c4*/ 	.word	0xffffffff


	//   ....[123]....
        /*02c8*/ 	.word	0xffffffff


	//   ....[124]....
        /*02cc*/ 	.word	0xffffffff


	//   ....[125]....
        /*02d0*/ 	.word	0xffffffff


	//   ....[126]....
        /*02d4*/ 	.word	0xffffffff


	//   ....[127]....
        /*02d8*/ 	.word	0xffffffff


	//   ....[128]....
        /*02dc*/ 	.word	0xffffffff


	//   ....[129]....
        /*02e0*/ 	.word	0xffffffff


	//   ....[130]....
        /*02e4*/ 	.word	0xffffffff


	//   ....[131]....
        /*02e8*/ 	.word	0xffffffff


	//   ....[132]....
        /*02ec*/ 	.word	0xffffffff


	//   ....[133]....
        /*02f0*/ 	.word	0xffffffff


	//   ....[134]....
        /*02f4*/ 	.word	0xffffffff


	//   ....[135]....
        /*02f8*/ 	.word	0xffffffff


	//   ....[136]....
        /*02fc*/ 	.word	0xffffffff


	//   ....[137]....
        /*0300*/ 	.word	0xffffffff


	//   ....[138]....
        /*0304*/ 	.word	0xffffffff


	//   ....[139]....
        /*0308*/ 	.word	0xffffffff


	//   ....[140]....
        /*030c*/ 	.word	0xffffffff


	//   ....[141]....
        /*0310*/ 	.word	0xffffffff


	//   ....[142]....
        /*0314*/ 	.word	0xffffffff


	//   ....[143]....
        /*0318*/ 	.word	0xffffffff


	//   ....[144]....
        /*031c*/ 	.word	0xffffffff


	//   ....[145]....
        /*0320*/ 	.word	0xffffffff


	//   ....[146]....
        /*0324*/ 	.word	0xffffffff


	//   ....[147]....
        /*0328*/ 	.word	0xffffffff


	//   ....[148]....
        /*032c*/ 	.word	0xffffffff


	//   ....[149]....
        /*0330*/ 	.word	0xffffffff


	//   ....[150]....
        /*0334*/ 	.word	0xffffffff


	//   ....[151]....
        /*0338*/ 	.word	0xffffffff


	//   ....[152]....
        /*033c*/ 	.word	0xffffffff


	//   ....[153]....
        /*0340*/ 	.word	0xffffffff


	//   ....[154]....
        /*0344*/ 	.word	0xffffffff


	//   ....[155]....
        /*0348*/ 	.word	0xffffffff


	//   ....[156]....
        /*034c*/ 	.word	0xffffffff


	//   ....[157]....
        /*0350*/ 	.word	0xffffffff


	//   ....[158]....
        /*0354*/ 	.word	0xffffffff


	//   ....[159]....
        /*0358*/ 	.word	0xffffffff


	//   ....[160]....
        /*035c*/ 	.word	0xffffffff


	//   ....[161]....
        /*0360*/ 	.word	0xffffffff


	//   ....[162]....
        /*0364*/ 	.word	0xffffffff


	//   ....[163]....
        /*0368*/ 	.word	0xffffffff


	//   ....[164]....
        /*036c*/ 	.word	0xffffffff


	//   ....[165]....
        /*0370*/ 	.word	0xffffffff


	//   ....[166]....
        /*0374*/ 	.word	0xffffffff


	//   ....[167]....
        /*0378*/ 	.word	0xffffffff


	//   ....[168]....
        /*037c*/ 	.word	0xffffffff


	//   ....[169]....
        /*0380*/ 	.word	0xffffffff


	//   ....[170]....
        /*0384*/ 	.word	0xffffffff


	//   ....[171]....
        /*0388*/ 	.word	0xffffffff


	//   ....[172]....
        /*038c*/ 	.word	0xffffffff


	//   ....[173]....
        /*0390*/ 	.word	0xffffffff


	//   ....[174]....
        /*0394*/ 	.word	0xffffffff


	//   ....[175]....
        /*0398*/ 	.word	0xffffffff


	//   ....[176]....
        /*039c*/ 	.word	0xffffffff


	//   ....[177]....
        /*03a0*/ 	.word	0xffffffff


	//   ....[178]....
        /*03a4*/ 	.word	0xffffffff


	//   ....[179]....
        /*03a8*/ 	.word	0xffffffff


	//   ....[180]....
        /*03ac*/ 	.word	0xffffffff


	//   ....[181]....
        /*03b0*/ 	.word	0xffffffff


	//   ....[182]....
        /*03b4*/ 	.word	0xffffffff


	//   ....[183]....
        /*03b8*/ 	.word	0xffffffff


	//   ....[184]....
        /*03bc*/ 	.word	0xffffffff


	//   ....[185]....
        /*03c0*/ 	.word	0xffffffff


	//   ....[186]....
        /*03c4*/ 	.word	0xffffffff


	//   ....[187]....
        /*03c8*/ 	.word	0xffffffff


	//   ....[188]....
        /*03cc*/ 	.word	0xffffffff


	//   ....[189]....
        /*03d0*/ 	.word	0xffffffff


	//   ....[190]....
        /*03d4*/ 	.word	0xffffffff


	//   ....[191]....
        /*03d8*/ 	.word	0xffffffff


	//   ....[192]....
        /*03dc*/ 	.word	0xffffffff


	//   ....[193]....
        /*03e0*/ 	.word	0xffffffff


	//   ....[194]....
        /*03e4*/ 	.word	0xffffffff


	//   ....[195]....
        /*03e8*/ 	.word	0xffffffff


	//   ....[196]....
        /*03ec*/ 	.word	0xffffffff


	//   ....[197]....
        /*03f0*/ 	.word	0xffffffff


	//   ....[198]....
        /*03f4*/ 	.word	0xffffffff


	//   ....[199]....
        /*03f8*/ 	.word	0xffffffff


	//   ....[200]....
        /*03fc*/ 	.word	0xffffffff


	//   ....[201]....
        /*0400*/ 	.word	0xffffffff


	//   ....[202]....
        /*0404*/ 	.word	0xffffffff


	//   ....[203]....
        /*0408*/ 	.word	0xffffffff


	//   ....[204]....
        /*040c*/ 	.word	0xffffffff


	//   ....[205]....
        /*0410*/ 	.word	0xffffffff


	//   ....[206]....
        /*0414*/ 	.word	0xffffffff


	//   ....[207]....
        /*0418*/ 	.word	0xffffffff


	//   ....[208]....
        /*041c*/ 	.word	0xffffffff


	//   ....[209]....
        /*0420*/ 	.word	0xffffffff


	//   ....[210]....
        /*0424*/ 	.word	0xffffffff


	//   ....[211]....
        /*0428*/ 	.word	0xffffffff


	//   ....[212]....
        /*042c*/ 	.word	0xffffffff


	//   ....[213]....
        /*0430*/ 	.word	0xffffffff


	//   ....[214]....
        /*0434*/ 	.word	0xffffffff


	//   ....[215]....
        /*0438*/ 	.word	0xffffffff


	//   ....[216]....
        /*043c*/ 	.word	0xffffffff


	//   ....[217]....
        /*0440*/ 	.word	0xffffffff


	//   ....[218]....
        /*0444*/ 	.word	0xffffffff


	//   ....[219]....
        /*0448*/ 	.word	0xffffffff


	//   ....[220]....
        /*044c*/ 	.word	0xffffffff


	//   ....[221]....
        /*0450*/ 	.word	0xffffffff


	//   ....[222]....
        /*0454*/ 	.word	0xffffffff


	//   ....[223]....
        /*0458*/ 	.word	0xffffffff


	//   ....[224]....
        /*045c*/ 	.word	0xffffffff


	//   ....[225]....
        /*0460*/ 	.word	0xffffffff


	//   ....[226]....
        /*0464*/ 	.word	0xffffffff


	//   ....[227]....
        /*0468*/ 	.word	0xffffffff


	//   ....[228]....
        /*046c*/ 	.word	0xffffffff


	//   ....[229]....
        /*0470*/ 	.word	0xffffffff


	//   ....[230]....
        /*0474*/ 	.word	0xffffffff


	//   ....[231]....
        /*0478*/ 	.word	0xffffffff


	//   ....[232]....
        /*047c*/ 	.word	0xffffffff


	//   ....[233]....
        /*0480*/ 	.word	0xffffffff


	//   ....[234]....
        /*0484*/ 	.word	0xffffffff


	//   ....[235]....
        /*0488*/ 	.word	0xffffffff


	//   ....[236]....
        /*048c*/ 	.word	0xffffffff


	//   ....[237]....
        /*0490*/ 	.word	0xffffffff


	//   ....[238]....
        /*0494*/ 	.word	0xffffffff


	//   ....[239]....
        /*0498*/ 	.word	0xffffffff


	//   ....[240]....
        /*049c*/ 	.word	0xffffffff


	//   ....[241]....
        /*04a0*/ 	.word	0xffffffff


	//   ....[242]....
        /*04a4*/ 	.word	0xffffffff


	//   ....[243]....
        /*04a8*/ 	.word	0xffffffff


	//   ....[244]....
        /*04ac*/ 	.word	0xffffffff


	//   ....[245]....
        /*04b0*/ 	.word	0xffffffff


	//   ....[246]....
        /*04b4*/ 	.word	0xffffffff


	//   ....[247]....
        /*04b8*/ 	.word	0xffffffff


	//   ....[248]....
        /*04bc*/ 	.word	0xffffffff


	//   ....[249]....
        /*04c0*/ 	.word	0xffffffff


	//   ....[250]....
        /*04c4*/ 	.word	0xffffffff


	//   ....[251]....
        /*04c8*/ 	.word	0xffffffff


	//   ....[252]....
        /*04cc*/ 	.word	0xffffffff


	//   ....[253]....
        /*04d0*/ 	.word	0xffffffff


	//   ....[254]....
        /*04d4*/ 	.word	0xffffffff


	//   ....[255]....
        /*04d8*/ 	.word	0xffffffff


	//   ....[0]....
        /*04dc*/ 	.word	0xffffffff


	//   ....[1]....
        /*04e0*/ 	.word	0xffffffff


	//   ....[2]....
        /*04e4*/ 	.word	0xffffffff


	//   ....[3]....
        /*04e8*/ 	.word	0xffffffff


	//   ....[4]....
        /*04ec*/ 	.word	0xffffffff


	//   ....[5]....
        /*04f0*/ 	.word	0xffffffff


	//   ....[6]....
        /*04f4*/ 	.word	0xffffffff


	//   ....[7]....
        /*04f8*/ 	.word	0xffffffff


	//   ....[8]....
        /*04fc*/ 	.word	0xffffffff


	//   ....[9]....
        /*0500*/ 	.word	0xffffffff


	//   ....[10]....
        /*0504*/ 	.word	0xffffffff


	//   ....[11]....
        /*0508*/ 	.word	0xffffffff


	//   ....[12]....
        /*050c*/ 	.word	0xffffffff


	//   ....[13]....
        /*0510*/ 	.word	0xffffffff


	//   ....[14]....
        /*0514*/ 	.word	0xffffffff


	//   ....[15]....
        /*0518*/ 	.word	0xffffffff


	//   ....[16]....
        /*051c*/ 	.word	0xffffffff


	//   ....[17]....
        /*0520*/ 	.word	0xffffffff


	//   ....[18]....
        /*0524*/ 	.word	0xffffffff


	//   ....[19]....
        /*0528*/ 	.word	0xffffffff


	//   ....[20]....
        /*052c*/ 	.word	0xffffffff


	//   ....[21]....
        /*0530*/ 	.word	0xffffffff


	//   ....[22]....
        /*0534*/ 	.word	0xffffffff


	//----- nvinfo : EIATTR_COOP_GROUP_INSTR_OFFSETS
	.align		4
.L_2805:
        /*0538*/ 	.byte	0x04, 0x28
        /*053a*/ 	.short	(.L_2807 - .L_2806)


	//   ....[0]....
.L_2806:
        /*053c*/ 	.word	0x00001c60


	//   ....[1]....
        /*0540*/ 	.word	0x00001ca0


	//   ....[2]....
        /*0544*/ 	.word	0x00001cd0


	//   ....[3]....
        /*0548*/ 	.word	0x00001d10


	//   ....[4]....
        /*054c*/ 	.word	0x00001d50


	//   ....[5]....
        /*0550*/ 	.word	0x00001dc0


	//   ....[6]....
        /*0554*/ 	.word	0x00001e10


	//   ....[7]....
        /*0558*/ 	.word	0x00001e40


	//   ....[8]....
        /*055c*/ 	.word	0x00001e70


	//   ....[9]....
        /*0560*/ 	.word	0x00001ea0


	//   ....[10]....
        /*0564*/ 	.word	0x00001ed0


	//   ....[11]....
        /*0568*/ 	.word	0x00002090


	//   ....[12]....
        /*056c*/ 	.word	0x000021c0


	//   ....[13]....
        /*0570*/ 	.word	0x00002260


	//   ....[14]....
        /*0574*/ 	.word	0x00002270


	//   ....[15]....
        /*0578*/ 	.word	0x00002330


	//   ....[16]....
        /*057c*/ 	.word	0x00002350


	//   ....[17]....
        /*0580*/ 	.word	0x00002410


	//   ....[18]....
        /*0584*/ 	.word	0x00002430


	//   ....[19]....
        /*0588*/ 	.word	0x000024f0


	//   ....[20]....
        /*058c*/ 	.word	0x00002510


	//   ....[21]....
        /*0590*/ 	.word	0x000025d0


	//   ....[22]....
        /*0594*/ 	.word	0x000025f0


	//   ....[23]....
        /*0598*/ 	.word	0x000026a0


	//   ....[24]....
        /*059c*/ 	.word	0x000026b0


	//   ....[25]....
        /*05a0*/ 	.word	0x00002770


	//   ....[26]....
        /*05a4*/ 	.word	0x000027a0


	//   ....[27]....
        /*05a8*/ 	.word	0x00002860


	//   ....[28]....
        /*05ac*/ 	.word	0x00002870


	//   ....[29]....
        /*05b0*/ 	.word	0x00002930


	//   ....[30]....
        /*05b4*/ 	.word	0x00002950


	//   ....[31]....
        /*05b8*/ 	.word	0x00002a00


	//   ....[32]....
        /*05bc*/ 	.word	0x00002a10


	//   ....[33]....
        /*05c0*/ 	.word	0x00002ad0


	//   ....[34]....
        /*05c4*/ 	.word	0x00002ae0


	//   ....[35]....
        /*05c8*/ 	.word	0x00002b80


	//   ....[36]....
        /*05cc*/ 	.word	0x00002b90


	//   ....[37]....
        /*05d0*/ 	.word	0x00002c50


	//   ....[38]....
        /*05d4*/ 	.word	0x00002c60


	//   ....[39]....
        /*05d8*/ 	.word	0x00002d00


	//   ....[40]....
        /*05dc*/ 	.word	0x00002d10


	//   ....[41]....
        /*05e0*/ 	.word	0x00002dd0


	//   ....[42]....
        /*05e4*/ 	.word	0x00002de0


	//   ....[43]....
        /*05e8*/ 	.word	0x00002f00


	//   ....[44]....
        /*05ec*/ 	.word	0x00002f10


	//   ....[45]....
        /*05f0*/ 	.word	0x00002fd0


	//   ....[46]....
        /*05f4*/ 	.word	0x00002fe0


	//   ....[47]....
        /*05f8*/ 	.word	0x00003080


	//   ....[48]....
        /*05fc*/ 	.word	0x00003090


	//   ....[49]....
        /*0600*/ 	.word	0x00003150


	//   ....[50]....
        /*0604*/ 	.word	0x00003160


	//   ....[51]....
        /*0608*/ 	.word	0x00003200


	//   ....[52]....
        /*060c*/ 	.word	0x00003210


	//   ....[53]....
        /*0610*/ 	.word	0x000032f0


	//   ....[54]....
        /*0614*/ 	.word	0x000033e0


	//   ....[55]....
        /*0618*/ 	.word	0x000033f0


	//   ....[56]....
        /*061c*/ 	.word	0x000034b0


	//   ....[57]....
        /*0620*/ 	.word	0x000034d0


	//   ....[58]....
        /*0624*/ 	.word	0x00003590


	//   ....[59]....
        /*0628*/ 	.word	0x000035b0


	//   ....[60]....
        /*062c*/ 	.word	0x00003670


	//   ....[61]....
        /*0630*/ 	.word	0x00003690


	//   ....[62]....
        /*0634*/ 	.word	0x00003750


	//   ....[63]....
        /*0638*/ 	.word	0x00003770


	//   ....[64]....
        /*063c*/ 	.word	0x00003820


	//   ....[65]....
        /*0640*/ 	.word	0x00003830


	//   ....[66]....
        /*0644*/ 	.word	0x000038f0


	//   ....[67]....
        /*0648*/ 	.word	0x00003920


	//   ....[68]....
        /*064c*/ 	.word	0x000039e0


	//   ....[69]....
        /*0650*/ 	.word	0x000039f0


	//   ....[70]....
        /*0654*/ 	.word	0x00003ab0


	//   ....[71]....
        /*0658*/ 	.word	0x00003ad0


	//   ....[72]....
        /*065c*/ 	.word	0x00003b80


	//   ....[73]....
        /*0660*/ 	.word	0x00003b90


	//   ....[74]....
        /*0664*/ 	.word	0x00003c50


	//   ....[75]....
        /*0668*/ 	.word	0x00003c60


	//   ....[76]....
        /*066c*/ 	.word	0x00003d00


	//   ....[77]....
        /*0670*/ 	.word	0x00003d10


	//   ....[78]....
        /*0674*/ 	.word	0x00003dd0


	//   ....[79]....
        /*0678*/ 	.word	0x00003de0


	//   ....[80]....
        /*067c*/ 	.word	0x00003e80


	//   ....[81]....
        /*0680*/ 	.word	0x00003e90


	//   ....[82]....
        /*0684*/ 	.word	0x00003f50


	//   ....[83]....
        /*0688*/ 	.word	0x00003f60


	//   ....[84]....
        /*068c*/ 	.word	0x00004090


	//   ....[85]....
        /*0690*/ 	.word	0x000040a0


	//   ....[86]....
        /*0694*/ 	.word	0x00004160


	//   ....[87]....
        /*0698*/ 	.word	0x00004170


	//   ....[88]....
        /*069c*/ 	.word	0x00004210


	//   ....[89]....
        /*06a0*/ 	.word	0x00004220


	//   ....[90]....
        /*06a4*/ 	.word	0x000042e0


	//   ....[91]....
        /*06a8*/ 	.word	0x000042f0


	//   ....[92]....
        /*06ac*/ 	.word	0x00004390


	//   ....[93]....
        /*06b0*/ 	.word	0x000043a0


	//   ....[94]....
        /*06b4*/ 	.word	0x00004460


	//   ....[95]....
        /*06b8*/ 	.word	0x000048c0


	//   ....[96]....
        /*06bc*/ 	.word	0x00004b30


	//   ....[97]....
        /*06c0*/ 	.word	0x00004c90


	//   ....[98]....
        /*06c4*/ 	.word	0x00004ca0


	//   ....[99]....
        /*06c8*/ 	.word	0x00004ce0


	//   ....[100]....
        /*06cc*/ 	.word	0x00004cf0


	//   ....[101]....
        /*06d0*/ 	.word	0x00004dd0


	//   ....[102]....
        /*06d4*/ 	.word	0x00004de0


	//   ....[103]....
        /*06d8*/ 	.word	0x00004ea0


	//   ....[104]....
        /*06dc*/ 	.word	0x00004ec0


	//   ....[105]....
        /*06e0*/ 	.word	0x00004fa0


	//   ....[106]....
        /*06e4*/ 	.word	0x00004fb0


	//   ....[107]....
        /*06e8*/ 	.word	0x00005070


	//   ....[108]....
        /*06ec*/ 	.word	0x00005090


	//   ....[109]....
        /*06f0*/ 	.word	0x00005170


	//   ....[110]....
        /*06f4*/ 	.word	0x00005180


	//   ....[111]....
        /*06f8*/ 	.word	0x00005230


	//   ....[112]....
        /*06fc*/ 	.word	0x00005250


	//   ....[113]....
        /*0700*/ 	.word	0x00005320


	//   ....[114]....
        /*0704*/ 	.word	0x00005330


	//   ....[115]....
        /*0708*/ 	.word	0x000053e0


	//   ....[116]....
        /*070c*/ 	.word	0x00005400


	//   ....[117]....
        /*0710*/ 	.word	0x000054d0


	//   ....[118]....
        /*0714*/ 	.word	0x000054e0


	//   ....[119]....
        /*0718*/ 	.word	0x00005590


	//   ....[120]....
        /*071c*/ 	.word	0x000055b0


	//   ....[121]....
        /*0720*/ 	.word	0x00005680


	//   ....[122]....
        /*0724*/ 	.word	0x00005690


	//   ....[123]....
        /*0728*/ 	.word	0x00005740


	//   ....[124]....
        /*072c*/ 	.word	0x00005760


	//   ....[125]....
        /*0730*/ 	.word	0x00005830


	//   ....[126]....
        /*0734*/ 	.word	0x00005840


	//   ....[127]....
        /*0738*/ 	.word	0x000058f0


	//   ....[128]....
        /*073c*/ 	.word	0x00005910


	//   ....[129]....
        /*0740*/ 	.word	0x00005a70


	//   ....[130]....
        /*0744*/ 	.word	0x00005a80


	//   ....[131]....
        /*0748*/ 	.word	0x00005b30


	//   ....[132]....
        /*074c*/ 	.word	0x00005b50


	//   ....[133]....
        /*0750*/ 	.word	0x00005c20


	//   ....[134]....
        /*0754*/ 	.word	0x00005c30


	//   ....[135]....
        /*0758*/ 	.word	0x00005ce0


	//   ....[136]....
        /*075c*/ 	.word	0x00005d00


	//   ....[137]....
        /*0760*/ 	.word	0x00005dd0


	//   ....[138]....
        /*0764*/ 	.word	0x00005de0


	//   ....[139]....
        /*0768*/ 	.word	0x00005e90


	//   ....[140]....
        /*076c*/ 	.word	0x00005eb0


	//   ....[141]....
        /*0770*/ 	.word	0x00005f50


	//   ....[142]....
        /*0774*/ 	.word	0x00005f60


	//   ....[143]....
        /*0778*/ 	.word	0x00006100


	//   ....[144]....
        /*077c*/ 	.word	0x00006120


	//   ....[145]....
        /*0780*/ 	.word	0x00006200


	//   ....[146]....
        /*0784*/ 	.word	0x00006210


	//   ....[147]....
        /*0788*/ 	.word	0x000062d0


	//   ....[148]....
        /*078c*/ 	.word	0x000062f0


	//   ....[149]....
        /*0790*/ 	.word	0x000063d0


	//   ....[150]....
        /*0794*/ 	.word	0x000063e0


	//   ....[151]....
        /*0798*/ 	.word	0x000064a0


	//   ....[152]....
        /*079c*/ 	.word	0x000064c0


	//   ....[153]....
        /*07a0*/ 	.word	0x000065a0


	//   ....[154]....
        /*07a4*/ 	.word	0x000065b0


	//   ....[155]....
        /*07a8*/ 	.word	0x00006660


	//   ....[156]....
        /*07ac*/ 	.word	0x00006680


	//   ....[157]....
        /*07b0*/ 	.word	0x00006750


	//   ....[158]....
        /*07b4*/ 	.word	0x00006760


	//   ....[159]....
        /*07b8*/ 	.word	0x00006810


	//   ....[160]....
        /*07bc*/ 	.word	0x00006830


	//   ....[161]....
        /*07c0*/ 	.word	0x00006900


	//   ....[162]....
        /*07c4*/ 	.word	0x00006910


	//   ....[163]....
        /*07c8*/ 	.word	0x000069c0


	//   ....[164]....
        /*07cc*/ 	.word	0x000069e0


	//   ....[165]....
        /*07d0*/ 	.word	0x00006ab0


	//   ....[166]....
        /*07d4*/ 	.word	0x00006ac0


	//   ....[167]....
        /*07d8*/ 	.word	0x00006b70


	//   ....[168]....
        /*07dc*/ 	.word	0x00006b90


	//   ....[169]....
        /*07e0*/ 	.word	0x00006c60


	//   ....[170]....
        /*07e4*/ 	.word	0x00006c70


	//   ....[171]....
        /*07e8*/ 	.word	0x00006d20


	//   ....[172]....
        /*07ec*/ 	.word	0x00006d40


	//   ....[173]....
        /*07f0*/ 	.word	0x00006ea0


	//   ....[174]....
        /*07f4*/ 	.word	0x00006eb0


	//   ....[175]....
        /*07f8*/ 	.word	0x00006f60


	//   ....[176]....
        /*07fc*/ 	.word	0x00006f80


	//   ....[177]....
        /*0800*/ 	.word	0x00007050


	//   ....[178]....
        /*0804*/ 	.word	0x00007060


	//   ....[179]....
        /*0808*/ 	.word	0x00007110


	//   ....[180]....
        /*080c*/ 	.word	0x00007130


	//   ....[181]....
        /*0810*/ 	.word	0x00007200


	//   ....[182]....
        /*0814*/ 	.word	0x00007210


	//   ....[183]....
        /*0818*/ 	.word	0x00007300


	//   ....[184]....
        /*081c*/ 	.word	0x00007370


	//   ....[185]....
        /*0820*/ 	.word	0x000074c0


	//   ....[186]....
        /*0824*/ 	.word	0x000074f0


	//   ....[187]....
        /*0828*/ 	.word	0x00007510


	//   ....[188]....
        /*082c*/ 	.word	0x00007530


	//   ....[189]....
        /*0830*/ 	.word	0x00007550


	//   ....[190]....
        /*0834*/ 	.word	0x00007c20


	//   ....[191]....
        /*0838*/ 	.word	0x00007c70


	//   ....[192]....
        /*083c*/ 	.word	0x00007cf0


	//   ....[193]....
        /*0840*/ 	.word	0x00007d60


	//   ....[194]....
        /*0844*/ 	.word	0x00007dd0


	//   ....[195]....
        /*0848*/ 	.word	0x00007e40


	//   ....[196]....
        /*084c*/ 	.word	0x00007eb0


	//   ....[197]....
        /*0850*/ 	.word	0x00007f30


	//   ....[198]....
        /*0854*/ 	.word	0x00007fa0


	//   ....[199]....
        /*0858*/ 	.word	0x00008010


	//   ....[200]....
        /*085c*/ 	.word	0x00008080


	//   ....[201]....
        /*0860*/ 	.word	0x00008100


	//   ....[202]....
        /*0864*/ 	.word	0x00008170


	//   ....[203]....
        /*0868*/ 	.word	0x000081e0


	//   ....[204]....
        /*086c*/ 	.word	0x00008250


	//   ....[205]....
        /*0870*/ 	.word	0x000082d0


	//   ....[206]....
        /*0874*/ 	.word	0x00008340


	//   ....[207]....
        /*0878*/ 	.word	0x000083b0


	//   ....[208]....
        /*087c*/ 	.word	0x00008420


	//   ....[209]....
        /*0880*/ 	.word	0x000084a0


	//   ....[210]....
        /*0884*/ 	.word	0x00008510


	//   ....[211]....
        /*0888*/ 	.word	0x00008580


	//   ....[212]....
        /*088c*/ 	.word	0x000085f0


	//   ....[213]....
        /*0890*/ 	.word	0x00008670


	//   ....[214]....
        /*0894*/ 	.word	0x000086e0


	//   ....[215]....
        /*0898*/ 	.word	0x00008750


	//   ....[216]....
        /*089c*/ 	.word	0x000087c0


	//   ....[217]....
        /*08a0*/ 	.word	0x00008840


	//   ....[218]....
        /*08a4*/ 	.word	0x000088b0


	//   ....[219]....
        /*08a8*/ 	.word	0x00008920


	//   ....[220]....
        /*08ac*/ 	.word	0x00008990


	//   ....[221]....
        /*08b0*/ 	.word	0x00008a10


	//   ....[222]....
        /*08b4*/ 	.word	0x00008a80


	//   ....[223]....
        /*08b8*/ 	.word	0x00008af0


	//   ....[224]....
        /*08bc*/ 	.word	0x00008b60


	//   ....[225]....
        /*08c0*/ 	.word	0x00008be0


	//   ....[226]....
        /*08c4*/ 	.word	0x00008c50


	//   ....[227]....
        /*08c8*/ 	.word	0x00008cc0


	//   ....[228]....
        /*08cc*/ 	.word	0x00008d30


	//   ....[229]....
        /*08d0*/ 	.word	0x00008db0


	//   ....[230]....
        /*08d4*/ 	.word	0x00008e20


	//   ....[231]....
        /*08d8*/ 	.word	0x00008e90


	//   ....[232]....
        /*08dc*/ 	.word	0x00008f00


	//   ....[233]....
        /*08e0*/ 	.word	0x00008f80


	//   ....[234]....
        /*08e4*/ 	.word	0x00009000


	//   ....[235]....
        /*08e8*/ 	.word	0x00009080


	//   ....[236]....
        /*08ec*/ 	.word	0x000090f0


	//   ....[237]....
        /*08f0*/ 	.word	0x00009160


	//   ....[238]....
        /*08f4*/ 	.word	0x000091d0


	//   ....[239]....
        /*08f8*/ 	.word	0x00009250


	//   ....[240]....
        /*08fc*/ 	.word	0x000092c0


	//   ....[241]....
        /*0900*/ 	.word	0x00009330


	//   ....[242]....
        /*0904*/ 	.word	0x000093a0


	//   ....[243]....
        /*0908*/ 	.word	0x00009420


	//   ....[244]....
        /*090c*/ 	.word	0x00009490


	//   ....[245]....
        /*0910*/ 	.word	0x00009500


	//   ....[246]....
        /*0914*/ 	.word	0x00009570


	//   ....[247]....
        /*0918*/ 	.word	0x000095f0


	//   ....[248]....
        /*091c*/ 	.word	0x00009660


	//   ....[249]....
        /*0920*/ 	.word	0x000096d0


	//   ....[250]....
        /*0924*/ 	.word	0x00009740


	//   ....[251]....
        /*0928*/ 	.word	0x000097c0


	//   ....[252]....
        /*092c*/ 	.word	0x00009830


	//   ....[253]....
        /*0930*/ 	.word	0x000098a0


	//   ....[254]....
        /*0934*/ 	.word	0x00009910


	//   ....[255]....
        /*0938*/ 	.word	0x00009990


	//   ....[0]....
        /*093c*/ 	.word	0x00009a00


	//   ....[1]....
        /*0940*/ 	.word	0x00009a70


	//   ....[2]....
        /*0944*/ 	.word	0x00009ae0


	//   ....[3]....
        /*0948*/ 	.word	0x00009b60


	//   ....[4]....
        /*094c*/ 	.word	0x00009bd0


	//   ....[5]....
        /*0950*/ 	.word	0x00009c40


	//   ....[6]....
        /*0954*/ 	.word	0x00009cb0


	//   ....[7]....
        /*0958*/ 	.word	0x00009d30


	//   ....[8]....
        /*095c*/ 	.word	0x00009da0


	//   ....[9]....
        /*0960*/ 	.word	0x00009e10


	//   ....[10]....
        /*0964*/ 	.word	0x00009e80


	//   ....[11]....
        /*0968*/ 	.word	0x00009f00


	//   ....[12]....
        /*096c*/ 	.word	0x00009f70


	//   ....[13]....
        /*0970*/ 	.word	0x00009fe0


	//   ....[14]....
        /*0974*/ 	.word	0x0000a050


	//   ....[15]....
        /*0978*/ 	.word	0x0000a0d0


	//   ....[16]....
        /*097c*/ 	.word	0x0000a140


	//   ....[17]....
        /*0980*/ 	.word	0x0000a1b0


	//   ....[18]....
        /*0984*/ 	.word	0x0000a220


	//   ....[19]....
        /*0988*/ 	.word	0x0000a290


	//   ....[20]....
        /*098c*/ 	.word	0x0000a2f0


	//   ....[21]....
        /*0990*/ 	.word	0x0000a350


	//   ....[22]....
        /*0994*/ 	.word	0x0000a3b0


	//----- nvinfo : EIATTR_EXIT_INSTR_OFFSETS
	.align		4
.L_2807:
        /*0998*/ 	.byte	0x04, 0x1c
        /*099a*/ 	.short	(.L_2809 - .L_2808)


	//   ....[0]....
.L_2808:
        /*099c*/ 	.word	0x00000050


	//   ....[1]....
        /*09a0*/ 	.word	0x000000c0


	//   ....[2]....
        /*09a4*/ 	.word	0x00001f30


	//   ....[3]....
        /*09a8*/ 	.word	0x00007580


	//   ....[4]....
        /*09ac*/ 	.word	0x00007710


	//   ....[5]....
        /*09b0*/ 	.word	0x00007730


	//   ....[6]....
        /*09b4*/ 	.word	0x00007990


	//   ....[7]....
        /*09b8*/ 	.word	0x00007bc0


	//----- nvinfo : EIATTR_CRS_STACK_SIZE
	.align		4
.L_2809:
        /*09bc*/ 	.byte	0x04, 0x1e
        /*09be*/ 	.short	(.L_2811 - .L_2810)
.L_2810:
        /*09c0*/ 	.word	0x00000000
.L_2811:


//--------------------- .nv.info._ZN4vllm3moe44grouped_topk_fused_small_expert_count_kernelIffiLNS0_11ScoringFuncE0ELi128ELb0ELi8EEEvPT_PfPT1_PKT0_llllllbd --------------------------
	.section	.nv.info._ZN4vllm3moe44grouped_topk_fused_small_expert_count_kernelIffiLNS0_11ScoringFuncE0ELi128ELb0ELi8EEEvPT_PfPT1_PKT0_llllllbd,"",@"SHT_CUDA_INFO"
	.sectionflags	@""
	.align	4


	//----- nvinfo : EIATTR_CUDA_API_VERSION
	.align		4
        /*0000*/ 	.byte	0x04, 0x37
        /*0002*/ 	.short	(.L_2813 - .L_2812)
.L_2812:
        /*0004*/ 	.word	0x00000082


	//----- nvinfo : EIATTR_SW2861232_WAR
	.align		4
.L_2813:
        /*0008*/ 	.byte	0x01, 0x35
	.zero		2


	//----- nvinfo : EIATTR_PARAM_CBANK
	.align		4
        /*000c*/ 	.byte	0x04, 0x0a
        /*000e*/ 	.short	(.L_2815 - .L_2814)
	.align		4
.L_2814:
        /*0010*/ 	.word	index@(.nv.constant0._ZN4vllm3moe44grouped_topk_fused_small_expert_count_kernelIffiLNS0_11ScoringFuncE0ELi128ELb0ELi8EEEvPT_PfPT1_PKT0_llllllbd)
        /*0014*/ 	.short	0x0160
        /*0016*/ 	.short	0x0060


	//----- nvinfo : EIATTR_CBANK_PARAM_SIZE
	.align		4
.L_2815:
        /*0018*/ 	.byte	0x03, 0x19
        /*001a*/ 	.short	0x0060


	//----- nvinfo : EIATTR_KPARAM_INFO
	.align		4
        /*001c*/ 	.byte	0x04, 0x17
        /*001e*/ 	.short	(.L_2817 - .L_2816)
.L_2816:
        /*0020*/ 	.word	0x00000000
        /*0024*/ 	.short	0x000b
        /*0026*/ 	.short	0x0058
        /*0028*/ 	.byte	0x00, 0xf0, 0x21, 0x00


	//----- nvinfo : EIATTR_KPARAM_INFO
	.align		4
.L_2817:
        /*002c*/ 	.byte	0x04, 0x17
        /*002e*/ 	.short	(.L_2819 - .L_2818)
.L_2818:
        /*0030*/ 	.word	0x00000000
        /*0034*/ 	.short	0x000a
        /*0036*/ 	.short	0x0050
        /*0038*/ 	.byte	0x00, 0xf0, 0x05, 0x00


	//----- nvinfo : EIATTR_KPARAM_INFO
	.align		4
.L_2819:
        /*003c*/ 	.byte	0x04, 0x17
        /*003e*/ 	.short	(.L_2821 - .L_2820)
.L_2820:
        /*0040*/ 	.word	0x00000000
        /*0044*/ 	.short	0x0009
        /*0046*/ 	.short	0x0048
        /*0048*/ 	.byte	0x00, 0xf0, 0x21, 0x00


	//----- nvinfo : EIATTR_KPARAM_INFO
	.align		4
.L_2821:
        /*004c*/ 	.byte	0x04, 0x17
        /*004e*/ 	.short	(.L_2823 - .L_2822)
.L_2822:
        /*0050*/ 	.word	0x00000000
        /*0054*/ 	.short	0x0008
        /*0056*/ 	.short	0x0040
        /*0058*/ 	.byte	0x00, 0xf0, 0x21, 0x00


	//----- nvinfo : EIATTR_KPARAM_INFO
	.align		4
.L_2823:
        /*005c*/ 	.byte	0x04, 0x17
        /*005e*/ 	.short	(.L_2825 - .L_2824)
.L_2824:
        /*0060*/ 	.word	0x00000000
        /*0064*/ 	.short	0x0007
        /*0066*/ 	.short	0x0038
        /*0068*/ 	.byte	0x00, 0xf0, 0x21, 0x00


	//----- nvinfo : EIATTR_KPARAM_INFO
	.align		4
.L_2825:
        /*006c*/ 	.byte	0x04, 0x17
        /*006e*/ 	.short	(.L_2827 - .L_2826)
.L_2826:
        /*0070*/ 	.word	0x00000000
        /*0074*/ 	.short	0x0006
        /*0076*/ 	.short	0x0030
        /*0078*/ 	.byte	0x00, 0xf0, 0x21, 0x00


	//----- nvinfo : EIATTR_KPARAM_INFO
	.align		4
.L_2827:
        /*007c*/ 	.byte	0x04, 0x17
        /*007e*/ 	.short	(.L_2829 - .L_2828)
.L_2828:
        /*0080*/ 	.word	0x00000000
        /*0084*/ 	.short	0x0005
        /*0086*/ 	.short	0x0028
        /*0088*/ 	.byte	0x00, 0xf0, 0x21, 0x00


	//----- nvinfo : EIATTR_KPARAM_INFO
	.align		4
.L_2829:
        /*008c*/ 	.byte	0x04, 0x17
        /*008e*/ 	.short	(.L_2831 - .L_2830)
.L_2830:
        /*0090*/ 	.word	0x00000000
        /*0094*/ 	.short	0x0004
        /*0096*/ 	.short	0x0020
        /*0098*/ 	.byte	0x00, 0xf0, 0x21, 0x00


	//----- nvinfo : EIATTR_KPARAM_INFO
	.align		4
.L_2831:
        /*009c*/ 	.byte	0x04, 0x17
        /*009e*/ 	.short	(.L_2833 - .L_2832)
.L_2832:
        /*00a0*/ 	.word	0x00000000
        /*00a4*/ 	.short	0x0003
        /*00a6*/ 	.short	0x0018
        /*00a8*/ 	.byte	0x00, 0xf0, 0x21, 0x00


	//----- nvinfo : EIATTR_KPARAM_INFO
	.align		4
.L_2833:
        /*00ac*/ 	.byte	0x04, 0x17
        /*00ae*/ 	.short	(.L_2835 - .L_2834)
.L_2834:
        /*00b0*/ 	.word	0x00000000
        /*00b4*/ 	.short	0x0002
        /*00b6*/ 	.short	0x0010
        /*00b8*/ 	.byte	0x00, 0xf0, 0x21, 0x00


	//----- nvinfo : EIATTR_KPARAM_INFO
	.align		4
.L_2835:
        /*00bc*/ 	.byte	0x04, 0x17
        /*00be*/ 	.short	(.L_2837 - .L_2836)
.L_2836:
        /*00c0*/ 	.word	0x00000000
        /*00c4*/ 	.short	0x0001
        /*00c6*/ 	.short	0x0008
        /*00c8*/ 	.byte	0x00, 0xf0, 0x21, 0x00


	//----- nvinfo : EIATTR_KPARAM_INFO
	.align		4
.L_2837:
        /*00cc*/ 	.byte	0x04, 0x17
        /*00ce*/ 	.short	(.L_2839 - .L_2838)
.L_2838:
        /*00d0*/ 	.word	0x00000000
        /*00d4*/ 	.short	0x0000
        /*00d6*/ 	.short	0x0000
        /*00d8*/ 	.byte	0x00, 0xf0, 0x21, 0x00


	//----- nvinfo : EIATTR_MAXREG_COUNT
	.align		4
.L_2839:
        /*00dc*/ 	.byte	0x03, 0x1b
        /*00de*/ 	.short	0x00ff


	//----- nvinfo : EIATTR_NUM_BARRIERS
	.align		4
        /*00e0*/ 	.byte	0x02, 0x4c
        /*00e2*/ 	.byte	0x01
	.zero		1


	//----- nvinfo : EIATTR_MERCURY_ISA_VERSION
	.align		4
        /*00e4*/ 	.byte	0x03, 0x5f
        /*00e6*/ 	.short	0x0000


	//----- nvinfo : EIATTR_COOP_GROUP_MASK_REGIDS
	.align		4
        /*00e8*/ 	.byte	0x04, 0x29
        /*00ea*/ 	.short	(.L_2841 - .L_2840)


	//   ....[0]....
.L_2840:
        /*00ec*/ 	.word	0xffffffff


	//   ....[1]....
        /*00f0*/ 	.word	0xffffffff


	//   ....[2]....
        /*00f4*/ 	.word	0xffffffff


	//   ....[3]....
        /*00f8*/ 	.word	0xffffffff


	//   ....[4]....
        /*00fc*/ 	.word	0xffffffff


	//   ....[5]....
        /*0100*/ 	.word	0xffffffff


	//   ....[6]....
        /*0104*/ 	.word	0xffffffff


	//   ....[7]....
        /*0108*/ 	.word	0xffffffff


	//   ....[8]....
        /*010c*/ 	.word	0xffffffff


	//   ....[9]....
        /*0110*/ 	.word	0xffffffff


	//   ....[10]....
        /*0114*/ 	.word	0xffffffff


	//   ....[11]....
        /*0118*/ 	.word	0xffffffff


	//   ....[12]....
        /*011c*/ 	.word	0xffffffff


	//   ....[13]....
        /*0120*/ 	.word	0xffffffff


	//   ....[14]....
        /*0124*/ 	.word	0xffffffff


	//   ....[15]....
        /*0128*/ 	.word	0xffffffff


	//   ....[16]....
        /*012c*/ 	.word	0xffffffff


	//   ....[17]....
        /*0130*/ 	.word	0xffffffff


	//   ....[18]....
        /*0134*/ 	.word	0xffffffff


	//   ....[19]....
        /*0138*/ 	.word	0xffffffff


	//   ....[20]....
        /*013c*/ 	.word	0xffffffff


	//   ....[21]....
        /*0140*/ 	.word	0xffffffff


	//   ....[22]....
        /*0144*/ 	.word	0xffffffff


	//   ....[23]....
        /*0148*/ 	.word	0xffffffff


	//   ....[24]....
        /*014c*/ 	.word	0xffffffff


	//   ....[25]....
        /*0150*/ 	.word	0xffffffff


	//   ....[26]....
        /*0154*/ 	.word	0xffffffff


	//   ....[27]....
        /*0158*/ 	.word	0xffffffff


	//   ....[28]....
        /*015c*/ 	.word	0xffffffff


	//   ....[29]....
        /*0160*/ 	.word	0xffffffff


	//   ....[30]....
        /*0164*/ 	.word	0xffffffff


	//   ....[31]....
        /*0168*/ 	.word	0xffffffff


	//   ....[32]....
        /*016c*/ 	.word	0xffffffff


	//   ....[33]....
        /*0170*/ 	.word	0xffffffff


	//   ....[34]....
        /*0174*/ 	.word	0xffffffff


	//   ....[35]....
        /*0178*/ 	.word	0xffffffff


	//----- nvinfo : EIATTR_COOP_GROUP_INSTR_OFFSETS
	.align		4
.L_2841:
        /*017c*/ 	.byte	0x04, 0x28
        /*017e*/ 	.short	(.L_2843 - .L_2842)


	//   ....[0]....
.L_2842:
        /*0180*/ 	.word	0x00000140


	//   ....[1]....
        /*0184*/ 	.word	0x000007d0


	//   ....[2]....
        /*0188*/ 	.word	0x00000800


	//   ....[3]....
        /*018c*/ 	.word	0x00000880


	//   ....[4]....
        /*0190*/ 	.word	0x00000890


	//   ....[5]....
        /*0194*/ 	.word	0x000008e0


	//   ....[6]....
        /*0198*/ 	.word	0x000008f0


	//   ....[7]....
        /*019c*/ 	.word	0x00000940


	//   ....[8]....
        /*01a0*/ 	.word	0x00000950


	//   ....[9]....
        /*01a4*/ 	.word	0x000009a0


	//   ....[10]....
        /*01a8*/ 	.word	0x000009b0


	//   ....[11]....
        /*01ac*/ 	.word	0x00000a50


	//   ....[12]....
        /*01b0*/ 	.word	0x00000a80


	//   ....[13]....
        /*01b4*/ 	.word	0x00000b00


	//   ....[14]....
        /*01b8*/ 	.word	0x00000b10


	//   ....[15]....
        /*01bc*/ 	.word	0x00000b60


	//   ....[16]....
        /*01c0*/ 	.word	0x00000b70


	//   ....[17]....
        /*01c4*/ 	.word	0x00000bc0


	//   ....[18]....
        /*01c8*/ 	.word	0x00000bd0


	//   ....[19]....
        /*01cc*/ 	.word	0x00000c40


	//   ....[20]....
        /*01d0*/ 	.word	0x00000c60


	//   ....[21]....
        /*01d4*/ 	.word	0x00000d70


	//   ....[22]....
        /*01d8*/ 	.word	0x00000d80


	//   ....[23]....
        /*01dc*/ 	.word	0x00000dd0


	//   ....[24]....
        /*01e0*/ 	.word	0x00000de0


	//   ....[25]....
        /*01e4*/ 	.word	0x00000e30


	//   ....[26]....
        /*01e8*/ 	.word	0x00000e40


	//   ....[27]....
        /*01ec*/ 	.word	0x00000e90


	//   ....[28]....
        /*01f0*/ 	.word	0x00000ea0


	//   ....[29]....
        /*01f4*/ 	.word	0x00000ef0


	//   ....[30]....
        /*01f8*/ 	.word	0x00000f00


	//   ....[31]....
        /*01fc*/ 	.word	0x00001060


	//   ....[32]....
        /*0200*/ 	.word	0x000010a0


	//   ....[33]....
        /*0204*/ 	.word	0x000010c0


	//   ....[34]....
        /*0208*/ 	.word	0x000010e0


	//   ....[35]....
        /*020c*/ 	.word	0x00001110


	//----- nvinfo : EIATTR_EXIT_INSTR_OFFSETS
	.align		4
.L_2843:
        /*0210*/ 	.byte	0x04, 0x1c
        /*0212*/ 	.short	(.L_2845 - .L_2844)


	//   ....[0]....
.L_2844:
        /*0214*/ 	.word	0x000001a0


	//   ....[1]....
        /*0218*/ 	.word	0x000012a0


	//   ....[2]....
        /*021c*/ 	.word	0x00001380


	//----- nvinfo : EIATTR_CRS_STACK_SIZE
	.align		4
.L_2845:
        /*0220*/ 	.byte	0x04, 0x1e
        /*0222*/ 	.short	(.L_2847 - .L_2846)
.L_2846:
        /*0224*/ 	.word	0x00000000
.L_2847:


//--------------------- .nv.info._ZN4vllm3moe44grouped_topk_fused_small_expert_count_kernelIffiLNS0_11ScoringFuncE0ELi384ELb0ELi8EEEvPT_PfPT1_PKT0_llllllbd --------------------------
	.section	.nv.info._ZN4vllm3moe44grouped_topk_fused_small_expert_count_kernelIffiLNS0_11ScoringFuncE0ELi384ELb0ELi8EEEvPT_PfPT1_PKT0_llllllbd,"",@"SHT_CUDA_INFO"
	.sectionflags	@""
	.align	4


	//----- nvinfo : EIATTR_CUDA_API_VERSION
	.align		4
        /*0000*/ 	.byte	0x04, 0x37
        /*0002*/ 	.short	(.L_2849 - .L_2848)
.L_2848:
        /*0004*/ 	.word	0x00000082


	//----- nvinfo : EIATTR_SW2861232_WAR
	.align		4
.L_2849:
        /*0008*/ 	.byte	0x01, 0x35
	.zero		2


	//----- nvinfo : EIATTR_PARAM_CBANK
	.align		4
        /*000c*/ 	.byte	0x04, 0x0a
        /*000e*/ 	.short	(.L_2851 - .L_2850)
	.align		4
.L_2850:
        /*0010*/ 	.word	index@(.nv.constant0._ZN4vllm3moe44grouped_topk_fused_small_expert_count_kernelIffiLNS0_11ScoringFuncE0ELi384ELb0ELi8EEEvPT_PfPT1_PKT0_llllllbd)
        /*0014*/ 	.short	0x0160
        /*0016*/ 	.short	0x0060


	//----- nvinfo : EIATTR_CBANK_PARAM_SIZE
	.align		4
.L_2851:
        /*0018*/ 	.byte	0x03, 0x19
        /*001a*/ 	.short	0x0060


	//----- nvinfo : EIATTR_KPARAM_INFO
	.align		4
        /*001c*/ 	.byte	0x04, 0x17
        /*001e*/ 	.short	(.L_2853 - .L_2852)
.L_2852:
        /*0020*/ 	.word	0x00000000
        /*0024*/ 	.short	0x000b
        /*0026*/ 	.short	0x0058
        /*0028*/ 	.byte	0x00, 0xf0, 0x21, 0x00


	//----- nvinfo : EIATTR_KPARAM_INFO
	.align		4
.L_2853:
        /*002c*/ 	.byte	0x04, 0x17
        /*002e*/ 	.short	(.L_2855 - .L_2854)
.L_2854:
        /*0030*/ 	.word	0x00000000
        /*0034*/ 	.short	0x000a
        /*0036*/ 	.short	0x0050
        /*0038*/ 	.byte	0x00, 0xf0, 0x05, 0x00


	//----- nvinfo : EIATTR_KPARAM_INFO
	.align		4
.L_2855:
        /*003c*/ 	.byte	0x04, 0x17
        /*003e*/ 	.short	(.L_2857 - .L_2856)
.L_2856:
        /*0040*/ 	.word	0x00000000
        /*0044*/ 	.short	0x0009
        /*0046*/ 	.short	0x0048
        /*0048*/ 	.byte	0x00, 0xf0, 0x21, 0x00


	//----- nvinfo : EIATTR_KPARAM_INFO
	.align		4
.L_2857:
        /*004c*/ 	.byte	0x04, 0x17
        /*004e*/ 	.short	(.L_2859 - .L_2858)
.L_2858:
        /*0050*/ 	.word	0x00000000
        /*0054*/ 	.short	0x0008
        /*0056*/ 	.short	0x0040
        /*0058*/ 	.byte	0x00, 0xf0, 0x21, 0x00


	//----- nvinfo : EIATTR_KPARAM_INFO
	.align		4
.L_2859:
        /*005c*/ 	.byte	0x04, 0x17
        /*005e*/ 	.short	(.L_2861 - .L_2860)
.L_2860:
        /*0060*/ 	.word	0x00000000
        /*0064*/ 	.short	0x0007
        /*0066*/ 	.short	0x0038
        /*0068*/ 	.byte	0x00, 0xf0, 0x21, 0x00


	//----- nvinfo : EIATTR_KPARAM_INFO
	.align		4
.L_2861:
        /*006c*/ 	.byte	0x04, 0x17
        /*006e*/ 	.short	(.L_2863 - .L_2862)
.L_2862:
        /*0070*/ 	.word	0x00000000
        /*0074*/ 	.short	0x0006
        /*0076*/ 	.short	0x0030
        /*0078*/ 	.byte	0x00, 0xf0, 0x21, 0x00


	//----- nvinfo : EIATTR_KPARAM_INFO
	.align		4
.L_2863:
        /*007c*/ 	.byte	0x04, 0x17
        /*007e*/ 	.short	(.L_2865 - .L_2864)
.L_2864:
        /*0080*/ 	.word	0x00000000
        /*0084*/ 	.short	0x0005
        /*0086*/ 	.short	0x0028
        /*0088*/ 	.byte	0x00, 0xf0, 0x21, 0x00


	//----- nvinfo : EIATTR_KPARAM_INFO
	.align		4
.L_2865:
        /*008c*/ 	.byte	0x04, 0x17
        /*008e*/ 	.short	(.L_2867 - .L_2866)
.L_2866:
        /*0090*/ 	.word	0x00000000
        /*0094*/ 	.short	0x0004
        /*0096*/ 	.short	0x0020
        /*0098*/ 	.byte	0x00, 0xf0, 0x21, 0x00


	//----- nvinfo : EIATTR_KPARAM_INFO
	.align		4
.L_2867:
        /*009c*/ 	.byte	0x04, 0x17
        /*009e*/ 	.short	(.L_2869 - .L_2868)
.L_2868:
        /*00a0*/ 	.word	0x00000000
        /*00a4*/ 	.short	0x0003
        /*00a6*/ 	.short	0x0018
        /*00a8*/ 	.byte	0x00, 0xf0, 0x21, 0x00


	//----- nvinfo : EIATTR_KPARAM_INFO
	.align		4
.L_2869:
        /*00ac*/ 	.byte	0x04, 0x17
        /*00ae*/ 	.short	(.L_2871 - .L_2870)
.L_2870:
        /*00b0*/ 	.word	0x00000000
        /*00b4*/ 	.short	0x0002
        /*00b6*/ 	.short	0x0010
        /*00b8*/ 	.byte	0x00, 0xf0, 0x21, 0x00


	//----- nvinfo : EIATTR_KPARAM_INFO
	.align		4
.L_2871:
        /*00bc*/ 	.byte	0x04, 0x17
        /*00be*/ 	.short	(.L_2873 - .L_2872)
.L_2872:
        /*00c0*/ 	.word	0x00000000
        /*00c4*/ 	.short	0x0001
        /*00c6*/ 	.short	0x0008
        /*00c8*/ 	.byte	0x00, 0xf0, 0x21, 0x00


	//----- nvinfo : EIATTR_KPARAM_INFO
	.align		4
.L_2873:
        /*00cc*/ 	.byte	0x04, 0x17
        /*00ce*/ 	.short	(.L_2875 - .L_2874)
.L_2874:
        /*00d0*/ 	.word	0x00000000
        /*00d4*/ 	.short	0x0000
        /*00d6*/ 	.short	0x0000
        /*00d8*/ 	.byte	0x00, 0xf0, 0x21, 0x00


	//----- nvinfo : EIATTR_MAXREG_COUNT
	.align		4
.L_2875:
        /*00dc*/ 	.byte	0x03, 0x1b
        /*00de*/ 	.short	0x00ff


	//----- nvinfo : EIATTR_NUM_BARRIERS
	.align		4
        /*00e0*/ 	.byte	0x02, 0x4c
        /*00e2*/ 	.byte	0x01
	.zero		1


	//----- nvinfo : EIATTR_MERCURY_ISA_VERSION
	.align		4
        /*00e4*/ 	.byte	0x03, 0x5f
        /*00e6*/ 	.short	0x0000


	//----- nvinfo : EIATTR_COOP_GROUP_MASK_REGIDS
	.align		4
        /*00e8*/ 	.byte	0x04, 0x29
        /*00ea*/ 	.short	(.L_2877 - .L_2876)


	//   ....[0]....
.L_2876:
        /*00ec*/ 	.word	0xffffffff


	//   ....[1]....
        /*00f0*/ 	.word	0xffffffff


	//   ....[2]....
        /*00f4*/ 	.word	0xffffffff


	//   ....[3]....
        /*00f8*/ 	.word	0xffffffff


	//   ....[4]....
        /*00fc*/ 	.word	0xffffffff


	//   ....[5]....
        /*0100*/ 	.word	0xffffffff


	//   ....[6]....
        /*0104*/ 	.word	0xffffffff


	//   ....[7]....
        /*0108*/ 	.word	0xffffffff


	//   ....[8]....
        /*010c*/ 	.word	0xffffffff


	//   ....[9]....
        /*0110*/ 	.word	0xffffffff


	//   ....[10]....
        /*0114*/ 	.word	0xffffffff


	//   ....[11]....
        /*0118*/ 	.word	0xffffffff


	//   ....[12]....
        /*011c*/ 	.word	0xffffffff


	//   ....[13]....
        /*0120*/ 	.word	0xffffffff


	//   ....[14]....
        /*0124*/ 	.word	0xffffffff


	//   ....[15]....
        /*0128*/ 	.word	0xffffffff


	//   ....[16]....
        /*012c*/ 	.word	0xffffffff


	//   ....[17]....
        /*0130*/ 	.word	0xffffffff


	//   ....[18]....
        /*0134*/ 	.word	0xffffffff


	//   ....[19]....
        /*0138*/ 	.word	0xffffffff


	//   ....[20]....
        /*013c*/ 	.word	0xffffffff


	//   ....[21]....
        /*0140*/ 	.word	0xffffffff


	//   ....[22]....
        /*0144*/ 	.word	0xffffffff


	//   ....[23]....
        /*0148*/ 	.word	0xffffffff


	//   ....[24]....
        /*014c*/ 	.word	0xffffffff


	//   ....[25]....
        /*0150*/ 	.word	0xffffffff


	//   ....[26]....
        /*0154*/ 	.word	0xffffffff


	//   ....[27]....
        /*0158*/ 	.word	0xffffffff


	//   ....[28]....
        /*015c*/ 	.word	0xffffffff


	//   ....[29]....
        /*0160*/ 	.word	0xffffffff


	//   ....[30]....
        /*0164*/ 	.word	0xffffffff


	//   ....[31]....
        /*0168*/ 	.word	0xffffffff


	//   ....[32]....
        /*016c*/ 	.word	0xffffffff


	//   ....[33]....
        /*0170*/ 	.word	0xffffffff


	//   ....[34]....
        /*0174*/ 	.word	0xffffffff


	//   ....[35]....
        /*0178*/ 	.word	0xffffffff


	//   ....[36]....
        /*017c*/ 	.word	0xffffffff


	//   ....[37]....
        /*0180*/ 	.word	0xffffffff


	//   ....[38]....
        /*0184*/ 	.word	0xffffffff


	//   ....[39]....
        /*0188*/ 	.word	0xffffffff


	//   ....[40]....
        /*018c*/ 	.word	0xffffffff


	//   ....[41]....
        /*0190*/ 	.word	0xffffffff


	//   ....[42]....
        /*0194*/ 	.word	0xffffffff


	//   ....[43]....
        /*0198*/ 	.word	0xffffffff


	//   ....[44]....
        /*019c*/ 	.word	0xffffffff


	//   ....[45]....
        /*01a0*/ 	.word	0xffffffff


	//   ....[46]....
        /*01a4*/ 	.word	0xffffffff


	//   ....[47]....
        /*01a8*/ 	.word	0xffffffff


	//   ....[48]....
        /*01ac*/ 	.word	0xffffffff


	//   ....[49]....
        /*01b0*/ 	.word	0xffffffff


	//   ....[50]....
        /*01b4*/ 	.word	0xffffffff


	//   ....[51]....
        /*01b8*/ 	.word	0xffffffff


	//   ....[52]....
        /*01bc*/ 	.word	0xffffffff


	//   ....[53]....
        /*01c0*/ 	.word	0xffffffff


	//   ....[54]....
        /*01c4*/ 	.word	0xffffffff


	//   ....[55]....
        /*01c8*/ 	.word	0xffffffff


	//   ....[56]....
        /*01cc*/ 	.word	0xffffffff


	//   ....[57]....
        /*01d0*/ 	.word	0xffffffff


	//   ....[58]....
        /*01d4*/ 	.word	0xffffffff


	//   ....[59]....
        /*01d8*/ 	.word	0xffffffff


	//   ....[60]....
        /*01dc*/ 	.word	0xffffffff


	//   ....[61]....
        /*01e0*/ 	.word	0xffffffff


	//   ....[62]....
        /*01e4*/ 	.word	0xffffffff


	//   ....[63]....
        /*01e8*/ 	.word	0xffffffff


	//   ....[64]....
        /*01ec*/ 	.word	0xffffffff


	//   ....[65]....
        /*01f0*/ 	.word	0xffffffff


	//   ....[66]....
        /*01f4*/ 	.word	0xffffffff


	//   ....[67]....
        /*01f8*/ 	.word	0xffffffff


	//   ....[68]....
        /*01fc*/ 	.word	0xffffffff


	//   ....[69]....
        /*0200*/ 	.word	0xffffffff


	//   ....[70]....
        /*0204*/ 	.word	0xffffffff


	//   ....[71]....
        /*0208*/ 	.word	0xffffffff


	//   ....[72]....
        /*020c*/ 	.word	0xffffffff


	//   ....[73]....
        /*0210*/ 	.word	0xffffffff


	//   ....[74]....
        /*0214*/ 	.word	0xffffffff


	//   ....[75]....
        /*0218*/ 	.word	0xffffffff


	//   ....[76]....
        /*021c*/ 	.word	0xffffffff


	//   ....[77]....
        /*0220*/ 	.word	0xffffffff


	//   ....[78]....
        /*0224*/ 	.word	0xffffffff


	//   ....[79]....
        /*0228*/ 	.word	0xffffffff


	//   ....[80]....
        /*022c*/ 	.word	0xffffffff


	//   ....[81]....
        /*0230*/ 	.word	0xffffffff


	//   ....[82]....
        /*0234*/ 	.word	0xffffffff


	//   ....[83]....
        /*0238*/ 	.word	0xffffffff


	//   ....[84]....
        /*023c*/ 	.word	0xffffffff


	//   ....[85]....
        /*0240*/ 	.word	0xffffffff


	//----- nvinfo : EIATTR_COOP_GROUP_INSTR_OFFSETS
	.align		4
.L_2877:
        /*0244*/ 	.byte	0x04, 0x28
        /*0246*/ 	.short	(.L_2879 - .L_2878)


	//   ....[0]....
.L_2878:
        /*0248*/ 	.word	0x00000150


	//   ....[1]....
        /*024c*/ 	.word	0x00000850


	//   ....[2]....
        /*0250*/ 	.word	0x00000880


	//   ....[3]....
        /*0254*/ 	.word	0x00000900


	//   ....[4]....
        /*0258*/ 	.word	0x00000910


	//   ....[5]....
        /*025c*/ 	.word	0x00000960


	//   ....[6]....
        /*0260*/ 	.word	0x00000970


	//   ....[7]....
        /*0264*/ 	.word	0x000009c0


	//   ....[8]....
        /*0268*/ 	.word	0x000009d0


	//   ....[9]....
        /*026c*/ 	.word	0x00000a20


	//   ....[10]....
        /*0270*/ 	.word	0x00000a30


	//   ....[11]....
        /*0274*/ 	.word	0x00000af0


	//   ....[12]....
        /*0278*/ 	.word	0x00000b20


	//   ....[13]....
        /*027c*/ 	.word	0x00000ba0


	//   ....[14]....
        /*0280*/ 	.word	0x00000bb0


	//   ....[15]....
        /*0284*/ 	.word	0x00000c00


	//   ....[16]....
        /*0288*/ 	.word	0x00000c10


	//   ....[17]....
        /*028c*/ 	.word	0x00000c60


	//   ....[18]....
        /*0290*/ 	.word	0x00000c70


	//   ....[19]....
        /*0294*/ 	.word	0x00000ce0


	//   ....[20]....
        /*0298*/ 	.word	0x00000d00


	//   ....[21]....
        /*029c*/ 	.word	0x00000e90


	//   ....[22]....
        /*02a0*/ 	.word	0x00000ea0


	//   ....[23]....
        /*02a4*/ 	.word	0x00000ef0


	//   ....[24]....
        /*02a8*/ 	.word	0x00000f00


	//   ....[25]....
        /*02ac*/ 	.word	0x00000f50


	//   ....[26]....
        /*02b0*/ 	.word	0x00000f60


	//   ....[27]....
        /*02b4*/ 	.word	0x00000fb0


	//   ....[28]....
        /*02b8*/ 	.word	0x00000fc0


	//   ....[29]....
        /*02bc*/ 	.word	0x00001010


	//   ....[30]....
        /*02c0*/ 	.word	0x00001020


	//   ....[31]....
        /*02c4*/ 	.word	0x00001470


	//   ....[32]....
        /*02c8*/ 	.word	0x00001480


	//   ....[33]....
        /*02cc*/ 	.word	0x000014d0


	//   ....[34]....
        /*02d0*/ 	.word	0x000014e0


	//   ....[35]....
        /*02d4*/ 	.word	0x00001530


	//   ....[36]....
        /*02d8*/ 	.word	0x00001540


	//   ....[37]....
        /*02dc*/ 	.word	0x00001590


	//   ....[38]....
        /*02e0*/ 	.word	0x000015a0


	//   ....[39]....
        /*02e4*/ 	.word	0x000015f0


	//   ....[40]....
        /*02e8*/ 	.word	0x00001600


	//   ....[41]....
        /*02ec*/ 	.word	0x00001690


	//   ....[42]....
        /*02f0*/ 	.word	0x000016a0


	//   ....[43]....
        /*02f4*/ 	.word	0x000016f0


	//   ....[44]....
        /*02f8*/ 	.word	0x00001700


	//   ....[45]....
        /*02fc*/ 	.word	0x00001750


	//   ....[46]....
        /*0300*/ 	.word	0x00001760


	//   ....[47]....
        /*0304*/ 	.word	0x000017b0


	//   ....[48]....
        /*0308*/ 	.word	0x000017c0


	//   ....[49]....
        /*030c*/ 	.word	0x00001810


	//   ....[50]....
        /*0310*/ 	.word	0x00001820


	//   ....[51]....
        /*0314*/ 	.word	0x000018d0


	//   ....[52]....
        /*0318*/ 	.word	0x000018e0


	//   ....[53]....
        /*031c*/ 	.word	0x00001930


	//   ....[54]....
        /*0320*/ 	.word	0x00001940


	//   ....[55]....
        /*0324*/ 	.word	0x00001990


	//   ....[56]....
        /*0328*/ 	.word	0x000019a0


	//   ....[57]....
        /*032c*/ 	.word	0x000019f0


	//   ....[58]....
        /*0330*/ 	.word	0x00001a00


	//   ....[59]....
        /*0334*/ 	.word	0x00001a50


	//   ....[60]....
        /*0338*/ 	.word	0x00001a60


	//   ....[61]....
        /*033c*/ 	.word	0x00001af0


	//   ....[62]....
        /*0340*/ 	.word	0x00001b00


	//   ....[63]....
        /*0344*/ 	.word	0x00001b50


	//   ....[64]....
        /*0348*/ 	.word	0x00001b60


	//   ....[65]....
        /*034c*/ 	.word	0x00001bb0


	//   ....[66]....
        /*0350*/ 	.word	0x00001bc0


	//   ....[67]....
        /*0354*/ 	.word	0x00001c20


	//   ....[68]....
        /*0358*/ 	.word	0x00001c30


	//   ....[69]....
        /*035c*/ 	.word	0x00001ca0


	//   ....[70]....
        /*0360*/ 	.word	0x00001cd0


	//   ....[71]....
        /*0364*/ 	.word	0x00001f10


	//   ....[72]....
        /*0368*/ 	.word	0x00001f20


	//   ....[73]....
        /*036c*/ 	.word	0x00001f70


	//   ....[74]....
        /*0370*/ 	.word	0x00001f80


	//   ....[75]....
        /*0374*/ 	.word	0x00001fd0


	//   ....[76]....
        /*0378*/ 	.word	0x00001fe0


	//   ....[77]....
        /*037c*/ 	.word	0x00002030


	//   ....[78]....
        /*0380*/ 	.word	0x00002040


	//   ....[79]....
        /*0384*/ 	.word	0x00002090


	//   ....[80]....
        /*0388*/ 	.word	0x000020a0


	//   ....[81]....
        /*038c*/ 	.word	0x000022b0


	//   ....[82]....
        /*0390*/ 	.word	0x000022f0


	//   ....[83]....
        /*0394*/ 	.word	0x00002320


	//   ....[84]....
        /*0398*/ 	.word	0x00002350


	//   ....[85]....
        /*039c*/ 	.word	0x00002370


	//----- nvinfo : EIATTR_EXIT_INSTR_OFFSETS
	.align		4
.L_2879:
        /*03a0*/ 	.byte	0x04, 0x1c
        /*03a2*/ 	.short	(.L_2881 - .L_2880)


	//   ....[0]....
.L_2880:
        /*03a4*/ 	.word	0x00001220


	//   ....[1]....
        /*03a8*/ 	.word	0x000024f0


	//   ....[2]....
        /*03ac*/ 	.word	0x000025c0


	//----- nvinfo : EIATTR_CRS_STACK_SIZE
	.align		4
.L_2881:
        /*03b0*/ 	.byte	0x04, 0x1e
        /*03b2*/ 	.short	(.L_2883 - .L_2882)
.L_2882:
        /*03b4*/ 	.word	0x00000000
.L_2883:


//--------------------- .nv.info._ZN4vllm3moe44grouped_topk_fused_small_expert_count_kernelIffiLNS0_11ScoringFuncE0ELi512ELb0ELi8EEEvPT_PfPT1_PKT0_llllllbd --------------------------
	.section	.nv.info._ZN4vllm3moe44grouped_topk_fused_small_expert_count_kernelIffiLNS0_11ScoringFuncE0ELi512ELb0ELi8EEEvPT_PfPT1_PKT0_llllllbd,"",@"SHT_CUDA_INFO"
	.sectionflags	@""
	.align	4


	//----- nvinfo : EIATTR_CUDA_API_VERSION
	.align		4
        /*0000*/ 	.byte	0x04, 0x37
        /*0002*/ 	.short	(.L_2885 - .L_2884)
.L_2884:
        /*0004*/ 	.word	0x00000082


	//----- nvinfo : EIATTR_SW2861232_WAR
	.align		4
.L_2885:
        /*0008*/ 	.byte	0x01, 0x35
	.zero		2


	//----- nvinfo : EIATTR_PARAM_CBANK
	.align		4
        /*000c*/ 	.byte	0x04, 0x0a
        /*000e*/ 	.short	(.L_2887 - .L_2886)
	.align		4
.L_2886:
        /*0010*/ 	.word	index@(.nv.constant0._ZN4vllm3moe44grouped_topk_fused_small_expert_count_kernelIffiLNS0_11ScoringFuncE0ELi512ELb0ELi8EEEvPT_PfPT1_PKT0_llllllbd)
        /*0014*/ 	.short	0x0160
        /*0016*/ 	.short	0x0060


	//----- nvinfo : EIATTR_CBANK_PARAM_SIZE
	.align		4
.L_2887:
        /*0018*/ 	.byte	0x03, 0x19
        /*001a*/ 	.short	0x0060


	//----- nvinfo : EIATTR_KPARAM_INFO
	.align		4
        /*001c*/ 	.byte	0x04, 0x17
        /*001e*/ 	.short	(.L_2889 - .L_2888)
.L_2888:
        /*0020*/ 	.word	0x00000000
        /*0024*/ 	.short	0x000b
        /*0026*/ 	.short	0x0058
        /*0028*/ 	.byte	0x00, 0xf0, 0x21, 0x00


	//----- nvinfo : EIATTR_KPARAM_INFO
	.align		4
.L_2889:
        /*002c*/ 	.byte	0x04, 0x17
        /*002e*/ 	.short	(.L_2891 - .L_2890)
.L_2890:
        /*0030*/ 	.word	0x00000000
        /*0034*/ 	.short	0x000a
        /*0036*/ 	.short	0x0050
        /*0038*/ 	.byte	0x00, 0xf0, 0x05, 0x00


	//----- nvinfo : EIATTR_KPARAM_INFO
	.align		4
.L_2891:
        /*003c*/ 	.byte	0x04, 0x17
        /*003e*/ 	.short	(.L_2893 - .L_2892)
.L_2892:
        /*0040*/ 	.word	0x00000000
        /*0044*/ 	.short	0x0009
        /*0046*/ 	.short	0x0048
        /*0048*/ 	.byte	0x00, 0xf0, 0x21, 0x00


	//----- nvinfo : EIATTR_KPARAM_INFO
	.align		4
.L_2893:
        /*004c*/ 	.byte	0x04, 0x17
        /*004e*/ 	.short	(.L_2895 - .L_2894)
.L_2894:
        /*0050*/ 	.word	0x00000000
        /*0054*/ 	.short	0x0008
        /*0056*/ 	.short	0x0040
        /*0058*/ 	.byte	0x00, 0xf0, 0x21, 0x00


	//----- nvinfo : EIATTR_KPARAM_INFO
	.align		4
.L_2895:
        /*005c*/ 	.byte	0x04, 0x17
        /*005e*/ 	.short	(.L_2897 - .L_2896)
.L_2896:
        /*0060*/ 	.word	0x00000000
        /*0064*/ 	.short	0x0007
        /*0066*/ 	.short	0x0038
        /*0068*/ 	.byte	0x00, 0xf0, 0x21, 0x00


	//----- nvinfo : EIATTR_KPARAM_INFO
	.align		4
.L_2897:
        /*006c*/ 	.byte	0x04, 0x17
        /*006e*/ 	.short	(.L_2899 - .L_2898)
.L_2898:
        /*0070*/ 	.word	0x00000000
        /*0074*/ 	.short	0x0006
        /*0076*/ 	.short	0x0030
        /*0078*/ 	.byte	0x00, 0xf0, 0x21, 0x00


	//----- nvinfo : EIATTR_KPARAM_INFO
	.align		4
.L_2899:
        /*007c*/ 	.byte	0x04, 0x17
        /*007e*/ 	.short	(.L_2901 - .L_2900)
.L_2900:
        /*0080*/ 	.word	0x00000000
        /*0084*/ 	.short	0x0005
        /*0086*/ 	.short	0x0028
        /*0088*/ 	.byte	0x00, 0xf0, 0x21, 0x00


	//----- nvinfo : EIATTR_KPARAM_INFO
	.align		4
.L_2901:
        /*008c*/ 	.byte	0x04, 0x17
        /*008e*/ 	.short	(.L_2903 - .L_2902)
.L_2902:
        /*0090*/ 	.word	0x00000000
        /*0094*/ 	.short	0x0004
        /*0096*/ 	.short	0x0020
        /*0098*/ 	.byte	0x00, 0xf0, 0x21, 0x00


	//----- nvinfo : EIATTR_KPARAM_INFO
	.align		4
.L_2903:
        /*009c*/ 	.byte	0x04, 0x17
        /*009e*/ 	.short	(.L_2905 - .L_2904)
.L_2904:
        /*00a0*/ 	.word	0x00000000
        /*00a4*/ 	.short	0x0003
        /*00a6*/ 	.short	0x0018
        /*00a8*/ 	.byte	0x00, 0xf0, 0x21, 0x00


	//----- nvinfo : EIATTR_KPARAM_INFO
	.align		4
.L_2905:
        /*00ac*/ 	.byte	0x04, 0x17
        /*00ae*/ 	.short	(.L_2907 - .L_2906)
.L_2906:
        /*00b0*/ 	.word	0x00000000
        /*00b4*/ 	.short	0x0002
        /*00b6*/ 	.short	0x0010
        /*00b8*/ 	.byte	0x00, 0xf0, 0x21, 0x00


	//----- nvinfo : EIATTR_KPARAM_INFO
	.align		4
.L_2907:
        /*00bc*/ 	.byte	0x04, 0x17
        /*00be*/ 	.short	(.L_2909 - .L_2908)
.L_2908:
        /*00c0*/ 	.word	0x00000000
        /*00c4*/ 	.short	0x0001
        /*00c6*/ 	.short	0x0008
        /*00c8*/ 	.byte	0x00, 0xf0, 0x21, 0x00


	//----- nvinfo : EIATTR_KPARAM_INFO
	.align		4
.L_2909:
        /*00cc*/ 	.byte	0x04, 0x17
        /*00ce*/ 	.short	(.L_2911 - .L_2910)
.L_2910:
        /*00d0*/ 	.word	0x00000000
        /*00d4*/ 	.short	0x0000
        /*00d6*/ 	.short	0x0000
        /*00d8*/ 	.byte	0x00, 0xf0, 0x21, 0x00


	//----- nvinfo : EIATTR_MAXREG_COUNT
	.align		4
.L_2911:
        /*00dc*/ 	.byte	0x03, 0x1b
        /*00de*/ 	.short	0x00ff


	//----- nvinfo : EIATTR_NUM_BARRIERS
	.align		4
        /*00e0*/ 	.byte	0x02, 0x4c
        /*00e2*/ 	.byte	0x01
	.zero		1


	//----- nvinfo : EIATTR_MERCURY_ISA_VERSION
	.align		4
        /*00e4*/ 	.byte	0x03, 0x5f
        /*00e6*/ 	.short	0x0000


	//----- nvinfo : EIATTR_COOP_GROUP_MASK_REGIDS
	.align		4
        /*00e8*/ 	.byte	0x04, 0x29
        /*00ea*/ 	.short	(.L_2913 - .L_2912)


	//   ....[0]....
.L_2912:
        /*00ec*/ 	.word	0xffffffff


	//   ....[1]....
        /*00f0*/ 	.word	0xffffffff


	//   ....[2]....
        /*00f4*/ 	.word	0xffffffff


	//   ....[3]....
        /*00f8*/ 	.word	0xffffffff


	//   ....[4]....
        /*00fc*/ 	.word	0xffffffff


	//   ....[5]....
        /*0100*/ 	.word	0xffffffff


	//   ....[6]....
        /*0104*/ 	.word	0xffffffff


	//   ....[7]....
        /*0108*/ 	.word	0xffffffff


	//   ....[8]....
        /*010c*/ 	.word	0xffffffff


	//   ....[9]....
        /*0110*/ 	.word	0xffffffff


	//   ....[10]....
        /*0114*/ 	.word	0xffffffff


	//   ....[11]....
        /*0118*/ 	.word	0xffffffff


	//   ....[12]....
        /*011c*/ 	.word	0xffffffff


	//   ....[13]....
        /*0120*/ 	.word	0xffffffff


	//   ....[14]....
        /*0124*/ 	.word	0xffffffff


	//   ....[15]....
        /*0128*/ 	.word	0xffffffff


	//   ....[16]....
        /*012c*/ 	.word	0xffffffff


	//   ....[17]....
        /*0130*/ 	.word	0xffffffff


	//   ....[18]....
        /*0134*/ 	.word	0xffffffff


	//   ....[19]....
        /*0138*/ 	.word	0xffffffff


	//   ....[20]....
        /*013c*/ 	.word	0xffffffff


	//   ....[21]....
        /*0140*/ 	.word	0xffffffff


	//   ....[22]....
        /*0144*/ 	.word	0xffffffff


	//   ....[23]....
        /*0148*/ 	.word	0xffffffff


	//   ....[24]....
        /*014c*/ 	.word	0xffffffff


	//   ....[25]....
        /*0150*/ 	.word	0xffffffff


	//   ....[26]....
        /*0154*/ 	.word	0xffffffff


	//   ....[27]....
        /*0158*/ 	.word	0xffffffff


	//   ....[28]....
        /*015c*/ 	.word	0xffffffff


	//   ....[29]....
        /*0160*/ 	.word	0xffffffff


	//   ....[30]....
        /*0164*/ 	.word	0xffffffff


	//   ....[31]....
        /*0168*/ 	.word	0xffffffff


	//   ....[32]....
        /*016c*/ 	.word	0xffffffff


	//   ....[33]....
        /*0170*/ 	.word	0xffffffff


	//   ....[34]....
        /*0174*/ 	.word	0xffffffff


	//   ....[35]....
        /*0178*/ 	.word	0xffffffff


	//   ....[36]....
        /*017c*/ 	.word	0xffffffff


	//   ....[37]....
        /*0180*/ 	.word	0xffffffff


	//   ....[38]....
        /*0184*/ 	.word	0xffffffff


	//   ....[39]....
        /*0188*/ 	.word	0xffffffff


	//   ....[40]....
        /*018c*/ 	.word	0xffffffff


	//   ....[41]....
        /*0190*/ 	.word	0xffffffff


	//   ....[42]....
        /*0194*/ 	.word	0xffffffff


	//   ....[43]....
        /*0198*/ 	.word	0xffffffff


	//   ....[44]....
        /*019c*/ 	.word	0xffffffff


	//   ....[45]....
        /*01a0*/ 	.word	0xffffffff


	//   ....[46]....
        /*01a4*/ 	.word	0xffffffff


	//   ....[47]....
        /*01a8*/ 	.word	0xffffffff


	//   ....[48]....
        /*01ac*/ 	.word	0xffffffff


	//   ....[49]....
        /*01b0*/ 	.word	0xffffffff


	//   ....[50]....
        /*01b4*/ 	.word	0xffffffff


	//   ....[51]....
        /*01b8*/ 	.word	0xffffffff


	//   ....[52]....
        /*01bc*/ 	.word	0xffffffff


	//   ....[53]....
        /*01c0*/ 	.word	0xffffffff


	//   ....[54]....
        /*01c4*/ 	.word	0xffffffff


	//   ....[55]....
        /*01c8*/ 	.word	0xffffffff


	//   ....[56]....
        /*01cc*/ 	.word	0xffffffff


	//   ....[57]....
        /*01d0*/ 	.word	0xffffffff


	//   ....[58]....
        /*01d4*/ 	.word	0xffffffff


	//   ....[59]....
        /*01d8*/ 	.word	0xffffffff


	//   ....[60]....
        /*01dc*/ 	.word	0xffffffff


	//   ....[61]....
        /*01e0*/ 	.word	0xffffffff


	//   ....[62]....
        /*01e4*/ 	.word	0xffffffff


	//   ....[63]....
        /*01e8*/ 	.word	0xffffffff


	//   ....[64]....
        /*01ec*/ 	.word	0xffffffff


	//   ....[65]....
        /*01f0*/ 	.word	0xffffffff


	//   ....[66]....
        /*01f4*/ 	.word	0xffffffff


	//   ....[67]....
        /*01f8*/ 	.word	0xffffffff


	//   ....[68]....
        /*01fc*/ 	.word	0xffffffff


	//   ....[69]....
        /*0200*/ 	.word	0xffffffff


	//   ....[70]....
        /*0204*/ 	.word	0xffffffff


	//   ....[71]....
        /*0208*/ 	.word	0xffffffff


	//   ....[72]....
        /*020c*/ 	.word	0xffffffff


	//   ....[73]....
        /*0210*/ 	.word	0xffffffff


	//   ....[74]....
        /*0214*/ 	.word	0xffffffff


	//   ....[75]....
        /*0218*/ 	.word	0xffffffff


	//   ....[76]....
        /*021c*/ 	.word	0xffffffff


	//   ....[77]....
        /*0220*/ 	.word	0xffffffff


	//   ....[78]....
        /*0224*/ 	.word	0xffffffff


	//   ....[79]....
        /*0228*/ 	.word	0xffffffff


	//   ....[80]....
        /*022c*/ 	.word	0xffffffff


	//   ....[81]....
        /*0230*/ 	.word	0xffffffff


	//   ....[82]....
        /*0234*/ 	.word	0xffffffff


	//   ....[83]....
        /*0238*/ 	.word	0xffffffff


	//   ....[84]....
        /*023c*/ 	.word	0xffffffff


	//   ....[85]....
        /*0240*/ 	.word	0xffffffff


	//----- nvinfo : EIATTR_COOP_GROUP_INSTR_OFFSETS
	.align		4
.L_2913:
        /*0244*/ 	.byte	0x04, 0x28
        /*0246*/ 	.short	(.L_2915 - .L_2914)


	//   ....[0]....
.L_2914:
        /*0248*/ 	.word	0x00000150


	//   ....[1]....
        /*024c*/ 	.word	0x00000850


	//   ....[2]....
        /*0250*/ 	.word	0x00000880


	//   ....[3]....
        /*0254*/ 	.word	0x00000900


	//   ....[4]....
        /*0258*/ 	.word	0x00000910


	//   ....[5]....
        /*025c*/ 	.word	0x00000960


	//   ....[6]....
        /*0260*/ 	.word	0x00000970


	//   ....[7]....
        /*0264*/ 	.word	0x000009c0


	//   ....[8]....
        /*0268*/ 	.word	0x000009d0


	//   ....[9]....
        /*026c*/ 	.word	0x00000a20


	//   ....[10]....
        /*0270*/ 	.word	0x00000a30


	//   ....[11]....
        /*0274*/ 	.word	0x00000af0


	//   ....[12]....
        /*0278*/ 	.word	0x00000b20


	//   ....[13]....
        /*027c*/ 	.word	0x00000ba0


	//   ....[14]....
        /*0280*/ 	.word	0x00000bb0


	//   ....[15]....
        /*0284*/ 	.word	0x00000c00


	//   ....[16]....
        /*0288*/ 	.word	0x00000c10


	//   ....[17]....
        /*028c*/ 	.word	0x00000c60


	//   ....[18]....
        /*0290*/ 	.word	0x00000c70


	//   ....[19]....
        /*0294*/ 	.word	0x00000ce0


	//   ....[20]....
        /*0298*/ 	.word	0x00000d00


	//   ....[21]....
        /*029c*/ 	.word	0x00000e90


	//   ....[22]....
        /*02a0*/ 	.word	0x00000ea0


	//   ....[23]....
        /*02a4*/ 	.word	0x00000ef0


	//   ....[24]....
        /*02a8*/ 	.word	0x00000f00


	//   ....[25]....
        /*02ac*/ 	.word	0x00000f50


	//   ....[26]....
        /*02b0*/ 	.word	0x00000f60


	//   ....[27]....
        /*02b4*/ 	.word	0x00000fb0


	//   ....[28]....
        /*02b8*/ 	.word	0x00000fc0


	//   ....[29]....
        /*02bc*/ 	.word	0x00001010


	//   ....[30]....
        /*02c0*/ 	.word	0x00001020


	//   ....[31]....
        /*02c4*/ 	.word	0x00001410


	//   ....[32]....
        /*02c8*/ 	.word	0x00001420


	//   ....[33]....
        /*02cc*/ 	.word	0x00001470


	//   ....[34]....
        /*02d0*/ 	.word	0x00001480


	//   ....[35]....
        /*02d4*/ 	.word	0x000014d0


	//   ....[36]....
        /*02d8*/ 	.word	0x000014e0


	//   ....[37]....
        /*02dc*/ 	.word	0x00001530


	//   ....[38]....
        /*02e0*/ 	.word	0x00001540


	//   ....[39]....
        /*02e4*/ 	.word	0x00001590


	//   ....[40]....
        /*02e8*/ 	.word	0x000015a0


	//   ....[41]....
        /*02ec*/ 	.word	0x00001630


	//   ....[42]....
        /*02f0*/ 	.word	0x00001640


	//   ....[43]....
        /*02f4*/ 	.word	0x00001690


	//   ....[44]....
        /*02f8*/ 	.word	0x000016a0


	//   ....[45]....
        /*02fc*/ 	.word	0x000016f0


	//   ....[46]....
        /*0300*/ 	.word	0x00001700


	//   ....[47]....
        /*0304*/ 	.word	0x00001750


	//   ....[48]....
        /*0308*/ 	.word	0x00001760


	//   ....[49]....
        /*030c*/ 	.word	0x000017b0


	//   ....[50]....
        /*0310*/ 	.word	0x000017c0


	//   ....[51]....
        /*0314*/ 	.word	0x00001870


	//   ....[52]....
        /*0318*/ 	.word	0x00001880


	//   ....[53]....
        /*031c*/ 	.word	0x000018d0


	//   ....[54]....
        /*0320*/ 	.word	0x000018e0


	//   ....[55]....
        /*0324*/ 	.word	0x00001930


	//   ....[56]....
        /*0328*/ 	.word	0x00001940


	//   ....[57]....
        /*032c*/ 	.word	0x00001990


	//   ....[58]....
        /*0330*/ 	.word	0x000019a0


	//   ....[59]....
        /*0334*/ 	.word	0x000019f0


	//   ....[60]....
        /*0338*/ 	.word	0x00001a00


	//   ....[61]....
        /*033c*/ 	.word	0x00001aa0


	//   ....[62]....
        /*0340*/ 	.word	0x00001ab0


	//   ....[63]....
        /*0344*/ 	.word	0x00001b00


	//   ....[64]....
        /*0348*/ 	.word	0x00001b10


	//   ....[65]....
        /*034c*/ 	.word	0x00001b60


	//   ....[66]....
        /*0350*/ 	.word	0x00001b70


	//   ....[67]....
        /*0354*/ 	.word	0x00001bd0


	//   ....[68]....
        /*0358*/ 	.word	0x00001be0


	//   ....[69]....
        /*035c*/ 	.word	0x00001c50


	//   ....[70]....
        /*0360*/ 	.word	0x00001c80


	//   ....[71]....
        /*0364*/ 	.word	0x00001eb0


	//   ....[72]....
        /*0368*/ 	.word	0x00001ec0


	//   ....[73]....
        /*036c*/ 	.word	0x00001f10


	//   ....[74]....
        /*0370*/ 	.word	0x00001f20


	//   ....[75]....
        /*0374*/ 	.word	0x00001f70


	//   ....[76]....
        /*0378*/ 	.word	0x00001f80


	//   ....[77]....
        /*037c*/ 	.word	0x00001fd0


	//   ....[78]....
        /*0380*/ 	.word	0x00001fe0


	//   ....[79]....
        /*0384*/ 	.word	0x00002030


	//   ....[80]....
        /*0388*/ 	.word	0x00002040


	//   ....[81]....
        /*038c*/ 	.word	0x00002250


	//   ....[82]....
        /*0390*/ 	.word	0x00002290


	//   ....[83]....
        /*0394*/ 	.word	0x000022c0


	//   ....[84]....
        /*0398*/ 	.word	0x000022f0


	//   ....[85]....
        /*039c*/ 	.word	0x00002310


	//----- nvinfo : EIATTR_EXIT_INSTR_OFFSETS
	.align		4
.L_2915:
        /*03a0*/ 	.byte	0x04, 0x1c
        /*03a2*/ 	.short	(.L_2917 - .L_2916)


	//   ....[0]....
.L_2916:
        /*03a4*/ 	.word	0x00001220


	//   ....[1]....
        /*03a8*/ 	.word	0x00002490


	//   ....[2]....
        /*03ac*/ 	.word	0x00002560


	//----- nvinfo : EIATTR_CRS_STACK_SIZE
	.align		4
.L_2917:
        /*03b0*/ 	.byte	0x04, 0x1e
        /*03b2*/ 	.short	(.L_2919 - .L_2918)
.L_2918:
        /*03b4*/ 	.word	0x00000000
.L_2919:


//--------------------- .nv.info._ZN4vllm3moe44grouped_topk_fused_small_expert_count_kernelIffiLNS0_11ScoringFuncE0ELi512ELb0ELi22EEEvPT_PfPT1_PKT0_llllllbd --------------------------
	.section	.nv.info._ZN4vllm3moe44grouped_topk_fused_small_expert_count_kernelIffiLNS0_11ScoringFuncE0ELi512ELb0ELi22EEEvPT_PfPT1_PKT0_llllllbd,"",@"SHT_CUDA_INFO"
	.sectionflags	@""
	.align	4


	//----- nvinfo : EIATTR_CUDA_API_VERSION
	.align		4
        /*0000*/ 	.byte	0x04, 0x37
        /*0002*/ 	.short	(.L_2921 - .L_2920)
.L_2920:
        /*0004*/ 	.word	0x00000082


	//----- nvinfo : EIATTR_SW2861232_WAR
	.align		4
.L_2921:
        /*0008*/ 	.byte	0x01, 0x35
	.zero		2


	//----- nvinfo : EIATTR_PARAM_CBANK
	.align		4
        /*000c*/ 	.byte	0x04, 0x0a
        /*000e*/ 	.short	(.L_2923 - .L_2922)
	.align		4
.L_2922:
        /*0010*/ 	.word	index@(.nv.constant0._ZN4vllm3moe44grouped_topk_fused_small_expert_count_kernelIffiLNS0_11ScoringFuncE0ELi512ELb0ELi22EEEvPT_PfPT1_PKT0_llllllbd)
        /*0014*/ 	.short	0x0160
        /*0016*/ 	.short	0x0060


	//----- nvinfo : EIATTR_CBANK_PARAM_SIZE
	.align		4
.L_2923:
        /*0018*/ 	.byte	0x03, 0x19
        /*001a*/ 	.short	0x0060


	//----- nvinfo : EIATTR_KPARAM_INFO
	.align		4
        /*001c*/ 	.byte	0x04, 0x17
        /*001e*/ 	.short	(.L_2925 - .L_2924)
.L_2924:
        /*0020*/ 	.word	0x00000000
        /*0024*/ 	.short	0x000b
        /*0026*/ 	.short	0x0058
        /*0028*/ 	.byte	0x00, 0xf0, 0x21, 0x00


	//----- nvinfo : EIATTR_KPARAM_INFO
	.align		4
.L_2925:
        /*002c*/ 	.byte	0x04, 0x17
        /*002e*/ 	.short	(.L_2927 - .L_2926)
.L_2926:
        /*0030*/ 	.word	0x00000000
        /*0034*/ 	.short	0x000a
        /*0036*/ 	.short	0x0050
        /*0038*/ 	.byte	0x00, 0xf0, 0x05, 0x00


	//----- nvinfo : EIATTR_KPARAM_INFO
	.align		4
.L_2927:
        /*003c*/ 	.byte	0x04, 0x17
        /*003e*/ 	.short	(.L_2929 - .L_2928)
.L_2928:
        /*0040*/ 	.word	0x00000000
        /*0044*/ 	.short	0x0009
        /*0046*/ 	.short	0x0048
        /*0048*/ 	.byte	0x00, 0xf0, 0x21, 0x00


	//----- nvinfo : EIATTR_KPARAM_INFO
	.align		4
.L_2929:
        /*004c*/ 	.byte	0x04, 0x17
        /*004e*/ 	.short	(.L_2931 - .L_2930)
.L_2930:
        /*0050*/ 	.word	0x00000000
        /*0054*/ 	.short	0x0008
        /*0056*/ 	.short	0x0040
        /*0058*/ 	.byte	0x00, 0xf0, 0x21, 0x00


	//----- nvinfo : EIATTR_KPARAM_INFO
	.align		4
.L_2931:
        /*005c*/ 	.byte	0x04, 0x17
        /*005e*/ 	.short	(.L_2933 - .L_2932)
.L_2932:
        /*0060*/ 	.word	0x00000000
        /*0064*/ 	.short	0x0007
        /*0066*/ 	.short	0x0038
        /*0068*/ 	.byte	0x00, 0xf0, 0x21, 0x00


	//----- nvinfo : EIATTR_KPARAM_INFO
	.align		4
.L_2933:
        /*006c*/ 	.byte	0x04, 0x17
        /*006e*/ 	.short	(.L_2935 - .L_2934)
.L_2934:
        /*0070*/ 	.word	0x00000000
        /*0074*/ 	.short	0x0006
        /*0076*/ 	.short	0x0030
        /*0078*/ 	.byte	0x00, 0xf0, 0x21, 0x00


	//----- nvinfo : EIATTR_KPARAM_INFO
	.align		4
.L_2935:
        /*007c*/ 	.byte	0x04, 0x17
        /*007e*/ 	.short	(.L_2937 - .L_2936)
.L_2936:
        /*0080*/ 	.word	0x00000000
        /*0084*/ 	.short	0x0005
        /*0086*/ 	.short	0x0028
        /*0088*/ 	.byte	0x00, 0xf0, 0x21, 0x00


	//----- nvinfo : EIATTR_KPARAM_INFO
	.align		4
.L_2937:
        /*008c*/ 	.byte	0x04, 0x17
        /*008e*/ 	.short	(.L_2939 - .L_2938)
.L_2938:
        /*0090*/ 	.word	0x00000000
        /*0094*/ 	.short	0x0004
        /*0096*/ 	.short	0x0020
        /*0098*/ 	.byte	0x00, 0xf0, 0x21, 0x00


	//----- nvinfo : EIATTR_KPARAM_INFO
	.align		4
.L_2939:
        /*009c*/ 	.byte	0x04, 0x17
        /*009e*/ 	.short	(.L_2941 - .L_2940)
.L_2940:
        /*00a0*/ 	.word	0x00000000
        /*00a4*/ 	.short	0x0003
        /*00a6*/ 	.short	0x0018
        /*00a8*/ 	.byte	0x00, 0xf0, 0x21, 0x00


	//----- nvinfo : EIATTR_KPARAM_INFO
	.align		4
.L_2941:
        /*00ac*/ 	.byte	0x04, 0x17
        /*00ae*/ 	.short	(.L_2943 - .L_2942)
.L_2942:
        /*00b0*/ 	.word	0x00000000
        /*00b4*/ 	.short	0x0002
        /*00b6*/ 	.short	0x0010
        /*00b8*/ 	.byte	0x00, 0xf0, 0x21, 0x00


	//----- nvinfo : EIATTR_KPARAM_INFO
	.align		4
.L_2943:
        /*00bc*/ 	.byte	0x04, 0x17
        /*00be*/ 	.short	(.L_2945 - .L_2944)
.L_2944:
        /*00c0*/ 	.word	0x00000000
        /*00c4*/ 	.short	0x0001
        /*00c6*/ 	.short	0x0008
        /*00c8*/ 	.byte	0x00, 0xf0, 0x21, 0x00


	//----- nvinfo : EIATTR_KPARAM_INFO
	.align		4
.L_2945:
        /*00cc*/ 	.byte	0x04, 0x17
        /*00ce*/ 	.short	(.L_2947 - .L_2946)
.L_2946:
        /*00d0*/ 	.word	0x00000000
        /*00d4*/ 	.short	0x0000
        /*00d6*/ 	.short	0x0000
        /*00d8*/ 	.byte	0x00, 0xf0, 0x21, 0x00


	//----- nvinfo : EIATTR_MAXREG_COUNT
	.align		4
.L_2947:
        /*00dc*/ 	.byte	0x03, 0x1b
        /*00de*/ 	.short	0x00ff


	//----- nvinfo : EIATTR_NUM_BARRIERS
	.align		4
        /*00e0*/ 	.byte	0x02, 0x4c
        /*00e2*/ 	.byte	0x01
	.zero		1


	//----- nvinfo : EIATTR_MERCURY_ISA_VERSION
	.align		4
        /*00e4*/ 	.byte	0x03, 0x5f
        /*00e6*/ 	.short	0x0000


	//----- nvinfo : EIATTR_COOP_GROUP_MASK_REGIDS
	.align		4
        /*00e8*/ 	.byte	0x04, 0x29
        /*00ea*/ 	.short	(.L_2949 - .L_2948)


	//   ....[0]....
.L_2948:
        /*00ec*/ 	.word	0xffffffff


	//   ....[1]....
        /*00f0*/ 	.word	0xffffffff


	//   ....[2]....
        /*00f4*/ 	.word	0xffffffff


	//   ....[3]....
        /*00f8*/ 	.word	0xffffffff


	//   ....[4]....
        /*00fc*/ 	.word	0xffffffff


	//   ....[5]....
        /*0100*/ 	.word	0xffffffff


	//   ....[6]....
        /*0104*/ 	.word	0xffffffff


	//   ....[7]....
        /*0108*/ 	.word	0xffffffff


	//   ....[8]....
        /*010c*/ 	.word	0xffffffff


	//   ....[9]....
        /*0110*/ 	.word	0xffffffff


	//   ....[10]....
        /*0114*/ 	.word	0xffffffff


	//   ....[11]....
        /*0118*/ 	.word	0xffffffff


	//   ....[12]....
        /*011c*/ 	.word	0xffffffff


	//   ....[13]....
        /*0120*/ 	.word	0xffffffff


	//   ....[14]....
        /*0124*/ 	.word	0xffffffff


	//   ....[15]....
        /*0128*/ 	.word	0xffffffff


	//   ....[16]....
        /*012c*/ 	.word	0xffffffff


	//   ....[17]....
        /*0130*/ 	.word	0xffffffff


	//   ....[18]....
        /*0134*/ 	.word	0xffffffff


	//   ....[19]....
        /*0138*/ 	.word	0xffffffff


	//   ....[20]....
        /*013c*/ 	.word	0xffffffff


	//   ....[21]....
        /*0140*/ 	.word	0xffffffff


	//   ....[22]....
        /*0144*/ 	.word	0xffffffff


	//   ....[23]....
        /*0148*/ 	.word	0xffffffff


	//   ....[24]....
        /*014c*/ 	.word	0xffffffff


	//   ....[25]....
        /*0150*/ 	.word	0xffffffff


	//   ....[26]....
        /*0154*/ 	.word	0xffffffff


	//   ....[27]....
        /*0158*/ 	.word	0xffffffff


	//   ....[28]....
        /*015c*/ 	.word	0xffffffff


	//   ....[29]....
        /*0160*/ 	.word	0xffffffff


	//   ....[30]....
        /*0164*/ 	.word	0xffffffff


	//   ....[31]....
        /*0168*/ 	.word	0xffffffff


	//   ....[32]....
        /*016c*/ 	.word	0xffffffff


	//   ....[33]....
        /*0170*/ 	.word	0xffffffff


	//   ....[34]....
        /*0174*/ 	.word	0xffffffff


	//   ....[35]....
        /*0178*/ 	.word	0xffffffff


	//   ....[36]....
        /*017c*/ 	.word	0xffffffff


	//   ....[37]....
        /*0180*/ 	.word	0xffffffff


	//   ....[38]....
        /*0184*/ 	.word	0xffffffff


	//   ....[39]....
        /*0188*/ 	.word	0xffffffff


	//   ....[40]....
        /*018c*/ 	.word	0xffffffff


	//   ....[41]....
        /*0190*/ 	.word	0xffffffff


	//   ....[42]....
        /*0194*/ 	.word	0xffffffff


	//   ....[43]....
        /*0198*/ 	.word	0xffffffff


	//   ....[44]....
        /*019c*/ 	.word	0xffffffff


	//   ....[45]....
        /*01a0*/ 	.word	0xffffffff


	//   ....[46]....
        /*01a4*/ 	.word	0xffffffff


	//   ....[47]....
        /*01a8*/ 	.word	0xffffffff


	//   ....[48]....
        /*01ac*/ 	.word	0xffffffff


	//   ....[49]....
        /*01b0*/ 	.word	0xffffffff


	//   ....[50]....
        /*01b4*/ 	.word	0xffffffff


	//   ....[51]....
        /*01b8*/ 	.word	0xffffffff


	//   ....[52]....
        /*01bc*/ 	.word	0xffffffff


	//   ....[53]....
        /*01c0*/ 	.word	0xffffffff


	//   ....[54]....
        /*01c4*/ 	.word	0xffffffff


	//   ....[55]....
        /*01c8*/ 	.word	0xffffffff


	//   ....[56]....
        /*01cc*/ 	.word	0xffffffff


	//   ....[57]....
        /*01d0*/ 	.word	0xffffffff


	//   ....[58]....
        /*01d4*/ 	.word	0xffffffff


	//   ....[59]....
        /*01d8*/ 	.word	0xffffffff


	//   ....[60]....
        /*01dc*/ 	.word	0xffffffff


	//   ....[61]....
        /*01e0*/ 	.word	0xffffffff


	//   ....[62]....
        /*01e4*/ 	.word	0xffffffff


	//   ....[63]....
        /*01e8*/ 	.word	0xffffffff


	//   ....[64]....
        /*01ec*/ 	.word	0xffffffff


	//   ....[65]....
        /*01f0*/ 	.word	0xffffffff


	//----- nvinfo : EIATTR_COOP_GROUP_INSTR_OFFSETS
	.align		4
.L_2949:
        /*01f4*/ 	.byte	0x04, 0x28
        /*01f6*/ 	.short	(.L_2951 - .L_2950)


	//   ....[0]....
.L_2950:
        /*01f8*/ 	.word	0x00000150


	//   ....[1]....
        /*01fc*/ 	.word	0x00000880


	//   ....[2]....
        /*0200*/ 	.word	0x000008b0


	//   ....[3]....
        /*0204*/ 	.word	0x00000930


	//   ....[4]....
        /*0208*/ 	.word	0x00000940


	//   ....[5]....
        /*020c*/ 	.word	0x00000990


	//   ....[6]....
        /*0210*/ 	.word	0x000009a0


	//   ....[7]....
        /*0214*/ 	.word	0x000009f0


	//   ....[8]....
        /*0218*/ 	.word	0x00000a00


	//   ....[9]....
        /*021c*/ 	.word	0x00000a50


	//   ....[10]....
        /*0220*/ 	.word	0x00000a60


	//   ....[11]....
        /*0224*/ 	.word	0x00000b20


	//   ....[12]....
        /*0228*/ 	.word	0x00000b50


	//   ....[13]....
        /*022c*/ 	.word	0x00000bd0


	//   ....[14]....
        /*0230*/ 	.word	0x00000be0


	//   ....[15]....
        /*0234*/ 	.word	0x00000c30


	//   ....[16]....
        /*0238*/ 	.word	0x00000c40


	//   ....[17]....
        /*023c*/ 	.word	0x00000c90


	//   ....[18]....
        /*0240*/ 	.word	0x00000ca0


	//   ....[19]....
        /*0244*/ 	.word	0x00000d10


	//   ....[20]....
        /*0248*/ 	.word	0x00000d40


	//   ....[21]....
        /*024c*/ 	.word	0x00000ec0


	//   ....[22]....
        /*0250*/ 	.word	0x00000ed0


	//   ....[23]....
        /*0254*/ 	.word	0x00000f20


	//   ....[24]....
        /*0258*/ 	.word	0x00000f30


	//   ....[25]....
        /*025c*/ 	.word	0x00000f80


	//   ....[26]....
        /*0260*/ 	.word	0x00000f90


	//   ....[27]....
        /*0264*/ 	.word	0x00000fe0


	//   ....[28]....
        /*0268*/ 	.word	0x00000ff0


	//   ....[29]....
        /*026c*/ 	.word	0x00001040


	//   ....[30]....
        /*0270*/ 	.word	0x00001050


	//   ....[31]....
        /*0274*/ 	.word	0x00001750


	//   ....[32]....
        /*0278*/ 	.word	0x00001770


	//   ....[33]....
        /*027c*/ 	.word	0x000017c0


	//   ....[34]....
        /*0280*/ 	.word	0x000017d0


	//   ....[35]....
        /*0284*/ 	.word	0x00001820


	//   ....[36]....
        /*0288*/ 	.word	0x00001830


	//   ....[37]....
        /*028c*/ 	.word	0x00001880


	//   ....[38]....
        /*0290*/ 	.word	0x00001890


	//   ....[39]....
        /*0294*/ 	.word	0x000018f0


	//   ....[40]....
        /*0298*/ 	.word	0x00001910


	//   ....[41]....
        /*029c*/ 	.word	0x000019d0


	//   ....[42]....
        /*02a0*/ 	.word	0x000019f0


	//   ....[43]....
        /*02a4*/ 	.word	0x00001a40


	//   ....[44]....
        /*02a8*/ 	.word	0x00001a50


	//   ....[45]....
        /*02ac*/ 	.word	0x00001aa0


	//   ....[46]....
        /*02b0*/ 	.word	0x00001ab0


	//   ....[47]....
        /*02b4*/ 	.word	0x00001b20


	//   ....[48]....
        /*02b8*/ 	.word	0x00001b30


	//   ....[49]....
        /*02bc*/ 	.word	0x00001ba0


	//   ....[50]....
        /*02c0*/ 	.word	0x00001bc0


	//   ....[51]....
        /*02c4*/ 	.word	0x00001d30


	//   ....[52]....
        /*02c8*/ 	.word	0x00001d40


	//   ....[53]....
        /*02cc*/ 	.word	0x00001d90


	//   ....[54]....
        /*02d0*/ 	.word	0x00001da0


	//   ....[55]....
        /*02d4*/ 	.word	0x00001df0


	//   ....[56]....
        /*02d8*/ 	.word	0x00001e00


	//   ....[57]....
        /*02dc*/ 	.word	0x00001e50


	//   ....[58]....
        /*02e0*/ 	.word	0x00001e60


	//   ....[59]....
        /*02e4*/ 	.word	0x00001eb0


	//   ....[60]....
        /*02e8*/ 	.word	0x00001ec0


	//   ....[61]....
        /*02ec*/ 	.word	0x00002070


	//   ....[62]....
        /*02f0*/ 	.word	0x000020b0


	//   ....[63]....
        /*02f4*/ 	.word	0x000020d0


	//   ....[64]....
        /*02f8*/ 	.word	0x000020f0


	//   ....[65]....
        /*02fc*/ 	.word	0x00002120


	//----- nvinfo : EIATTR_EXIT_INSTR_OFFSETS
	.align		4
.L_2951:
        /*0300*/ 	.byte	0x04, 0x1c
        /*0302*/ 	.short	(.L_2953 - .L_2952)


	//   ....[0]....
.L_2952:
        /*0304*/ 	.word	0x00001290


	//   ....[1]....
        /*0308*/ 	.word	0x000022b0


	//   ....[2]....
        /*030c*/ 	.word	0x00002390


	//----- nvinfo : EIATTR_CRS_STACK_SIZE
	.align		4
.L_2953:
        /*0310*/ 	.byte	0x04, 0x1e
        /*0312*/ 	.short	(.L_2955 - .L_2954)
.L_2954:
        /*0314*/ 	.word	0x00000000
.L_2955:


//--------------------- .nv.info._ZN4vllm3moe44grouped_topk_fused_small_expert_count_kernelIffiLNS0_11ScoringFuncE0ELi256ELb1ELi8EEEvPT_PfPT1_PKT0_llllllbd --------------------------
	.section	.nv.info._ZN4vllm3moe44grouped_topk_fused_small_expert_count_kernelIffiLNS0_11ScoringFuncE0ELi256ELb1ELi8EEEvPT_PfPT1_PKT0_llllllbd,"",@"SHT_CUDA_INFO"
	.sectionflags	@""
	.align	4


	//----- nvinfo : EIATTR_CUDA_API_VERSION
	.align		4
        /*0000*/ 	.byte	0x04, 0x37
        /*0002*/ 	.short	(.L_2957 - .L_2956)
.L_2956:
        /*0004*/ 	.word	0x00000082


	//----- nvinfo : EIATTR_SW2861232_WAR
	.align		4
.L_2957:
        /*0008*/ 	.byte	0x01, 0x35
	.zero		2


	//----- nvinfo : EIATTR_PARAM_CBANK
	.align		4
        /*000c*/ 	.byte	0x04, 0x0a
        /*000e*/ 	.short	(.L_2959 - .L_2958)
	.align		4
.L_2958:
        /*0010*/ 	.word	index@(.nv.constant0._ZN4vllm3moe44grouped_topk_fused_small_expert_count_kernelIffiLNS0_11ScoringFuncE0ELi256ELb1ELi8EEEvPT_PfPT1_PKT0_llllllbd)
        /*0014*/ 	.short	0x0160
        /*0016*/ 	.short	0x0060


	//----- nvinfo : EIATTR_CBANK_PARAM_SIZE
	.align		4
.L_2959:
        /*0018*/ 	.byte	0x03, 0x19
        /*001a*/ 	.short	0x0060


	//----- nvinfo : EIATTR_KPARAM_INFO
	.align		4
        /*001c*/ 	.byte	0x04, 0x17
        /*001e*/ 	.short	(.L_2961 - .L_2960)
.L_2960:
        /*0020*/ 	.word	0x00000000
        /*0024*/ 	.short	0x000b
        /*0026*/ 	.short	0x0058
        /*0028*/ 	.byte	0x00, 0xf0, 0x21, 0x00


	//----- nvinfo : EIATTR_KPARAM_INFO
	.align		4
.L_2961:
        /*002c*/ 	.byte	0x04, 0x17
        /*002e*/ 	.short	(.L_2963 - .L_2962)
.L_2962:
        /*0030*/ 	.word	0x00000000
        /*0034*/ 	.short	0x000a
        /*0036*/ 	.short	0x0050
        /*0038*/ 	.byte	0x00, 0xf0, 0x05, 0x00


	//----- nvinfo : EIATTR_KPARAM_INFO
	.align		4
.L_2963:
        /*003c*/ 	.byte	0x04, 0x17
        /*003e*/ 	.short	(.L_2965 - .L_2964)
.L_2964:
        /*0040*/ 	.word	0x00000000
        /*0044*/ 	.short	0x0009
        /*0046*/ 	.short	0x0048
        /*0048*/ 	.byte	0x00, 0xf0, 0x21, 0x00


	//----- nvinfo : EIATTR_KPARAM_INFO
	.align		4
.L_2965:
        /*004c*/ 	.byte	0x04, 0x17
        /*004e*/ 	.short	(.L_2967 - .L_2966)
.L_2966:
        /*0050*/ 	.word	0x00000000
        /*0054*/ 	.short	0x0008
        /*0056*/ 	.short	0x0040
        /*0058*/ 	.byte	0x00, 0xf0, 0x21, 0x00


	//----- nvinfo : EIATTR_KPARAM_INFO
	.align		4
.L_2967:
        /*005c*/ 	.byte	0x04, 0x17
        /*005e*/ 	.short	(.L_2969 - .L_2968)
.L_2968:
        /*0060*/ 	.word	0x00000000
        /*0064*/ 	.short	0x0007
        /*0066*/ 	.short	0x0038
        /*0068*/ 	.byte	0x00, 0xf0, 0x21, 0x00


	//----- nvinfo : EIATTR_KPARAM_INFO
	.align		4
.L_2969:
        /*006c*/ 	.byte	0x04, 0x17
        /*006e*/ 	.short	(.L_2971 - .L_2970)
.L_2970:
        /*0070*/ 	.word	0x00000000
        /*0074*/ 	.short	0x0006
        /*0076*/ 	.short	0x0030
        /*0078*/ 	.byte	0x00, 0xf0, 0x21, 0x00


	//----- nvinfo : EIATTR_KPARAM_INFO
	.align		4
.L_2971:
        /*007c*/ 	.byte	0x04, 0x17
        /*007e*/ 	.short	(.L_2973 - .L_2972)
.L_2972:
        /*0080*/ 	.word	0x00000000
        /*0084*/ 	.short	0x0005
        /*0086*/ 	.short	0x0028
        /*0088*/ 	.byte	0x00, 0xf0, 0x21, 0x00


	//----- nvinfo : EIATTR_KPARAM_INFO
	.align		4
.L_2973:
        /*008c*/ 	.byte	0x04, 0x17
        /*008e*/ 	.short	(.L_2975 - .L_2974)
.L_2974:
        /*0090*/ 	.word	0x00000000
        /*0094*/ 	.short	0x0004
        /*0096*/ 	.short	0x0020
        /*0098*/ 	.byte	0x00, 0xf0, 0x21, 0x00


	//----- nvinfo : EIATTR_KPARAM_INFO
	.align		4
.L_2975:
        /*009c*/ 	.byte	0x04, 0x17
        /*009e*/ 	.short	(.L_2977 - .L_2976)
.L_2976:
        /*00a0*/ 	.word	0x00000000
        /*00a4*/ 	.short	0x0003
        /*00a6*/ 	.short	0x0018
        /*00a8*/ 	.byte	0x00, 0xf0, 0x21, 0x00


	//----- nvinfo : EIATTR_KPARAM_INFO
	.align		4
.L_2977:
        /*00ac*/ 	.byte	0x04, 0x17
        /*00ae*/ 	.short	(.L_2979 - .L_2978)
.L_2978:
        /*00b0*/ 	.word	0x00000000
        /*00b4*/ 	.short	0x0002
        /*00b6*/ 	.short	0x0010
        /*00b8*/ 	.byte	0x00, 0xf0, 0x21, 0x00


	//----- nvinfo : EIATTR_KPARAM_INFO
	.align		4
.L_2979:
        /*00bc*/ 	.byte	0x04, 0x17
        /*00be*/ 	.short	(.L_2981 - .L_2980)
.L_2980:
        /*00c0*/ 	.word	0x00000000
        /*00c4*/ 	.short	0x0001
        /*00c6*/ 	.short	0x0008
        /*00c8*/ 	.byte	0x00, 0xf0, 0x21, 0x00


	//----- nvinfo : EIATTR_KPARAM_INFO
	.align		4
.L_2981:
        /*00cc*/ 	.byte	0x04, 0x17
        /*00ce*/ 	.short	(.L_2983 - .L_2982)
.L_2982:
        /*00d0*/ 	.word	0x00000000
        /*00d4*/ 	.short	0x0000
        /*00d6*/ 	.short	0x0000
        /*00d8*/ 	.byte	0x00, 0xf0, 0x21, 0x00


	//----- nvinfo : EIATTR_MAXREG_COUNT
	.align		4
.L_2983:
        /*00dc*/ 	.byte	0x03, 0x1b
        /*00de*/ 	.short	0x00ff


	//----- nvinfo : EIATTR_NUM_BARRIERS
	.align		4
        /*00e0*/ 	.byte	0x02, 0x4c
        /*00e2*/ 	.byte	0x01
	.zero		1


	//----- nvinfo : EIATTR_MERCURY_ISA_VERSION
	.align		4
        /*00e4*/ 	.byte	0x03, 0x5f
        /*00e6*/ 	.short	0x0000


	//----- nvinfo : EIATTR_COOP_GROUP_MASK_REGIDS
	.align		4
        /*00e8*/ 	.byte	0x04, 0x29
        /*00ea*/ 	.short	(.L_2985 - .L_2984)


	//   ....[0]....
.L_2984:
        /*00ec*/ 	.word	0xffffffff


	//   ....[1]....
        /*00f0*/ 	.word	0xffffffff


	//   ....[2]....
        /*00f4*/ 	.word	0xffffffff


	//   ....[3]....
        /*00f8*/ 	.word	0xffffffff


	//   ....[4]....
        /*00fc*/ 	.word	0xffffffff


	//   ....[5]....
        /*0100*/ 	.word	0xffffffff


	//   ....[6]....
        /*0104*/ 	.word	0xffffffff


	//   ....[7]....
        /*0108*/ 	.word	0xffffffff


	//   ....[8]....
        /*010c*/ 	.word	0xffffffff


	//   ....[9]....
        /*0110*/ 	.word	0xffffffff


	//   ....[10]....
        /*0114*/ 	.word	0xffffffff


	//   ....[11]....
        /*0118*/ 	.word	0xffffffff


	//   ....[12]....
        /*011c*/ 	.word	0xffffffff


	//   ....[13]....
        /*0120*/ 	.word	0xffffffff


	//   ....[14]....
        /*0124*/ 	.word	0xffffffff


	//   ....[15]....
        /*0128*/ 	.word	0xffffffff


	//   ....[16]....
        /*012c*/ 	.word	0xffffffff


	//   ....[17]....
        /*0130*/ 	.word	0xffffffff


	//   ....[18]....
        /*0134*/ 	.word	0xffffffff


	//   ....[19]....
        /*0138*/ 	.word	0xffffffff


	//   ....[20]....
        /*013c*/ 	.word	0xffffffff


	//   ....[21]....
        /*0140*/ 	.word	0xffffffff


	//   ....[22]....
        /*0144*/ 	.word	0xffffffff


	//   ....[23]....
        /*0148*/ 	.word	0xffffffff


	//   ....[24]....
        /*014c*/ 	.word	0xffffffff


	//   ....[25]....
        /*0150*/ 	.word	0xffffffff


	//   ....[26]....
        /*0154*/ 	.word	0xffffffff


	//   ....[27]....
        /*0158*/ 	.word	0xffffffff


	//   ....[28]....
        /*015c*/ 	.word	0xffffffff


	//   ....[29]....
        /*0160*/ 	.word	0xffffffff


	//   ....[30]....
        /*0164*/ 	.word	0xffffffff


	//   ....[31]....
        /*0168*/ 	.word	0xffffffff


	//   ....[32]....
        /*016c*/ 	.word	0xffffffff


	//   ....[33]....
        /*0170*/ 	.word	0xffffffff


	//   ....[34]....
        /*0174*/ 	.word	0xffffffff


	//   ....[35]....
        /*0178*/ 	.word	0xffffffff


	//   ....[36]....
        /*017c*/ 	.word	0xffffffff


	//   ....[37]....
        /*0180*/ 	.word	0xffffffff


	//   ....[38]....
        /*0184*/ 	.word	0xffffffff


	//   ....[39]....
        /*0188*/ 	.word	0xffffffff


	//   ....[40]....
        /*018c*/ 	.word	0xffffffff


	//   ....[41]....
        /*0190*/ 	.word	0xffffffff


	//   ....[42]....
        /*0194*/ 	.word	0xffffffff


	//   ....[43]....
        /*0198*/ 	.word	0xffffffff


	//   ....[44]....
        /*019c*/ 	.word	0xffffffff


	//   ....[45]....
        /*01a0*/ 	.word	0xffffffff


	//   ....[46]....
        /*01a4*/ 	.word	0xffffffff


	//   ....[47]....
        /*01a8*/ 	.word	0xffffffff


	//   ....[48]....
        /*01ac*/ 	.word	0xffffffff


	//   ....[49]....
        /*01b0*/ 	.word	0xffffffff


	//   ....[50]....
        /*01b4*/ 	.word	0xffffffff


	//   ....[51]....
        /*01b8*/ 	.word	0xffffffff


	//   ....[52]....
        /*01bc*/ 	.word	0xffffffff


	//   ....[53]....
        /*01c0*/ 	.word	0xffffffff


	//   ....[54]....
        /*01c4*/ 	.word	0xffffffff


	//   ....[55]....
        /*01c8*/ 	.word	0xffffffff


	//   ....[56]....
        /*01cc*/ 	.word	0xffffffff


	//   ....[57]....
        /*01d0*/ 	.word	0xffffffff


	//   ....[58]....
        /*01d4*/ 	.word	0xffffffff


	//   ....[59]....
        /*01d8*/ 	.word	0xffffffff


	//   ....[60]....
        /*01dc*/ 	.word	0xffffffff


	//   ....[61]....
        /*01e0*/ 	.word	0xffffffff


	//   ....[62]....
        /*01e4*/ 	.word	0xffffffff


	//   ....[63]....
        /*01e8*/ 	.word	0xffffffff


	//   ....[64]....
        /*01ec*/ 	.word	0xffffffff


	//   ....[65]....
        /*01f0*/ 	.word	0xffffffff


	//   ....[66]....
        /*01f4*/ 	.word	0xffffffff


	//   ....[67]....
        /*01f8*/ 	.word	0xffffffff


	//   ....[68]....
        /*01fc*/ 	.word	0xffffffff


	//   ....[69]....
        /*0200*/ 	.word	0xffffffff


	//   ....[70]....
        /*0204*/ 	.word	0xffffffff


	//   ....[71]....
        /*0208*/ 	.word	0xffffffff


	//   ....[72]....
        /*020c*/ 	.word	0xffffffff


	//   ....[73]....
        /*0210*/ 	.word	0xffffffff


	//   ....[74]....
        /*0214*/ 	.word	0xffffffff


	//   ....[75]....
        /*0218*/ 	.word	0xffffffff


	//   ....[76]....
        /*021c*/ 	.word	0xffffffff


	//   ....[77]....
        /*0220*/ 	.word	0xffffffff


	//   ....[78]....
        /*0224*/ 	.word	0xffffffff


	//   ....[79]....
        /*0228*/ 	.word	0xffffffff


	//   ....[80]....
        /*022c*/ 	.word	0xffffffff


	//   ....[81]....
        /*0230*/ 	.word	0xffffffff


	//   ....[82]....
        /*0234*/ 	.word	0xffffffff


	//   ....[83]....
        /*0238*/ 	.word	0xffffffff


	//   ....[84]....
        /*023c*/ 	.word	0xffffffff


	//   ....[85]....
        /*0240*/ 	.word	0xffffffff


	//   ....[86]....
        /*0244*/ 	.word	0xffffffff


	//   ....[87]....
        /*0248*/ 	.word	0xffffffff


	//   ....[88]....
        /*024c*/ 	.word	0xffffffff


	//   ....[89]....
        /*0250*/ 	.word	0xffffffff


	//   ....[90]....
        /*0254*/ 	.word	0xffffffff


	//   ....[91]....
        /*0258*/ 	.word	0xffffffff


	//----- nvinfo : EIATTR_COOP_GROUP_INSTR_OFFSETS
	.align		4
.L_2985:
        /*025c*/ 	.byte	0x04, 0x28
        /*025e*/ 	.short	(.L_2987 - .L_2986)


	//   ....[0]....
.L_2986:
        /*0260*/ 	.word	0x00000040


	//   ....[1]....
        /*0264*/ 	.word	0x00000200


	//   ....[2]....
        /*0268*/ 	.word	0x00000220


	//   ....[3]....
        /*026c*/ 	.word	0x00000270


	//   ....[4]....
        /*0270*/ 	.word	0x00000280


	//   ....[5]....
        /*0274*/ 	.word	0x000002d0


	//   ....[6]....
        /*0278*/ 	.word	0x000002e0


	//   ....[7]....
        /*027c*/ 	.word	0x00000330


	//   ....[8]....
        /*0280*/ 	.word	0x00000340


	//   ....[9]....
        /*0284*/ 	.word	0x00000390


	//   ....[10]....
        /*0288*/ 	.word	0x000003a0


	//   ....[11]....
        /*028c*/ 	.word	0x00000420


	//   ....[12]....
        /*0290*/ 	.word	0x00000460


	//   ....[13]....
        /*0294*/ 	.word	0x00000470


	//   ....[14]....
        /*0298*/ 	.word	0x000004c0


	//   ....[15]....
        /*029c*/ 	.word	0x000004d0


	//   ....[16]....
        /*02a0*/ 	.word	0x00000520


	//   ....[17]....
        /*02a4*/ 	.word	0x00000530


	//   ....[18]....
        /*02a8*/ 	.word	0x000005a0


	//   ....[19]....
        /*02ac*/ 	.word	0x000005b0


	//   ....[20]....
        /*02b0*/ 	.word	0x00000790


	//   ....[21]....
        /*02b4*/ 	.word	0x000007a0


	//   ....[22]....
        /*02b8*/ 	.word	0x000007f0


	//   ....[23]....
        /*02bc*/ 	.word	0x00000800


	//   ....[24]....
        /*02c0*/ 	.word	0x00000850


	//   ....[25]....
        /*02c4*/ 	.word	0x00000860


	//   ....[26]....
        /*02c8*/ 	.word	0x000008b0


	//   ....[27]....
        /*02cc*/ 	.word	0x000008c0


	//   ....[28]....
        /*02d0*/ 	.word	0x00000920


	//   ....[29]....
        /*02d4*/ 	.word	0x00000930


	//   ....[30]....
        /*02d8*/ 	.word	0x000009c0


	//   ....[31]....
        /*02dc*/ 	.word	0x00000a00


	//   ....[32]....
        /*02e0*/ 	.word	0x00000a10


	//   ....[33]....
        /*02e4*/ 	.word	0x00000a60


	//   ....[34]....
        /*02e8*/ 	.word	0x00000a70


	//   ....[35]....
        /*02ec*/ 	.word	0x00000ac0


	//   ....[36]....
        /*02f0*/ 	.word	0x00000ad0


	//   ....[37]....
        /*02f4*/ 	.word	0x00000b20


	//   ....[38]....
        /*02f8*/ 	.word	0x00000b30


	//   ....[39]....
        /*02fc*/ 	.word	0x00000bd0


	//   ....[40]....
        /*0300*/ 	.word	0x00000c10


	//   ....[41]....
        /*0304*/ 	.word	0x00000c20


	//   ....[42]....
        /*0308*/ 	.word	0x00000c70


	//   ....[43]....
        /*030c*/ 	.word	0x00000c80


	//   ....[44]....
        /*0310*/ 	.word	0x00000cd0


	//   ....[45]....
        /*0314*/ 	.word	0x00000ce0


	//   ....[46]....
        /*0318*/ 	.word	0x00000d30


	//   ....[47]....
        /*031c*/ 	.word	0x00000d40


	//   ....[48]....
        /*0320*/ 	.word	0x00000dd0


	//   ....[49]....
        /*0324*/ 	.word	0x00000e10


	//   ....[50]....
        /*0328*/ 	.word	0x00000e20


	//   ....[51]....
        /*032c*/ 	.word	0x00000e70


	//   ....[52]....
        /*0330*/ 	.word	0x00000e80


	//   ....[53]....
        /*0334*/ 	.word	0x00000ee0


	//   ....[54]....
        /*0338*/ 	.word	0x00000f10


	//   ....[55]....
        /*033c*/ 	.word	0x00000fc0


	//   ....[56]....
        /*0340*/ 	.word	0x00001000


	//   ....[57]....
        /*0344*/ 	.word	0x000015f0


	//   ....[58]....
        /*0348*/ 	.word	0x00001600


	//   ....[59]....
        /*034c*/ 	.word	0x00001650


	//   ....[60]....
        /*0350*/ 	.word	0x00001660


	//   ....[61]....
        /*0354*/ 	.word	0x000016b0


	//   ....[62]....
        /*0358*/ 	.word	0x000016c0


	//   ....[63]....
        /*035c*/ 	.word	0x00001720


	//   ....[64]....
        /*0360*/ 	.word	0x00001740


	//   ....[65]....
        /*0364*/ 	.word	0x000017a0


	//   ....[66]....
        /*0368*/ 	.word	0x000017d0


	//   ....[67]....
        /*036c*/ 	.word	0x00001880


	//   ....[68]....
        /*0370*/ 	.word	0x000018a0


	//   ....[69]....
        /*0374*/ 	.word	0x000018f0


	//   ....[70]....
        /*0378*/ 	.word	0x00001900


	//   ....[71]....
        /*037c*/ 	.word	0x00001950


	//   ....[72]....
        /*0380*/ 	.word	0x00001960


	//   ....[73]....
        /*0384*/ 	.word	0x000019d0


	//   ....[74]....
        /*0388*/ 	.word	0x000019e0


	//   ....[75]....
        /*038c*/ 	.word	0x00001a40


	//   ....[76]....
        /*0390*/ 	.word	0x00001a50


	//   ....[77]....
        /*0394*/ 	.word	0x00001ba0


	//   ....[78]....
        /*0398*/ 	.word	0x00001bb0


	//   ....[79]....
        /*039c*/ 	.word	0x00001c00


	//   ....[80]....
        /*03a0*/ 	.word	0x00001c10


	//   ....[81]....
        /*03a4*/ 	.word	0x00001c60


	//   ....[82]....
        /*03a8*/ 	.word	0x00001c70


	//   ....[83]....
        /*03ac*/ 	.word	0x00001cc0


	//   ....[84]....
        /*03b0*/ 	.word	0x00001cd0


	//   ....[85]....
        /*03b4*/ 	.word	0x00001d20


	//   ....[86]....
        /*03b8*/ 	.word	0x00001d30


	//   ....[87]....
        /*03bc*/ 	.word	0x00001e90


	//   ....[88]....
        /*03c0*/ 	.word	0x00001ed0


	//   ....[89]....
        /*03c4*/ 	.word	0x00001ef0


	//   ....[90]....
        /*03c8*/ 	.word	0x00001f10


	//   ....[91]....
        /*03cc*/ 	.word	0x00001f40


	//----- nvinfo : EIATTR_EXIT_INSTR_OFFSETS
	.align		4
.L_2987:
        /*03d0*/ 	.byte	0x04, 0x1c
        /*03d2*/ 	.short	(.L_2989 - .L_2988)


	//   ....[0]....
.L_2988:
        /*03d4*/ 	.word	0x00000080


	//   ....[1]....
        /*03d8*/ 	.word	0x000006e0


	//   ....[2]....
        /*03dc*/ 	.word	0x000020d0


	//   ....[3]....
        /*03e0*/ 	.word	0x000021b0


	//----- nvinfo : EIATTR_CRS_STACK_SIZE
	.align		4
.L_2989:
        /*03e4*/ 	.byte	0x04, 0x1e
        /*03e6*/ 	.short	(.L_2991 - .L_2990)
.L_2990:
        /*03e8*/ 	.word	0x00000000
.L_2991:


//--------------------- .nv.info._ZN4vllm3moe25grouped_topk_fused_kernelI13__nv_bfloat16S2_iLNS0_11ScoringFuncE1EEEvPT_PfPT1_PKT0_lllllbd --------------------------
	.section	.nv.info._ZN4vllm3moe25grouped_topk_fused_kernelI13__nv_bfloat16S2_iLNS0_11ScoringFuncE1EEEvPT_PfPT1_PKT0_lllllbd,"",@"SHT_CUDA_INFO"
	.sectionflags	@""
	.align	4


	//----- nvinfo : EIATTR_CUDA_API_VERSION
	.align		4
        /*0000*/ 	.byte	0x04, 0x37
        /*0002*/ 	.short	(.L_2993 - .L_2992)
.L_2992:
        /*0004*/ 	.word	0x00000082


	//----- nvinfo : EIATTR_SW2861232_WAR
	.align		4
.L_2993:
        /*0008*/ 	.byte	0x01, 0x35
	.zero		2


	//----- nvinfo : EIATTR_PARAM_CBANK
	.align		4
        /*000c*/ 	.byte	0x04, 0x0a
        /*000e*/ 	.short	(.L_2995 - .L_2994)
	.align		4
.L_2994:
        /*0010*/ 	.word	index@(.nv.constant0._ZN4vllm3moe25grouped_topk_fused_kernelI13__nv_bfloat16S2_iLNS0_11ScoringFuncE1EEEvPT_PfPT1_PKT0_lllllbd)
        /*0014*/ 	.short	0x0160
        /*0016*/ 	.short	0x0058


	//----- nvinfo : EIATTR_CBANK_PARAM_SIZE
	.align		4
.L_2995:
        /*0018*/ 	.byte	0x03, 0x19
        /*001a*/ 	.short	0x0058


	//----- nvinfo : EIATTR_KPARAM_INFO
	.align		4
        /*001c*/ 	.byte	0x04, 0x17
        /*001e*/ 	.short	(.L_2997 - .L_2996)
.L_2996:
        /*0020*/ 	.word	0x00000000
        /*0024*/ 	.short	0x000a
        /*0026*/ 	.short	0x0050
        /*0028*/ 	.byte	0x00, 0xf0, 0x21, 0x00


	//----- nvinfo : EIATTR_KPARAM_INFO
	.align		4
.L_2997:
        /*002c*/ 	.byte	0x04, 0x17
        /*002e*/ 	.short	(.L_2999 - .L_2998)
.L_2998:
        /*0030*/ 	.word	0x00000000
        /*0034*/ 	.short	0x0009
        /*0036*/ 	.short	0x0048
        /*0038*/ 	.byte	0x00, 0xf0, 0x05, 0x00


	//----- nvinfo : EIATTR_KPARAM_INFO
	.align		4
.L_2999:
        /*003c*/ 	.byte	0x04, 0x17
        /*003e*/ 	.short	(.L_3001 - .L_3000)
.L_3000:
        /*0040*/ 	.word	0x00000000
        /*0044*/ 	.short	0x0008
        /*0046*/ 	.short	0x0040
        /*0048*/ 	.byte	0x00, 0xf0, 0x21, 0x00


	//----- nvinfo : EIATTR_KPARAM_INFO
	.align		4
.L_3001:
        /*004c*/ 	.byte	0x04, 0x17
        /*004e*/ 	.short	(.L_3003 - .L_3002)
.L_3002:
        /*0050*/ 	.word	0x00000000
        /*0054*/ 	.short	0x0007
        /*0056*/ 	.short	0x0038
        /*0058*/ 	.byte	0x00, 0xf0, 0x21, 0x00


	//----- nvinfo : EIATTR_KPARAM_INFO
	.align		4
.L_3003:
        /*005c*/ 	.byte	0x04, 0x17
        /*005e*/ 	.short	(.L_3005 - .L_3004)
.L_3004:
        /*0060*/ 	.word	0x00000000
        /*0064*/ 	.short	0x0006
        /*0066*/ 	.short	0x0030
        /*0068*/ 	.byte	0x00, 0xf0, 0x21, 0x00


	//----- nvinfo : EIATTR_KPARAM_INFO
	.align		4
.L_3005:
        /*006c*/ 	.byte	0x04, 0x17
        /*006e*/ 	.short	(.L_3007 - .L_3006)
.L_3006:
        /*0070*/ 	.word	0x00000000
        /*0074*/ 	.short	0x0005
        /*0076*/ 	.short	0x0028
        /*0078*/ 	.byte	0x00, 0xf0, 0x21, 0x00


	//----- nvinfo : EIATTR_KPARAM_INFO
	.align		4
.L_3007:
        /*007c*/ 	.byte	0x04, 0x17
        /*007e*/ 	.short	(.L_3009 - .L_3008)
.L_3008:
        /*0080*/ 	.word	0x00000000
        /*0084*/ 	.short	0x0004
        /*0086*/ 	.short	0x0020
        /*0088*/ 	.byte	0x00, 0xf0, 0x21, 0x00


	//----- nvinfo : EIATTR_KPARAM_INFO
	.align		4
.L_3009:
        /*008c*/ 	.byte	0x04, 0x17
        /*008e*/ 	.short	(.L_3011 - .L_3010)
.L_3010:
        /*0090*/ 	.word	0x00000000
        /*0094*/ 	.short	0x0003
        /*0096*/ 	.short	0x0018
        /*0098*/ 	.byte	0x00, 0xf0, 0x21, 0x00


	//----- nvinfo : EIATTR_KPARAM_INFO
	.align		4
.L_3011:
        /*009c*/ 	.byte	0x04, 0x17
        /*009e*/ 	.short	(.L_3013 - .L_3012)
.L_3012:
        /*00a0*/ 	.word	0x00000000
        /*00a4*/ 	.short	0x0002
        /*00a6*/ 	.short	0x0010
        /*00a8*/ 	.byte	0x00, 0xf0, 0x21, 0x00


	//----- nvinfo : EIATTR_KPARAM_INFO
	.align		4
.L_3013:
        /*00ac*/ 	.byte	0x04, 0x17
        /*00ae*/ 	.short	(.L_3015 - .L_3014)
.L_3014:
        /*00b0*/ 	.word	0x00000000
        /*00b4*/ 	.short	0x0001
        /*00b6*/ 	.short	0x0008
        /*00b8*/ 	.byte	0x00, 0xf0, 0x21, 0x00


	//----- nvinfo : EIATTR_KPARAM_INFO
	.align		4
.L_3015:
        /*00bc*/ 	.byte	0x04, 0x17
        /*00be*/ 	.short	(.L_3017 - .L_3016)
.L_3016:
        /*00c0*/ 	.word	0x00000000
        /*00c4*/ 	.short	0x0000
        /*00c6*/ 	.short	0x0000
        /*00c8*/ 	.byte	0x00, 0xf0, 0x21, 0x00


	//----- nvinfo : EIATTR_MAXREG_COUNT
	.align		4
.L_3017:
        /*00cc*/ 	.byte	0x03, 0x1b
        /*00ce*/ 	.short	0x00ff


	//----- nvinfo : EIATTR_NUM_BARRIERS
	.align		4
        /*00d0*/ 	.byte	0x02, 0x4c
        /*00d2*/ 	.byte	0x01
	.zero		1


	//----- nvinfo : EIATTR_MERCURY_ISA_VERSION
	.align		4
        /*00d4*/ 	.byte	0x03, 0x5f
        /*00d6*/ 	.short	0x0000


	//----- nvinfo : EIATTR_COOP_GROUP_MASK_REGIDS
	.align		4
        /*00d8*/ 	.byte	0x04, 0x29
        /*00da*/ 	.short	(.L_3019 - .L_3018)


	//   ....[0]....
.L_3018:
        /*00dc*/ 	.word	0xffffffff


	//   ....[1]....
        /*00e0*/ 	.word	0xffffffff


	//   ....[2]....
        /*00e4*/ 	.word	0xffffffff


	//   ....[3]....
        /*00e8*/ 	.word	0xffffffff


	//   ....[4]....
        /*00ec*/ 	.word	0xffffffff


	//   ....[5]....
        /*00f0*/ 	.word	0xffffffff


	//   ....[6]....
        /*00f4*/ 	.word	0xffffffff


	//   ....[7]....
        /*00f8*/ 	.word	0xffffffff


	//   ....[8]....
        /*00fc*/ 	.word	0xffffffff


	//   ....[9]....
        /*0100*/ 	.word	0xffffffff


	//   ....[10]....
        /*0104*/ 	.word	0xffffffff


	//   ....[11]....
        /*0108*/ 	.word	0xffffffff


	//   ....[12]....
        /*010c*/ 	.word	0xffffffff


	//   ....[13]....
        /*0110*/ 	.word	0xffffffff


	//   ....[14]....
        /*0114*/ 	.word	0xffffffff


	//   ....[15]....
        /*0118*/ 	.word	0xffffffff


	//   ....[16]....
        /*011c*/ 	.word	0xffffffff


	//   ....[17]....
        /*0120*/ 	.word	0xffffffff


	//   ....[18]....
        /*0124*/ 	.word	0xffffffff


	//   ....[19]....
        /*0128*/ 	.word	0xffffffff


	//   ....[20]....
        /*012c*/ 	.word	0xffffffff


	//   ....[21]....
        /*0130*/ 	.word	0xffffffff


	//   ....[22]....
        /*0134*/ 	.word	0xffffffff


	//   ....[23]....
        /*0138*/ 	.word	0xffffffff


	//   ....[24]....
        /*013c*/ 	.word	0xffffffff


	//   ....[25]....
        /*0140*/ 	.word	0xffffffff


	//   ....[26]....
        /*0144*/ 	.word	0xffffffff


	//   ....[27]....
        /*0148*/ 	.word	0xffffffff


	//   ....[28]....
        /*014c*/ 	.word	0xffffffff


	//   ....[29]....
        /*0150*/ 	.word	0xffffffff


	//   ....[30]....
        /*0154*/ 	.word	0xffffffff


	//   ....[31]....
        /*0158*/ 	.word	0xffffffff


	//   ....[32]....
        /*015c*/ 	.word	0xffffffff


	//   ....[33]....
        /*0160*/ 	.word	0xffffffff


	//   ....[34]....
        /*0164*/ 	.word	0xffffffff


	//   ....[35]....
        /*0168*/ 	.word	0xffffffff


	//   ....[36]....
        /*016c*/ 	.word	0xffffffff


	//   ....[37]....
        /*0170*/ 	.word	0xffffffff


	//   ....[38]....
        /*0174*/ 	.word	0xffffffff


	//   ....[39]....
        /*0178*/ 	.word	0xffffffff


	//   ....[40]....
        /*017c*/ 	.word	0xffffffff


	//   ....[41]....
        /*0180*/ 	.word	0xffffffff


	//   ....[42]....
        /*0184*/ 	.word	0xffffffff


	//   ....[43]....
        /*0188*/ 	.word	0xffffffff


	//   ....[44]....
        /*018c*/ 	.word	0xffffffff


	//   ....[45]....
        /*0190*/ 	.word	0xffffffff


	//   ....[46]....
        /*0194*/ 	.word	0xffffffff


	//   ....[47]....
        /*0198*/ 	.word	0xffffffff


	//   ....[48]....
        /*019c*/ 	.word	0xffffffff


	//   ....[49]....
        /*01a0*/ 	.word	0xffffffff


	//   ....[50]....
        /*01a4*/ 	.word	0xffffffff


	//   ....[51]....
        /*01a8*/ 	.word	0xffffffff


	//   ....[52]....
        /*01ac*/ 	.word	0xffffffff


	//   ....[53]....
        /*01b0*/ 	.word	0xffffffff


	//   ....[54]....
        /*01b4*/ 	.word	0xffffffff


	//   ....[55]....
        /*01b8*/ 	.word	0xffffffff


	//   ....[56]....
        /*01bc*/ 	.word	0xffffffff


	//   ....[57]....
        /*01c0*/ 	.word	0xffffffff


	//   ....[58]....
        /*01c4*/ 	.word	0xffffffff


	//   ....[59]....
        /*01c8*/ 	.word	0xffffffff


	//   ....[60]....
        /*01cc*/ 	.word	0xffffffff


	//   ....[61]....
        /*01d0*/ 	.word	0xffffffff


	//   ....[62]....
        /*01d4*/ 	.word	0xffffffff


	//   ....[63]....
        /*01d8*/ 	.word	0xffffffff


	//   ....[64]....
        /*01dc*/ 	.word	0xffffffff


	//   ....[65]....
        /*01e0*/ 	.word	0xffffffff


	//   ....[66]....
        /*01e4*/ 	.word	0xffffffff


	//   ....[67]....
        /*01e8*/ 	.word	0xffffffff


	//   ....[68]....
        /*01ec*/ 	.word	0xffffffff


	//   ....[69]....
        /*01f0*/ 	.word	0xffffffff


	//   ....[70]....
        /*01f4*/ 	.word	0xffffffff


	//   ....[71]....
        /*01f8*/ 	.word	0xffffffff


	//   ....[72]....
        /*01fc*/ 	.word	0xffffffff


	//   ....[73]....
        /*0200*/ 	.word	0xffffffff


	//   ....[74]....
        /*0204*/ 	.word	0xffffffff


	//   ....[75]....
        /*0208*/ 	.word	0xffffffff


	//   ....[76]....
        /*020c*/ 	.word	0xffffffff


	//   ....[77]....
        /*0210*/ 	.word	0xffffffff


	//   ....[78]....
        /*0214*/ 	.word	0xffffffff


	//   ....[79]....
        /*0218*/ 	.word	0xffffffff


	//   ....[80]....
        /*021c*/ 	.word	0xffffffff


	//   ....[81]....
        /*0220*/ 	.word	0xffffffff


	//   ....[82]....
        /*0224*/ 	.word	0xffffffff


	//   ....[83]....
        /*0228*/ 	.word	0xffffffff


	//   ....[84]....
        /*022c*/ 	.word	0xffffffff


	//   ....[85]....
        /*0230*/ 	.word	0xffffffff


	//   ....[86]....
        /*0234*/ 	.word	0xffffffff


	//   ....[87]....
        /*0238*/ 	.word	0xffffffff


	//   ....[88]....
        /*023c*/ 	.word	0xffffffff


	//   ....[89]....
        /*0240*/ 	.word	0xffffffff


	//   ....[90]....
        /*0244*/ 	.word	0xffffffff


	//   ....[91]....
        /*0248*/ 	.word	0xffffffff


	//   ....[92]....
        /*024c*/ 	.word	0xffffffff


	//   ....[93]....
        /*0250*/ 	.word	0xffffffff


	//   ....[94]....
        /*0254*/ 	.word	0xffffffff


	//   ....[95]....
        /*0258*/ 	.word	0xffffffff


	//   ....[96]....
        /*025c*/ 	.word	0xffffffff


	//   ....[97]....
        /*0260*/ 	.word	0xffffffff


	//   ....[98]....
        /*0264*/ 	.word	0xffffffff


	//   ....[99]....
        /*0268*/ 	.word	0xffffffff


	//   ....[100]....
        /*026c*/ 	.word	0xffffffff


	//   ....[101]....
        /*0270*/ 	.word	0xffffffff


	//   ....[102]....
        /*0274*/ 	.word	0xffffffff


	//   ....[103]....
        /*0278*/ 	.word	0xffffffff


	//   ....[104]....
        /*027c*/ 	.word	0xffffffff


	//   ....[105]....
        /*0280*/ 	.word	0xffffffff


	//   ....[106]....
        /*0284*/ 	.word	0xffffffff


	//   ....[107]....
        /*0288*/ 	.word	0xffffffff


	//   ....[108]....
        /*028c*/ 	.word	0xffffffff


	//   ....[109]....
        /*0290*/ 	.word	0xffffffff


	//   ....[110]....
        /*0294*/ 	.word	0xffffffff


	//   ....[111]....
        /*0298*/ 	.word	0xffffffff


	//   ....[112]....
        /*029c*/ 	.word	0xffffffff


	//   ....[113]....
        /*02a0*/ 	.word	0xffffffff


	//   ....[114]....
        /*02a4*/ 	.word	0xffffffff


	//   ....[115]....
        /*02a8*/ 	.word	0xffffffff


	//   ....[116]....
        /*02ac*/ 	.word	0xffffffff


	//   ....[117]....
        /*02b0*/ 	.word	0xffffffff


	//   ....[118]....
        /*02b4*/ 	.word	0xffffffff


	//   ....[119]....
        /*02b8*/ 	.word	0xffffffff


	//   ....[120]....
        /*02bc*/ 	.word	0xffffffff


	//   ....[121]....
        /*02c0*/ 	.word	0xffffffff


	//   ....[122]....
        /*02c4*/ 	.word	0xffffffff


	//   ....[123]....
        /*02c8*/ 	.word	0xffffffff


	//   ....[124]....
        /*02cc*/ 	.word	0xffffffff


	//   ....[125]....
        /*02d0*/ 	.word	0xffffffff


	//   ....[126]....
        /*02d4*/ 	.word	0xffffffff


	//   ....[127]....
        /*02d8*/ 	.word	0xffffffff


	//   ....[128]....
        /*02dc*/ 	.word	0xffffffff


	//   ....[129]....
        /*02e0*/ 	.word	0xffffffff


	//   ....[130]....
        /*02e4*/ 	.word	0xffffffff


	//   ....[131]....
        /*02e8*/ 	.word	0xffffffff


	//   ....[132]....
        /*02ec*/ 	.word	0xffffffff


	//   ....[133]....
        /*02f0*/ 	.word	0xffffffff


	//   ....[134]....
        /*02f4*/ 	.word	0xffffffff


	//   ....[135]....
        /*02f8*/ 	.word	0xffffffff


	//   ....[136]....
        /*02fc*/ 	.word	0xffffffff


	//   ....[137]....
        /*0300*/ 	.word	0xffffffff


	//   ....[138]....
        /*0304*/ 	.word	0xffffffff


	//   ....[139]....
        /*0308*/ 	.word	0xffffffff


	//   ....[140]....
        /*030c*/ 	.word	0xffffffff


	//   ....[141]....
        /*0310*/ 	.word	0xffffffff


	//   ....[142]....
        /*0314*/ 	.word	0xffffffff


	//   ....[143]....
        /*0318*/ 	.word	0xffffffff


	//   ....[144]....
        /*031c*/ 	.word	0xffffffff


	//   ....[145]....
        /*0320*/ 	.word	0xffffffff


	//   ....[146]....
        /*0324*/ 	.word	0xffffffff


	//   ....[147]....
        /*0328*/ 	.word	0xffffffff


	//   ....[148]....
        /*032c*/ 	.word	0xffffffff


	//   ....[149]....
        /*0330*/ 	.word	0xffffffff


	//   ....[150]....
        /*0334*/ 	.word	0xffffffff


	//   ....[151]....
        /*0338*/ 	.word	0xffffffff


	//   ....[152]....
        /*033c*/ 	.word	0xffffffff


	//   ....[153]....
        /*0340*/ 	.word	0xffffffff


	//   ....[154]....
        /*0344*/ 	.word	0xffffffff


	//   ....[155]....
        /*0348*/ 	.word	0xffffffff


	//   ....[156]....
        /*034c*/ 	.word	0xffffffff


	//   ....[157]....
        /*0350*/ 	.word	0xffffffff


	//   ....[158]....
        /*0354*/ 	.word	0xffffffff


	//   ....[159]....
        /*0358*/ 	.word	0xffffffff


	//   ....[160]....
        /*035c*/ 	.word	0xffffffff


	//   ....[161]....
        /*0360*/ 	.word	0xffffffff


	//   ....[162]....
        /*0364*/ 	.word	0xffffffff


	//   ....[163]....
        /*0368*/ 	.word	0xffffffff


	//   ....[164]....
        /*036c*/ 	.word	0xffffffff


	//   ....[165]....
        /*0370*/ 	.word	0xffffffff


	//   ....[166]....
        /*0374*/ 	.word	0xffffffff


	//   ....[167]....
        /*0378*/ 	.word	0xffffffff


	//   ....[168]....
        /*037c*/ 	.word	0xffffffff


	//   ....[169]....
        /*0380*/ 	.word	0xffffffff


	//   ....[170]....
        /*0384*/ 	.word	0xffffffff


	//   ....[171]....
        /*0388*/ 	.word	0xffffffff


	//   ....[172]....
        /*038c*/ 	.word	0xffffffff


	//   ....[173]....
        /*0390*/ 	.word	0xffffffff


	//   ....[174]....
        /*0394*/ 	.word	0xffffffff


	//   ....[175]....
        /*0398*/ 	.word	0xffffffff


	//   ....[176]....
        /*039c*/ 	.word	0xffffffff


	//   ....[177]....
        /*03a0*/ 	.word	0xffffffff


	//   ....[178]....
        /*03a4*/ 	.word	0xffffffff


	//   ....[179]....
        /*03a8*/ 	.word	0xffffffff


	//   ....[180]....
        /*03ac*/ 	.word	0xffffffff


	//   ....[181]....
        /*03b0*/ 	.word	0xffffffff


	//   ....[182]....
        /*03b4*/ 	.word	0xffffffff


	//   ....[183]....
        /*03b8*/ 	.word	0xffffffff


	//   ....[184]....
        /*03bc*/ 	.word	0xffffffff


	//   ....[185]....
        /*03c0*/ 	.word	0xffffffff


	//   ....[186]....
        /*03c4*/ 	.word	0xffffffff


	//   ....[187]....
        /*03c8*/ 	.word	0xffffffff


	//   ....[188]....
        /*03cc*/ 	.word	0xffffffff


	//   ....[189]....
        /*03d0*/ 	.word	0xffffffff


	//   ....[190]....
        /*03d4*/ 	.word	0xffffffff


	//   ....[191]....
        /*03d8*/ 	.word	0xffffffff


	//   ....[192]....
        /*03dc*/ 	.word	0xffffffff


	//   ....[193]....
        /*03e0*/ 	.word	0xffffffff


	//   ....[194]....
        /*03e4*/ 	.word	0xffffffff


	//   ....[195]....
        /*03e8*/ 	.word	0xffffffff


	//   ....[196]....
        /*03ec*/ 	.word	0xffffffff


	//   ....[197]....
        /*03f0*/ 	.word	0xffffffff


	//   ....[198]....
        /*03f4*/ 	.word	0xffffffff


	//   ....[199]....
        /*03f8*/ 	.word	0xffffffff


	//   ....[200]....
        /*03fc*/ 	.word	0xffffffff


	//   ....[201]....
        /*0400*/ 	.word	0xffffffff


	//   ....[202]....
        /*0404*/ 	.word	0xffffffff


	//   ....[203]....
        /*0408*/ 	.word	0xffffffff


	//   ....[204]....
        /*040c*/ 	.word	0xffffffff


	//   ....[205]....
        /*0410*/ 	.word	0xffffffff


	//   ....[206]....
        /*0414*/ 	.word	0xffffffff


	//   ....[207]....
        /*0418*/ 	.word	0xffffffff


	//   ....[208]....
        /*041c*/ 	.word	0xffffffff


	//   ....[209]....
        /*0420*/ 	.word	0xffffffff


	//   ....[210]....
        /*0424*/ 	.word	0xffffffff


	//   ....[211]....
        /*0428*/ 	.word	0xffffffff


	//   ....[212]....
        /*042c*/ 	.word	0xffffffff


	//   ....[213]....
        /*0430*/ 	.word	0xffffffff


	//   ....[214]....
        /*0434*/ 	.word	0xffffffff


	//   ....[215]....
        /*0438*/ 	.word	0xffffffff


	//   ....[216]....
        /*043c*/ 	.word	0xffffffff


	//   ....[217]....
        /*0440*/ 	.word	0xffffffff


	//   ....[218]....
        /*0444*/ 	.word	0xffffffff


	//   ....[219]....
        /*0448*/ 	.word	0xffffffff


	//   ....[220]....
        /*044c*/ 	.word	0xffffffff


	//   ....[221]....
        /*0450*/ 	.word	0xffffffff


	//   ....[222]....
        /*0454*/ 	.word	0xffffffff


	//   ....[223]....
        /*0458*/ 	.word	0xffffffff


	//   ....[224]....
        /*045c*/ 	.word	0xffffffff


	//   ....[225]....
        /*0460*/ 	.word	0xffffffff


	//   ....[226]....
        /*0464*/ 	.word	0xffffffff


	//   ....[227]....
        /*0468*/ 	.word	0xffffffff


	//   ....[228]....
        /*046c*/ 	.word	0xffffffff


	//   ....[229]....
        /*0470*/ 	.word	0xffffffff


	//   ....[230]....
        /*0474*/ 	.word	0xffffffff


	//   ....[231]....
        /*0478*/ 	.word	0xffffffff


	//   ....[232]....
        /*047c*/ 	.word	0xffffffff


	//   ....[233]....
        /*0480*/ 	.word	0xffffffff


	//   ....[234]....
        /*0484*/ 	.word	0xffffffff


	//   ....[235]....
        /*0488*/ 	.word	0xffffffff


	//   ....[236]....
        /*048c*/ 	.word	0xffffffff


	//   ....[237]....
        /*0490*/ 	.word	0xffffffff


	//   ....[238]....
        /*0494*/ 	.word	0xffffffff


	//   ....[239]....
        /*0498*/ 	.word	0xffffffff


	//   ....[240]....
        /*049c*/ 	.word	0xffffffff


	//   ....[241]....
        /*04a0*/ 	.word	0xffffffff


	//   ....[242]....
        /*04a4*/ 	.word	0xffffffff


	//   ....[243]....
        /*04a8*/ 	.word	0xffffffff


	//   ....[244]....
        /*04ac*/ 	.word	0xffffffff


	//   ....[245]....
        /*04b0*/ 	.word	0xffffffff


	//   ....[246]....
        /*04b4*/ 	.word	0xffffffff


	//   ....[247]....
        /*04b8*/ 	.word	0xffffffff


	//   ....[248]....
        /*04bc*/ 	.word	0xffffffff


	//   ....[249]....
        /*04c0*/ 	.word	0xffffffff


	//   ....[250]....
        /*04c4*/ 	.word	0xffffffff


	//   ....[251]....
        /*04c8*/ 	.word	0xffffffff


	//   ....[252]....
        /*04cc*/ 	.word	0xffffffff


	//   ....[253]....
        /*04d0*/ 	.word	0xffffffff


	//   ....[254]....
        /*04d4*/ 	.word	0xffffffff


	//   ....[255]....
        /*04d8*/ 	.word	0xffffffff


	//   ....[0]....
        /*04dc*/ 	.word	0xffffffff


	//   ....[1]....
        /*04e0*/ 	.word	0xffffffff


	//   ....[2]....
        /*04e4*/ 	.word	0xffffffff


	//   ....[3]....
        /*04e8*/ 	.word	0xffffffff


	//   ....[4]....
        /*04ec*/ 	.word	0xffffffff


	//   ....[5]....
        /*04f0*/ 	.word	0xffffffff


	//   ....[6]....
        /*04f4*/ 	.word	0xffffffff


	//   ....[7]....
        /*04f8*/ 	.word	0xffffffff


	//   ....[8]....
        /*04fc*/ 	.word	0xffffffff


	//   ....[9]....
        /*0500*/ 	.word	0xffffffff


	//   ....[10]....
        /*0504*/ 	.word	0xffffffff


	//   ....[11]....
        /*0508*/ 	.word	0xffffffff


	//   ....[12]....
        /*050c*/ 	.word	0xffffffff


	//   ....[13]....
        /*0510*/ 	.word	0xffffffff


	//   ....[14]....
        /*0514*/ 	.word	0xffffffff


	//   ....[15]....
        /*0518*/ 	.word	0xffffffff


	//   ....[16]....
        /*051c*/ 	.word	0xffffffff


	//   ....[17]....
        /*0520*/ 	.word	0xffffffff


	//   ....[18]....
        /*0524*/ 	.word	0xffffffff


	//   ....[19]....
        /*0528*/ 	.word	0xffffffff


	//   ....[20]....
        /*052c*/ 	.word	0xffffffff


	//   ....[21]....
        /*0530*/ 	.word	0xffffffff


	//   ....[22]....
        /*0534*/ 	.word	0xffffffff


	//----- nvinfo : EIATTR_COOP_GROUP_INSTR_OFFSETS
	.align		4
.L_3019:
        /*0538*/ 	.byte	0x04, 0x28
        /*053a*/ 	.short	(.L_3021 - .L_3020)


	//   ....[0]....
.L_3020:
        /*053c*/ 	.word	0x000014c0


	//   ....[1]....
        /*0540*/ 	.word	0x00001530


	//   ....[2]....
        /*0544*/ 	.word	0x00001590


	//   ....[3]....
        /*0548*/ 	.word	0x000015f0


	//   ....[4]....
        /*054c*/ 	.word	0x00001650


	//   ....[5]....
        /*0550*/ 	.word	0x000016d0


	//   ....[6]....
        /*0554*/ 	.word	0x00001760


	//   ....[7]....
        /*0558*/ 	.word	0x000017b0


	//   ....[8]....
        /*055c*/ 	.word	0x00001810


	//   ....[9]....
        /*0560*/ 	.word	0x00001870


	//   ....[10]....
        /*0564*/ 	.word	0x000018d0


	//   ....[11]....
        /*0568*/ 	.word	0x00001b30


	//   ....[12]....
        /*056c*/ 	.word	0x00001c80


	//   ....[13]....
        /*0570*/ 	.word	0x00001cf0


	//   ....[14]....
        /*0574*/ 	.word	0x00001d00


	//   ....[15]....
        /*0578*/ 	.word	0x00001dd0


	//   ....[16]....
        /*057c*/ 	.word	0x00001df0


	//   ....[17]....
        /*0580*/ 	.word	0x00001ec0


	//   ....[18]....
        /*0584*/ 	.word	0x00001ee0


	//   ....[19]....
        /*0588*/ 	.word	0x00001f90


	//   ....[20]....
        /*058c*/ 	.word	0x00001fb0


	//   ....[21]....
        /*0590*/ 	.word	0x00002080


	//   ....[22]....
        /*0594*/ 	.word	0x000020a0


	//   ....[23]....
        /*0598*/ 	.word	0x00002150


	//   ....[24]....
        /*059c*/ 	.word	0x00002170


	//   ....[25]....
        /*05a0*/ 	.word	0x00002220


	//   ....[26]....
        /*05a4*/ 	.word	0x00002240


	//   ....[27]....
        /*05a8*/ 	.word	0x00002340


	//   ....[28]....
        /*05ac*/ 	.word	0x00002360


	//   ....[29]....
        /*05b0*/ 	.word	0x00002400


	//   ....[30]....
        /*05b4*/ 	.word	0x00002420


	//   ....[31]....
        /*05b8*/ 	.word	0x000024c0


	//   ....[32]....
        /*05bc*/ 	.word	0x000024e0


	//   ....[33]....
        /*05c0*/ 	.word	0x00002580


	//   ....[34]....
        /*05c4*/ 	.word	0x000025a0


	//   ....[35]....
        /*05c8*/ 	.word	0x00002640


	//   ....[36]....
        /*05cc*/ 	.word	0x00002660


	//   ....[37]....
        /*05d0*/ 	.word	0x00002700


	//   ....[38]....
        /*05d4*/ 	.word	0x00002720


	//   ....[39]....
        /*05d8*/ 	.word	0x000027c0


	//   ....[40]....
        /*05dc*/ 	.word	0x000027e0


	//   ....[41]....
        /*05e0*/ 	.word	0x00002880


	//   ....[42]....
        /*05e4*/ 	.word	0x00002890


	//   ....[43]....
        /*05e8*/ 	.word	0x000029d0


	//   ....[44]....
        /*05ec*/ 	.word	0x000029f0


	//   ....[45]....
        /*05f0*/ 	.word	0x00002a90


	//   ....[46]....
        /*05f4*/ 	.word	0x00002ab0


	//   ....[47]....
        /*05f8*/ 	.word	0x00002b50


	//   ....[48]....
        /*05fc*/ 	.word	0x00002b70


	//   ....[49]....
        /*0600*/ 	.word	0x00002c10


	//   ....[50]....
        /*0604*/ 	.word	0x00002c30


	//   ....[51]....
        /*0608*/ 	.word	0x00002cd0


	//   ....[52]....
        /*060c*/ 	.word	0x00002cf0


	//   ....[53]....
        /*0610*/ 	.word	0x00002da0


	//   ....[54]....
        /*0614*/ 	.word	0x00002e70


	//   ....[55]....
        /*0618*/ 	.word	0x00002e90


	//   ....[56]....
        /*061c*/ 	.word	0x00002f70


	//   ....[57]....
        /*0620*/ 	.word	0x00002f90


	//   ....[58]....
        /*0624*/ 	.word	0x00003060


	//   ....[59]....
        /*0628*/ 	.word	0x00003080


	//   ....[60]....
        /*062c*/ 	.word	0x00003130


	//   ....[61]....
        /*0630*/ 	.word	0x00003150


	//   ....[62]....
        /*0634*/ 	.word	0x00003220


	//   ....[63]....
        /*0638*/ 	.word	0x00003240


	//   ....[64]....
        /*063c*/ 	.word	0x000032f0


	//   ....[65]....
        /*0640*/ 	.word	0x00003310


	//   ....[66]....
        /*0644*/ 	.word	0x000033c0


	//   ....[67]....
        /*0648*/ 	.word	0x000033e0


	//   ....[68]....
        /*064c*/ 	.word	0x000034e0


	//   ....[69]....
        /*0650*/ 	.word	0x00003500


	//   ....[70]....
        /*0654*/ 	.word	0x000035a0


	//   ....[71]....
        /*0658*/ 	.word	0x000035c0


	//   ....[72]....
        /*065c*/ 	.word	0x00003660


	//   ....[73]....
        /*0660*/ 	.word	0x00003680


	//   ....[74]....
        /*0664*/ 	.word	0x00003720


	//   ....[75]....
        /*0668*/ 	.word	0x00003740


	//   ....[76]....
        /*066c*/ 	.word	0x000037e0


	//   ....[77]....
        /*0670*/ 	.word	0x00003800


	//   ....[78]....
        /*0674*/ 	.word	0x000038a0


	//   ....[79]....
        /*0678*/ 	.word	0x000038c0


	//   ....[80]....
        /*067c*/ 	.word	0x00003960


	//   ....[81]....
        /*0680*/ 	.word	0x00003980


	//   ....[82]....
        /*0684*/ 	.word	0x00003a20


	//   ....[83]....
        /*0688*/ 	.word	0x00003a50


	//   ....[84]....
        /*068c*/ 	.word	0x00003b90


	//   ....[85]....
        /*0690*/ 	.word	0x00003bb0


	//   ....[86]....
        /*0694*/ 	.word	0x00003c50


	//   ....[87]....
        /*0698*/ 	.word	0x00003c70


	//   ....[88]....
        /*069c*/ 	.word	0x00003d10


	//   ....[89]....
        /*06a0*/ 	.word	0x00003d30


	//   ....[90]....
        /*06a4*/ 	.word	0x00003dd0


	//   ....[91]....
        /*06a8*/ 	.word	0x00003df0


	//   ....[92]....
        /*06ac*/ 	.word	0x00003e90


	//   ....[93]....
        /*06b0*/ 	.word	0x00003eb0


	//   ....[94]....
        /*06b4*/ 	.word	0x00003f60


	//   ....[95]....
        /*06b8*/ 	.word	0x000043f0


	//   ....[96]....
        /*06bc*/ 	.word	0x000046e0


	//   ....[97]....
        /*06c0*/ 	.word	0x00004840


	//   ....[98]....
        /*06c4*/ 	.word	0x00004850


	//   ....[99]....
        /*06c8*/ 	.word	0x000048a0


	//   ....[100]....
        /*06cc*/ 	.word	0x000048b0


	//   ....[101]....
        /*06d0*/ 	.word	0x00004990


	//   ....[102]....
        /*06d4*/ 	.word	0x000049a0


	//   ....[103]....
        /*06d8*/ 	.word	0x00004a60


	//   ....[104]....
        /*06dc*/ 	.word	0x00004a80


	//   ....[105]....
        /*06e0*/ 	.word	0x00004b60


	//   ....[106]....
        /*06e4*/ 	.word	0x00004b70


	//   ....[107]....
        /*06e8*/ 	.word	0x00004c30


	//   ....[108]....
        /*06ec*/ 	.word	0x00004c50


	//   ....[109]....
        /*06f0*/ 	.word	0x00004d30


	//   ....[110]....
        /*06f4*/ 	.word	0x00004d40


	//   ....[111]....
        /*06f8*/ 	.word	0x00004e00


	//   ....[112]....
        /*06fc*/ 	.word	0x00004e20


	//   ....[113]....
        /*0700*/ 	.word	0x00004ef0


	//   ....[114]....
        /*0704*/ 	.word	0x00004f00


	//   ....[115]....
        /*0708*/ 	.word	0x00004fb0


	//   ....[116]....
        /*070c*/ 	.word	0x00004fd0


	//   ....[117]....
        /*0710*/ 	.word	0x000050a0


	//   ....[118]....
        /*0714*/ 	.word	0x000050b0


	//   ....[119]....
        /*0718*/ 	.word	0x00005160


	//   ....[120]....
        /*071c*/ 	.word	0x00005180


	//   ....[121]....
        /*0720*/ 	.word	0x00005250


	//   ....[122]....
        /*0724*/ 	.word	0x00005260


	//   ....[123]....
        /*0728*/ 	.word	0x00005310


	//   ....[124]....
        /*072c*/ 	.word	0x00005330


	//   ....[125]....
        /*0730*/ 	.word	0x00005400


	//   ....[126]....
        /*0734*/ 	.word	0x00005410


	//   ....[127]....
        /*0738*/ 	.word	0x000054c0


	//   ....[128]....
        /*073c*/ 	.word	0x000054e0


	//   ....[129]....
        /*0740*/ 	.word	0x00005660


	//   ....[130]....
        /*0744*/ 	.word	0x00005670


	//   ....[131]....
        /*0748*/ 	.word	0x00005720


	//   ....[132]....
        /*074c*/ 	.word	0x00005740


	//   ....[133]....
        /*0750*/ 	.word	0x00005810


	//   ....[134]....
        /*0754*/ 	.word	0x00005820


	//   ....[135]....
        /*0758*/ 	.word	0x000058d0


	//   ....[136]....
        /*075c*/ 	.word	0x000058f0


	//   ....[137]....
        /*0760*/ 	.word	0x000059c0


	//   ....[138]....
        /*0764*/ 	.word	0x000059d0


	//   ....[139]....
        /*0768*/ 	.word	0x00005a90


	//   ....[140]....
        /*076c*/ 	.word	0x00005ac0


	//   ....[141]....
        /*0770*/ 	.word	0x00005b60


	//   ....[142]....
        /*0774*/ 	.word	0x00005b70


	//   ....[143]....
        /*0778*/ 	.word	0x00005d30


	//   ....[144]....
        /*077c*/ 	.word	0x00005d50


	//   ....[145]....
        /*0780*/ 	.word	0x00005e30


	//   ....[146]....
        /*0784*/ 	.word	0x00005e40


	//   ....[147]....
        /*0788*/ 	.word	0x00005f00


	//   ....[148]....
        /*078c*/ 	.word	0x00005f20


	//   ....[149]....
        /*0790*/ 	.word	0x00006000


	//   ....[150]....
        /*0794*/ 	.word	0x00006010


	//   ....[151]....
        /*0798*/ 	.word	0x000060d0


	//   ....[152]....
        /*079c*/ 	.word	0x000060f0


	//   ....[153]....
        /*07a0*/ 	.word	0x000061d0


	//   ....[154]....
        /*07a4*/ 	.word	0x000061e0


	//   ....[155]....
        /*07a8*/ 	.word	0x000062a0


	//   ....[156]....
        /*07ac*/ 	.word	0x000062c0


	//   ....[157]....
        /*07b0*/ 	.word	0x00006390


	//   ....[158]....
        /*07b4*/ 	.word	0x000063a0


	//   ....[159]....
        /*07b8*/ 	.word	0x00006450


	//   ....[160]....
        /*07bc*/ 	.word	0x00006470


	//   ....[161]....
        /*07c0*/ 	.word	0x00006540


	//   ....[162]....
        /*07c4*/ 	.word	0x00006550


	//   ....[163]....
        /*07c8*/ 	.word	0x00006600


	//   ....[164]....
        /*07cc*/ 	.word	0x00006620


	//   ....[165]....
        /*07d0*/ 	.word	0x000066f0


	//   ....[166]....
        /*07d4*/ 	.word	0x00006700


	//   ....[167]....
        /*07d8*/ 	.word	0x000067b0


	//   ....[168]....
        /*07dc*/ 	.word	0x000067d0


	//   ....[169]....
        /*07e0*/ 	.word	0x000068a0


	//   ....[170]....
        /*07e4*/ 	.word	0x000068b0


	//   ....[171]....
        /*07e8*/ 	.word	0x00006960


	//   ....[172]....
        /*07ec*/ 	.word	0x00006980


	//   ....[173]....
        /*07f0*/ 	.word	0x00006b00


	//   ....[174]....
        /*07f4*/ 	.word	0x00006b10


	//   ....[175]....
        /*07f8*/ 	.word	0x00006bc0


	//   ....[176]....
        /*07fc*/ 	.word	0x00006be0


	//   ....[177]....
        /*0800*/ 	.word	0x00006cb0


	//   ....[178]....
        /*0804*/ 	.word	0x00006cc0


	//   ....[179]....
        /*0808*/ 	.word	0x00006d70


	//   ....[180]....
        /*080c*/ 	.word	0x00006d90


	//   ....[181]....
        /*0810*/ 	.word	0x00006e60


	//   ....[182]....
        /*0814*/ 	.word	0x00006e70


	//   ....[183]....
        /*0818*/ 	.word	0x00006f50


	//   ....[184]....
        /*081c*/ 	.word	0x00006fc0


	//   ....[185]....
        /*0820*/ 	.word	0x00007180


	//   ....[186]....
        /*0824*/ 	.word	0x000071b0


	//   ....[187]....
        /*0828*/ 	.word	0x000071d0


	//   ....[188]....
        /*082c*/ 	.word	0x000071f0


	//   ....[189]....
        /*0830*/ 	.word	0x00007210


	//   ....[190]....
        /*0834*/ 	.word	0x000078c0


	//   ....[191]....
        /*0838*/ 	.word	0x00007910


	//   ....[192]....
        /*083c*/ 	.word	0x00007980


	//   ....[193]....
        /*0840*/ 	.word	0x000079e0


	//   ....[194]....
        /*0844*/ 	.word	0x00007a40


	//   ....[195]....
        /*0848*/ 	.word	0x00007aa0


	//   ....[196]....
        /*084c*/ 	.word	0x00007b00


	//   ....[197]....
        /*0850*/ 	.word	0x00007b70


	//   ....[198]....
        /*0854*/ 	.word	0x00007bd0


	//   ....[199]....
        /*0858*/ 	.word	0x00007c30


	//   ....[200]....
        /*085c*/ 	.word	0x00007c90


	//   ....[201]....
        /*0860*/ 	.word	0x00007d00


	//   ....[202]....
        /*0864*/ 	.word	0x00007d60


	//   ....[203]....
        /*0868*/ 	.word	0x00007dc0


	//   ....[204]....
        /*086c*/ 	.word	0x00007e20


	//   ....[205]....
        /*0870*/ 	.word	0x00007e90


	//   ....[206]....
        /*0874*/ 	.word	0x00007ef0


	//   ....[207]....
        /*0878*/ 	.word	0x00007f50


	//   ....[208]....
        /*087c*/ 	.word	0x00007fb0


	//   ....[209]....
        /*0880*/ 	.word	0x00008020


	//   ....[210]....
        /*0884*/ 	.word	0x00008080


	//   ....[211]....
        /*0888*/ 	.word	0x000080e0


	//   ....[212]....
        /*088c*/ 	.word	0x00008140


	//   ....[213]....
        /*0890*/ 	.word	0x000081b0


	//   ....[214]....
        /*0894*/ 	.word	0x00008210


	//   ....[215]....
        /*0898*/ 	.word	0x00008270


	//   ....[216]....
        /*089c*/ 	.word	0x000082d0


	//   ....[217]....
        /*08a0*/ 	.word	0x00008340


	//   ....[218]....
        /*08a4*/ 	.word	0x000083a0


	//   ....[219]....
        /*08a8*/ 	.word	0x00008400


	//   ....[220]....
        /*08ac*/ 	.word	0x00008460


	//   ....[221]....
        /*08b0*/ 	.word	0x000084d0


	//   ....[222]....
        /*08b4*/ 	.word	0x00008530


	//   ....[223]....
        /*08b8*/ 	.word	0x00008590


	//   ....[224]....
        /*08bc*/ 	.word	0x000085f0


	//   ....[225]....
        /*08c0*/ 	.word	0x00008660


	//   ....[226]....
        /*08c4*/ 	.word	0x000086c0


	//   ....[227]....
        /*08c8*/ 	.word	0x00008720


	//   ....[228]....
        /*08cc*/ 	.word	0x00008780


	//   ....[229]....
        /*08d0*/ 	.word	0x000087f0


	//   ....[230]....
        /*08d4*/ 	.word	0x00008850


	//   ....[231]....
        /*08d8*/ 	.word	0x000088b0


	//   ....[232]....
        /*08dc*/ 	.word	0x00008900


	//   ....[233]....
        /*08e0*/ 	.word	0x00008970


	//   ....[234]....
        /*08e4*/ 	.word	0x000089e0


	//   ....[235]....
        /*08e8*/ 	.word	0x00008a50


	//   ....[236]....
        /*08ec*/ 	.word	0x00008ab0


	//   ....[237]....
        /*08f0*/ 	.word	0x00008b10


	//   ....[238]....
        /*08f4*/ 	.word	0x00008b70


	//   ....[239]....
        /*08f8*/ 	.word	0x00008be0


	//   ....[240]....
        /*08fc*/ 	.word	0x00008c40


	//   ....[241]....
        /*0900*/ 	.word	0x00008ca0


	//   ....[242]....
        /*0904*/ 	.word	0x00008d00


	//   ....[243]....
        /*0908*/ 	.word	0x00008d70


	//   ....[244]....
        /*090c*/ 	.word	0x00008dd0


	//   ....[245]....
        /*0910*/ 	.word	0x00008e30


	//   ....[246]....
        /*0914*/ 	.word	0x00008e90


	//   ....[247]....
        /*0918*/ 	.word	0x00008f00


	//   ....[248]....
        /*091c*/ 	.word	0x00008f60


	//   ....[249]....
        /*0920*/ 	.word	0x00008fc0


	//   ....[250]....
        /*0924*/ 	.word	0x00009020


	//   ....[251]....
        /*0928*/ 	.word	0x00009090


	//   ....[252]....
        /*092c*/ 	.word	0x000090f0


	//   ....[253]....
        /*0930*/ 	.word	0x00009150


	//   ....[254]....
        /*0934*/ 	.word	0x000091b0


	//   ....[255]....
        /*0938*/ 	.word	0x00009220


	//   ....[0]....
        /*093c*/ 	.word	0x00009280


	//   ....[1]....
        /*0940*/ 	.word	0x000092e0


	//   ....[2]....
        /*0944*/ 	.word	0x00009340


	//   ....[3]....
        /*0948*/ 	.word	0x000093b0


	//   ....[4]....
        /*094c*/ 	.word	0x00009410


	//   ....[5]....
        /*0950*/ 	.word	0x00009470


	//   ....[6]....
        /*0954*/ 	.word	0x000094d0


	//   ....[7]....
        /*0958*/ 	.word	0x00009540


	//   ....[8]....
        /*095c*/ 	.word	0x000095a0


	//   ....[9]....
        /*0960*/ 	.word	0x00009600


	//   ....[10]....
        /*0964*/ 	.word	0x00009660


	//   ....[11]....
        /*0968*/ 	.word	0x000096d0


	//   ....[12]....
        /*096c*/ 	.word	0x00009730


	//   ....[13]....
        /*0970*/ 	.word	0x00009790


	//   ....[14]....
        /*0974*/ 	.word	0x000097f0


	//   ....[15]....
        /*0978*/ 	.word	0x00009860


	//   ....[16]....
        /*097c*/ 	.word	0x000098c0


	//   ....[17]....
        /*0980*/ 	.word	0x00009920


	//   ....[18]....
        /*0984*/ 	.word	0x00009990


	//   ....[19]....
        /*0988*/ 	.word	0x00009a00


	//   ....[20]....
        /*098c*/ 	.word	0x00009a60


	//   ....[21]....
        /*0990*/ 	.word	0x00009ac0


	//   ....[22]....
        /*0994*/ 	.word	0x00009b20


	//----- nvinfo : EIATTR_EXIT_INSTR_OFFSETS
	.align		4
.L_3021:
        /*0998*/ 	.byte	0x04, 0x1c
        /*099a*/ 	.short	(.L_3023 - .L_3022)


	//   ....[0]....
.L_3022:
        /*099c*/ 	.word	0x00000050


	//   ....[1]....
        /*09a0*/ 	.word	0x000000c0


	//   ....[2]....
        /*09a4*/ 	.word	0x00001980


	//   ....[3]....
        /*09a8*/ 	.word	0x00007240


	//   ....[4]....
        /*09ac*/ 	.word	0x000073c0


	//   ....[5]....
        /*09b0*/ 	.word	0x000073e0


	//   ....[6]....
        /*09b4*/ 	.word	0x00007640


	//   ....[7]....
        /*09b8*/ 	.word	0x00007860


	//----- nvinfo : EIATTR_CRS_STACK_SIZE
	.align		4
.L_3023:
        /*09bc*/ 	.byte	0x04, 0x1e
        /*09be*/ 	.short	(.L_3025 - .L_3024)
.L_3024:
        /*09c0*/ 	.word	0x00000000
.L_3025:


//--------------------- .nv.info._ZN4vllm3moe44grouped_topk_fused_small_expert_count_kernelI13__nv_bfloat16S2_iLNS0_11ScoringFuncE1ELi128ELb0ELi8EEEvPT_PfPT1_PKT0_llllllbd --------------------------
	.section	.nv.info._ZN4vllm3moe44grouped_topk_fused_small_expert_count_kernelI13__nv_bfloat16S2_iLNS0_11ScoringFuncE1ELi128ELb0ELi8EEEvPT_PfPT1_PKT0_llllllbd,"",@"SHT_CUDA_INFO"
	.sectionflags	@""
	.align	4


	//----- nvinfo : EIATTR_CUDA_API_VERSION
	.align		4
        /*0000*/ 	.byte	0x04, 0x37
        /*0002*/ 	.short	(.L_3027 - .L_3026)
.L_3026:
        /*0004*/ 	.word	0x00000082


	//----- nvinfo : EIATTR_SW2861232_WAR
	.align		4
.L_3027:
        /*0008*/ 	.byte	0x01, 0x35
	.zero		2


	//----- nvinfo : EIATTR_PARAM_CBANK
	.align		4
        /*000c*/ 	.byte	0x04, 0x0a
        /*000e*/ 	.short	(.L_3029 - .L_3028)
	.align		4
.L_3028:
        /*0010*/ 	.word	index@(.nv.constant0._ZN4vllm3moe44grouped_topk_fused_small_expert_count_kernelI13__nv_bfloat16S2_iLNS0_11ScoringFuncE1ELi128ELb0ELi8EEEvPT_PfPT1_PKT0_llllllbd)
        /*0014*/ 	.short	0x0160
        /*0016*/ 	.short	0x0060


	//----- nvinfo : EIATTR_CBANK_PARAM_SIZE
	.align		4
.L_3029:
        /*0018*/ 	.byte	0x03, 0x19
        /*001a*/ 	.short	0x0060


	//----- nvinfo : EIATTR_KPARAM_INFO
	.align		4
        /*001c*/ 	.byte	0x04, 0x17
        /*001e*/ 	.short	(.L_3031 - .L_3030)
.L_3030:
        /*0020*/ 	.word	0x00000000
        /*0024*/ 	.short	0x000b
        /*0026*/ 	.short	0x0058
        /*0028*/ 	.byte	0x00, 0xf0, 0x21, 0x00


	//----- nvinfo : EIATTR_KPARAM_INFO
	.align		4
.L_3031:
        /*002c*/ 	.byte	0x04, 0x17
        /*002e*/ 	.short	(.L_3033 - .L_3032)
.L_3032:
        /*0030*/ 	.word	0x00000000
        /*0034*/ 	.short	0x000a
        /*0036*/ 	.short	0x0050
        /*0038*/ 	.byte	0x00, 0xf0, 0x05, 0x00


	//----- nvinfo : EIATTR_KPARAM_INFO
	.align		4
.L_3033:
        /*003c*/ 	.byte	0x04, 0x17
        /*003e*/ 	.short	(.L_3035 - .L_3034)
.L_3034:
        /*0040*/ 	.word	0x00000000
        /*0044*/ 	.short	0x0009
        /*0046*/ 	.short	0x0048
        /*0048*/ 	.byte	0x00, 0xf0, 0x21, 0x00


	//----- nvinfo : EIATTR_KPARAM_INFO
	.align		4
.L_3035:
        /*004c*/ 	.byte	0x04, 0x17
        /*004e*/ 	.short	(.L_3037 - .L_3036)
.L_3036:
        /*0050*/ 	.word	0x00000000
        /*0054*/ 	.short	0x0008
        /*0056*/ 	.short	0x0040
        /*0058*/ 	.byte	0x00, 0xf0, 0x21, 0x00


	//----- nvinfo : EIATTR_KPARAM_INFO
	.align		4
.L_3037:
        /*005c*/ 	.byte	0x04, 0x17
        /*005e*/ 	.short	(.L_3039 - .L_3038)
.L_3038:
        /*0060*/ 	.word	0x00000000
        /*0064*/ 	.short	0x0007
        /*0066*/ 	.short	0x0038
        /*0068*/ 	.byte	0x00, 0xf0, 0x21, 0x00


	//----- nvinfo : EIATTR_KPARAM_INFO
	.align		4
.L_3039:
        /*006c*/ 	.byte	0x04, 0x17
        /*006e*/ 	.short	(.L_3041 - .L_3040)
.L_3040:
        /*0070*/ 	.word	0x00000000
        /*0074*/ 	.short	0x0006
        /*0076*/ 	.short	0x0030
        /*0078*/ 	.byte	0x00, 0xf0, 0x21, 0x00


	//----- nvinfo : EIATTR_KPARAM_INFO
	.align		4
.L_3041:
        /*007c*/ 	.byte	0x04, 0x17
        /*007e*/ 	.short	(.L_3043 - .L_3042)
.L_3042:
        /*0080*/ 	.word	0x00000000
        /*0084*/ 	.short	0x0005
        /*0086*/ 	.short	0x0028
        /*0088*/ 	.byte	0x00, 0xf0, 0x21, 0x00


	//----- nvinfo : EIATTR_KPARAM_INFO
	.align		4
.L_3043:
        /*008c*/ 	.byte	0x04, 0x17
        /*008e*/ 	.short	(.L_3045 - .L_3044)
.L_3044:
        /*0090*/ 	.word	0x00000000
        /*0094*/ 	.short	0x0004
        /*0096*/ 	.short	0x0020
        /*0098*/ 	.byte	0x00, 0xf0, 0x21, 0x00


	//----- nvinfo : EIATTR_KPARAM_INFO
	.align		4
.L_3045:
        /*009c*/ 	.byte	0x04, 0x17
        /*009e*/ 	.short	(.L_3047 - .L_3046)
.L_3046:
        /*00a0*/ 	.word	0x00000000
        /*00a4*/ 	.short	0x0003
        /*00a6*/ 	.short	0x0018
        /*00a8*/ 	.byte	0x00, 0xf0, 0x21, 0x00


	//----- nvinfo : EIATTR_KPARAM_INFO
	.align		4
.L_3047:
        /*00ac*/ 	.byte	0x04, 0x17
        /*00ae*/ 	.short	(.L_3049 - .L_3048)
.L_3048:
        /*00b0*/ 	.word	0x00000000
        /*00b4*/ 	.short	0x0002
        /*00b6*/ 	.short	0x0010
        /*00b8*/ 	.byte	0x00, 0xf0, 0x21, 0x00


	//----- nvinfo : EIATTR_KPARAM_INFO
	.align		4
.L_3049:
        /*00bc*/ 	.byte	0x04, 0x17
        /*00be*/ 	.short	(.L_3051 - .L_3050)
.L_3050:
        /*00c0*/ 	.word	0x00000000
        /*00c4*/ 	.short	0x0001
        /*00c6*/ 	.short	0x0008
        /*00c8*/ 	.byte	0x00, 0xf0, 0x21, 0x00


	//----- nvinfo : EIATTR_KPARAM_INFO
	.align		4
.L_3051:
        /*00cc*/ 	.byte	0x04, 0x17
        /*00ce*/ 	.short	(.L_3053 - .L_3052)
.L_3052:
        /*00d0*/ 	.word	0x00000000
        /*00d4*/ 	.short	0x0000
        /*00d6*/ 	.short	0x0000
        /*00d8*/ 	.byte	0x00, 0xf0, 0x21, 0x00


	//----- nvinfo : EIATTR_MAXREG_COUNT
	.align		4
.L_3053:
        /*00dc*/ 	.byte	0x03, 0x1b
        /*00de*/ 	.short	0x00ff


	//----- nvinfo : EIATTR_NUM_BARRIERS
	.align		4
        /*00e0*/ 	.byte	0x02, 0x4c
        /*00e2*/ 	.byte	0x01
	.zero		1


	//----- nvinfo : EIATTR_MERCURY_ISA_VERSION
	.align		4
        /*00e4*/ 	.byte	0x03, 0x5f
        /*00e6*/ 	.short	0x0000


	//----- nvinfo : EIATTR_COOP_GROUP_MASK_REGIDS
	.align		4
        /*00e8*/ 	.byte	0x04, 0x29
        /*00ea*/ 	.short	(.L_3055 - .L_3054)


	//   ....[0]....
.L_3054:
        /*00ec*/ 	.word	0xffffffff


	//   ....[1]....
        /*00f0*/ 	.word	0xffffffff


	//   ....[2]....
        /*00f4*/ 	.word	0xffffffff


	//   ....[3]....
        /*00f8*/ 	.word	0xffffffff


	//   ....[4]....
        /*00fc*/ 	.word	0xffffffff


	//   ....[5]....
        /*0100*/ 	.word	0xffffffff


	//   ....[6]....
        /*0104*/ 	.word	0xffffffff


	//   ....[7]....
        /*0108*/ 	.word	0xffffffff


	//   ....[8]....
        /*010c*/ 	.word	0xffffffff


	//   ....[9]....
        /*0110*/ 	.word	0xffffffff


	//   ....[10]....
        /*0114*/ 	.word	0xffffffff


	//   ....[11]....
        /*0118*/ 	.word	0xffffffff


	//   ....[12]....
        /*011c*/ 	.word	0xffffffff


	//   ....[13]....
        /*0120*/ 	.word	0xffffffff


	//   ....[14]....
        /*0124*/ 	.word	0xffffffff


	//   ....[15]....
        /*0128*/ 	.word	0xffffffff


	//   ....[16]....
        /*012c*/ 	.word	0xffffffff


	//   ....[17]....
        /*0130*/ 	.word	0xffffffff


	//   ....[18]....
        /*0134*/ 	.word	0xffffffff


	//   ....[19]....
        /*0138*/ 	.word	0xffffffff


	//   ....[20]....
        /*013c*/ 	.word	0xffffffff


	//   ....[21]....
        /*0140*/ 	.word	0xffffffff


	//   ....[22]....
        /*0144*/ 	.word	0xffffffff


	//   ....[23]....
        /*0148*/ 	.word	0xffffffff


	//   ....[24]....
        /*014c*/ 	.word	0xffffffff


	//   ....[25]....
        /*0150*/ 	.word	0xffffffff


	//   ....[26]....
        /*0154*/ 	.word	0xffffffff


	//   ....[27]....
        /*0158*/ 	.word	0xffffffff


	//   ....[28]....
        /*015c*/ 	.word	0xffffffff


	//   ....[29]....
        /*0160*/ 	.word	0xffffffff


	//   ....[30]....
        /*0164*/ 	.word	0xffffffff


	//   ....[31]....
        /*0168*/ 	.word	0xffffffff


	//   ....[32]....
        /*016c*/ 	.word	0xffffffff


	//   ....[33]....
        /*0170*/ 	.word	0xffffffff


	//   ....[34]....
        /*0174*/ 	.word	0xffffffff


	//   ....[35]....
        /*0178*/ 	.word	0xffffffff


	//----- nvinfo : EIATTR_COOP_GROUP_INSTR_OFFSETS
	.align		4
.L_3055:
        /*017c*/ 	.byte	0x04, 0x28
        /*017e*/ 	.short	(.L_3057 - .L_3056)


	//   ....[0]....
.L_3056:
        /*0180*/ 	.word	0x00000140


	//   ....[1]....
        /*0184*/ 	.word	0x00000830


	//   ....[2]....
        /*0188*/ 	.word	0x00000860


	//   ....[3]....
        /*018c*/ 	.word	0x000008e0


	//   ....[4]....
        /*0190*/ 	.word	0x000008f0


	//   ....[5]....
        /*0194*/ 	.word	0x00000940


	//   ....[6]....
        /*0198*/ 	.word	0x00000950


	//   ....[7]....
        /*019c*/ 	.word	0x000009a0


	//   ....[8]....
        /*01a0*/ 	.word	0x000009b0


	//   ....[9]....
        /*01a4*/ 	.word	0x00000a00


	//   ....[10]....
        /*01a8*/ 	.word	0x00000a10


	//   ....[11]....
        /*01ac*/ 	.word	0x00000ab0


	//   ....[12]....
        /*01b0*/ 	.word	0x00000ae0


	//   ....[13]....
        /*01b4*/ 	.word	0x00000b60


	//   ....[14]....
        /*01b8*/ 	.word	0x00000b70


	//   ....[15]....
        /*01bc*/ 	.word	0x00000bc0


	//   ....[16]....
        /*01c0*/ 	.word	0x00000bd0


	//   ....[17]....
        /*01c4*/ 	.word	0x00000c20


	//   ....[18]....
        /*01c8*/ 	.word	0x00000c30


	//   ....[19]....
        /*01cc*/ 	.word	0x00000ca0


	//   ....[20]....
        /*01d0*/ 	.word	0x00000cc0


	//   ....[21]....
        /*01d4*/ 	.word	0x00000dd0


	//   ....[22]....
        /*01d8*/ 	.word	0x00000de0


	//   ....[23]....
        /*01dc*/ 	.word	0x00000e30


	//   ....[24]....
        /*01e0*/ 	.word	0x00000e40


	//   ....[25]....
        /*01e4*/ 	.word	0x00000e90


	//   ....[26]....
        /*01e8*/ 	.word	0x00000ea0


	//   ....[27]....
        /*01ec*/ 	.word	0x00000ef0


	//   ....[28]....
        /*01f0*/ 	.word	0x00000f00


	//   ....[29]....
        /*01f4*/ 	.word	0x00000f50


	//   ....[30]....
        /*01f8*/ 	.word	0x00000f60


	//   ....[31]....
        /*01fc*/ 	.word	0x000010c0


	//   ....[32]....
        /*0200*/ 	.word	0x00001100


	//   ....[33]....
        /*0204*/ 	.word	0x00001120


	//   ....[34]....
        /*0208*/ 	.word	0x00001140


	//   ....[35]....
        /*020c*/ 	.word	0x00001170


	//----- nvinfo : EIATTR_EXIT_INSTR_OFFSETS
	.align		4
.L_3057:
        /*0210*/ 	.byte	0x04, 0x1c
        /*0212*/ 	.short	(.L_3059 - .L_3058)


	//   ....[0]....
.L_3058:
        /*0214*/ 	.word	0x00000200


	//   ....[1]....
        /*0218*/ 	.word	0x00001300


	//   ....[2]....
        /*021c*/ 	.word	0x000013e0


	//----- nvinfo : EIATTR_CRS_STACK_SIZE
	.align		4
.L_3059:
        /*0220*/ 	.byte	0x04, 0x1e
        /*0222*/ 	.short	(.L_3061 - .L_3060)
.L_3060:
        /*0224*/ 	.word	0x00000000
.L_3061:


//--------------------- .nv.info._ZN4vllm3moe44grouped_topk_fused_small_expert_count_kernelI13__nv_bfloat16S2_iLNS0_11ScoringFuncE1ELi384ELb0ELi8EEEvPT_PfPT1_PKT0_llllllbd --------------------------
	.section	.nv.info._ZN4vllm3moe44grouped_topk_fused_small_expert_count_kernelI13__nv_bfloat16S2_iLNS0_11ScoringFuncE1ELi384ELb0ELi8EEEvPT_PfPT1_PKT0_llllllbd,"",@"SHT_CUDA_INFO"
	.sectionflags	@""
	.align	4


	//----- nvinfo : EIATTR_CUDA_API_VERSION
	.align		4
        /*0000*/ 	.byte	0x04, 0x37
        /*0002*/ 	.short	(.L_3063 - .L_3062)
.L_3062:
        /*0004*/ 	.word	0x00000082


	//----- nvinfo : EIATTR_SW2861232_WAR
	.align		4
.L_3063:
        /*0008*/ 	.byte	0x01, 0x35
	.zero		2


	//----- nvinfo : EIATTR_PARAM_CBANK
	.align		4
        /*000c*/ 	.byte	0x04, 0x0a
        /*000e*/ 	.short	(.L_3065 - .L_3064)
	.align		4
.L_3064:
        /*0010*/ 	.word	index@(.nv.constant0._ZN4vllm3moe44grouped_topk_fused_small_expert_count_kernelI13__nv_bfloat16S2_iLNS0_11ScoringFuncE1ELi384ELb0ELi8EEEvPT_PfPT1_PKT0_llllllbd)
        /*0014*/ 	.short	0x0160
        /*0016*/ 	.short	0x0060


	//----- nvinfo : EIATTR_CBANK_PARAM_SIZE
	.align		4
.L_3065:
        /*0018*/ 	.byte	0x03, 0x19
        /*001a*/ 	.short	0x0060


	//----- nvinfo : EIATTR_KPARAM_INFO
	.align		4
        /*001c*/ 	.byte	0x04, 0x17
        /*001e*/ 	.short	(.L_3067 - .L_3066)
.L_3066:
        /*0020*/ 	.word	0x00000000
        /*0024*/ 	.short	0x000b
        /*0026*/ 	.short	0x0058
        /*0028*/ 	.byte	0x00, 0xf0, 0x21, 0x00


	//----- nvinfo : EIATTR_KPARAM_INFO
	.align		4
.L_3067:
        /*002c*/ 	.byte	0x04, 0x17
        /*002e*/ 	.short	(.L_3069 - .L_3068)
.L_3068:
        /*0030*/ 	.word	0x00000000
        /*0034*/ 	.short	0x000a
        /*0036*/ 	.short	0x0050
        /*0038*/ 	.byte	0x00, 0xf0, 0x05, 0x00


	//----- nvinfo : EIATTR_KPARAM_INFO
	.align		4
.L_3069:
        /*003c*/ 	.byte	0x04, 0x17
        /*003e*/ 	.short	(.L_3071 - .L_3070)
.L_3070:
        /*0040*/ 	.word	0x00000000
        /*0044*/ 	.short	0x0009
        /*0046*/ 	.short	0x0048
        /*0048*/ 	.byte	0x00, 0xf0, 0x21, 0x00


	//----- nvinfo : EIATTR_KPARAM_INFO
	.align		4
.L_3071:
        /*004c*/ 	.byte	0x04, 0x17
        /*004e*/ 	.short	(.L_3073 - .L_3072)
.L_3072:
        /*0050*/ 	.word	0x00000000
        /*0054*/ 	.short	0x0008
        /*0056*/ 	.short	0x0040
        /*0058*/ 	.byte	0x00, 0xf0, 0x21, 0x00


	//----- nvinfo : EIATTR_KPARAM_INFO
	.align		4
.L_3073:
        /*005c*/ 	.byte	0x04, 0x17
        /*005e*/ 	.short	(.L_3075 - .L_3074)
.L_3074:
        /*0060*/ 	.word	0x00000000
        /*0064*/ 	.short	0x0007
        /*0066*/ 	.short	0x0038
        /*0068*/ 	.byte	0x00, 0xf0, 0x21, 0x00


	//----- nvinfo : EIATTR_KPARAM_INFO
	.align		4
.L_3075:
        /*006c*/ 	.byte	0x04, 0x17
        /*006e*/ 	.short	(.L_3077 - .L_3076)
.L_3076:
        /*0070*/ 	.word	0x00000000
        /*0074*/ 	.short	0x0006
        /*0076*/ 	.short	0x0030
        /*0078*/ 	.byte	0x00, 0xf0, 0x21, 0x00


	//----- nvinfo : EIATTR_KPARAM_INFO
	.align		4
.L_3077:
        /*007c*/ 	.byte	0x04, 0x17
        /*007e*/ 	.short	(.L_3079 - .L_3078)
.L_3078:
        /*0080*/ 	.word	0x00000000
        /*0084*/ 	.short	0x0005
        /*0086*/ 	.short	0x0028
        /*0088*/ 	.byte	0x00, 0xf0, 0x21, 0x00


	//----- nvinfo : EIATTR_KPARAM_INFO
	.align		4
.L_3079:
        /*008c*/ 	.byte	0x04, 0x17
        /*008e*/ 	.short	(.L_3081 - .L_3080)
.L_3080:
        /*0090*/ 	.word	0x00000000
        /*0094*/ 	.short	0x0004
        /*0096*/ 	.short	0x0020
        /*0098*/ 	.byte	0x00, 0xf0, 0x21, 0x00


	//----- nvinfo : EIATTR_KPARAM_INFO
	.align		4
.L_3081:
        /*009c*/ 	.byte	0x04, 0x17
        /*009e*/ 	.short	(.L_3083 - .L_3082)
.L_3082:
        /*00a0*/ 	.word	0x00000000
        /*00a4*/ 	.short	0x0003
        /*00a6*/ 	.short	0x0018
        /*00a8*/ 	.byte	0x00, 0xf0, 0x21, 0x00


	//----- nvinfo : EIATTR_KPARAM_INFO
	.align		4
.L_3083:
        /*00ac*/ 	.byte	0x04, 0x17
        /*00ae*/ 	.short	(.L_3085 - .L_3084)
.L_3084:
        /*00b0*/ 	.word	0x00000000
        /*00b4*/ 	.short	0x0002
        /*00b6*/ 	.short	0x0010
        /*00b8*/ 	.byte	0x00, 0xf0, 0x21, 0x00


	//----- nvinfo : EIATTR_KPARAM_INFO
	.align		4
.L_3085:
        /*00bc*/ 	.byte	0x04, 0x17
        /*00be*/ 	.short	(.L_3087 - .L_3086)
.L_3086:
        /*00c0*/ 	.word	0x00000000
        /*00c4*/ 	.short	0x0001
        /*00c6*/ 	.short	0x0008
        /*00c8*/ 	.byte	0x00, 0xf0, 0x21, 0x00


	//----- nvinfo : EIATTR_KPARAM_INFO
	.align		4
.L_3087:
        /*00cc*/ 	.byte	0x04, 0x17
        /*00ce*/ 	.short	(.L_3089 - .L_3088)
.L_3088:
        /*00d0*/ 	.word	0x00000000
        /*00d4*/ 	.short	0x0000
        /*00d6*/ 	.short	0x0000
        /*00d8*/ 	.byte	0x00, 0xf0, 0x21, 0x00


	//----- nvinfo : EIATTR_MAXREG_COUNT
	.align		4
.L_3089:
        /*00dc*/ 	.byte	0x03, 0x1b
        /*00de*/ 	.short	0x00ff


	//----- nvinfo : EIATTR_NUM_BARRIERS
	.align		4
        /*00e0*/ 	.byte	0x02, 0x4c
        /*00e2*/ 	.byte	0x01
	.zero		1


	//----- nvinfo : EIATTR_MERCURY_ISA_VERSION
	.align		4
        /*00e4*/ 	.byte	0x03, 0x5f
        /*00e6*/ 	.short	0x0000


	//----- nvinfo : EIATTR_COOP_GROUP_MASK_REGIDS
	.align		4
        /*00e8*/ 	.byte	0x04, 0x29
        /*00ea*/ 	.short	(.L_3091 - .L_3090)


	//   ....[0]....
.L_3090:
        /*00ec*/ 	.word	0xffffffff


	//   ....[1]....
        /*00f0*/ 	.word	0xffffffff


	//   ....[2]....
        /*00f4*/ 	.word	0xffffffff


	//   ....[3]....
        /*00f8*/ 	.word	0xffffffff


	//   ....[4]....
        /*00fc*/ 	.word	0xffffffff


	//   ....[5]....
        /*0100*/ 	.word	0xffffffff


	//   ....[6]....
        /*0104*/ 	.word	0xffffffff


	//   ....[7]....
        /*0108*/ 	.word	0xffffffff


	//   ....[8]....
        /*010c*/ 	.word	0xffffffff


	//   ....[9]....
        /*0110*/ 	.word	0xffffffff


	//   ....[10]....
        /*0114*/ 	.word	0xffffffff


	//   ....[11]....
        /*0118*/ 	.word	0xffffffff


	//   ....[12]....
        /*011c*/ 	.word	0xffffffff


	//   ....[13]....
        /*0120*/ 	.word	0xffffffff


	//   ....[14]....
        /*0124*/ 	.word	0xffffffff


	//   ....[15]....
        /*0128*/ 	.word	0xffffffff


	//   ....[16]....
        /*012c*/ 	.word	0xffffffff


	//   ....[17]....
        /*0130*/ 	.word	0xffffffff


	//   ....[18]....
        /*0134*/ 	.word	0xffffffff


	//   ....[19]....
        /*0138*/ 	.word	0xffffffff


	//   ....[20]....
        /*013c*/ 	.word	0xffffffff


	//   ....[21]....
        /*0140*/ 	.word	0xffffffff


	//   ....[22]....
        /*0144*/ 	.word	0xffffffff


	//   ....[23]....
        /*0148*/ 	.word	0xffffffff


	//   ....[24]....
        /*014c*/ 	.word	0xffffffff


	//   ....[25]....
        /*0150*/ 	.word	0xffffffff


	//   ....[26]....
        /*0154*/ 	.word	0xffffffff


	//   ....[27]....
        /*0158*/ 	.word	0xffffffff


	//   ....[28]....
        /*015c*/ 	.word	0xffffffff


	//   ....[29]....
        /*0160*/ 	.word	0xffffffff


	//   ....[30]....
        /*0164*/ 	.word	0xffffffff


	//   ....[31]....
        /*0168*/ 	.word	0xffffffff


	//   ....[32]....
        /*016c*/ 	.word	0xffffffff


	//   ....[33]....
        /*0170*/ 	.word	0xffffffff


	//   ....[34]....
        /*0174*/ 	.word	0xffffffff


	//   ....[35]....
        /*0178*/ 	.word	0xffffffff


	//   ....[36]....
        /*017c*/ 	.word	0xffffffff


	//   ....[37]....
        /*0180*/ 	.word	0xffffffff


	//   ....[38]....
        /*0184*/ 	.word	0xffffffff


	//   ....[39]....
        /*0188*/ 	.word	0xffffffff


	//   ....[40]....
        /*018c*/ 	.word	0xffffffff


	//   ....[41]....
        /*0190*/ 	.word	0xffffffff


	//   ....[42]....
        /*0194*/ 	.word	0xffffffff


	//   ....[43]....
        /*0198*/ 	.word	0xffffffff


	//   ....[44]....
        /*019c*/ 	.word	0xffffffff


	//   ....[45]....
        /*01a0*/ 	.word	0xffffffff


	//   ....[46]....
        /*01a4*/ 	.word	0xffffffff


	//   ....[47]....
        /*01a8*/ 	.word	0xffffffff


	//   ....[48]....
        /*01ac*/ 	.word	0xffffffff


	//   ....[49]....
        /*01b0*/ 	.word	0xffffffff


	//   ....[50]....
        /*01b4*/ 	.word	0xffffffff


	//   ....[51]....
        /*01b8*/ 	.word	0xffffffff


	//   ....[52]....
        /*01bc*/ 	.word	0xffffffff


	//   ....[53]....
        /*01c0*/ 	.word	0xffffffff


	//   ....[54]....
        /*01c4*/ 	.word	0xffffffff


	//   ....[55]....
        /*01c8*/ 	.word	0xffffffff


	//   ....[56]....
        /*01cc*/ 	.word	0xffffffff


	//   ....[57]....
        /*01d0*/ 	.word	0xffffffff


	//   ....[58]....
        /*01d4*/ 	.word	0xffffffff


	//   ....[59]....
        /*01d8*/ 	.word	0xffffffff


	//   ....[60]....
        /*01dc*/ 	.word	0xffffffff


	//   ....[61]....
        /*01e0*/ 	.word	0xffffffff


	//   ....[62]....
        /*01e4*/ 	.word	0xffffffff


	//   ....[63]....
        /*01e8*/ 	.word	0xffffffff


	//   ....[64]....
        /*01ec*/ 	.word	0xffffffff


	//   ....[65]....
        /*01f0*/ 	.word	0xffffffff


	//   ....[66]....
        /*01f4*/ 	.word	0xffffffff


	//   ....[67]....
        /*01f8*/ 	.word	0xffffffff


	//   ....[68]....
        /*01fc*/ 	.word	0xffffffff


	//   ....[69]....
        /*0200*/ 	.word	0xffffffff


	//   ....[70]....
        /*0204*/ 	.word	0xffffffff


	//   ....[71]....
        /*0208*/ 	.word	0xffffffff


	//   ....[72]....
        /*020c*/ 	.word	0xffffffff


	//   ....[73]....
        /*0210*/ 	.word	0xffffffff


	//   ....[74]....
        /*0214*/ 	.word	0xffffffff


	//   ....[75]....
        /*0218*/ 	.word	0xffffffff


	//   ....[76]....
        /*021c*/ 	.word	0xffffffff


	//   ....[77]....
        /*0220*/ 	.word	0xffffffff


	//   ....[78]....
        /*0224*/ 	.word	0xffffffff


	//   ....[79]....
        /*0228*/ 	.word	0xffffffff


	//   ....[80]....
        /*022c*/ 	.word	0xffffffff


	//   ....[81]....
        /*0230*/ 	.word	0xffffffff


	//   ....[82]....
        /*0234*/ 	.word	0xffffffff


	//   ....[83]....
        /*0238*/ 	.word	0xffffffff


	//   ....[84]....
        /*023c*/ 	.word	0xffffffff


	//   ....[85]....
        /*0240*/ 	.word	0xffffffff


	//----- nvinfo : EIATTR_COOP_GROUP_INSTR_OFFSETS
	.align		4
.L_3091:
        /*0244*/ 	.byte	0x04, 0x28
        /*0246*/ 	.short	(.L_3093 - .L_3092)


	//   ....[0]....
.L_3092:
        /*0248*/ 	.word	0x00000140


	//   ....[1]....
        /*024c*/ 	.word	0x000008b0


	//   ....[2]....
        /*0250*/ 	.word	0x000008e0


	//   ....[3]....
        /*0254*/ 	.word	0x00000960


	//   ....[4]....
        /*0258*/ 	.word	0x00000970


	//   ....[5]....
        /*025c*/ 	.word	0x000009c0


	//   ....[6]....
        /*0260*/ 	.word	0x000009d0


	//   ....[7]....
        /*0264*/ 	.word	0x00000a20


	//   ....[8]....
        /*0268*/ 	.word	0x00000a30


	//   ....[9]....
        /*026c*/ 	.word	0x00000a80


	//   ....[10]....
        /*0270*/ 	.word	0x00000a90


	//   ....[11]....
        /*0274*/ 	.word	0x00000b50


	//   ....[12]....
        /*0278*/ 	.word	0x00000b80


	//   ....[13]....
        /*027c*/ 	.word	0x00000c00


	//   ....[14]....
        /*0280*/ 	.word	0x00000c10


	//   ....[15]....
        /*0284*/ 	.word	0x00000c60


	//   ....[16]....
        /*0288*/ 	.word	0x00000c70


	//   ....[17]....
        /*028c*/ 	.word	0x00000cc0


	//   ....[18]....
        /*0290*/ 	.word	0x00000cd0


	//   ....[19]....
        /*0294*/ 	.word	0x00000d40


	//   ....[20]....
        /*0298*/ 	.word	0x00000d60


	//   ....[21]....
        /*029c*/ 	.word	0x00000ef0


	//   ....[22]....
        /*02a0*/ 	.word	0x00000f00


	//   ....[23]....
        /*02a4*/ 	.word	0x00000f50


	//   ....[24]....
        /*02a8*/ 	.word	0x00000f60


	//   ....[25]....
        /*02ac*/ 	.word	0x00000fb0


	//   ....[26]....
        /*02b0*/ 	.word	0x00000fc0


	//   ....[27]....
        /*02b4*/ 	.word	0x00001010


	//   ....[28]....
        /*02b8*/ 	.word	0x00001020


	//   ....[29]....
        /*02bc*/ 	.word	0x00001070


	//   ....[30]....
        /*02c0*/ 	.word	0x00001080


	//   ....[31]....
        /*02c4*/ 	.word	0x000014d0


	//   ....[32]....
        /*02c8*/ 	.word	0x000014e0


	//   ....[33]....
        /*02cc*/ 	.word	0x00001530


	//   ....[34]....
        /*02d0*/ 	.word	0x00001540


	//   ....[35]....
        /*02d4*/ 	.word	0x00001590


	//   ....[36]....
        /*02d8*/ 	.word	0x000015a0


	//   ....[37]....
        /*02dc*/ 	.word	0x000015f0


	//   ....[38]....
        /*02e0*/ 	.word	0x00001600


	//   ....[39]....
        /*02e4*/ 	.word	0x00001650


	//   ....[40]....
        /*02e8*/ 	.word	0x00001660


	//   ....[41]....
        /*02ec*/ 	.word	0x000016f0


	//   ....[42]....
        /*02f0*/ 	.word	0x00001700


	//   ....[43]....
        /*02f4*/ 	.word	0x00001750


	//   ....[44]....
        /*02f8*/ 	.word	0x00001760


	//   ....[45]....
        /*02fc*/ 	.word	0x000017b0


	//   ....[46]....
        /*0300*/ 	.word	0x000017c0


	//   ....[47]....
        /*0304*/ 	.word	0x00001810


	//   ....[48]....
        /*0308*/ 	.word	0x00001820


	//   ....[49]....
        /*030c*/ 	.word	0x00001870


	//   ....[50]....
        /*0310*/ 	.word	0x00001880


	//   ....[51]....
        /*0314*/ 	.word	0x00001930


	//   ....[52]....
        /*0318*/ 	.word	0x00001940


	//   ....[53]....
        /*031c*/ 	.word	0x00001990


	//   ....[54]....
        /*0320*/ 	.word	0x000019a0


	//   ....[55]....
        /*0324*/ 	.word	0x000019f0


	//   ....[56]....
        /*0328*/ 	.word	0x00001a00


	//   ....[57]....
        /*032c*/ 	.word	0x00001a50


	//   ....[58]....
        /*0330*/ 	.word	0x00001a60


	//   ....[59]....
        /*0334*/ 	.word	0x00001ab0


	//   ....[60]....
        /*0338*/ 	.word	0x00001ac0


	//   ....[61]....
        /*033c*/ 	.word	0x00001b50


	//   ....[62]....
        /*0340*/ 	.word	0x00001b60


	//   ....[63]....
        /*0344*/ 	.word	0x00001bb0


	//   ....[64]....
        /*0348*/ 	.word	0x00001bc0


	//   ....[65]....
        /*034c*/ 	.word	0x00001c10


	//   ....[66]....
        /*0350*/ 	.word	0x00001c20


	//   ....[67]....
        /*0354*/ 	.word	0x00001c80


	//   ....[68]....
        /*0358*/ 	.word	0x00001c90


	//   ....[69]....
        /*035c*/ 	.word	0x00001d00


	//   ....[70]....
        /*0360*/ 	.word	0x00001d30


	//   ....[71]....
        /*0364*/ 	.word	0x00001f70


	//   ....[72]....
        /*0368*/ 	.word	0x00001f80


	//   ....[73]....
        /*036c*/ 	.word	0x00001fd0


	//   ....[74]....
        /*0370*/ 	.word	0x00001fe0


	//   ....[75]....
        /*0374*/ 	.word	0x00002030


	//   ....[76]....
        /*0378*/ 	.word	0x00002040


	//   ....[77]....
        /*037c*/ 	.word	0x00002090


	//   ....[78]....
        /*0380*/ 	.word	0x000020a0


	//   ....[79]....
        /*0384*/ 	.word	0x000020f0


	//   ....[80]....
        /*0388*/ 	.word	0x00002100


	//   ....[81]....
        /*038c*/ 	.word	0x00002310


	//   ....[82]....
        /*0390*/ 	.word	0x00002350


	//   ....[83]....
        /*0394*/ 	.word	0x00002380


	//   ....[84]....
        /*0398*/ 	.word	0x000023b0


	//   ....[85]....
        /*039c*/ 	.word	0x000023d0


	//----- nvinfo : EIATTR_EXIT_INSTR_OFFSETS
	.align		4
.L_3093:
        /*03a0*/ 	.byte	0x04, 0x1c
        /*03a2*/ 	.short	(.L_3095 - .L_3094)


	//   ....[0]....
.L_3094:
        /*03a4*/ 	.word	0x00001280


	//   ....[1]....
        /*03a8*/ 	.word	0x00002550


	//   ....[2]....
        /*03ac*/ 	.word	0x00002620


	//----- nvinfo : EIATTR_CRS_STACK_SIZE
	.align		4
.L_3095:
        /*03b0*/ 	.byte	0x04, 0x1e
        /*03b2*/ 	.short	(.L_3097 - .L_3096)
.L_3096:
        /*03b4*/ 	.word	0x00000000
.L_3097:


//--------------------- .nv.info._ZN4vllm3moe44grouped_topk_fused_small_expert_count_kernelI13__nv_bfloat16S2_iLNS0_11ScoringFuncE1ELi512ELb0ELi8EEEvPT_PfPT1_PKT0_llllllbd --------------------------
	.section	.nv.info._ZN4vllm3moe44grouped_topk_fused_small_expert_count_kernelI13__nv_bfloat16S2_iLNS0_11ScoringFuncE1ELi512ELb0ELi8EEEvPT_PfPT1_PKT0_llllllbd,"",@"SHT_CUDA_INFO"
	.sectionflags	@""
	.align	4


	//----- nvinfo : EIATTR_CUDA_API_VERSION
	.align		4
        /*0000*/ 	.byte	0x04, 0x37
        /*0002*/ 	.short	(.L_3099 - .L_3098)
.L_3098:
        /*0004*/ 	.word	0x00000082


	//----- nvinfo : EIATTR_SW2861232_WAR
	.align		4
.L_3099:
        /*0008*/ 	.byte	0x01, 0x35
	.zero		2


	//----- nvinfo : EIATTR_PARAM_CBANK
	.align		4
        /*000c*/ 	.byte	0x04, 0x0a
        /*000e*/ 	.short	(.L_3101 - .L_3100)
	.align		4
.L_3100:
        /*0010*/ 	.word	index@(.nv.constant0._ZN4vllm3moe44grouped_topk_fused_small_expert_count_kernelI13__nv_bfloat16S2_iLNS0_11ScoringFuncE1ELi512ELb0ELi8EEEvPT_PfPT1_PKT0_llllllbd)
        /*0014*/ 	.short	0x0160
        /*0016*/ 	.short	0x0060


	//----- nvinfo : EIATTR_CBANK_PARAM_SIZE
	.align		4
.L_3101:
        /*0018*/ 	.byte	0x03, 0x19
        /*001a*/ 	.short	0x0060


	//----- nvinfo : EIATTR_KPARAM_INFO
	.align		4
        /*001c*/ 	.byte	0x04, 0x17
        /*001e*/ 	.short	(.L_3103 - .L_3102)
.L_3102:
        /*0020*/ 	.word	0x00000000
        /*0024*/ 	.short	0x000b
        /*0026*/ 	.short	0x0058
        /*0028*/ 	.byte	0x00, 0xf0, 0x21, 0x00


	//----- nvinfo : EIATTR_KPARAM_INFO
	.align		4
.L_3103:
        /*002c*/ 	.byte	0x04, 0x17
        /*002e*/ 	.short	(.L_3105 - .L_3104)
.L_3104:
        /*0030*/ 	.word	0x00000000
        /*0034*/ 	.short	0x000a
        /*0036*/ 	.short	0x0050
        /*0038*/ 	.byte	0x00, 0xf0, 0x05, 0x00


	//----- nvinfo : EIATTR_KPARAM_INFO
	.align		4
.L_3105:
        /*003c*/ 	.byte	0x04, 0x17
        /*003e*/ 	.short	(.L_3107 - .L_3106)
.L_3106:
        /*0040*/ 	.word	0x00000000
        /*0044*/ 	.short	0x0009
        /*0046*/ 	.short	0x0048
        /*0048*/ 	.byte	0x00, 0xf0, 0x21, 0x00


	//----- nvinfo : EIATTR_KPARAM_INFO
	.align		4
.L_3107:
        /*004c*/ 	.byte	0x04, 0x17
        /*004e*/ 	.short	(.L_3109 - .L_3108)
.L_3108:
        /*0050*/ 	.word	0x00000000
        /*0054*/ 	.short	0x0008
        /*0056*/ 	.short	0x0040
        /*0058*/ 	.byte	0x00, 0xf0, 0x21, 0x00


	//----- nvinfo : EIATTR_KPARAM_INFO
	.align		4
.L_3109:
        /*005c*/ 	.byte	0x04, 0x17
        /*005e*/ 	.short	(.L_3111 - .L_3110)
.L_3110:
        /*0060*/ 	.word	0x00000000
        /*0064*/ 	.short	0x0007
        /*0066*/ 	.short	0x0038
        /*0068*/ 	.byte	0x00, 0xf0, 0x21, 0x00


	//----- nvinfo : EIATTR_KPARAM_INFO
	.align		4
.L_3111:
        /*006c*/ 	.byte	0x04, 0x17
        /*006e*/ 	.short	(.L_3113 - .L_3112)
.L_3112:
        /*0070*/ 	.word	0x00000000
        /*0074*/ 	.short	0x0006
        /*0076*/ 	.short	0x0030
        /*0078*/ 	.byte	0x00, 0xf0, 0x21, 0x00


	//----- nvinfo : EIATTR_KPARAM_INFO
	.align		4
.L_3113:
        /*007c*/ 	.byte	0x04, 0x17
        /*007e*/ 	.short	(.L_3115 - .L_3114)
.L_3114:
        /*0080*/ 	.word	0x00000000
        /*0084*/ 	.short	0x0005
        /*0086*/ 	.short	0x0028
        /*0088*/ 	.byte	0x00, 0xf0, 0x21, 0x00


	//----- nvinfo : EIATTR_KPARAM_INFO
	.align		4
.L_3115:
        /*008c*/ 	.byte	0x04, 0x17
        /*008e*/ 	.short	(.L_3117 - .L_3116)
.L_3116:
        /*0090*/ 	.word	0x00000000
        /*0094*/ 	.short	0x0004
        /*0096*/ 	.short	0x0020
        /*0098*/ 	.byte	0x00, 0xf0, 0x21, 0x00


	//----- nvinfo : EIATTR_KPARAM_INFO
	.align		4
.L_3117:
        /*009c*/ 	.byte	0x04, 0x17
        /*009e*/ 	.short	(.L_3119 - .L_3118)
.L_3118:
        /*00a0*/ 	.word	0x00000000
        /*00a4*/ 	.short	0x0003
        /*00a6*/ 	.short	0x0018
        /*00a8*/ 	.byte	0x00, 0xf0, 0x21, 0x00


	//----- nvinfo : EIATTR_KPARAM_INFO
	.align		4
.L_3119:
        /*00ac*/ 	.byte	0x04, 0x17
        /*00ae*/ 	.short	(.L_3121 - .L_3120)
.L_3120:
        /*00b0*/ 	.word	0x00000000
        /*00b4*/ 	.short	0x0002
        /*00b6*/ 	.short	0x0010
        /*00b8*/ 	.byte	0x00, 0xf0, 0x21, 0x00


	//----- nvinfo : EIATTR_KPARAM_INFO
	.align		4
.L_3121:
        /*00bc*/ 	.byte	0x04, 0x17
        /*00be*/ 	.short	(.L_3123 - .L_3122)
.L_3122:
        /*00c0*/ 	.word	0x00000000
        /*00c4*/ 	.short	0x0001
        /*00c6*/ 	.short	0x0008
        /*00c8*/ 	.byte	0x00, 0xf0, 0x21, 0x00


	//----- nvinfo : EIATTR_KPARAM_INFO
	.align		4
.L_3123:
        /*00cc*/ 	.byte	0x04, 0x17
        /*00ce*/ 	.short	(.L_3125 - .L_3124)
.L_3124:
        /*00d0*/ 	.word	0x00000000
        /*00d4*/ 	.short	0x0000
        /*00d6*/ 	.short	0x0000
        /*00d8*/ 	.byte	0x00, 0xf0, 0x21, 0x00


	//----- nvinfo : EIATTR_MAXREG_COUNT
	.align		4
.L_3125:
        /*00dc*/ 	.byte	0x03, 0x1b
        /*00de*/ 	.short	0x00ff


	//----- nvinfo : EIATTR_NUM_BARRIERS
	.align		4
        /*00e0*/ 	.byte	0x02, 0x4c
        /*00e2*/ 	.byte	0x01
	.zero		1


	//----- nvinfo : EIATTR_MERCURY_ISA_VERSION
	.align		4
        /*00e4*/ 	.byte	0x03, 0x5f
        /*00e6*/ 	.short	0x0000


	//----- nvinfo : EIATTR_COOP_GROUP_MASK_REGIDS
	.align		4
        /*00e8*/ 	.byte	0x04, 0x29
        /*00ea*/ 	.short	(.L_3127 - .L_3126)


	//   ....[0]....
.L_3126:
        /*00ec*/ 	.word	0xffffffff


	//   ....[1]....
        /*00f0*/ 	.word	0xffffffff


	//   ....[2]....
        /*00f4*/ 	.word	0xffffffff


	//   ....[3]....
        /*00f8*/ 	.word	0xffffffff


	//   ....[4]....
        /*00fc*/ 	.word	0xffffffff


	//   ....[5]....
        /*0100*/ 	.word	0xffffffff


	//   ....[6]....
        /*0104*/ 	.word	0xffffffff


	//   ....[7]....
        /*0108*/ 	.word	0xffffffff


	//   ....[8]....
        /*010c*/ 	.word	0xffffffff


	//   ....[9]....
        /*0110*/ 	.word	0xffffffff


	//   ....[10]....
        /*0114*/ 	.word	0xffffffff


	//   ....[11]....
        /*0118*/ 	.word	0xffffffff


	//   ....[12]....
        /*011c*/ 	.word	0xffffffff


	//   ....[13]....
        /*0120*/ 	.word	0xffffffff


	//   ....[14]....
        /*0124*/ 	.word	0xffffffff


	//   ....[15]....
        /*0128*/ 	.word	0xffffffff


	//   ....[16]....
        /*012c*/ 	.word	0xffffffff


	//   ....[17]....
        /*0130*/ 	.word	0xffffffff


	//   ....[18]....
        /*0134*/ 	.word	0xffffffff


	//   ....[19]....
        /*0138*/ 	.word	0xffffffff


	//   ....[20]....
        /*013c*/ 	.word	0xffffffff


	//   ....[21]....
        /*0140*/ 	.word	0xffffffff


	//   ....[22]....
        /*0144*/ 	.word	0xffffffff


	//   ....[23]....
        /*0148*/ 	.word	0xffffffff


	//   ....[24]....
        /*014c*/ 	.word	0xffffffff


	//   ....[25]....
        /*0150*/ 	.word	0xffffffff


	//   ....[26]....
        /*0154*/ 	.word	0xffffffff


	//   ....[27]....
        /*0158*/ 	.word	0xffffffff


	//   ....[28]....
        /*015c*/ 	.word	0xffffffff


	//   ....[29]....
        /*0160*/ 	.word	0xffffffff


	//   ....[30]....
        /*0164*/ 	.word	0xffffffff


	//   ....[31]....
        /*0168*/ 	.word	0xffffffff


	//   ....[32]....
        /*016c*/ 	.word	0xffffffff


	//   ....[33]....
        /*0170*/ 	.word	0xffffffff


	//   ....[34]....
        /*0174*/ 	.word	0xffffffff


	//   ....[35]....
        /*0178*/ 	.word	0xffffffff


	//   ....[36]....
        /*017c*/ 	.word	0xffffffff


	//   ....[37]....
        /*0180*/ 	.word	0xffffffff


	//   ....[38]....
        /*0184*/ 	.word	0xffffffff


	//   ....[39]....
        /*0188*/ 	.word	0xffffffff


	//   ....[40]....
        /*018c*/ 	.word	0xffffffff


	//   ....[41]....
        /*0190*/ 	.word	0xffffffff


	//   ....[42]....
        /*0194*/ 	.word	0xffffffff


	//   ....[43]....
        /*0198*/ 	.word	0xffffffff


	//   ....[44]....
        /*019c*/ 	.word	0xffffffff


	//   ....[45]....
        /*01a0*/ 	.word	0xffffffff


	//   ....[46]....
        /*01a4*/ 	.word	0xffffffff


	//   ....[47]....
        /*01a8*/ 	.word	0xffffffff


	//   ....[48]....
        /*01ac*/ 	.word	0xffffffff


	//   ....[49]....
        /*01b0*/ 	.word	0xffffffff


	//   ....[50]....
        /*01b4*/ 	.word	0xffffffff


	//   ....[51]....
        /*01b8*/ 	.word	0xffffffff


	//   ....[52]....
        /*01bc*/ 	.word	0xffffffff


	//   ....[53]....
        /*01c0*/ 	.word	0xffffffff


	//   ....[54]....
        /*01c4*/ 	.word	0xffffffff


	//   ....[55]....
        /*01c8*/ 	.word	0xffffffff


	//   ....[56]....
        /*01cc*/ 	.word	0xffffffff


	//   ....[57]....
        /*01d0*/ 	.word	0xffffffff


	//   ....[58]....
        /*01d4*/ 	.word	0xffffffff


	//   ....[59]....
        /*01d8*/ 	.word	0xffffffff


	//   ....[60]....
        /*01dc*/ 	.word	0xffffffff


	//   ....[61]....
        /*01e0*/ 	.word	0xffffffff


	//   ....[62]....
        /*01e4*/ 	.word	0xffffffff


	//   ....[63]....
        /*01e8*/ 	.word	0xffffffff


	//   ....[64]....
        /*01ec*/ 	.word	0xffffffff


	//   ....[65]....
        /*01f0*/ 	.word	0xffffffff


	//   ....[66]....
        /*01f4*/ 	.word	0xffffffff


	//   ....[67]....
        /*01f8*/ 	.word	0xffffffff


	//   ....[68]....
        /*01fc*/ 	.word	0xffffffff


	//   ....[69]....
        /*0200*/ 	.word	0xffffffff


	//   ....[70]....
        /*0204*/ 	.word	0xffffffff


	//   ....[71]....
        /*0208*/ 	.word	0xffffffff


	//   ....[72]....
        /*020c*/ 	.word	0xffffffff


	//   ....[73]....
        /*0210*/ 	.word	0xffffffff


	//   ....[74]....
        /*0214*/ 	.word	0xffffffff


	//   ....[75]....
        /*0218*/ 	.word	0xffffffff


	//   ....[76]....
        /*021c*/ 	.word	0xffffffff


	//   ....[77]....
        /*0220*/ 	.word	0xffffffff


	//   ....[78]....
        /*0224*/ 	.word	0xffffffff


	//   ....[79]....
        /*0228*/ 	.word	0xffffffff


	//   ....[80]....
        /*022c*/ 	.word	0xffffffff


	//   ....[81]....
        /*0230*/ 	.word	0xffffffff


	//   ....[82]....
        /*0234*/ 	.word	0xffffffff


	//   ....[83]....
        /*0238*/ 	.word	0xffffffff


	//   ....[84]....
        /*023c*/ 	.word	0xffffffff


	//   ....[85]....
        /*0240*/ 	.word	0xffffffff


	//----- nvinfo : EIATTR_COOP_GROUP_INSTR_OFFSETS
	.align		4
.L_3127:
        /*0244*/ 	.byte	0x04, 0x28
        /*0246*/ 	.short	(.L_3129 - .L_3128)


	//   ....[0]....
.L_3128:
        /*0248*/ 	.word	0x00000140


	//   ....[1]....
        /*024c*/ 	.word	0x000008b0


	//   ....[2]....
        /*0250*/ 	.word	0x000008e0


	//   ....[3]....
        /*0254*/ 	.word	0x00000960


	//   ....[4]....
        /*0258*/ 	.word	0x00000970


	//   ....[5]....
        /*025c*/ 	.word	0x000009c0


	//   ....[6]....
        /*0260*/ 	.word	0x000009d0


	//   ....[7]....
        /*0264*/ 	.word	0x00000a20


	//   ....[8]....
        /*0268*/ 	.word	0x00000a30


	//   ....[9]....
        /*026c*/ 	.word	0x00000a80


	//   ....[10]....
        /*0270*/ 	.word	0x00000a90


	//   ....[11]....
        /*0274*/ 	.word	0x00000b50


	//   ....[12]....
        /*0278*/ 	.word	0x00000b80


	//   ....[13]....
        /*027c*/ 	.word	0x00000c00


	//   ....[14]....
        /*0280*/ 	.word	0x00000c10


	//   ....[15]....
        /*0284*/ 	.word	0x00000c60


	//   ....[16]....
        /*0288*/ 	.word	0x00000c70


	//   ....[17]....
        /*028c*/ 	.word	0x00000cc0


	//   ....[18]....
        /*0290*/ 	.word	0x00000cd0


	//   ....[19]....
        /*0294*/ 	.word	0x00000d40


	//   ....[20]....
        /*0298*/ 	.word	0x00000d60


	//   ....[21]....
        /*029c*/ 	.word	0x00000ef0


	//   ....[22]....
        /*02a0*/ 	.word	0x00000f00


	//   ....[23]....
        /*02a4*/ 	.word	0x00000f50


	//   ....[24]....
        /*02a8*/ 	.word	0x00000f60


	//   ....[25]....
        /*02ac*/ 	.word	0x00000fb0


	//   ....[26]....
        /*02b0*/ 	.word	0x00000fc0


	//   ....[27]....
        /*02b4*/ 	.word	0x00001010


	//   ....[28]....
        /*02b8*/ 	.word	0x00001020


	//   ....[29]....
        /*02bc*/ 	.word	0x00001070


	//   ....[30]....
        /*02c0*/ 	.word	0x00001080


	//   ....[31]....
        /*02c4*/ 	.word	0x00001470


	//   ....[32]....
        /*02c8*/ 	.word	0x00001480


	//   ....[33]....
        /*02cc*/ 	.word	0x000014d0


	//   ....[34]....
        /*02d0*/ 	.word	0x000014e0


	//   ....[35]....
        /*02d4*/ 	.word	0x00001530


	//   ....[36]....
        /*02d8*/ 	.word	0x00001540


	//   ....[37]....
        /*02dc*/ 	.word	0x00001590


	//   ....[38]....
        /*02e0*/ 	.word	0x000015a0


	//   ....[39]....
        /*02e4*/ 	.word	0x000015f0


	//   ....[40]....
        /*02e8*/ 	.word	0x00001600


	//   ....[41]....
        /*02ec*/ 	.word	0x00001690


	//   ....[42]....
        /*02f0*/ 	.word	0x000016a0


	//   ....[43]....
        /*02f4*/ 	.word	0x000016f0


	//   ....[44]....
        /*02f8*/ 	.word	0x00001700


	//   ....[45]....
        /*02fc*/ 	.word	0x00001750


	//   ....[46]....
        /*0300*/ 	.word	0x00001760


	//   ....[47]....
        /*0304*/ 	.word	0x000017b0


	//   ....[48]....
        /*0308*/ 	.word	0x000017c0


	//   ....[49]....
        /*030c*/ 	.word	0x00001810


	//   ....[50]....
        /*0310*/ 	.word	0x00001820


	//   ....[51]....
        /*0314*/ 	.word	0x000018d0


	//   ....[52]....
        /*0318*/ 	.word	0x000018e0


	//   ....[53]....
        /*031c*/ 	.word	0x00001930


	//   ....[54]....
        /*0320*/ 	.word	0x00001940


	//   ....[55]....
        /*0324*/ 	.word	0x00001990


	//   ....[56]....
        /*0328*/ 	.word	0x000019a0


	//   ....[57]....
        /*032c*/ 	.word	0x000019f0


	//   ....[58]....
        /*0330*/ 	.word	0x00001a00


	//   ....[59]....
        /*0334*/ 	.word	0x00001a50


	//   ....[60]....
        /*0338*/ 	.word	0x00001a60


	//   ....[61]....
        /*033c*/ 	.word	0x00001b00


	//   ....[62]....
        /*0340*/ 	.word	0x00001b10


	//   ....[63]....
        /*0344*/ 	.word	0x00001b60


	//   ....[64]....
        /*0348*/ 	.word	0x00001b70


	//   ....[65]....
        /*034c*/ 	.word	0x00001bc0


	//   ....[66]....
        /*0350*/ 	.word	0x00001bd0


	//   ....[67]....
        /*0354*/ 	.word	0x00001c30


	//   ....[68]....
        /*0358*/ 	.word	0x00001c40


	//   ....[69]....
        /*035c*/ 	.word	0x00001cb0


	//   ....[70]....
        /*0360*/ 	.word	0x00001ce0


	//   ....[71]....
        /*0364*/ 	.word	0x00001f10


	//   ....[72]....
        /*0368*/ 	.word	0x00001f20


	//   ....[73]....
        /*036c*/ 	.word	0x00001f70


	//   ....[74]....
        /*0370*/ 	.word	0x00001f80


	//   ....[75]....
        /*0374*/ 	.word	0x00001fd0


	//   ....[76]....
        /*0378*/ 	.word	0x00001fe0


	//   ....[77]....
        /*037c*/ 	.word	0x00002030


	//   ....[78]....
        /*0380*/ 	.word	0x00002040


	//   ....[79]....
        /*0384*/ 	.word	0x00002090


	//   ....[80]....
        /*0388*/ 	.word	0x000020a0


	//   ....[81]....
        /*038c*/ 	.word	0x000022b0


	//   ....[82]....
        /*0390*/ 	.word	0x000022f0


	//   ....[83]....
        /*0394*/ 	.word	0x00002320


	//   ....[84]....
        /*0398*/ 	.word	0x00002350


	//   ....[85]....
        /*039c*/ 	.word	0x00002370


	//----- nvinfo : EIATTR_EXIT_INSTR_OFFSETS
	.align		4
.L_3129:
        /*03a0*/ 	.byte	0x04, 0x1c
        /*03a2*/ 	.short	(.L_3131 - .L_3130)


	//   ....[0]....
.L_3130:
        /*03a4*/ 	.word	0x00001280


	//   ....[1]....
        /*03a8*/ 	.word	0x000024f0


	//   ....[2]....
        /*03ac*/ 	.word	0x000025c0


	//----- nvinfo : EIATTR_CRS_STACK_SIZE
	.align		4
.L_3131:
        /*03b0*/ 	.byte	0x04, 0x1e
        /*03b2*/ 	.short	(.L_3133 - .L_3132)
.L_3132:
        /*03b4*/ 	.word	0x00000000
.L_3133:


//--------------------- .nv.info._ZN4vllm3moe44grouped_topk_fused_small_expert_count_kernelI13__nv_bfloat16S2_iLNS0_11ScoringFuncE1ELi512ELb0ELi22EEEvPT_PfPT1_PKT0_llllllbd --------------------------
	.section	.nv.info._ZN4vllm3moe44grouped_topk_fused_small_expert_count_kernelI13__nv_bfloat16S2_iLNS0_11ScoringFuncE1ELi512ELb0ELi22EEEvPT_PfPT1_PKT0_llllllbd,"",@"SHT_CUDA_INFO"
	.sectionflags	@""
	.align	4


	//----- nvinfo : EIATTR_CUDA_API_VERSION
	.align		4
        /*0000*/ 	.byte	0x04, 0x37
        /*0002*/ 	.short	(.L_3135 - .L_3134)
.L_3134:
        /*0004*/ 	.word	0x00000082


	//----- nvinfo : EIATTR_SW2861232_WAR
	.align		4
.L_3135:
        /*0008*/ 	.byte	0x01, 0x35
	.zero		2


	//----- nvinfo : EIATTR_PARAM_CBANK
	.align		4
        /*000c*/ 	.byte	0x04, 0x0a
        /*000e*/ 	.short	(.L_3137 - .L_3136)
	.align		4
.L_3136:
        /*0010*/ 	.word	index@(.nv.constant0._ZN4vllm3moe44grouped_topk_fused_small_expert_count_kernelI13__nv_bfloat16S2_iLNS0_11ScoringFuncE1ELi512ELb0ELi22EEEvPT_PfPT1_PKT0_llllllbd)
        /*0014*/ 	.short	0x0160
        /*0016*/ 	.short	0x0060


	//----- nvinfo : EIATTR_CBANK_PARAM_SIZE
	.align		4
.L_3137:
        /*0018*/ 	.byte	0x03, 0x19
        /*001a*/ 	.short	0x0060


	//----- nvinfo : EIATTR_KPARAM_INFO
	.align		4
        /*001c*/ 	.byte	0x04, 0x17
        /*001e*/ 	.short	(.L_3139 - .L_3138)
.L_3138:
        /*0020*/ 	.word	0x00000000
        /*0024*/ 	.short	0x000b
        /*0026*/ 	.short	0x0058
        /*0028*/ 	.byte	0x00, 0xf0, 0x21, 0x00


	//----- nvinfo : EIATTR_KPARAM_INFO
	.align		4
.L_3139:
        /*002c*/ 	.byte	0x04, 0x17
        /*002e*/ 	.short	(.L_3141 - .L_3140)
.L_3140:
        /*0030*/ 	.word	0x00000000
        /*0034*/ 	.short	0x000a
        /*0036*/ 	.short	0x0050
        /*0038*/ 	.byte	0x00, 0xf0, 0x05, 0x00


	//----- nvinfo : EIATTR_KPARAM_INFO
	.align		4
.L_3141:
        /*003c*/ 	.byte	0x04, 0x17
        /*003e*/ 	.short	(.L_3143 - .L_3142)
.L_3142:
        /*0040*/ 	.word	0x00000000
        /*0044*/ 	.short	0x0009
        /*0046*/ 	.short	0x0048
        /*0048*/ 	.byte	0x00, 0xf0, 0x21, 0x00


	//----- nvinfo : EIATTR_KPARAM_INFO
	.align		4
.L_3143:
        /*004c*/ 	.byte	0x04, 0x17
        /*004e*/ 	.short	(.L_3145 - .L_3144)
.L_3144:
        /*0050*/ 	.word	0x00000000
        /*0054*/ 	.short	0x0008
        /*0056*/ 	.short	0x0040
        /*0058*/ 	.byte	0x00, 0xf0, 0x21, 0x00


	//----- nvinfo : EIATTR_KPARAM_INFO
	.align		4
.L_3145:
        /*005c*/ 	.byte	0x04, 0x17
        /*005e*/ 	.short	(.L_3147 - .L_3146)
.L_3146:
        /*0060*/ 	.word	0x00000000
        /*0064*/ 	.short	0x0007
        /*0066*/ 	.short	0x0038
        /*0068*/ 	.byte	0x00, 0xf0, 0x21, 0x00


	//----- nvinfo : EIATTR_KPARAM_INFO
	.align		4
.L_3147:
        /*006c*/ 	.byte	0x04, 0x17
        /*006e*/ 	.short	(.L_3149 - .L_3148)
.L_3148:
        /*0070*/ 	.word	0x00000000
        /*0074*/ 	.short	0x0006
        /*0076*/ 	.short	0x0030
        /*0078*/ 	.byte	0x00, 0xf0, 0x21, 0x00


	//----- nvinfo : EIATTR_KPARAM_INFO
	.align		4
.L_3149:
        /*007c*/ 	.byte	0x04, 0x17
        /*007e*/ 	.short	(.L_3151 - .L_3150)
.L_3150:
        /*0080*/ 	.word	0x00000000
        /*0084*/ 	.short	0x0005
        /*0086*/ 	.short	0x0028
        /*0088*/ 	.byte	0x00, 0xf0, 0x21, 0x00


	//----- nvinfo : EIATTR_KPARAM_INFO
	.align		4
.L_3151:
        /*008c*/ 	.byte	0x04, 0x17
        /*008e*/ 	.short	(.L_3153 - .L_3152)
.L_3152:
        /*0090*/ 	.word	0x00000000
        /*0094*/ 	.short	0x0004
        /*0096*/ 	.short	0x0020
        /*0098*/ 	.byte	0x00, 0xf0, 0x21, 0x00


	//----- nvinfo : EIATTR_KPARAM_INFO
	.align		4
.L_3153:
        /*009c*/ 	.byte	0x04, 0x17
        /*009e*/ 	.short	(.L_3155 - .L_3154)
.L_3154:
        /*00a0*/ 	.word	0x00000000
        /*00a4*/ 	.short	0x0003
        /*00a6*/ 	.short	0x0018
        /*00a8*/ 	.byte	0x00, 0xf0, 0x21, 0x00


	//----- nvinfo : EIATTR_KPARAM_INFO
	.align		4
.L_3155:
        /*00ac*/ 	.byte	0x04, 0x17
        /*00ae*/ 	.short	(.L_3157 - .L_3156)
.L_3156:
        /*00b0*/ 	.word	0x00000000
        /*00b4*/ 	.short	0x0002
        /*00b6*/ 	.short	0x0010
        /*00b8*/ 	.byte	0x00, 0xf0, 0x21, 0x00


	//----- nvinfo : EIATTR_KPARAM_INFO
	.align		4
.L_3157:
        /*00bc*/ 	.byte	0x04, 0x17
        /*00be*/ 	.short	(.L_3159 - .L_3158)
.L_3158:
        /*00c0*/ 	.word	0x00000000
        /*00c4*/ 	.short	0x0001
        /*00c6*/ 	.short	0x0008
        /*00c8*/ 	.byte	0x00, 0xf0, 0x21, 0x00


	//----- nvinfo : EIATTR_KPARAM_INFO
	.align		4
.L_3159:
        /*00cc*/ 	.byte	0x04, 0x17
        /*00ce*/ 	.short	(.L_3161 - .L_3160)
.L_3160:
        /*00d0*/ 	.word	0x00000000
        /*00d4*/ 	.short	0x0000
        /*00d6*/ 	.short	0x0000
        /*00d8*/ 	.byte	0x00, 0xf0, 0x21, 0x00


	//----- nvinfo : EIATTR_MAXREG_COUNT
	.align		4
.L_3161:
        /*00dc*/ 	.byte	0x03, 0x1b
        /*00de*/ 	.short	0x00ff


	//----- nvinfo : EIATTR_NUM_BARRIERS
	.align		4
        /*00e0*/ 	.byte	0x02, 0x4c
        /*00e2*/ 	.byte	0x01
	.zero		1


	//----- nvinfo : EIATTR_MERCURY_ISA_VERSION
	.align		4
        /*00e4*/ 	.byte	0x03, 0x5f
        /*00e6*/ 	.short	0x0000


	//----- nvinfo : EIATTR_COOP_GROUP_MASK_REGIDS
	.align		4
        /*00e8*/ 	.byte	0x04, 0x29
        /*00ea*/ 	.short	(.L_3163 - .L_3162)


	//   ....[0]....
.L_3162:
        /*00ec*/ 	.word	0xffffffff


	//   ....[1]....
        /*00f0*/ 	.word	0xffffffff


	//   ....[2]....
        /*00f4*/ 	.word	0xffffffff


	//   ....[3]....
        /*00f8*/ 	.word	0xffffffff


	//   ....[4]....
        /*00fc*/ 	.word	0xffffffff


	//   ....[5]....
        /*0100*/ 	.word	0xffffffff


	//   ....[6]....
        /*0104*/ 	.word	0xffffffff


	//   ....[7]....
        /*0108*/ 	.word	0xffffffff


	//   ....[8]....
        /*010c*/ 	.word	0xffffffff


	//   ....[9]....
        /*0110*/ 	.word	0xffffffff


	//   ....[10]....
        /*0114*/ 	.word	0xffffffff


	//   ....[11]....
        /*0118*/ 	.word	0xffffffff


	//   ....[12]....
        /*011c*/ 	.word	0xffffffff


	//   ....[13]....
        /*0120*/ 	.word	0xffffffff


	//   ....[14]....
        /*0124*/ 	.word	0xffffffff


	//   ....[15]....
        /*0128*/ 	.word	0xffffffff


	//   ....[16]....
        /*012c*/ 	.word	0xffffffff


	//   ....[17]....
        /*0130*/ 	.word	0xffffffff


	//   ....[18]....
        /*0134*/ 	.word	0xffffffff


	//   ....[19]....
        /*0138*/ 	.word	0xffffffff


	//   ....[20]....
        /*013c*/ 	.word	0xffffffff


	//   ....[21]....
        /*0140*/ 	.word	0xffffffff


	//   ....[22]....
        /*0144*/ 	.word	0xffffffff


	//   ....[23]....
        /*0148*/ 	.word	0xffffffff


	//   ....[24]....
        /*014c*/ 	.word	0xffffffff


	//   ....[25]....
        /*0150*/ 	.word	0xffffffff


	//   ....[26]....
        /*0154*/ 	.word	0xffffffff


	//   ....[27]....
        /*0158*/ 	.word	0xffffffff


	//   ....[28]....
        /*015c*/ 	.word	0xffffffff


	//   ....[29]....
        /*0160*/ 	.word	0xffffffff


	//   ....[30]....
        /*0164*/ 	.word	0xffffffff


	//   ....[31]....
        /*0168*/ 	.word	0xffffffff


	//   ....[32]....
        /*016c*/ 	.word	0xffffffff


	//   ....[33]....
        /*0170*/ 	.word	0xffffffff


	//   ....[34]....
        /*0174*/ 	.word	0xffffffff


	//   ....[35]....
        /*0178*/ 	.word	0xffffffff


	//   ....[36]....
        /*017c*/ 	.word	0xffffffff


	//   ....[37]....
        /*0180*/ 	.word	0xffffffff


	//   ....[38]....
        /*0184*/ 	.word	0xffffffff


	//   ....[39]....
        /*0188*/ 	.word	0xffffffff


	//   ....[40]....
        /*018c*/ 	.word	0xffffffff


	//   ....[41]....
        /*0190*/ 	.word	0xffffffff


	//   ....[42]....
        /*0194*/ 	.word	0xffffffff


	//   ....[43]....
        /*0198*/ 	.word	0xffffffff


	//   ....[44]....
        /*019c*/ 	.word	0xffffffff


	//   ....[45]....
        /*01a0*/ 	.word	0xffffffff


	//   ....[46]....
        /*01a4*/ 	.word	0xffffffff


	//   ....[47]....
        /*01a8*/ 	.word	0xffffffff


	//   ....[48]....
        /*01ac*/ 	.word	0xffffffff


	//   ....[49]....
        /*01b0*/ 	.word	0xffffffff


	//   ....[50]....
        /*01b4*/ 	.word	0xffffffff


	//   ....[51]....
        /*01b8*/ 	.word	0xffffffff


	//   ....[52]....
        /*01bc*/ 	.word	0xffffffff


	//   ....[53]....
        /*01c0*/ 	.word	0xffffffff


	//   ....[54]....
        /*01c4*/ 	.word	0xffffffff


	//   ....[55]....
        /*01c8*/ 	.word	0xffffffff


	//   ....[56]....
        /*01cc*/ 	.word	0xffffffff


	//   ....[57]....
        /*01d0*/ 	.word	0xffffffff


	//   ....[58]....
        /*01d4*/ 	.word	0xffffffff


	//   ....[59]....
        /*01d8*/ 	.word	0xffffffff


	//   ....[60]....
        /*01dc*/ 	.word	0xffffffff


	//   ....[61]....
        /*01e0*/ 	.word	0xffffffff


	//   ....[62]....
        /*01e4*/ 	.word	0xffffffff


	//   ....[63]....
        /*01e8*/ 	.word	0xffffffff


	//   ....[64]....
        /*01ec*/ 	.word	0xffffffff


	//   ....[65]....
        /*01f0*/ 	.word	0xffffffff


	//----- nvinfo : EIATTR_COOP_GROUP_INSTR_OFFSETS
	.align		4
.L_3163:
        /*01f4*/ 	.byte	0x04, 0x28
        /*01f6*/ 	.short	(.L_3165 - .L_3164)


	//   ....[0]....
.L_3164:
        /*01f8*/ 	.word	0x00000150


	//   ....[1]....
        /*01fc*/ 	.word	0x000008e0


	//   ....[2]....
        /*0200*/ 	.word	0x00000910


	//   ....[3]....
        /*0204*/ 	.word	0x00000990


	//   ....[4]....
        /*0208*/ 	.word	0x000009a0


	//   ....[5]....
        /*020c*/ 	.word	0x000009f0


	//   ....[6]....
        /*0210*/ 	.word	0x00000a00


	//   ....[7]....
        /*0214*/ 	.word	0x00000a50


	//   ....[8]....
        /*0218*/ 	.word	0x00000a60


	//   ....[9]....
        /*021c*/ 	.word	0x00000ab0


	//   ....[10]....
        /*0220*/ 	.word	0x00000ac0


	//   ....[11]....
        /*0224*/ 	.word	0x00000b80


	//   ....[12]....
        /*0228*/ 	.word	0x00000bb0


	//   ....[13]....
        /*022c*/ 	.word	0x00000c30


	//   ....[14]....
        /*0230*/ 	.word	0x00000c40


	//   ....[15]....
        /*0234*/ 	.word	0x00000c90


	//   ....[16]....
        /*0238*/ 	.word	0x00000ca0


	//   ....[17]....
        /*023c*/ 	.word	0x00000cf0


	//   ....[18]....
        /*0240*/ 	.word	0x00000d00


	//   ....[19]....
        /*0244*/ 	.word	0x00000d70


	//   ....[20]....
        /*0248*/ 	.word	0x00000da0


	//   ....[21]....
        /*024c*/ 	.word	0x00000f20


	//   ....[22]....
        /*0250*/ 	.word	0x00000f30


	//   ....[23]....
        /*0254*/ 	.word	0x00000f80


	//   ....[24]....
        /*0258*/ 	.word	0x00000f90


	//   ....[25]....
        /*025c*/ 	.word	0x00000fe0


	//   ....[26]....
        /*0260*/ 	.word	0x00000ff0


	//   ....[27]....
        /*0264*/ 	.word	0x00001040


	//   ....[28]....
        /*0268*/ 	.word	0x00001050


	//   ....[29]....
        /*026c*/ 	.word	0x000010a0


	//   ....[30]....
        /*0270*/ 	.word	0x000010b0


	//   ....[31]....
        /*0274*/ 	.word	0x000017b0


	//   ....[32]....
        /*0278*/ 	.word	0x000017d0


	//   ....[33]....
        /*027c*/ 	.word	0x00001820


	//   ....[34]....
        /*0280*/ 	.word	0x00001830


	//   ....[35]....
        /*0284*/ 	.word	0x00001880


	//   ....[36]....
        /*0288*/ 	.word	0x00001890


	//   ....[37]....
        /*028c*/ 	.word	0x000018e0


	//   ....[38]....
        /*0290*/ 	.word	0x000018f0


	//   ....[39]....
        /*0294*/ 	.word	0x00001950


	//   ....[40]....
        /*0298*/ 	.word	0x00001970


	//   ....[41]....
        /*029c*/ 	.word	0x00001a30


	//   ....[42]....
        /*02a0*/ 	.word	0x00001a50


	//   ....[43]....
        /*02a4*/ 	.word	0x00001aa0


	//   ....[44]....
        /*02a8*/ 	.word	0x00001ab0


	//   ....[45]....
        /*02ac*/ 	.word	0x00001b00


	//   ....[46]....
        /*02b0*/ 	.word	0x00001b10


	//   ....[47]....
        /*02b4*/ 	.word	0x00001b80


	//   ....[48]....
        /*02b8*/ 	.word	0x00001b90


	//   ....[49]....
        /*02bc*/ 	.word	0x00001c00


	//   ....[50]....
        /*02c0*/ 	.word	0x00001c20


	//   ....[51]....
        /*02c4*/ 	.word	0x00001d90


	//   ....[52]....
        /*02c8*/ 	.word	0x00001da0


	//   ....[53]....
        /*02cc*/ 	.word	0x00001df0


	//   ....[54]....
        /*02d0*/ 	.word	0x00001e00


	//   ....[55]....
        /*02d4*/ 	.word	0x00001e50


	//   ....[56]....
        /*02d8*/ 	.word	0x00001e60


	//   ....[57]....
        /*02dc*/ 	.word	0x00001eb0


	//   ....[58]....
        /*02e0*/ 	.word	0x00001ec0


	//   ....[59]....
        /*02e4*/ 	.word	0x00001f10


	//   ....[60]....
        /*02e8*/ 	.word	0x00001f20


	//   ....[61]....
        /*02ec*/ 	.word	0x000020d0


	//   ....[62]....
        /*02f0*/ 	.word	0x00002110


	//   ....[63]....
        /*02f4*/ 	.word	0x00002130


	//   ....[64]....
        /*02f8*/ 	.word	0x00002150


	//   ....[65]....
        /*02fc*/ 	.word	0x00002180


	//----- nvinfo : EIATTR_EXIT_INSTR_OFFSETS
	.align		4
.L_3165:
        /*0300*/ 	.byte	0x04, 0x1c
        /*0302*/ 	.short	(.L_3167 - .L_3166)


	//   ....[0]....
.L_3166:
        /*0304*/ 	.word	0x000012f0


	//   ....[1]....
        /*0308*/ 	.word	0x00002310


	//   ....[2]....
        /*030c*/ 	.word	0x000023f0


	//----- nvinfo : EIATTR_CRS_STACK_SIZE
	.align		4
.L_3167:
        /*0310*/ 	.byte	0x04, 0x1e
        /*0312*/ 	.short	(.L_3169 - .L_3168)
.L_3168:
        /*0314*/ 	.word	0x00000000
.L_3169:


//--------------------- .nv.info._ZN4vllm3moe44grouped_topk_fused_small_expert_count_kernelI13__nv_bfloat16S2_iLNS0_11ScoringFuncE1ELi256ELb1ELi8EEEvPT_PfPT1_PKT0_llllllbd --------------------------
	.section	.nv.info._ZN4vllm3moe44grouped_topk_fused_small_expert_count_kernelI13__nv_bfloat16S2_iLNS0_11ScoringFuncE1ELi256ELb1ELi8EEEvPT_PfPT1_PKT0_llllllbd,"",@"SHT_CUDA_INFO"
	.sectionflags	@""
	.align	4


	//----- nvinfo : EIATTR_CUDA_API_VERSION
	.align		4
        /*0000*/ 	.byte	0x04, 0x37
        /*0002*/ 	.short	(.L_3171 - .L_3170)
.L_3170:
        /*0004*/ 	.word	0x00000082


	//----- nvinfo : EIATTR_SW2861232_WAR
	.align		4
.L_3171:
        /*0008*/ 	.byte	0x01, 0x35
	.zero		2


	//----- nvinfo : EIATTR_PARAM_CBANK
	.align		4
        /*000c*/ 	.byte	0x04, 0x0a
        /*000e*/ 	.short	(.L_3173 - .L_3172)
	.align		4
.L_3172:
        /*0010*/ 	.word	index@(.nv.constant0._ZN4vllm3moe44grouped_topk_fused_small_expert_count_kernelI13__nv_bfloat16S2_iLNS0_11ScoringFuncE1ELi256ELb1ELi8EEEvPT_PfPT1_PKT0_llllllbd)
        /*0014*/ 	.short	0x0160
        /*0016*/ 	.short	0x0060


	//----- nvinfo : EIATTR_CBANK_PARAM_SIZE
	.align		4
.L_3173:
        /*0018*/ 	.byte	0x03, 0x19
        /*001a*/ 	.short	0x0060


	//----- nvinfo : EIATTR_KPARAM_INFO
	.align		4
        /*001c*/ 	.byte	0x04, 0x17
        /*001e*/ 	.short	(.L_3175 - .L_3174)
.L_3174:
        /*0020*/ 	.word	0x00000000
        /*0024*/ 	.short	0x000b
        /*0026*/ 	.short	0x0058
        /*0028*/ 	.byte	0x00, 0xf0, 0x21, 0x00


	//----- nvinfo : EIATTR_KPARAM_INFO
	.align		4
.L_3175:
        /*002c*/ 	.byte	0x04, 0x17
        /*002e*/ 	.short	(.L_3177 - .L_3176)
.L_3176:
        /*0030*/ 	.word	0x00000000
        /*0034*/ 	.short	0x000a
        /*0036*/ 	.short	0x0050
        /*0038*/ 	.byte	0x00, 0xf0, 0x05, 0x00


	//----- nvinfo : EIATTR_KPARAM_INFO
	.align		4
.L_3177:
        /*003c*/ 	.byte	0x04, 0x17
        /*003e*/ 	.short	(.L_3179 - .L_3178)
.L_3178:
        /*0040*/ 	.word	0x00000000
        /*0044*/ 	.short	0x0009
        /*0046*/ 	.short	0x0048
        /*0048*/ 	.byte	0x00, 0xf0, 0x21, 0x00


	//----- nvinfo : EIATTR_KPARAM_INFO
	.align		4
.L_3179:
        /*004c*/ 	.byte	0x04, 0x17
        /*004e*/ 	.short	(.L_3181 - .L_3180)
.L_3180:
        /*0050*/ 	.word	0x00000000
        /*0054*/ 	.short	0x0008
        /*0056*/ 	.short	0x0040
        /*0058*/ 	.byte	0x00, 0xf0, 0x21, 0x00


	//----- nvinfo : EIATTR_KPARAM_INFO
	.align		4
.L_3181:
        /*005c*/ 	.byte	0x04, 0x17
        /*005e*/ 	.short	(.L_3183 - .L_3182)
.L_3182:
        /*0060*/ 	.word	0x00000000
        /*0064*/ 	.short	0x0007
        /*0066*/ 	.short	0x0038
        /*0068*/ 	.byte	0x00, 0xf0, 0x21, 0x00


	//----- nvinfo : EIATTR_KPARAM_INFO
	.align		4
.L_3183:
        /*006c*/ 	.byte	0x04, 0x17
        /*006e*/ 	.short	(.L_3185 - .L_3184)
.L_3184:
        /*0070*/ 	.word	0x00000000
        /*0074*/ 	.short	0x0006
        /*0076*/ 	.short	0x0030
        /*0078*/ 	.byte	0x00, 0xf0, 0x21, 0x00


	//----- nvinfo : EIATTR_KPARAM_INFO
	.align		4
.L_3185:
        /*007c*/ 	.byte	0x04, 0x17
        /*007e*/ 	.short	(.L_3187 - .L_3186)
.L_3186:
        /*0080*/ 	.word	0x00000000
        /*0084*/ 	.short	0x0005
        /*0086*/ 	.short	0x0028
        /*0088*/ 	.byte	0x00, 0xf0, 0x21, 0x00


	//----- nvinfo : EIATTR_KPARAM_INFO
	.align		4
.L_3187:
        /*008c*/ 	.byte	0x04, 0x17
        /*008e*/ 	.short	(.L_3189 - .L_3188)
.L_3188:
        /*0090*/ 	.word	0x00000000
        /*0094*/ 	.short	0x0004
        /*0096*/ 	.short	0x0020
        /*0098*/ 	.byte	0x00, 0xf0, 0x21, 0x00


	//----- nvinfo : EIATTR_KPARAM_INFO
	.align		4
.L_3189:
        /*009c*/ 	.byte	0x04, 0x17
        /*009e*/ 	.short	(.L_3191 - .L_3190)
.L_3190:
        /*00a0*/ 	.word	0x00000000
        /*00a4*/ 	.short	0x0003
        /*00a6*/ 	.short	0x0018
        /*00a8*/ 	.byte	0x00, 0xf0, 0x21, 0x00


	//----- nvinfo : EIATTR_KPARAM_INFO
	.align		4
.L_3191:
        /*00ac*/ 	.byte	0x04, 0x17
        /*00ae*/ 	.short	(.L_3193 - .L_3192)
.L_3192:
        /*00b0*/ 	.word	0x00000000
        /*00b4*/ 	.short	0x0002
        /*00b6*/ 	.short	0x0010
        /*00b8*/ 	.byte	0x00, 0xf0, 0x21, 0x00


	//----- nvinfo : EIATTR_KPARAM_INFO
	.align		4
.L_3193:
        /*00bc*/ 	.byte	0x04, 0x17
        /*00be*/ 	.short	(.L_3195 - .L_3194)
.L_3194:
        /*00c0*/ 	.word	0x00000000
        /*00c4*/ 	.short	0x0001
        /*00c6*/ 	.short	0x0008
        /*00c8*/ 	.byte	0x00, 0xf0, 0x21, 0x00


	//----- nvinfo : EIATTR_KPARAM_INFO
	.align		4
.L_3195:
        /*00cc*/ 	.byte	0x04, 0x17
        /*00ce*/ 	.short	(.L_3197 - .L_3196)
.L_3196:
        /*00d0*/ 	.word	0x00000000
        /*00d4*/ 	.short	0x0000
        /*00d6*/ 	.short	0x0000
        /*00d8*/ 	.byte	0x00, 0xf0, 0x21, 0x00


	//----- nvinfo : EIATTR_MAXREG_COUNT
	.align		4
.L_3197:
        /*00dc*/ 	.byte	0x03, 0x1b
        /*00de*/ 	.short	0x00ff


	//----- nvinfo : EIATTR_NUM_BARRIERS
	.align		4
        /*00e0*/ 	.byte	0x02, 0x4c
        /*00e2*/ 	.byte	0x01
	.zero		1


	//----- nvinfo : EIATTR_MERCURY_ISA_VERSION
	.align		4
        /*00e4*/ 	.byte	0x03, 0x5f
        /*00e6*/ 	.short	0x0000


	//----- nvinfo : EIATTR_COOP_GROUP_MASK_REGIDS
	.align		4
        /*00e8*/ 	.byte	0x04, 0x29
        /*00ea*/ 	.short	(.L_3199 - .L_3198)


	//   ....[0]....
.L_3198:
        /*00ec*/ 	.word	0xffffffff


	//   ....[1]....
        /*00f0*/ 	.word	0xffffffff


	//   ....[2]....
        /*00f4*/ 	.word	0xffffffff


	//   ....[3]....
        /*00f8*/ 	.word	0xffffffff


	//   ....[4]....
        /*00fc*/ 	.word	0xffffffff


	//   ....[5]....
        /*0100*/ 	.word	0xffffffff


	//   ....[6]....
        /*0104*/ 	.word	0xffffffff


	//   ....[7]....
        /*0108*/ 	.word	0xffffffff


	//   ....[8]....
        /*010c*/ 	.word	0xffffffff


	//   ....[9]....
        /*0110*/ 	.word	0xffffffff


	//   ....[10]....
        /*0114*/ 	.word	0xffffffff


	//   ....[11]....
        /*0118*/ 	.word	0xffffffff


	//   ....[12]....
        /*011c*/ 	.word	0xffffffff


	//   ....[13]....
        /*0120*/ 	.word	0xffffffff


	//   ....[14]....
        /*0124*/ 	.word	0xffffffff


	//   ....[15]....
        /*0128*/ 	.word	0xffffffff


	//   ....[16]....
        /*012c*/ 	.word	0xffffffff


	//   ....[17]....
        /*0130*/ 	.word	0xffffffff


	//   ....[18]....
        /*0134*/ 	.word	0xffffffff


	//   ....[19]....
        /*0138*/ 	.word	0xffffffff


	//   ....[20]....
        /*013c*/ 	.word	0xffffffff


	//   ....[21]....
        /*0140*/ 	.word	0xffffffff


	//   ....[22]....
        /*0144*/ 	.word	0xffffffff


	//   ....[23]....
        /*0148*/ 	.word	0xffffffff


	//   ....[24]....
        /*014c*/ 	.word	0xffffffff


	//   ....[25]....
        /*0150*/ 	.word	0xffffffff


	//   ....[26]....
        /*0154*/ 	.word	0xffffffff


	//   ....[27]....
        /*0158*/ 	.word	0xffffffff


	//   ....[28]....
        /*015c*/ 	.word	0xffffffff


	//   ....[29]....
        /*0160*/ 	.word	0xffffffff


	//   ....[30]....
        /*0164*/ 	.word	0xffffffff


	//   ....[31]....
        /*0168*/ 	.word	0xffffffff


	//   ....[32]....
        /*016c*/ 	.word	0xffffffff


	//   ....[33]....
        /*0170*/ 	.word	0xffffffff


	//   ....[34]....
        /*0174*/ 	.word	0xffffffff


	//   ....[35]....
        /*0178*/ 	.word	0xffffffff


	//   ....[36]....
        /*017c*/ 	.word	0xffffffff


	//   ....[37]....
        /*0180*/ 	.word	0xffffffff


	//   ....[38]....
        /*0184*/ 	.word	0xffffffff


	//   ....[39]....
        /*0188*/ 	.word	0xffffffff


	//   ....[40]....
        /*018c*/ 	.word	0xffffffff


	//   ....[41]....
        /*0190*/ 	.word	0xffffffff


	//   ....[42]....
        /*0194*/ 	.word	0xffffffff


	//   ....[43]....
        /*0198*/ 	.word	0xffffffff


	//   ....[44]....
        /*019c*/ 	.word	0xffffffff


	//   ....[45]....
        /*01a0*/ 	.word	0xffffffff


	//   ....[46]....
        /*01a4*/ 	.word	0xffffffff


	//   ....[47]....
        /*01a8*/ 	.word	0xffffffff


	//   ....[48]....
        /*01ac*/ 	.word	0xffffffff


	//   ....[49]....
        /*01b0*/ 	.word	0xffffffff


	//   ....[50]....
        /*01b4*/ 	.word	0xffffffff


	//   ....[51]....
        /*01b8*/ 	.word	0xffffffff


	//   ....[52]....
        /*01bc*/ 	.word	0xffffffff


	//   ....[53]....
        /*01c0*/ 	.word	0xffffffff


	//   ....[54]....
        /*01c4*/ 	.word	0xffffffff


	//   ....[55]....
        /*01c8*/ 	.word	0xffffffff


	//   ....[56]....
        /*01cc*/ 	.word	0xffffffff


	//   ....[57]....
        /*01d0*/ 	.word	0xffffffff


	//   ....[58]....
        /*01d4*/ 	.word	0xffffffff


	//   ....[59]....
        /*01d8*/ 	.word	0xffffffff


	//   ....[60]....
        /*01dc*/ 	.word	0xffffffff


	//   ....[61]....
        /*01e0*/ 	.word	0xffffffff


	//   ....[62]....
        /*01e4*/ 	.word	0xffffffff


	//   ....[63]....
        /*01e8*/ 	.word	0xffffffff


	//   ....[64]....
        /*01ec*/ 	.word	0xffffffff


	//   ....[65]....
        /*01f0*/ 	.word	0xffffffff


	//   ....[66]....
        /*01f4*/ 	.word	0xffffffff


	//   ....[67]....
        /*01f8*/ 	.word	0xffffffff


	//   ....[68]....
        /*01fc*/ 	.word	0xffffffff


	//   ....[69]....
        /*0200*/ 	.word	0xffffffff


	//   ....[70]....
        /*0204*/ 	.word	0xffffffff


	//   ....[71]....
        /*0208*/ 	.word	0xffffffff


	//   ....[72]....
        /*020c*/ 	.word	0xffffffff


	//   ....[73]....
        /*0210*/ 	.word	0xffffffff


	//   ....[74]....
        /*0214*/ 	.word	0xffffffff


	//   ....[75]....
        /*0218*/ 	.word	0xffffffff


	//   ....[76]....
        /*021c*/ 	.word	0xffffffff


	//   ....[77]....
        /*0220*/ 	.word	0xffffffff


	//   ....[78]....
        /*0224*/ 	.word	0xffffffff


	//   ....[79]....
        /*0228*/ 	.word	0xffffffff


	//   ....[80]....
        /*022c*/ 	.word	0xffffffff


	//   ....[81]....
        /*0230*/ 	.word	0xffffffff


	//   ....[82]....
        /*0234*/ 	.word	0xffffffff


	//   ....[83]....
        /*0238*/ 	.word	0xffffffff


	//   ....[84]....
        /*023c*/ 	.word	0xffffffff


	//   ....[85]....
        /*0240*/ 	.word	0xffffffff


	//   ....[86]....
        /*0244*/ 	.word	0xffffffff


	//   ....[87]....
        /*0248*/ 	.word	0xffffffff


	//   ....[88]....
        /*024c*/ 	.word	0xffffffff


	//   ....[89]....
        /*0250*/ 	.word	0xffffffff


	//   ....[90]....
        /*0254*/ 	.word	0xffffffff


	//   ....[91]....
        /*0258*/ 	.word	0xffffffff


	//----- nvinfo : EIATTR_COOP_GROUP_INSTR_OFFSETS
	.align		4
.L_3199:
        /*025c*/ 	.byte	0x04, 0x28
        /*025e*/ 	.short	(.L_3201 - .L_3200)


	//   ....[0]....
.L_3200:
        /*0260*/ 	.word	0x00000040


	//   ....[1]....
        /*0264*/ 	.word	0x00000220


	//   ....[2]....
        /*0268*/ 	.word	0x000002c0


	//   ....[3]....
        /*026c*/ 	.word	0x00000300


	//   ....[4]....
        /*0270*/ 	.word	0x00000310


	//   ....[5]....
        /*0274*/ 	.word	0x00000360


	//   ....[6]....
        /*0278*/ 	.word	0x00000370


	//   ....[7]....
        /*027c*/ 	.word	0x000003c0


	//   ....[8]....
        /*0280*/ 	.word	0x000003d0


	//   ....[9]....
        /*0284*/ 	.word	0x00000420


	//   ....[10]....
        /*0288*/ 	.word	0x00000430


	//   ....[11]....
        /*028c*/ 	.word	0x000004b0


	//   ....[12]....
        /*0290*/ 	.word	0x000004f0


	//   ....[13]....
        /*0294*/ 	.word	0x00000500


	//   ....[14]....
        /*0298*/ 	.word	0x00000560


	//   ....[15]....
        /*029c*/ 	.word	0x00000570


	//   ....[16]....
        /*02a0*/ 	.word	0x000005f0


	//   ....[17]....
        /*02a4*/ 	.word	0x00000600


	//   ....[18]....
        /*02a8*/ 	.word	0x00000650


	//   ....[19]....
        /*02ac*/ 	.word	0x00000660


	//   ....[20]....
        /*02b0*/ 	.word	0x000007f0


	//   ....[21]....
        /*02b4*/ 	.word	0x00000800


	//   ....[22]....
        /*02b8*/ 	.word	0x00000850


	//   ....[23]....
        /*02bc*/ 	.word	0x00000860


	//   ....[24]....
        /*02c0*/ 	.word	0x000008b0


	//   ....[25]....
        /*02c4*/ 	.word	0x000008c0


	//   ....[26]....
        /*02c8*/ 	.word	0x00000910


	//   ....[27]....
        /*02cc*/ 	.word	0x00000920


	//   ....[28]....
        /*02d0*/ 	.word	0x00000980


	//   ....[29]....
        /*02d4*/ 	.word	0x00000990


	//   ....[30]....
        /*02d8*/ 	.word	0x00000a20


	//   ....[31]....
        /*02dc*/ 	.word	0x00000a60


	//   ....[32]....
        /*02e0*/ 	.word	0x00000a70


	//   ....[33]....
        /*02e4*/ 	.word	0x00000ac0


	//   ....[34]....
        /*02e8*/ 	.word	0x00000ad0


	//   ....[35]....
        /*02ec*/ 	.word	0x00000b20


	//   ....[36]....
        /*02f0*/ 	.word	0x00000b30


	//   ....[37]....
        /*02f4*/ 	.word	0x00000b80


	//   ....[38]....
        /*02f8*/ 	.word	0x00000b90


	//   ....[39]....
        /*02fc*/ 	.word	0x00000c30


	//   ....[40]....
        /*0300*/ 	.word	0x00000c70


	//   ....[41]....
        /*0304*/ 	.word	0x00000c80


	//   ....[42]....
        /*0308*/ 	.word	0x00000cd0


	//   ....[43]....
        /*030c*/ 	.word	0x00000ce0


	//   ....[44]....
        /*0310*/ 	.word	0x00000d30


	//   ....[45]....
        /*0314*/ 	.word	0x00000d40


	//   ....[46]....
        /*0318*/ 	.word	0x00000d90


	//   ....[47]....
        /*031c*/ 	.word	0x00000da0


	//   ....[48]....
        /*0320*/ 	.word	0x00000e30


	//   ....[49]....
        /*0324*/ 	.word	0x00000e70


	//   ....[50]....
        /*0328*/ 	.word	0x00000e80


	//   ....[51]....
        /*032c*/ 	.word	0x00000ed0


	//   ....[52]....
        /*0330*/ 	.word	0x00000ee0


	//   ....[53]....
        /*0334*/ 	.word	0x00000f40


	//   ....[54]....
        /*0338*/ 	.word	0x00000f70


	//   ....[55]....
        /*033c*/ 	.word	0x00001020


	//   ....[56]....
        /*0340*/ 	.word	0x00001060


	//   ....[57]....
        /*0344*/ 	.word	0x00001650


	//   ....[58]....
        /*0348*/ 	.word	0x00001660


	//   ....[59]....
        /*034c*/ 	.word	0x000016b0


	//   ....[60]....
        /*0350*/ 	.word	0x000016c0


	//   ....[61]....
        /*0354*/ 	.word	0x00001710


	//   ....[62]....
        /*0358*/ 	.word	0x00001720


	//   ....[63]....
        /*035c*/ 	.word	0x00001780


	//   ....[64]....
        /*0360*/ 	.word	0x000017a0


	//   ....[65]....
        /*0364*/ 	.word	0x00001800


	//   ....[66]....
        /*0368*/ 	.word	0x00001830


	//   ....[67]....
        /*036c*/ 	.word	0x000018e0


	//   ....[68]....
        /*0370*/ 	.word	0x00001900


	//   ....[69]....
        /*0374*/ 	.word	0x00001950


	//   ....[70]....
        /*0378*/ 	.word	0x00001960


	//   ....[71]....
        /*037c*/ 	.word	0x000019b0


	//   ....[72]....
        /*0380*/ 	.word	0x000019c0


	//   ....[73]....
        /*0384*/ 	.word	0x00001a30


	//   ....[74]....
        /*0388*/ 	.word	0x00001a40


	//   ....[75]....
        /*038c*/ 	.word	0x00001aa0


	//   ....[76]....
        /*0390*/ 	.word	0x00001ab0


	//   ....[77]....
        /*0394*/ 	.word	0x00001c00


	//   ....[78]....
        /*0398*/ 	.word	0x00001c10


	//   ....[79]....
        /*039c*/ 	.word	0x00001c60


	//   ....[80]....
        /*03a0*/ 	.word	0x00001c70


	//   ....[81]....
        /*03a4*/ 	.word	0x00001cc0


	//   ....[82]....
        /*03a8*/ 	.word	0x00001cd0


	//   ....[83]....
        /*03ac*/ 	.word	0x00001d20


	//   ....[84]....
        /*03b0*/ 	.word	0x00001d30


	//   ....[85]....
        /*03b4*/ 	.word	0x00001d80


	//   ....[86]....
        /*03b8*/ 	.word	0x00001d90


	//   ....[87]....
        /*03bc*/ 	.word	0x00001ef0


	//   ....[88]....
        /*03c0*/ 	.word	0x00001f30


	//   ....[89]....
        /*03c4*/ 	.word	0x00001f50


	//   ....[90]....
        /*03c8*/ 	.word	0x00001f70


	//   ....[91]....
        /*03cc*/ 	.word	0x00001fa0


	//----- nvinfo : EIATTR_EXIT_INSTR_OFFSETS
	.align		4
.L_3201:
        /*03d0*/ 	.byte	0x04, 0x1c
        /*03d2*/ 	.short	(.L_3203 - .L_3202)


	//   ....[0]....
.L_3202:
        /*03d4*/ 	.word	0x00000080


	//   ....[1]....
        /*03d8*/ 	.word	0x00000740


	//   ....[2]....
        /*03dc*/ 	.word	0x00002130


	//   ....[3]....
        /*03e0*/ 	.word	0x00002210


	//----- nvinfo : EIATTR_CRS_STACK_SIZE
	.align		4
.L_3203:
        /*03e4*/ 	.byte	0x04, 0x1e
        /*03e6*/ 	.short	(.L_3205 - .L_3204)
.L_3204:
        /*03e8*/ 	.word	0x00000000
.L_3205:


//--------------------- .nv.info._ZN4vllm3moe25grouped_topk_fused_kernelI13__nv_bfloat166__halfiLNS0_11ScoringFuncE1EEEvPT_PfPT1_PKT0_lllllbd --------------------------
	.section	.nv.info._ZN4vllm3moe25grouped_topk_fused_kernelI13__nv_bfloat166__halfiLNS0_11ScoringFuncE1EEEvPT_PfPT1_PKT0_lllllbd,"",@"SHT_CUDA_INFO"
	.sectionflags	@""
	.align	4


	//----- nvinfo : EIATTR_CUDA_API_VERSION
	.align		4
        /*0000*/ 	.byte	0x04, 0x37
        /*0002*/ 	.short	(.L_3207 - .L_3206)
.L_3206:
        /*0004*/ 	.word	0x00000082


	//----- nvinfo : EIATTR_SW2861232_WAR
	.align		4
.L_3207:
        /*0008*/ 	.byte	0x01, 0x35
	.zero		2


	//----- nvinfo : EIATTR_PARAM_CBANK
	.align		4
        /*000c*/ 	.byte	0x04, 0x0a
        /*000e*/ 	.short	(.L_3209 - .L_3208)
	.align		4
.L_3208:
        /*0010*/ 	.word	index@(.nv.constant0._ZN4vllm3moe25grouped_topk_fused_kernelI13__nv_bfloat166__halfiLNS0_11ScoringFuncE1EEEvPT_PfPT1_PKT0_lllllbd)
        /*0014*/ 	.short	0x0160
        /*0016*/ 	.short	0x0058


	//----- nvinfo : EIATTR_CBANK_PARAM_SIZE
	.align		4
.L_3209:
        /*0018*/ 	.byte	0x03, 0x19
        /*001a*/ 	.short	0x0058


	//----- nvinfo : EIATTR_KPARAM_INFO
	.align		4
        /*001c*/ 	.byte	0x04, 0x17
        /*001e*/ 	.short	(.L_3211 - .L_3210)
.L_3210:
        /*0020*/ 	.word	0x00000000
        /*0024*/ 	.short	0x000a
        /*0026*/ 	.short	0x0050
        /*0028*/ 	.byte	0x00, 0xf0, 0x21, 0x00


	//----- nvinfo : EIATTR_KPARAM_INFO
	.align		4
.L_3211:
        /*002c*/ 	.byte	0x04, 0x17
        /*002e*/ 	.short	(.L_3213 - .L_3212)
.L_3212:
        /*0030*/ 	.word	0x00000000
        /*0034*/ 	.short	0x0009
        /*0036*/ 	.short	0x0048
        /*0038*/ 	.byte	0x00, 0xf0, 0x05, 0x00


	//----- nvinfo : EIATTR_KPARAM_INFO
	.align		4
.L_3213:
        /*003c*/ 	.byte	0x04, 0x17
        /*003e*/ 	.short	(.L_3215 - .L_3214)
.L_3214:
        /*0040*/ 	.word	0x00000000
        /*0044*/ 	.short	0x0008
        /*0046*/ 	.short	0x0040
        /*0048*/ 	.byte	0x00, 0xf0, 0x21, 0x00


	//----- nvinfo : EIATTR_KPARAM_INFO
	.align		4
.L_3215:
        /*004c*/ 	.byte	0x04, 0x17
        /*004e*/ 	.short	(.L_3217 - .L_3216)
.L_3216:
        /*0050*/ 	.word	0x00000000
        /*0054*/ 	.short	0x0007
        /*0056*/ 	.short	0x0038
        /*0058*/ 	.byte	0x00, 0xf0, 0x21, 0x00


	//----- nvinfo : EIATTR_KPARAM_INFO
	.align		4
.L_3217:
        /*005c*/ 	.byte	0x04, 0x17
        /*005e*/ 	.short	(.L_3219 - .L_3218)
.L_3218:
        /*0060*/ 	.word	0x00000000
        /*0064*/ 	.short	0x0006
        /*0066*/ 	.short	0x0030
        /*0068*/ 	.byte	0x00, 0xf0, 0x21, 0x00


	//----- nvinfo : EIATTR_KPARAM_INFO
	.align		4
.L_3219:
        /*006c*/ 	.byte	0x04, 0x17
        /*006e*/ 	.short	(.L_3221 - .L_3220)
.L_3220:
        /*0070*/ 	.word	0x00000000
        /*0074*/ 	.short	0x0005
        /*0076*/ 	.short	0x0028
        /*0078*/ 	.byte	0x00, 0xf0, 0x21, 0x00


	//----- nvinfo : EIATTR_KPARAM_INFO
	.align		4
.L_3221:
        /*007c*/ 	.byte	0x04, 0x17
        /*007e*/ 	.short	(.L_3223 - .L_3222)
.L_3222:
        /*0080*/ 	.word	0x00000000
        /*0084*/ 	.short	0x0004
        /*0086*/ 	.short	0x0020
        /*0088*/ 	.byte	0x00, 0xf0, 0x21, 0x00


	//----- nvinfo : EIATTR_KPARAM_INFO
	.align		4
.L_3223:
        /*008c*/ 	.byte	0x04, 0x17
        /*008e*/ 	.short	(.L_3225 - .L_3224)
.L_3224:
        /*0090*/ 	.word	0x00000000
        /*0094*/ 	.short	0x0003
        /*0096*/ 	.short	0x0018
        /*0098*/ 	.byte	0x00, 0xf0, 0x21, 0x00


	//----- nvinfo : EIATTR_KPARAM_INFO
	.align		4
.L_3225:
        /*009c*/ 	.byte	0x04, 0x17
        /*009e*/ 	.short	(.L_3227 - .L_3226)
.L_3226:
        /*00a0*/ 	.word	0x00000000
        /*00a4*/ 	.short	0x0002
        /*00a6*/ 	.short	0x0010
        /*00a8*/ 	.byte	0x00, 0xf0, 0x21, 0x00


	//----- nvinfo : EIATTR_KPARAM_INFO
	.align		4
.L_3227:
        /*00ac*/ 	.byte	0x04, 0x17
        /*00ae*/ 	.short	(.L_3229 - .L_3228)
.L_3228:
        /*00b0*/ 	.word	0x00000000
        /*00b4*/ 	.short	0x0001
        /*00b6*/ 	.short	0x0008
        /*00b8*/ 	.byte	0x00, 0xf0, 0x21, 0x00


	//----- nvinfo : EIATTR_KPARAM_INFO
	.align		4
.L_3229:
        /*00bc*/ 	.byte	0x04, 0x17
        /*00be*/ 	.short	(.L_3231 - .L_3230)
.L_3230:
        /*00c0*/ 	.word	0x00000000
        /*00c4*/ 	.short	0x0000
        /*00c6*/ 	.short	0x0000
        /*00c8*/ 	.byte	0x00, 0xf0, 0x21, 0x00


	//----- nvinfo : EIATTR_MAXREG_COUNT
	.align		4
.L_3231:
        /*00cc*/ 	.byte	0x03, 0x1b
        /*00ce*/ 	.short	0x00ff


	//----- nvinfo : EIATTR_NUM_BARRIERS
	.align		4
        /*00d0*/ 	.byte	0x02, 0x4c
        /*00d2*/ 	.byte	0x01
	.zero		1


	//----- nvinfo : EIATTR_MERCURY_ISA_VERSION
	.align		4
        /*00d4*/ 	.byte	0x03, 0x5f
        /*00d6*/ 	.short	0x0000


	//----- nvinfo : EIATTR_COOP_GROUP_MASK_REGIDS
	.align		4
        /*00d8*/ 	.byte	0x04, 0x29
        /*00da*/ 	.short	(.L_3233 - .L_3232)


	//   ....[0]....
.L_3232:
        /*00dc*/ 	.word	0xffffffff


	//   ....[1]....
        /*00e0*/ 	.word	0xffffffff


	//   ....[2]....
        /*00e4*/ 	.word	0xffffffff


	//   ....[3]....
        /*00e8*/ 	.word	0xffffffff


	//   ....[4]....
        /*00ec*/ 	.word	0xffffffff


	//   ....[5]....
        /*00f0*/ 	.word	0xffffffff


	//   ....[6]....
        /*00f4*/ 	.word	0xffffffff


	//   ....[7]....
        /*00f8*/ 	.word	0xffffffff


	//   ....[8]....
        /*00fc*/ 	.word	0xffffffff


	//   ....[9]....
        /*0100*/ 	.word	0xffffffff


	//   ....[10]....
        /*0104*/ 	.word	0xffffffff


	//   ....[11]....
        /*0108*/ 	.word	0xffffffff


	//   ....[12]....
        /*010c*/ 	.word	0xffffffff


	//   ....[13]....
        /*0110*/ 	.word	0xffffffff


	//   ....[14]....
        /*0114*/ 	.word	0xffffffff


	//   ....[15]....
        /*0118*/ 	.word	0xffffffff


	//   ....[16]....
        /*011c*/ 	.word	0xffffffff


	//   ....[17]....
        /*0120*/ 	.word	0xffffffff


	//   ....[18]....
        /*0124*/ 	.word	0xffffffff


	//   ....[19]....
        /*0128*/ 	.word	0xffffffff


	//   ....[20]....
        /*012c*/ 	.word	0xffffffff


	//   ....[21]....
        /*0130*/ 	.word	0xffffffff


	//   ....[22]....
        /*0134*/ 	.word	0xffffffff


	//   ....[23]....
        /*0138*/ 	.word	0xffffffff


	//   ....[24]....
        /*013c*/ 	.word	0xffffffff


	//   ....[25]....
        /*0140*/ 	.word	0xffffffff


	//   ....[26]....
        /*0144*/ 	.word	0xffffffff


	//   ....[27]....
        /*0148*/ 	.word	0xffffffff


	//   ....[28]....
        /*014c*/ 	.word	0xffffffff


	//   ....[29]....
        /*0150*/ 	.word	0xffffffff


	//   ....[30]....
        /*0154*/ 	.word	0xffffffff


	//   ....[31]....
        /*0158*/ 	.word	0xffffffff


	//   ....[32]....
        /*015c*/ 	.word	0xffffffff


	//   ....[33]....
        /*0160*/ 	.word	0xffffffff


	//   ....[34]....
        /*0164*/ 	.word	0xffffffff


	//   ....[35]....
        /*0168*/ 	.word	0xffffffff


	//   ....[36]....
        /*016c*/ 	.word	0xffffffff


	//   ....[37]....
        /*0170*/ 	.word	0xffffffff


	//   ....[38]....
        /*0174*/ 	.word	0xffffffff


	//   ....[39]....
        /*0178*/ 	.word	0xffffffff


	//   ....[40]....
        /*017c*/ 	.word	0xffffffff


	//   ....[41]....
        /*0180*/ 	.word	0xffffffff


	//   ....[42]....
        /*0184*/ 	.word	0xffffffff


	//   ....[43]....
        /*0188*/ 	.word	0xffffffff


	//   ....[44]....
        /*018c*/ 	.word	0xffffffff


	//   ....[45]....
        /*0190*/ 	.word	0xffffffff


	//   ....[46]....
        /*0194*/ 	.word	0xffffffff


	//   ....[47]....
        /*0198*/ 	.word	0xffffffff


	//   ....[48]....
        /*019c*/ 	.word	0xffffffff


	//   ....[49]....
        /*01a0*/ 	.word	0xffffffff


	//   ....[50]....
        /*01a4*/ 	.word	0xffffffff


	//   ....[51]....
        /*01a8*/ 	.word	0xffffffff


	//   ....[52]....
        /*01ac*/ 	.word	0xffffffff


	//   ....[53]....
        /*01b0*/ 	.word	0xffffffff


	//   ....[54]....
        /*01b4*/ 	.word	0xffffffff


	//   ....[55]....
        /*01b8*/ 	.word	0xffffffff


	//   ....[56]....
        /*01bc*/ 	.word	0xffffffff


	//   ....[57]....
        /*01c0*/ 	.word	0xffffffff


	//   ....[58]....
        /*01c4*/ 	.word	0xffffffff


	//   ....[59]....
        /*01c8*/ 	.word	0xffffffff


	//   ....[60]....
        /*01cc*/ 	.word	0xffffffff


	//   ....[61]....
        /*01d0*/ 	.word	0xffffffff


	//   ....[62]....
        /*01d4*/ 	.word	0xffffffff


	//   ....[63]....
        /*01d8*/ 	.word	0xffffffff


	//   ....[64]....
        /*01dc*/ 	.word	0xffffffff


	//   ....[65]....
        /*01e0*/ 	.word	0xffffffff


	//   ....[66]....
        /*01e4*/ 	.word	0xffffffff


	//   ....[67]....
        /*01e8*/ 	.word	0xffffffff


	//   ....[68]....
        /*01ec*/ 	.word	0xffffffff


	//   ....[69]....
        /*01f0*/ 	.word	0xffffffff


	//   ....[70]....
        /*01f4*/ 	.word	0xffffffff


	//   ....[71]....
        /*01f8*/ 	.word	0xffffffff


	//   ....[72]....
        /*01fc*/ 	.word	0xffffffff


	//   ....[73]....
        /*0200*/ 	.word	0xffffffff


	//   ....[74]....
        /*0204*/ 	.word	0xffffffff


	//   ....[75]....
        /*0208*/ 	.word	0xffffffff


	//   ....[76]....
        /*020c*/ 	.word	0xffffffff


	//   ....[77]....
        /*0210*/ 	.word	0xffffffff


	//   ....[78]....
        /*0214*/ 	.word	0xffffffff


	//   ....[79]....
        /*0218*/ 	.word	0xffffffff


	//   ....[80]....
        /*021c*/ 	.word	0xffffffff


	//   ....[81]....
        /*0220*/ 	.word	0xffffffff


	//   ....[82]....
        /*0224*/ 	.word	0xffffffff


	//   ....[83]....
        /*0228*/ 	.word	0xffffffff


	//   ....[84]....
        /*022c*/ 	.word	0xffffffff


	//   ....[85]....
        /*0230*/ 	.word	0xffffffff


	//   ....[86]....
        /*0234*/ 	.word	0xffffffff


	//   ....[87]....
        /*0238*/ 	.word	0xffffffff


	//   ....[88]....
        /*023c*/ 	.word	0xffffffff


	//   ....[89]....
        /*0240*/ 	.word	0xffffffff


	//   ....[90]....
        /*0244*/ 	.word	0xffffffff


	//   ....[91]....
        /*0248*/ 	.word	0xffffffff


	//   ....[92]....
        /*024c*/ 	.word	0xffffffff


	//   ....[93]....
        /*0250*/ 	.word	0xffffffff


	//   ....[94]....
        /*0254*/ 	.word	0xffffffff


	//   ....[95]....
        /*0258*/ 	.word	0xffffffff


	//   ....[96]....
        /*025c*/ 	.word	0xffffffff


	//   ....[97]....
        /*0260*/ 	.word	0xffffffff


	//   ....[98]....
        /*0264*/ 	.word	0xffffffff


	//   ....[99]....
        /*0268*/ 	.word	0xffffffff


	//   ....[100]....
        /*026c*/ 	.word	0xffffffff


	//   ....[101]....
        /*0270*/ 	.word	0xffffffff


	//   ....[102]....
        /*0274*/ 	.word	0xffffffff


	//   ....[103]....
        /*0278*/ 	.word	0xffffffff


	//   ....[104]....
        /*027c*/ 	.word	0xffffffff


	//   ....[105]....
        /*0280*/ 	.word	0xffffffff


	//   ....[106]....
        /*0284*/ 	.word	0xffffffff


	//   ....[107]....
        /*0288*/ 	.word	0xffffffff


	//   ....[108]....
        /*028c*/ 	.word	0xffffffff


	//   ....[109]....
        /*0290*/ 	.word	0xffffffff


	//   ....[110]....
        /*0294*/ 	.word	0xffffffff


	//   ....[111]....
        /*0298*/ 	.word	0xffffffff


	//   ....[112]....
        /*029c*/ 	.word	0xffffffff


	//   ....[113]....
        /*02a0*/ 	.word	0xffffffff


	//   ....[114]....
        /*02a4*/ 	.word	0xffffffff


	//   ....[115]....
        /*02a8*/ 	.word	0xffffffff


	//   ....[116]....
        /*02ac*/ 	.word	0xffffffff


	//   ....[117]....
        /*02b0*/ 	.word	0xffffffff


	//   ....[118]....
        /*02b4*/ 	.word	0xffffffff


	//   ....[119]....
        /*02b8*/ 	.word	0xffffffff


	//   ....[120]....
        /*02bc*/ 	.word	0xffffffff


	//   ....[121]....
        /*02c0*/ 	.word	0xffffffff


	//   ....[122]....
        /*02c4*/ 	.word	0xffffffff


	//   ....[123]....
        /*02c8*/ 	.word	0xffffffff


	//   ....[124]....
        /*02cc*/ 	.word	0xffffffff


	//   ....[125]....
        /*02d0*/ 	.word	0xffffffff


	//   ....[126]....
        /*02d4*/ 	.word	0xffffffff


	//   ....[127]....
        /*02d8*/ 	.word	0xffffffff


	//   ....[128]....
        /*02dc*/ 	.word	0xffffffff


	//   ....[129]....
        /*02e0*/ 	.word	0xffffffff


	//   ....[130]....
        /*02e4*/ 	.word	0xffffffff


	//   ....[131]....
        /*02e8*/ 	.word	0xffffffff


	//   ....[132]....
        /*02ec*/ 	.word	0xffffffff


	//   ....[133]....
        /*02f0*/ 	.word	0xffffffff


	//   ....[134]....
        /*02f4*/ 	.word	0xffffffff


	//   ....[135]....
        /*02f8*/ 	.word	0xffffffff


	//   ....[136]....
        /*02fc*/ 	.word	0xffffffff


	//   ....[137]....
        /*0300*/ 	.word	0xffffffff


	//   ....[138]....
        /*0304*/ 	.word	0xffffffff


	//   ....[139]....
        /*0308*/ 	.word	0xffffffff


	//   ....[140]....
        /*030c*/ 	.word	0xffffffff


	//   ....[141]....
        /*0310*/ 	.word	0xffffffff


	//   ....[142]....
        /*0314*/ 	.word	0xffffffff


	//   ....[143]....
        /*0318*/ 	.word	0xffffffff


	//   ....[144]....
        /*031c*/ 	.word	0xffffffff


	//   ....[145]....
        /*0320*/ 	.word	0xffffffff


	//   ....[146]....
        /*0324*/ 	.word	0xffffffff


	//   ....[147]....
        /*0328*/ 	.word	0xffffffff


	//   ....[148]....
        /*032c*/ 	.word	0xffffffff


	//   ....[149]....
        /*0330*/ 	.word	0xffffffff


	//   ....[150]....
        /*0334*/ 	.word	0xffffffff


	//   ....[151]....
        /*0338*/ 	.word	0xffffffff


	//   ....[152]....
        /*033c*/ 	.word	0xffffffff


	//   ....[153]....
        /*0340*/ 	.word	0xffffffff


	//   ....[154]....
        /*0344*/ 	.word	0xffffffff


	//   ....[155]....
        /*0348*/ 	.word	0xffffffff


	//   ....[156]....
        /*034c*/ 	.word	0xffffffff


	//   ....[157]....
        /*0350*/ 	.word	0xffffffff


	//   ....[158]....
        /*0354*/ 	.word	0xffffffff


	//   ....[159]....
        /*0358*/ 	.word	0xffffffff


	//   ....[160]....
        /*035c*/ 	.word	0xffffffff


	//   ....[161]....
        /*0360*/ 	.word	0xffffffff


	//   ....[162]....
        /*0364*/ 	.word	0xffffffff


	//   ....[163]....
        /*0368*/ 	.word	0xffffffff


	//   ....[164]....
        /*036c*/ 	.word	0xffffffff


	//   ....[165]....
        /*0370*/ 	.word	0xffffffff


	//   ....[166]....
        /*0374*/ 	.word	0xffffffff


	//   ....[167]....
        /*0378*/ 	.word	0xffffffff


	//   ....[168]....
        /*037c*/ 	.word	0xffffffff


	//   ....[169]....
        /*0380*/ 	.word	0xffffffff


	//   ....[170]....
        /*0384*/ 	.word	0xffffffff


	//   ....[171]....
        /*0388*/ 	.word	0xffffffff


	//   ....[172]....
        /*038c*/ 	.word	0xffffffff


	//   ....[173]....
        /*0390*/ 	.word	0xffffffff


	//   ....[174]....
        /*0394*/ 	.word	0xffffffff


	//   ....[175]....
        /*0398*/ 	.word	0xffffffff


	//   ....[176]....
        /*039c*/ 	.word	0xffffffff


	//   ....[177]....
        /*03a0*/ 	.word	0xffffffff


	//   ....[178]....
        /*03a4*/ 	.word	0xffffffff


	//   ....[179]....
        /*03a8*/ 	.word	0xffffffff


	//   ....[180]....
        /*03ac*/ 	.word	0xffffffff


	//   ....[181]....
        /*03b0*/ 	.word	0xffffffff


	//   ....[182]....
        /*03b4*/ 	.word	0xffffffff


	//   ....[183]....
        /*03b8*/ 	.word	0xffffffff


	//   ....[184]....
        /*03bc*/ 	.word	0xffffffff


	//   ....[185]....
        /*03c0*/ 	.word	0xffffffff


	//   ....[186]....
        /*03c4*/ 	.word	0xffffffff


	//   ....[187]....
        /*03c8*/ 	.word	0xffffffff


	//   ....[188]....
        /*03cc*/ 	.word	0xffffffff


	//   ....[189]....
        /*03d0*/ 	.word	0xffffffff


	//   ....[190]....
        /*03d4*/ 	.word	0xffffffff


	//   ....[191]....
        /*03d8*/ 	.word	0xffffffff


	//   ....[192]....
        /*03dc*/ 	.word	0xffffffff


	//   ....[193]....
        /*03e0*/ 	.word	0xffffffff


	//   ....[194]....
        /*03e4*/ 	.word	0xffffffff


	//   ....[195]....
        /*03e8*/ 	.word	0xffffffff


	//   ....[196]....
        /*03ec*/ 	.word	0xffffffff


	//   ....[197]....
        /*03f0*/ 	.word	0xffffffff


	//   ....[198]....
        /*03f4*/ 	.word	0xffffffff


	//   ....[199]....
        /*03f8*/ 	.word	0xffffffff


	//   ....[200]....
        /*03fc*/ 	.word	0xffffffff


	//   ....[201]....
        /*0400*/ 	.word	0xffffffff


	//   ....[202]....
        /*0404*/ 	.word	0xffffffff


	//   ....[203]....
        /*0408*/ 	.word	0xffffffff


	//   ....[204]....
        /*040c*/ 	.word	0xffffffff


	//   ....[205]....
        /*0410*/ 	.word	0xffffffff


	//   ....[206]....
        /*0414*/ 	.word	0xffffffff


	//   ....[207]....
        /*0418*/ 	.word	0xffffffff


	//   ....[208]....
        /*041c*/ 	.word	0xffffffff


	//   ....[209]....
        /*0420*/ 	.word	0xffffffff


	//   ....[210]....
        /*0424*/ 	.word	0xffffffff


	//   ....[211]....
        /*0428*/ 	.word	0xffffffff


	//   ....[212]....
        /*042c*/ 	.word	0xffffffff


	//   ....[213]....
        /*0430*/ 	.word	0xffffffff


	//   ....[214]....
        /*0434*/ 	.word	0xffffffff


	//   ....[215]....
        /*0438*/ 	.word	0xffffffff


	//   ....[216]....
        /*043c*/ 	.word	0xffffffff


	//   ....[217]....
        /*0440*/ 	.word	0xffffffff


	//   ....[218]....
        /*0444*/ 	.word	0xffffffff


	//   ....[219]....
        /*0448*/ 	.word	0xffffffff


	//   ....[220]....
        /*044c*/ 	.word	0xffffffff


	//   ....[221]....
        /*0450*/ 	.word	0xffffffff


	//   ....[222]....
        /*0454*/ 	.word	0xffffffff


	//   ....[223]....
        /*0458*/ 	.word	0xffffffff


	//   ....[224]....
        /*045c*/ 	.word	0xffffffff


	//   ....[225]....
        /*0460*/ 	.word	0xffffffff


	//   ....[226]....
        /*0464*/ 	.word	0xffffffff


	//   ....[227]....
        /*0468*/ 	.word	0xffffffff


	//   ....[228]....
        /*046c*/ 	.word	0xffffffff


	//   ....[229]....
        /*0470*/ 	.word	0xffffffff


	//   ....[230]....
        /*0474*/ 	.word	0xffffffff


	//   ....[231]....
        /*0478*/ 	.word	0xffffffff


	//   ....[232]....
        /*047c*/ 	.word	0xffffffff


	//   ....[233]....
        /*0480*/ 	.word	0xffffffff


	//   ....[234]....
        /*0484*/ 	.word	0xffffffff


	//   ....[235]....
        /*0488*/ 	.word	0xffffffff


	//   ....[236]....
        /*048c*/ 	.word	0xffffffff


	//   ....[237]....
        /*0490*/ 	.word	0xffffffff


	//   ....[238]....
        /*0494*/ 	.word	0xffffffff


	//   ....[239]....
        /*0498*/ 	.word	0xffffffff


	//   ....[240]....
        /*049c*/ 	.word	0xffffffff


	//   ....[241]....
        /*04a0*/ 	.word	0xffffffff


	//   ....[242]....
        /*04a4*/ 	.word	0xffffffff


	//   ....[243]....
        /*04a8*/ 	.word	0xffffffff


	//   ....[244]....
        /*04ac*/ 	.word	0xffffffff


	//   ....[245]....
        /*04b0*/ 	.word	0xffffffff


	//   ....[246]....
        /*04b4*/ 	.word	0xffffffff


	//   ....[247]....
        /*04b8*/ 	.word	0xffffffff


	//   ....[248]....
        /*04bc*/ 	.word	0xffffffff


	//   ....[249]....
        /*04c0*/ 	.word	0xffffffff


	//   ....[250]....
        /*04c4*/ 	.word	0xffffffff


	//   ....[251]....
        /*04c8*/ 	.word	0xffffffff


	//   ....[252]....
        /*04cc*/ 	.word	0xffffffff


	//   ....[253]....
        /*04d0*/ 	.word	0xffffffff


	//   ....[254]....
        /*04d4*/ 	.word	0xffffffff


	//   ....[255]....
        /*04d8*/ 	.word	0xffffffff


	//   ....[0]....
        /*04dc*/ 	.word	0xffffffff


	//   ....[1]....
        /*04e0*/ 	.word	0xffffffff


	//   ....[2]....
        /*04e4*/ 	.word	0xffffffff


	//   ....[3]....
        /*04e8*/ 	.word	0xffffffff


	//   ....[4]....
        /*04ec*/ 	.word	0xffffffff


	//   ....[5]....
        /*04f0*/ 	.word	0xffffffff


	//   ....[6]....
        /*04f4*/ 	.word	0xffffffff


	//   ....[7]....
        /*04f8*/ 	.word	0xffffffff


	//   ....[8]....
        /*04fc*/ 	.word	0xffffffff


	//   ....[9]....
        /*0500*/ 	.word	0xffffffff


	//   ....[10]....
        /*0504*/ 	.word	0xffffffff


	//   ....[11]....
        /*0508*/ 	.word	0xffffffff


	//   ....[12]....
        /*050c*/ 	.word	0xffffffff


	//   ....[13]....
        /*0510*/ 	.word	0xffffffff


	//   ....[14]....
        /*0514*/ 	.word	0xffffffff


	//   ....[15]....
        /*0518*/ 	.word	0xffffffff


	//   ....[16]....
        /*051c*/ 	.word	0xffffffff


	//   ....[17]....
        /*0520*/ 	.word	0xffffffff


	//   ....[18]....
        /*0524*/ 	.word	0xffffffff


	//   ....[19]....
        /*0528*/ 	.word	0xffffffff


	//   ....[20]....
        /*052c*/ 	.word	0xffffffff


	//   ....[21]....
        /*0530*/ 	.word	0xffffffff


	//   ....[22]....
        /*0534*/ 	.word	0xffffffff


	//----- nvinfo : EIATTR_COOP_GROUP_INSTR_OFFSETS
	.align		4
.L_3233:
        /*0538*/ 	.byte	0x04, 0x28
        /*053a*/ 	.short	(.L_3235 - .L_3234)


	//   ....[0]....
.L_3234:
        /*053c*/ 	.word	0x00001550


	//   ....[1]....
        /*0540*/ 	.word	0x000015c0


	//   ....[2]....
        /*0544*/ 	.word	0x00001620


	//   ....[3]....
        /*0548*/ 	.word	0x00001680


	//   ....[4]....
        /*054c*/ 	.word	0x000016e0


	//   ....[5]....
        /*0550*/ 	.word	0x00001760


	//   ....[6]....
        /*0554*/ 	.word	0x000017f0


	//   ....[7]....
        /*0558*/ 	.word	0x00001840


	//   ....[8]....
        /*055c*/ 	.word	0x000018a0


	//   ....[9]....
        /*0560*/ 	.word	0x00001900


	//   ....[10]....
        /*0564*/ 	.word	0x00001960


	//   ....[11]....
        /*0568*/ 	.word	0x00001bc0


	//   ....[12]....
        /*056c*/ 	.word	0x00001d10


	//   ....[13]....
        /*0570*/ 	.word	0x00001d80


	//   ....[14]....
        /*0574*/ 	.word	0x00001d90


	//   ....[15]....
        /*0578*/ 	.word	0x00001e60


	//   ....[16]....
        /*057c*/ 	.word	0x00001e80


	//   ....[17]....
        /*0580*/ 	.word	0x00001f50


	//   ....[18]....
        /*0584*/ 	.word	0x00001f70


	//   ....[19]....
        /*0588*/ 	.word	0x00002020


	//   ....[20]....
        /*058c*/ 	.word	0x00002040


	//   ....[21]....
        /*0590*/ 	.word	0x00002110


	//   ....[22]....
        /*0594*/ 	.word	0x00002130


	//   ....[23]....
        /*0598*/ 	.word	0x000021e0


	//   ....[24]....
        /*059c*/ 	.word	0x00002200


	//   ....[25]....
        /*05a0*/ 	.word	0x000022b0


	//   ....[26]....
        /*05a4*/ 	.word	0x000022d0


	//   ....[27]....
        /*05a8*/ 	.word	0x000023d0


	//   ....[28]....
        /*05ac*/ 	.word	0x000023f0


	//   ....[29]....
        /*05b0*/ 	.word	0x00002490


	//   ....[30]....
        /*05b4*/ 	.word	0x000024b0


	//   ....[31]....
        /*05b8*/ 	.word	0x00002550


	//   ....[32]....
        /*05bc*/ 	.word	0x00002570


	//   ....[33]....
        /*05c0*/ 	.word	0x00002610


	//   ....[34]....
        /*05c4*/ 	.word	0x00002630


	//   ....[35]....
        /*05c8*/ 	.word	0x000026d0


	//   ....[36]....
        /*05cc*/ 	.word	0x000026f0


	//   ....[37]....
        /*05d0*/ 	.word	0x00002790


	//   ....[38]....
        /*05d4*/ 	.word	0x000027b0


	//   ....[39]....
        /*05d8*/ 	.word	0x00002850


	//   ....[40]....
        /*05dc*/ 	.word	0x00002870


	//   ....[41]....
        /*05e0*/ 	.word	0x00002910


	//   ....[42]....
        /*05e4*/ 	.word	0x00002920


	//   ....[43]....
        /*05e8*/ 	.word	0x00002a60


	//   ....[44]....
        /*05ec*/ 	.word	0x00002a80


	//   ....[45]....
        /*05f0*/ 	.word	0x00002b20


	//   ....[46]....
        /*05f4*/ 	.word	0x00002b40


	//   ....[47]....
        /*05f8*/ 	.word	0x00002be0


	//   ....[48]....
        /*05fc*/ 	.word	0x00002c00


	//   ....[49]....
        /*0600*/ 	.word	0x00002ca0


	//   ....[50]....
        /*0604*/ 	.word	0x00002cc0


	//   ....[51]....
        /*0608*/ 	.word	0x00002d60


	//   ....[52]....
        /*060c*/ 	.word	0x00002d80


	//   ....[53]....
        /*0610*/ 	.word	0x00002e30


	//   ....[54]....
        /*0614*/ 	.word	0x00002f00


	//   ....[55]....
        /*0618*/ 	.word	0x00002f20


	//   ....[56]....
        /*061c*/ 	.word	0x00003000


	//   ....[57]....
        /*0620*/ 	.word	0x00003020


	//   ....[58]....
        /*0624*/ 	.word	0x000030f0


	//   ....[59]....
        /*0628*/ 	.word	0x00003110


	//   ....[60]....
        /*062c*/ 	.word	0x000031c0


	//   ....[61]....
        /*0630*/ 	.word	0x000031e0


	//   ....[62]....
        /*0634*/ 	.word	0x000032b0


	//   ....[63]....
        /*0638*/ 	.word	0x000032d0


	//   ....[64]....
        /*063c*/ 	.word	0x00003380


	//   ....[65]....
        /*0640*/ 	.word	0x000033a0


	//   ....[66]....
        /*0644*/ 	.word	0x00003450


	//   ....[67]....
        /*0648*/ 	.word	0x00003470


	//   ....[68]....
        /*064c*/ 	.word	0x00003570


	//   ....[69]....
        /*0650*/ 	.word	0x00003590


	//   ....[70]....
        /*0654*/ 	.word	0x00003630


	//   ....[71]....
        /*0658*/ 	.word	0x00003650


	//   ....[72]....
        /*065c*/ 	.word	0x000036f0


	//   ....[73]....
        /*0660*/ 	.word	0x00003710


	//   ....[74]....
        /*0664*/ 	.word	0x000037b0


	//   ....[75]....
        /*0668*/ 	.word	0x000037d0


	//   ....[76]....
        /*066c*/ 	.word	0x00003870


	//   ....[77]....
        /*0670*/ 	.word	0x00003890


	//   ....[78]....
        /*0674*/ 	.word	0x00003930


	//   ....[79]....
        /*0678*/ 	.word	0x00003950


	//   ....[80]....
        /*067c*/ 	.word	0x000039f0


	//   ....[81]....
        /*0680*/ 	.word	0x00003a10


	//   ....[82]....
        /*0684*/ 	.word	0x00003ab0


	//   ....[83]....
        /*0688*/ 	.word	0x00003ae0


	//   ....[84]....
        /*068c*/ 	.word	0x00003c20


	//   ....[85]....
        /*0690*/ 	.word	0x00003c40


	//   ....[86]....
        /*0694*/ 	.word	0x00003ce0


	//   ....[87]....
        /*0698*/ 	.word	0x00003d00


	//   ....[88]....
        /*069c*/ 	.word	0x00003da0


	//   ....[89]....
        /*06a0*/ 	.word	0x00003dc0


	//   ....[90]....
        /*06a4*/ 	.word	0x00003e60


	//   ....[91]....
        /*06a8*/ 	.word	0x00003e80


	//   ....[92]....
        /*06ac*/ 	.word	0x00003f20


	//   ....[93]....
        /*06b0*/ 	.word	0x00003f40


	//   ....[94]....
        /*06b4*/ 	.word	0x00003ff0


	//   ....[95]....
        /*06b8*/ 	.word	0x00004480


	//   ....[96]....
        /*06bc*/ 	.word	0x00004780


	//   ....[97]....
        /*06c0*/ 	.word	0x000048e0


	//   ....[98]....
        /*06c4*/ 	.word	0x000048f0


	//   ....[99]....
        /*06c8*/ 	.word	0x00004940


	//   ....[100]....
        /*06cc*/ 	.word	0x00004950


	//   ....[101]....
        /*06d0*/ 	.word	0x00004a30


	//   ....[102]....
        /*06d4*/ 	.word	0x00004a40


	//   ....[103]....
        /*06d8*/ 	.word	0x00004b00


	//   ....[104]....
        /*06dc*/ 	.word	0x00004b20


	//   ....[105]....
        /*06e0*/ 	.word	0x00004c00


	//   ....[106]....
        /*06e4*/ 	.word	0x00004c10


	//   ....[107]....
        /*06e8*/ 	.word	0x00004cd0


	//   ....[108]....
        /*06ec*/ 	.word	0x00004cf0


	//   ....[109]....
        /*06f0*/ 	.word	0x00004dd0


	//   ....[110]....
        /*06f4*/ 	.word	0x00004de0


	//   ....[111]....
        /*06f8*/ 	.word	0x00004ea0


	//   ....[112]....
        /*06fc*/ 	.word	0x00004ec0


	//   ....[113]....
        /*0700*/ 	.word	0x00004f90


	//   ....[114]....
        /*0704*/ 	.word	0x00004fa0


	//   ....[115]....
        /*0708*/ 	.word	0x00005050


	//   ....[116]....
        /*070c*/ 	.word	0x00005070


	//   ....[117]....
        /*0710*/ 	.word	0x00005140


	//   ....[118]....
        /*0714*/ 	.word	0x00005150


	//   ....[119]....
        /*0718*/ 	.word	0x00005200


	//   ....[120]....
        /*071c*/ 	.word	0x00005220


	//   ....[121]....
        /*0720*/ 	.word	0x000052f0


	//   ....[122]....
        /*0724*/ 	.word	0x00005300


	//   ....[123]....
        /*0728*/ 	.word	0x000053b0


	//   ....[124]....
        /*072c*/ 	.word	0x000053d0


	//   ....[125]....
        /*0730*/ 	.word	0x000054a0


	//   ....[126]....
        /*0734*/ 	.word	0x000054b0


	//   ....[127]....
        /*0738*/ 	.word	0x00005560


	//   ....[128]....
        /*073c*/ 	.word	0x00005580


	//   ....[129]....
        /*0740*/ 	.word	0x00005700


	//   ....[130]....
        /*0744*/ 	.word	0x00005710


	//   ....[131]....
        /*0748*/ 	.word	0x000057c0


	//   ....[132]....
        /*074c*/ 	.word	0x000057e0


	//   ....[133]....
        /*0750*/ 	.word	0x000058b0


	//   ....[134]....
        /*0754*/ 	.word	0x000058c0


	//   ....[135]....
        /*0758*/ 	.word	0x00005970


	//   ....[136]....
        /*075c*/ 	.word	0x00005990


	//   ....[137]....
        /*0760*/ 	.word	0x00005a60


	//   ....[138]....
        /*0764*/ 	.word	0x00005a70


	//   ....[139]....
        /*0768*/ 	.word	0x00005b30


	//   ....[140]....
        /*076c*/ 	.word	0x00005b60


	//   ....[141]....
        /*0770*/ 	.word	0x00005c00


	//   ....[142]....
        /*0774*/ 	.word	0x00005c10


	//   ....[143]....
        /*0778*/ 	.word	0x00005dd0


	//   ....[144]....
        /*077c*/ 	.word	0x00005df0


	//   ....[145]....
        /*0780*/ 	.word	0x00005ed0


	//   ....[146]....
        /*0784*/ 	.word	0x00005ee0


	//   ....[147]....
        /*0788*/ 	.word	0x00005fa0


	//   ....[148]....
        /*078c*/ 	.word	0x00005fc0


	//   ....[149]....
        /*0790*/ 	.word	0x000060a0


	//   ....[150]....
        /*0794*/ 	.word	0x000060b0


	//   ....[151]....
        /*0798*/ 	.word	0x00006170


	//   ....[152]....
        /*079c*/ 	.word	0x00006190


	//   ....[153]....
        /*07a0*/ 	.word	0x00006270


	//   ....[154]....
        /*07a4*/ 	.word	0x00006280


	//   ....[155]....
        /*07a8*/ 	.word	0x00006340


	//   ....[156]....
        /*07ac*/ 	.word	0x00006360


	//   ....[157]....
        /*07b0*/ 	.word	0x00006430


	//   ....[158]....
        /*07b4*/ 	.word	0x00006440


	//   ....[159]....
        /*07b8*/ 	.word	0x000064f0


	//   ....[160]....
        /*07bc*/ 	.word	0x00006510


	//   ....[161]....
        /*07c0*/ 	.word	0x000065e0


	//   ....[162]....
        /*07c4*/ 	.word	0x000065f0


	//   ....[163]....
        /*07c8*/ 	.word	0x000066a0


	//   ....[164]....
        /*07cc*/ 	.word	0x000066c0


	//   ....[165]....
        /*07d0*/ 	.word	0x00006790


	//   ....[166]....
        /*07d4*/ 	.word	0x000067a0


	//   ....[167]....
        /*07d8*/ 	.word	0x00006850


	//   ....[168]....
        /*07dc*/ 	.word	0x00006870


	//   ....[169]....
        /*07e0*/ 	.word	0x00006940


	//   ....[170]....
        /*07e4*/ 	.word	0x00006950


	//   ....[171]....
        /*07e8*/ 	.word	0x00006a00


	//   ....[172]....
        /*07ec*/ 	.word	0x00006a20


	//   ....[173]....
        /*07f0*/ 	.word	0x00006ba0


	//   ....[174]....
        /*07f4*/ 	.word	0x00006bb0


	//   ....[175]....
        /*07f8*/ 	.word	0x00006c60


	//   ....[176]....
        /*07fc*/ 	.word	0x00006c80


	//   ....[177]....
        /*0800*/ 	.word	0x00006d50


	//   ....[178]....
        /*0804*/ 	.word	0x00006d60


	//   ....[179]....
        /*0808*/ 	.word	0x00006e10


	//   ....[180]....
        /*080c*/ 	.word	0x00006e30


	//   ....[181]....
        /*0810*/ 	.word	0x00006f00


	//   ....[182]....
        /*0814*/ 	.word	0x00006f10


	//   ....[183]....
        /*0818*/ 	.word	0x00006ff0


	//   ....[184]....
        /*081c*/ 	.word	0x00007060


	//   ....[185]....
        /*0820*/ 	.word	0x00007220


	//   ....[186]....
        /*0824*/ 	.word	0x00007250


	//   ....[187]....
        /*0828*/ 	.word	0x00007270


	//   ....[188]....
        /*082c*/ 	.word	0x00007290


	//   ....[189]....
        /*0830*/ 	.word	0x000072b0


	//   ....[190]....
        /*0834*/ 	.word	0x00007960


	//   ....[191]....
        /*0838*/ 	.word	0x000079b0


	//   ....[192]....
        /*083c*/ 	.word	0x00007a20


	//   ....[193]....
        /*0840*/ 	.word	0x00007a80


	//   ....[194]....
        /*0844*/ 	.word	0x00007ae0


	//   ....[195]....
        /*0848*/ 	.word	0x00007b40


	//   ....[196]....
        /*084c*/ 	.word	0x00007ba0


	//   ....[197]....
        /*0850*/ 	.word	0x00007c10


	//   ....[198]....
        /*0854*/ 	.word	0x00007c70


	//   ....[199]....
        /*0858*/ 	.word	0x00007cd0


	//   ....[200]....
        /*085c*/ 	.word	0x00007d30


	//   ....[201]....
        /*0860*/ 	.word	0x00007da0


	//   ....[202]....
        /*0864*/ 	.word	0x00007e00


	//   ....[203]....
        /*0868*/ 	.word	0x00007e60


	//   ....[204]....
        /*086c*/ 	.word	0x00007ec0


	//   ....[205]....
        /*0870*/ 	.word	0x00007f30


	//   ....[206]....
        /*0874*/ 	.word	0x00007f90


	//   ....[207]....
        /*0878*/ 	.word	0x00007ff0


	//   ....[208]....
        /*087c*/ 	.word	0x00008050


	//   ....[209]....
        /*0880*/ 	.word	0x000080c0


	//   ....[210]....
        /*0884*/ 	.word	0x00008120


	//   ....[211]....
        /*0888*/ 	.word	0x00008180


	//   ....[212]....
        /*088c*/ 	.word	0x000081e0


	//   ....[213]....
        /*0890*/ 	.word	0x00008250


	//   ....[214]....
        /*0894*/ 	.word	0x000082b0


	//   ....[215]....
        /*0898*/ 	.word	0x00008310


	//   ....[216]....
        /*089c*/ 	.word	0x00008370


	//   ....[217]....
        /*08a0*/ 	.word	0x000083e0


	//   ....[218]....
        /*08a4*/ 	.word	0x00008440


	//   ....[219]....
        /*08a8*/ 	.word	0x000084a0


	//   ....[220]....
        /*08ac*/ 	.word	0x00008500


	//   ....[221]....
        /*08b0*/ 	.word	0x00008570


	//   ....[222]....
        /*08b4*/ 	.word	0x000085d0


	//   ....[223]....
        /*08b8*/ 	.word	0x00008630


	//   ....[224]....
        /*08bc*/ 	.word	0x00008690


	//   ....[225]....
        /*08c0*/ 	.word	0x00008700


	//   ....[226]....
        /*08c4*/ 	.word	0x00008760


	//   ....[227]....
        /*08c8*/ 	.word	0x000087c0


	//   ....[228]....
        /*08cc*/ 	.word	0x00008820


	//   ....[229]....
        /*08d0*/ 	.word	0x00008890


	//   ....[230]....
        /*08d4*/ 	.word	0x000088f0


	//   ....[231]....
        /*08d8*/ 	.word	0x00008950


	//   ....[232]....
        /*08dc*/ 	.word	0x000089a0


	//   ....[233]....
        /*08e0*/ 	.word	0x00008a10


	//   ....[234]....
        /*08e4*/ 	.word	0x00008a80


	//   ....[235]....
        /*08e8*/ 	.word	0x00008af0


	//   ....[236]....
        /*08ec*/ 	.word	0x00008b50


	//   ....[237]....
        /*08f0*/ 	.word	0x00008bb0


	//   ....[238]....
        /*08f4*/ 	.word	0x00008c10


	//   ....[239]....
        /*08f8*/ 	.word	0x00008c80


	//   ....[240]....
        /*08fc*/ 	.word	0x00008ce0


	//   ....[241]....
        /*0900*/ 	.word	0x00008d40


	//   ....[242]....
        /*0904*/ 	.word	0x00008da0


	//   ....[243]....
        /*0908*/ 	.word	0x00008e10


	//   ....[244]....
        /*090c*/ 	.word	0x00008e70


	//   ....[245]....
        /*0910*/ 	.word	0x00008ed0


	//   ....[246]....
        /*0914*/ 	.word	0x00008f30


	//   ....[247]....
        /*0918*/ 	.word	0x00008fa0


	//   ....[248]....
        /*091c*/ 	.word	0x00009000


	//   ....[249]....
        /*0920*/ 	.word	0x00009060


	//   ....[250]....
        /*0924*/ 	.word	0x000090c0


	//   ....[251]....
        /*0928*/ 	.word	0x00009130


	//   ....[252]....
        /*092c*/ 	.word	0x00009190


	//   ....[253]....
        /*0930*/ 	.word	0x000091f0


	//   ....[254]....
        /*0934*/ 	.word	0x00009250


	//   ....[255]....
        /*0938*/ 	.word	0x000092c0


	//   ....[0]....
        /*093c*/ 	.word	0x00009320


	//   ....[1]....
        /*0940*/ 	.word	0x00009380


	//   ....[2]....
        /*0944*/ 	.word	0x000093e0


	//   ....[3]....
        /*0948*/ 	.word	0x00009450


	//   ....[4]....
        /*094c*/ 	.word	0x000094b0


	//   ....[5]....
        /*0950*/ 	.word	0x00009510


	//   ....[6]....
        /*0954*/ 	.word	0x00009570


	//   ....[7]....
        /*0958*/ 	.word	0x000095e0


	//   ....[8]....
        /*095c*/ 	.word	0x00009640


	//   ....[9]....
        /*0960*/ 	.word	0x000096a0


	//   ....[10]....
        /*0964*/ 	.word	0x00009700


	//   ....[11]....
        /*0968*/ 	.word	0x00009770


	//   ....[12]....
        /*096c*/ 	.word	0x000097d0


	//   ....[13]....
        /*0970*/ 	.word	0x00009830


	//   ....[14]....
        /*0974*/ 	.word	0x00009890


	//   ....[15]....
        /*0978*/ 	.word	0x00009900


	//   ....[16]....
        /*097c*/ 	.word	0x00009960


	//   ....[17]....
        /*0980*/ 	.word	0x000099c0


	//   ....[18]....
        /*0984*/ 	.word	0x00009a30


	//   ....[19]....
        /*0988*/ 	.word	0x00009aa0


	//   ....[20]....
        /*098c*/ 	.word	0x00009b00


	//   ....[21]....
        /*0990*/ 	.word	0x00009b60


	//   ....[22]....
        /*0994*/ 	.word	0x00009bc0


	//----- nvinfo : EIATTR_EXIT_INSTR_OFFSETS
	.align		4
.L_3235:
        /*0998*/ 	.byte	0x04, 0x1c
        /*099a*/ 	.short	(.L_3237 - .L_3236)


	//   ....[0]....
.L_3236:
        /*099c*/ 	.word	0x00000050


	//   ....[1]....
        /*09a0*/ 	.word	0x000000c0


	//   ....[2]....
        /*09a4*/ 	.word	0x00001a10


	//   ....[3]....
        /*09a8*/ 	.word	0x000072e0


	//   ....[4]....
        /*09ac*/ 	.word	0x00007460


	//   ....[5]....
        /*09b0*/ 	.word	0x00007480


	//   ....[6]....
        /*09b4*/ 	.word	0x000076e0


	//   ....[7]....
        /*09b8*/ 	.word	0x00007900


	//----- nvinfo : EIATTR_CRS_STACK_SIZE
	.align		4
.L_3237:
        /*09bc*/ 	.byte	0x04, 0x1e
        /*09be*/ 	.short	(.L_3239 - .L_3238)
.L_3238:
        /*09c0*/ 	.word	0x00000000
.L_3239:


//--------------------- .nv.info._ZN4vllm3moe44grouped_topk_fused_small_expert_count_kernelI13__nv_bfloat166__halfiLNS0_11ScoringFuncE1ELi128ELb0ELi8EEEvPT_PfPT1_PKT0_llllllbd --------------------------
	.section	.nv.info._ZN4vllm3moe44grouped_topk_fused_small_expert_count_kernelI13__nv_bfloat166__halfiLNS0_11ScoringFuncE1ELi128ELb0ELi8EEEvPT_PfPT1_PKT0_llllllbd,"",@"SHT_CUDA_INFO"
	.sectionflags	@""
	.align	4


	//----- nvinfo : EIATTR_CUDA_API_VERSION
	.align		4
        /*0000*/ 	.byte	0x04, 0x37
        /*0002*/ 	.short	(.L_3241 - .L_3240)
.L_3240:
        /*0004*/ 	.word	0x00000082


	//----- nvinfo : EIATTR_SW2861232_WAR
	.align		4
.L_3241:
        /*0008*/ 	.byte	0x01, 0x35
	.zero		2


	//----- nvinfo : EIATTR_PARAM_CBANK
	.align		4
        /*000c*/ 	.byte	0x04, 0x0a
        /*000e*/ 	.short	(.L_3243 - .L_3242)
	.align		4
.L_3242:
        /*0010*/ 	.word	index@(.nv.constant0._ZN4vllm3moe44grouped_topk_fused_small_expert_count_kernelI13__nv_bfloat166__halfiLNS0_11ScoringFuncE1ELi128ELb0ELi8EEEvPT_PfPT1_PKT0_llllllbd)
        /*0014*/ 	.short	0x0160
        /*0016*/ 	.short	0x0060


	//----- nvinfo : EIATTR_CBANK_PARAM_SIZE
	.align		4
.L_3243:
        /*0018*/ 	.byte	0x03, 0x19
        /*001a*/ 	.short	0x0060


	//----- nvinfo : EIATTR_KPARAM_INFO
	.align		4
        /*001c*/ 	.byte	0x04, 0x17
        /*001e*/ 	.short	(.L_3245 - .L_3244)
.L_3244:
        /*0020*/ 	.word	0x00000000
        /*0024*/ 	.short	0x000b
        /*0026*/ 	.short	0x0058
        /*0028*/ 	.byte	0x00, 0xf0, 0x21, 0x00


	//----- nvinfo : EIATTR_KPARAM_INFO
	.align		4
.L_3245:
        /*002c*/ 	.byte	0x04, 0x17
        /*002e*/ 	.short	(.L_3247 - .L_3246)
.L_3246:
        /*0030*/ 	.word	0x00000000
        /*0034*/ 	.short	0x000a
        /*0036*/ 	.short	0x0050
        /*0038*/ 	.byte	0x00, 0xf0, 0x05, 0x00


	//----- nvinfo : EIATTR_KPARAM_INFO
	.align		4
.L_3247:
        /*003c*/ 	.byte	0x04, 0x17
        /*003e*/ 	.short	(.L_3249 - .L_3248)
.L_3248:
        /*0040*/ 	.word	0x00000000
        /*0044*/ 	.short	0x0009
        /*0046*/ 	.short	0x0048
        /*0048*/ 	.byte	0x00, 0xf0, 0x21, 0x00


	//----- nvinfo : EIATTR_KPARAM_INFO
	.align		4
.L_3249:
        /*004c*/ 	.byte	0x04, 0x17
        /*004e*/ 	.short	(.L_3251 - .L_3250)
.L_3250:
        /*0050*/ 	.word	0x00000000
        /*0054*/ 	.short	0x0008
        /*0056*/ 	.short	0x0040
        /*0058*/ 	.byte	0x00, 0xf0, 0x21, 0x00


	//----- nvinfo : EIATTR_KPARAM_INFO
	.align		4
.L_3251:
        /*005c*/ 	.byte	0x04, 0x17
        /*005e*/ 	.short	(.L_3253 - .L_3252)
.L_3252:
        /*0060*/ 	.word	0x00000000
        /*0064*/ 	.short	0x0007
        /*0066*/ 	.short	0x0038
        /*0068*/ 	.byte	0x00, 0xf0, 0x21, 0x00


	//----- nvinfo : EIATTR_KPARAM_INFO
	.align		4
.L_3253:
        /*006c*/ 	.byte	0x04, 0x17
        /*006e*/ 	.short	(.L_3255 - .L_3254)
.L_3254:
        /*0070*/ 	.word	0x00000000
        /*0074*/ 	.short	0x0006
        /*0076*/ 	.short	0x0030
        /*0078*/ 	.byte	0x00, 0xf0, 0x21, 0x00


	//----- nvinfo : EIATTR_KPARAM_INFO
	.align		4
.L_3255:
        /*007c*/ 	.byte	0x04, 0x17
        /*007e*/ 	.short	(.L_3257 - .L_3256)
.L_3256:
        /*0080*/ 	.word	0x00000000
        /*0084*/ 	.short	0x0005
        /*0086*/ 	.short	0x0028
        /*0088*/ 	.byte	0x00, 0xf0, 0x21, 0x00


	//----- nvinfo : EIATTR_KPARAM_INFO
	.align		4
.L_3257:
        /*008c*/ 	.byte	0x04, 0x17
        /*008e*/ 	.short	(.L_3259 - .L_3258)
.L_3258:
        /*0090*/ 	.word	0x00000000
        /*0094*/ 	.short	0x0004
        /*0096*/ 	.short	0x0020
        /*0098*/ 	.byte	0x00, 0xf0, 0x21, 0x00


	//----- nvinfo : EIATTR_KPARAM_INFO
	.align		4
.L_3259:
        /*009c*/ 	.byte	0x04, 0x17
        /*009e*/ 	.short	(.L_3261 - .L_3260)
.L_3260:
        /*00a0*/ 	.word	0x00000000
        /*00a4*/ 	.short	0x0003
        /*00a6*/ 	.short	0x0018
        /*00a8*/ 	.byte	0x00, 0xf0, 0x21, 0x00


	//----- nvinfo : EIATTR_KPARAM_INFO
	.align		4
.L_3261:
        /*00ac*/ 	.byte	0x04, 0x17
        /*00ae*/ 	.short	(.L_3263 - .L_3262)
.L_3262:
        /*00b0*/ 	.word	0x00000000
        /*00b4*/ 	.short	0x0002
        /*00b6*/ 	.short	0x0010
        /*00b8*/ 	.byte	0x00, 0xf0, 0x21, 0x00


	//----- nvinfo : EIATTR_KPARAM_INFO
	.align		4
.L_3263:
        /*00bc*/ 	.byte	0x04, 0x17
        /*00be*/ 	.short	(.L_3265 - .L_3264)
.L_3264:
        /*00c0*/ 	.word	0x00000000
        /*00c4*/ 	.short	0x0001
        /*00c6*/ 	.short	0x0008
        /*00c8*/ 	.byte	0x00, 0xf0, 0x21, 0x00


	//----- nvinfo : EIATTR_KPARAM_INFO
	.align		4
.L_3265:
        /*00cc*/ 	.byte	0x04, 0x17
        /*00ce*/ 	.short	(.L_3267 - .L_3266)
.L_3266:
        /*00d0*/ 	.word	0x00000000
        /*00d4*/ 	.short	0x0000
        /*00d6*/ 	.short	0x0000
        /*00d8*/ 	.byte	0x00, 0xf0, 0x21, 0x00


	//----- nvinfo : EIATTR_MAXREG_COUNT
	.align		4
.L_3267:
        /*00dc*/ 	.byte	0x03, 0x1b
        /*00de*/ 	.short	0x00ff


	//----- nvinfo : EIATTR_NUM_BARRIERS
	.align		4
        /*00e0*/ 	.byte	0x02, 0x4c
        /*00e2*/ 	.byte	0x01
	.zero		1


	//----- nvinfo : EIATTR_MERCURY_ISA_VERSION
	.align		4
        /*00e4*/ 	.byte	0x03, 0x5f
        /*00e6*/ 	.short	0x0000


	//----- nvinfo : EIATTR_COOP_GROUP_MASK_REGIDS
	.align		4
        /*00e8*/ 	.byte	0x04, 0x29
        /*00ea*/ 	.short	(.L_3269 - .L_3268)


	//   ....[0]....
.L_3268:
        /*00ec*/ 	.word	0xffffffff


	//   ....[1]....
        /*00f0*/ 	.word	0xffffffff


	//   ....[2]....
        /*00f4*/ 	.word	0xffffffff


	//   ....[3]....
        /*00f8*/ 	.word	0xffffffff


	//   ....[4]....
        /*00fc*/ 	.word	0xffffffff


	//   ....[5]....
        /*0100*/ 	.word	0xffffffff


	//   ....[6]....
        /*0104*/ 	.word	0xffffffff


	//   ....[7]....
        /*0108*/ 	.word	0xffffffff


	//   ....[8]....
        /*010c*/ 	.word	0xffffffff


	//   ....[9]....
        /*0110*/ 	.word	0xffffffff


	//   ....[10]....
        /*0114*/ 	.word	0xffffffff


	//   ....[11]....
        /*0118*/ 	.word	0xffffffff


	//   ....[12]....
        /*011c*/ 	.word	0xffffffff


	//   ....[13]....
        /*0120*/ 	.word	0xffffffff


	//   ....[14]....
        /*0124*/ 	.word	0xffffffff


	//   ....[15]....
        /*0128*/ 	.word	0xffffffff


	//   ....[16]....
        /*012c*/ 	.word	0xffffffff


	//   ....[17]....
        /*0130*/ 	.word	0xffffffff


	//   ....[18]....
        /*0134*/ 	.word	0xffffffff


	//   ....[19]....
        /*0138*/ 	.word	0xffffffff


	//   ....[20]....
        /*013c*/ 	.word	0xffffffff


	//   ....[21]....
        /*0140*/ 	.word	0xffffffff


	//   ....[22]....
        /*0144*/ 	.word	0xffffffff


	//   ....[23]....
        /*0148*/ 	.word	0xffffffff


	//   ....[24]....
        /*014c*/ 	.word	0xffffffff


	//   ....[25]....
        /*0150*/ 	.word	0xffffffff


	//   ....[26]....
        /*0154*/ 	.word	0xffffffff


	//   ....[27]....
        /*0158*/ 	.word	0xffffffff


	//   ....[28]....
        /*015c*/ 	.word	0xffffffff


	//   ....[29]....
        /*0160*/ 	.word	0xffffffff


	//   ....[30]....
        /*0164*/ 	.word	0xffffffff


	//   ....[31]....
        /*0168*/ 	.word	0xffffffff


	//   ....[32]....
        /*016c*/ 	.word	0xffffffff


	//   ....[33]....
        /*0170*/ 	.word	0xffffffff


	//   ....[34]....
        /*0174*/ 	.word	0xffffffff


	//   ....[35]....
        /*0178*/ 	.word	0xffffffff


	//----- nvinfo : EIATTR_COOP_GROUP_INSTR_OFFSETS
	.align		4
.L_3269:
        /*017c*/ 	.byte	0x04, 0x28
        /*017e*/ 	.short	(.L_3271 - .L_3270)


	//   ....[0]....
.L_3270:
        /*0180*/ 	.word	0x00000150


	//   ....[1]....
        /*0184*/ 	.word	0x00000830


	//   ....[2]....
        /*0188*/ 	.word	0x00000860


	//   ....[3]....
        /*018c*/ 	.word	0x000008e0


	//   ....[4]....
        /*0190*/ 	.word	0x000008f0


	//   ....[5]....
        /*0194*/ 	.word	0x00000940


	//   ....[6]....
        /*0198*/ 	.word	0x00000950


	//   ....[7]....
        /*019c*/ 	.word	0x000009a0


	//   ....[8]....
        /*01a0*/ 	.word	0x000009b0


	//   ....[9]....
        /*01a4*/ 	.word	0x00000a00


	//   ....[10]....
        /*01a8*/ 	.word	0x00000a10


	//   ....[11]....
        /*01ac*/ 	.word	0x00000ab0


	//   ....[12]....
        /*01b0*/ 	.word	0x00000ae0


	//   ....[13]....
        /*01b4*/ 	.word	0x00000b60


	//   ....[14]....
        /*01b8*/ 	.word	0x00000b70


	//   ....[15]....
        /*01bc*/ 	.word	0x00000bc0


	//   ....[16]....
        /*01c0*/ 	.word	0x00000bd0


	//   ....[17]....
        /*01c4*/ 	.word	0x00000c20


	//   ....[18]....
        /*01c8*/ 	.word	0x00000c30


	//   ....[19]....
        /*01cc*/ 	.word	0x00000ca0


	//   ....[20]....
        /*01d0*/ 	.word	0x00000cc0


	//   ....[21]....
        /*01d4*/ 	.word	0x00000dd0


	//   ....[22]....
        /*01d8*/ 	.word	0x00000de0


	//   ....[23]....
        /*01dc*/ 	.word	0x00000e30


	//   ....[24]....
        /*01e0*/ 	.word	0x00000e40


	//   ....[25]....
        /*01e4*/ 	.word	0x00000e90


	//   ....[26]....
        /*01e8*/ 	.word	0x00000ea0


	//   ....[27]....
        /*01ec*/ 	.word	0x00000ef0


	//   ....[28]....
        /*01f0*/ 	.word	0x00000f00


	//   ....[29]....
        /*01f4*/ 	.word	0x00000f50


	//   ....[30]....
        /*01f8*/ 	.word	0x00000f60


	//   ....[31]....
        /*01fc*/ 	.word	0x000010c0


	//   ....[32]....
        /*0200*/ 	.word	0x00001100


	//   ....[33]....
        /*0204*/ 	.word	0x00001120


	//   ....[34]....
        /*0208*/ 	.word	0x00001140


	//   ....[35]....
        /*020c*/ 	.word	0x00001170


	//----- nvinfo : EIATTR_EXIT_INSTR_OFFSETS
	.align		4
.L_3271:
        /*0210*/ 	.byte	0x04, 0x1c
        /*0212*/ 	.short	(.L_3273 - .L_3272)


	//   ....[0]....
.L_3272:
        /*0214*/ 	.word	0x00000200


	//   ....[1]....
        /*0218*/ 	.word	0x00001300


	//   ....[2]....
        /*021c*/ 	.word	0x000013e0


	//----- nvinfo : EIATTR_CRS_STACK_SIZE
	.align		4
.L_3273:
        /*0220*/ 	.byte	0x04, 0x1e
        /*0222*/ 	.short	(.L_3275 - .L_3274)
.L_3274:
        /*0224*/ 	.word	0x00000000
.L_3275:


//--------------------- .nv.info._ZN4vllm3moe44grouped_topk_fused_small_expert_count_kernelI13__nv_bfloat166__halfiLNS0_11ScoringFuncE1ELi384ELb0ELi8EEEvPT_PfPT1_PKT0_llllllbd --------------------------
	.section	.nv.info._ZN4vllm3moe44grouped_topk_fused_small_expert_count_kernelI13__nv_bfloat166__halfiLNS0_11ScoringFuncE1ELi384ELb0ELi8EEEvPT_PfPT1_PKT0_llllllbd,"",@"SHT_CUDA_INFO"
	.sectionflags	@""
	.align	4


	//----- nvinfo : EIATTR_CUDA_API_VERSION
	.align		4
        /*0000*/ 	.byte	0x04, 0x37
        /*0002*/ 	.short	(.L_3277 - .L_3276)
.L_3276:
        /*0004*/ 	.word	0x00000082


	//----- nvinfo : EIATTR_SW2861232_WAR
	.align		4
.L_3277:
        /*0008*/ 	.byte	0x01, 0x35
	.zero		2


	//----- nvinfo : EIATTR_PARAM_CBANK
	.align		4
        /*000c*/ 	.byte	0x04, 0x0a
        /*000e*/ 	.short	(.L_3279 - .L_3278)
	.align		4
.L_3278:
        /*0010*/ 	.word	index@(.nv.constant0._ZN4vllm3moe44grouped_topk_fused_small_expert_count_kernelI13__nv_bfloat166__halfiLNS0_11ScoringFuncE1ELi384ELb0ELi8EEEvPT_PfPT1_PKT0_llllllbd)
        /*0014*/ 	.short	0x0160
        /*0016*/ 	.short	0x0060


	//----- nvinfo : EIATTR_CBANK_PARAM_SIZE
	.align		4
.L_3279:
        /*0018*/ 	.byte	0x03, 0x19
        /*001a*/ 	.short	0x0060


	//----- nvinfo : EIATTR_KPARAM_INFO
	.align		4
        /*001c*/ 	.byte	0x04, 0x17
        /*001e*/ 	.short	(.L_3281 - .L_3280)
.L_3280:
        /*0020*/ 	.word	0x00000000
        /*0024*/ 	.short	0x000b
        /*0026*/ 	.short	0x0058
        /*0028*/ 	.byte	0x00, 0xf0, 0x21, 0x00


	//----- nvinfo : EIATTR_KPARAM_INFO
	.align		4
.L_3281:
        /*002c*/ 	.byte	0x04, 0x17
        /*002e*/ 	.short	(.L_3283 - .L_3282)
.L_3282:
        /*0030*/ 	.word	0x00000000
        /*0034*/ 	.short	0x000a
        /*0036*/ 	.short	0x0050
        /*0038*/ 	.byte	0x00, 0xf0, 0x05, 0x00


	//----- nvinfo : EIATTR_KPARAM_INFO
	.align		4
.L_3283:
        /*003c*/ 	.byte	0x04, 0x17
        /*003e*/ 	.short	(.L_3285 - .L_3284)
.L_3284:
        /*0040*/ 	.word	0x00000000
        /*0044*/ 	.short	0x0009
        /*0046*/ 	.short	0x0048
        /*0048*/ 	.byte	0x00, 0xf0, 0x21, 0x00


	//----- nvinfo : EIATTR_KPARAM_INFO
	.align		4
.L_3285:
        /*004c*/ 	.byte	0x04, 0x17
        /*004e*/ 	.short	(.L_3287 - .L_3286)
.L_3286:
        /*0050*/ 	.word	0x00000000
        /*0054*/ 	.short	0x0008
        /*0056*/ 	.short	0x0040
        /*0058*/ 	.byte	0x00, 0xf0, 0x21, 0x00


	//----- nvinfo : EIATTR_KPARAM_INFO
	.align		4
.L_3287:
        /*005c*/ 	.byte	0x04, 0x17
        /*005e*/ 	.short	(.L_3289 - .L_3288)
.L_3288:
        /*0060*/ 	.word	0x00000000
        /*0064*/ 	.short	0x0007
        /*0066*/ 	.short	0x0038
        /*0068*/ 	.byte	0x00, 0xf0, 0x21, 0x00


	//----- nvinfo : EIATTR_KPARAM_INFO
	.align		4
.L_3289:
        /*006c*/ 	.byte	0x04, 0x17
        /*006e*/ 	.short	(.L_3291 - .L_3290)
.L_3290:
        /*0070*/ 	.word	0x00000000
        /*0074*/ 	.short	0x0006
        /*0076*/ 	.short	0x0030
        /*0078*/ 	.byte	0x00, 0xf0, 0x21, 0x00


	//----- nvinfo : EIATTR_KPARAM_INFO
	.align		4
.L_3291:
        /*007c*/ 	.byte	0x04, 0x17
        /*007e*/ 	.short	(.L_3293 - .L_3292)
.L_3292:
        /*0080*/ 	.word	0x00000000
        /*0084*/ 	.short	0x0005
        /*0086*/ 	.short	0x0028
        /*0088*/ 	.byte	0x00, 0xf0, 0x21, 0x00


	//----- nvinfo : EIATTR_KPARAM_INFO
	.align		4
.L_3293:
        /*008c*/ 	.byte	0x04, 0x17
        /*008e*/ 	.short	(.L_3295 - .L_3294)
.L_3294:
        /*0090*/ 	.word	0x00000000
        /*0094*/ 	.short	0x0004
        /*0096*/ 	.short	0x0020
        /*0098*/ 	.byte	0x00, 0xf0, 0x21, 0x00


	//----- nvinfo : EIATTR_KPARAM_INFO
	.align		4
.L_3295:
        /*009c*/ 	.byte	0x04, 0x17
        /*009e*/ 	.short	(.L_3297 - .L_3296)
.L_3296:
        /*00a0*/ 	.word	0x00000000
        /*00a4*/ 	.short	0x0003
        /*00a6*/ 	.short	0x0018
        /*00a8*/ 	.byte	0x00, 0xf0, 0x21, 0x00


	//----- nvinfo : EIATTR_KPARAM_INFO
	.align		4
.L_3297:
        /*00ac*/ 	.byte	0x04, 0x17
        /*00ae*/ 	.short	(.L_3299 - .L_3298)
.L_3298:
        /*00b0*/ 	.word	0x00000000
        /*00b4*/ 	.short	0x0002
        /*00b6*/ 	.short	0x0010
        /*00b8*/ 	.byte	0x00, 0xf0, 0x21, 0x00


	//----- nvinfo : EIATTR_KPARAM_INFO
	.align		4
.L_3299:
        /*00bc*/ 	.byte	0x04, 0x17
        /*00be*/ 	.short	(.L_3301 - .L_3300)
.L_3300:
        /*00c0*/ 	.word	0x00000000
        /*00c4*/ 	.short	0x0001
        /*00c6*/ 	.short	0x0008
        /*00c8*/ 	.byte	0x00, 0xf0, 0x21, 0x00


	//----- nvinfo : EIATTR_KPARAM_INFO
	.align		4
.L_3301:
        /*00cc*/ 	.byte	0x04, 0x17
        /*00ce*/ 	.short	(.L_3303 - .L_3302)
.L_3302:
        /*00d0*/ 	.word	0x00000000
        /*00d4*/ 	.short	0x0000
        /*00d6*/ 	.short	0x0000
        /*00d8*/ 	.byte	0x00, 0xf0, 0x21, 0x00


	//----- nvinfo : EIATTR_MAXREG_COUNT
	.align		4
.L_3303:
        /*00dc*/ 	.byte	0x03, 0x1b
        /*00de*/ 	.short	0x00ff


	//----- nvinfo : EIATTR_NUM_BARRIERS
	.align		4
        /*00e0*/ 	.byte	0x02, 0x4c
        /*00e2*/ 	.byte	0x01
	.zero		1


	//----- nvinfo : EIATTR_MERCURY_ISA_VERSION
	.align		4
        /*00e4*/ 	.byte	0x03, 0x5f
        /*00e6*/ 	.short	0x0000


	//----- nvinfo : EIATTR_COOP_GROUP_MASK_REGIDS
	.align		4
        /*00e8*/ 	.byte	0x04, 0x29
        /*00ea*/ 	.short	(.L_3305 - .L_3304)


	//   ....[0]....
.L_3304:
        /*00ec*/ 	.word	0xffffffff


	//   ....[1]....
        /*00f0*/ 	.word	0xffffffff


	//   ....[2]....
        /*00f4*/ 	.word	0xffffffff


	//   ....[3]....
        /*00f8*/ 	.word	0xffffffff


	//   ....[4]....
        /*00fc*/ 	.word	0xffffffff


	//   ....[5]....
        /*0100*/ 	.word	0xffffffff


	//   ....[6]....
        /*0104*/ 	.word	0xffffffff


	//   ....[7]....
        /*0108*/ 	.word	0xffffffff


	//   ....[8]....
        /*010c*/ 	.word	0xffffffff


	//   ....[9]....
        /*0110*/ 	.word	0xffffffff


	//   ....[10]....
        /*0114*/ 	.word	0xffffffff


	//   ....[11]....
        /*0118*/ 	.word	0xffffffff


	//   ....[12]....
        /*011c*/ 	.word	0xffffffff


	//   ....[13]....
        /*0120*/ 	.word	0xffffffff


	//   ....[14]....
        /*0124*/ 	.word	0xffffffff


	//   ....[15]....
        /*0128*/ 	.word	0xffffffff


	//   ....[16]....
        /*012c*/ 	.word	0xffffffff


	//   ....[17]....
        /*0130*/ 	.word	0xffffffff


	//   ....[18]....
        /*0134*/ 	.word	0xffffffff


	//   ....[19]....
        /*0138*/ 	.word	0xffffffff


	//   ....[20]....
        /*013c*/ 	.word	0xffffffff


	//   ....[21]....
        /*0140*/ 	.word	0xffffffff


	//   ....[22]....
        /*0144*/ 	.word	0xffffffff


	//   ....[23]....
        /*0148*/ 	.word	0xffffffff


	//   ....[24]....
        /*014c*/ 	.word	0xffffffff


	//   ....[25]....
        /*0150*/ 	.word	0xffffffff


	//   ....[26]....
        /*0154*/ 	.word	0xffffffff


	//   ....[27]....
        /*0158*/ 	.word	0xffffffff


	//   ....[28]....
        /*015c*/ 	.word	0xffffffff


	//   ....[29]....
        /*0160*/ 	.word	0xffffffff


	//   ....[30]....
        /*0164*/ 	.word	0xffffffff


	//   ....[31]....
        /*0168*/ 	.word	0xffffffff


	//   ....[32]....
        /*016c*/ 	.word	0xffffffff


	//   ....[33]....
        /*0170*/ 	.word	0xffffffff


	//   ....[34]....
        /*0174*/ 	.word	0xffffffff


	//   ....[35]....
        /*0178*/ 	.word	0xffffffff


	//   ....[36]....
        /*017c*/ 	.word	0xffffffff


	//   ....[37]....
        /*0180*/ 	.word	0xffffffff


	//   ....[38]....
        /*0184*/ 	.word	0xffffffff


	//   ....[39]....
        /*0188*/ 	.word	0xffffffff


	//   ....[40]....
        /*018c*/ 	.word	0xffffffff


	//   ....[41]....
        /*0190*/ 	.word	0xffffffff


	//   ....[42]....
        /*0194*/ 	.word	0xffffffff


	//   ....[43]....
        /*0198*/ 	.word	0xffffffff


	//   ....[44]....
        /*019c*/ 	.word	0xffffffff


	//   ....[45]....
        /*01a0*/ 	.word	0xffffffff


	//   ....[46]....
        /*01a4*/ 	.word	0xffffffff


	//   ....[47]....
        /*01a8*/ 	.word	0xffffffff


	//   ....[48]....
        /*01ac*/ 	.word	0xffffffff


	//   ....[49]....
        /*01b0*/ 	.word	0xffffffff


	//   ....[50]....
        /*01b4*/ 	.word	0xffffffff


	//   ....[51]....
        /*01b8*/ 	.word	0xffffffff


	//   ....[52]....
        /*01bc*/ 	.word	0xffffffff


	//   ....[53]....
        /*01c0*/ 	.word	0xffffffff


	//   ....[54]....
        /*01c4*/ 	.word	0xffffffff


	//   ....[55]....
        /*01c8*/ 	.word	0xffffffff


	//   ....[56]....
        /*01cc*/ 	.word	0xffffffff


	//   ....[57]....
        /*01d0*/ 	.word	0xffffffff


	//   ....[58]....
        /*01d4*/ 	.word	0xffffffff


	//   ....[59]....
        /*01d8*/ 	.word	0xffffffff


	//   ....[60]....
        /*01dc*/ 	.word	0xffffffff


	//   ....[61]....
        /*01e0*/ 	.word	0xffffffff


	//   ....[62]....
        /*01e4*/ 	.word	0xffffffff


	//   ....[63]....
        /*01e8*/ 	.word	0xffffffff


	//   ....[64]....
        /*01ec*/ 	.word	0xffffffff


	//   ....[65]....
        /*01f0*/ 	.word	0xffffffff


	//   ....[66]....
        /*01f4*/ 	.word	0xffffffff


	//   ....[67]....
        /*01f8*/ 	.word	0xffffffff


	//   ....[68]....
        /*01fc*/ 	.word	0xffffffff


	//   ....[69]....
        /*0200*/ 	.word	0xffffffff


	//   ....[70]....
        /*0204*/ 	.word	0xffffffff


	//   ....[71]....
        /*0208*/ 	.word	0xffffffff


	//   ....[72]....
        /*020c*/ 	.word	0xffffffff


	//   ....[73]....
        /*0210*/ 	.word	0xffffffff


	//   ....[74]....
        /*0214*/ 	.word	0xffffffff


	//   ....[75]....
        /*0218*/ 	.word	0xffffffff


	//   ....[76]....
        /*021c*/ 	.word	0xffffffff


	//   ....[77]....
        /*0220*/ 	.word	0xffffffff


	//   ....[78]....
        /*0224*/ 	.word	0xffffffff


	//   ....[79]....
        /*0228*/ 	.word	0xffffffff


	//   ....[80]....
        /*022c*/ 	.word	0xffffffff


	//   ....[81]....
        /*0230*/ 	.word	0xffffffff


	//   ....[82]....
        /*0234*/ 	.word	0xffffffff


	//   ....[83]....
        /*0238*/ 	.word	0xffffffff


	//   ....[84]....
        /*023c*/ 	.word	0xffffffff


	//   ....[85]....
        /*0240*/ 	.word	0xffffffff


	//----- nvinfo : EIATTR_COOP_GROUP_INSTR_OFFSETS
	.align		4
.L_3305:
        /*0244*/ 	.byte	0x04, 0x28
        /*0246*/ 	.short	(.L_3307 - .L_3306)


	//   ....[0]....
.L_3306:
        /*0248*/ 	.word	0x00000150


	//   ....[1]....
        /*024c*/ 	.word	0x000008b0


	//   ....[2]....
        /*0250*/ 	.word	0x000008e0


	//   ....[3]....
        /*0254*/ 	.word	0x00000960


	//   ....[4]....
        /*0258*/ 	.word	0x00000970


	//   ....[5]....
        /*025c*/ 	.word	0x000009c0


	//   ....[6]....
        /*0260*/ 	.word	0x000009d0


	//   ....[7]....
        /*0264*/ 	.word	0x00000a20


	//   ....[8]....
        /*0268*/ 	.word	0x00000a30


	//   ....[9]....
        /*026c*/ 	.word	0x00000a80


	//   ....[10]....
        /*0270*/ 	.word	0x00000a90


	//   ....[11]....
        /*0274*/ 	.word	0x00000b50


	//   ....[12]....
        /*0278*/ 	.word	0x00000b80


	//   ....[13]....
        /*027c*/ 	.word	0x00000c00


	//   ....[14]....
        /*0280*/ 	.word	0x00000c10


	//   ....[15]....
        /*0284*/ 	.word	0x00000c60


	//   ....[16]....
        /*0288*/ 	.word	0x00000c70


	//   ....[17]....
        /*028c*/ 	.word	0x00000cc0


	//   ....[18]....
        /*0290*/ 	.word	0x00000cd0


	//   ....[19]....
        /*0294*/ 	.word	0x00000d40


	//   ....[20]....
        /*0298*/ 	.word	0x00000d60


	//   ....[21]....
        /*029c*/ 	.word	0x00000ef0


	//   ....[22]....
        /*02a0*/ 	.word	0x00000f00


	//   ....[23]....
        /*02a4*/ 	.word	0x00000f50


	//   ....[24]....
        /*02a8*/ 	.word	0x00000f60


	//   ....[25]....
        /*02ac*/ 	.word	0x00000fb0


	//   ....[26]....
        /*02b0*/ 	.word	0x00000fc0


	//   ....[27]....
        /*02b4*/ 	.word	0x00001010


	//   ....[28]....
        /*02b8*/ 	.word	0x00001020


	//   ....[29]....
        /*02bc*/ 	.word	0x00001070


	//   ....[30]....
        /*02c0*/ 	.word	0x00001080


	//   ....[31]....
        /*02c4*/ 	.word	0x000014d0


	//   ....[32]....
        /*02c8*/ 	.word	0x000014e0


	//   ....[33]....
        /*02cc*/ 	.word	0x00001530


	//   ....[34]....
        /*02d0*/ 	.word	0x00001540


	//   ....[35]....
        /*02d4*/ 	.word	0x00001590


	//   ....[36]....
        /*02d8*/ 	.word	0x000015a0


	//   ....[37]....
        /*02dc*/ 	.word	0x000015f0


	//   ....[38]....
        /*02e0*/ 	.word	0x00001600


	//   ....[39]....
        /*02e4*/ 	.word	0x00001650


	//   ....[40]....
        /*02e8*/ 	.word	0x00001660


	//   ....[41]....
        /*02ec*/ 	.word	0x000016f0


	//   ....[42]....
        /*02f0*/ 	.word	0x00001700


	//   ....[43]....
        /*02f4*/ 	.word	0x00001750


	//   ....[44]....
        /*02f8*/ 	.word	0x00001760


	//   ....[45]....
        /*02fc*/ 	.word	0x000017b0


	//   ....[46]....
        /*0300*/ 	.word	0x000017c0


	//   ....[47]....
        /*0304*/ 	.word	0x00001810


	//   ....[48]....
        /*0308*/ 	.word	0x00001820


	//   ....[49]....
        /*030c*/ 	.word	0x00001870


	//   ....[50]....
        /*0310*/ 	.word	0x00001880


	//   ....[51]....
        /*0314*/ 	.word	0x00001930


	//   ....[52]....
        /*0318*/ 	.word	0x00001940


	//   ....[53]....
        /*031c*/ 	.word	0x00001990


	//   ....[54]....
        /*0320*/ 	.word	0x000019a0


	//   ....[55]....
        /*0324*/ 	.word	0x000019f0


	//   ....[56]....
        /*0328*/ 	.word	0x00001a00


	//   ....[57]....
        /*032c*/ 	.word	0x00001a50


	//   ....[58]....
        /*0330*/ 	.word	0x00001a60


	//   ....[59]....
        /*0334*/ 	.word	0x00001ab0


	//   ....[60]....
        /*0338*/ 	.word	0x00001ac0


	//   ....[61]....
        /*033c*/ 	.word	0x00001b50


	//   ....[62]....
        /*0340*/ 	.word	0x00001b60


	//   ....[63]....
        /*0344*/ 	.word	0x00001bb0


	//   ....[64]....
        /*0348*/ 	.word	0x00001bc0


	//   ....[65]....
        /*034c*/ 	.word	0x00001c10


	//   ....[66]....
        /*0350*/ 	.word	0x00001c20


	//   ....[67]....
        /*0354*/ 	.word	0x00001c80


	//   ....[68]....
        /*0358*/ 	.word	0x00001c90


	//   ....[69]....
        /*035c*/ 	.word	0x00001d00


	//   ....[70]....
        /*0360*/ 	.word	0x00001d30


	//   ....[71]....
        /*0364*/ 	.word	0x00001f70


	//   ....[72]....
        /*0368*/ 	.word	0x00001f80


	//   ....[73]....
        /*036c*/ 	.word	0x00001fd0


	//   ....[74]....
        /*0370*/ 	.word	0x00001fe0


	//   ....[75]....
        /*0374*/ 	.word	0x00002030


	//   ....[76]....
        /*0378*/ 	.word	0x00002040


	//   ....[77]....
        /*037c*/ 	.word	0x00002090


	//   ....[78]....
        /*0380*/ 	.word	0x000020a0


	//   ....[79]....
        /*0384*/ 	.word	0x000020f0


	//   ....[80]....
        /*0388*/ 	.word	0x00002100


	//   ....[81]....
        /*038c*/ 	.word	0x00002310


	//   ....[82]....
        /*0390*/ 	.word	0x00002350


	//   ....[83]....
        /*0394*/ 	.word	0x00002380


	//   ....[84]....
        /*0398*/ 	.word	0x000023b0


	//   ....[85]....
        /*039c*/ 	.word	0x000023d0


	//----- nvinfo : EIATTR_EXIT_INSTR_OFFSETS
	.align		4
.L_3307:
        /*03a0*/ 	.byte	0x04, 0x1c
        /*03a2*/ 	.short	(.L_3309 - .L_3308)


	//   ....[0]....
.L_3308:
        /*03a4*/ 	.word	0x00001280


	//   ....[1]....
        /*03a8*/ 	.word	0x00002550


	//   ....[2]....
        /*03ac*/ 	.word	0x00002620


	//----- nvinfo : EIATTR_CRS_STACK_SIZE
	.align		4
.L_3309:
        /*03b0*/ 	.byte	0x04, 0x1e
        /*03b2*/ 	.short	(.L_3311 - .L_3310)
.L_3310:
        /*03b4*/ 	.word	0x00000000
.L_3311:


//--------------------- .nv.info._ZN4vllm3moe44grouped_topk_fused_small_expert_count_kernelI13__nv_bfloat166__halfiLNS0_11ScoringFuncE1ELi512ELb0ELi8EEEvPT_PfPT1_PKT0_llllllbd --------------------------
	.section	.nv.info._ZN4vllm3moe44grouped_topk_fused_small_expert_count_kernelI13__nv_bfloat166__halfiLNS0_11ScoringFuncE1ELi512ELb0ELi8EEEvPT_PfPT1_PKT0_llllllbd,"",@"SHT_CUDA_INFO"
	.sectionflags	@""
	.align	4


	//----- nvinfo : EIATTR_CUDA_API_VERSION
	.align		4
        /*0000*/ 	.byte	0x04, 0x37
        /*0002*/ 	.short	(.L_3313 - .L_3312)
.L_3312:
        /*0004*/ 	.word	0x00000082


	//----- nvinfo : EIATTR_SW2861232_WAR
	.align		4
.L_3313:
        /*0008*/ 	.byte	0x01, 0x35
	.zero		2


	//----- nvinfo : EIATTR_PARAM_CBANK
	.align		4
        /*000c*/ 	.byte	0x04, 0x0a
        /*000e*/ 	.short	(.L_3315 - .L_3314)
	.align		4
.L_3314:
        /*0010*/ 	.word	index@(.nv.constant0._ZN4vllm3moe44grouped_topk_fused_small_expert_count_kernelI13__nv_bfloat166__halfiLNS0_11ScoringFuncE1ELi512ELb0ELi8EEEvPT_PfPT1_PKT0_llllllbd)
        /*0014*/ 	.short	0x0160
        /*0016*/ 	.short	0x0060


	//----- nvinfo : EIATTR_CBANK_PARAM_SIZE
	.align		4
.L_3315:
        /*0018*/ 	.byte	0x03, 0x19
        /*001a*/ 	.short	0x0060


	//----- nvinfo : EIATTR_KPARAM_INFO
	.align		4
        /*001c*/ 	.byte	0x04, 0x17
        /*001e*/ 	.short	(.L_3317 - .L_3316)
.L_3316:
        /*0020*/ 	.word	0x00000000
        /*0024*/ 	.short	0x000b
        /*0026*/ 	.short	0x0058
        /*0028*/ 	.byte	0x00, 0xf0, 0x21, 0x00


	//----- nvinfo : EIATTR_KPARAM_INFO
	.align		4
.L_3317:
        /*002c*/ 	.byte	0x04, 0x17
        /*002e*/ 	.short	(.L_3319 - .L_3318)
.L_3318:
        /*0030*/ 	.word	0x00000000
        /*0034*/ 	.short	0x000a
        /*0036*/ 	.short	0x0050
        /*0038*/ 	.byte	0x00, 0xf0, 0x05, 0x00


	//----- nvinfo : EIATTR_KPARAM_INFO
	.align		4
.L_3319:
        /*003c*/ 	.byte	0x04, 0x17
        /*003e*/ 	.short	(.L_3321 - .L_3320)
.L_3320:
        /*0040*/ 	.word	0x00000000
        /*0044*/ 	.short	0x0009
        /*0046*/ 	.short	0x0048
        /*0048*/ 	.byte	0x00, 0xf0, 0x21, 0x00


	//----- nvinfo : EIATTR_KPARAM_INFO
	.align		4
.L_3321:
        /*004c*/ 	.byte	0x04, 0x17
        /*004e*/ 	.short	(.L_3323 - .L_3322)
.L_3322:
        /*0050*/ 	.word	0x00000000
        /*0054*/ 	.short	0x0008
        /*0056*/ 	.short	0x0040
        /*0058*/ 	.byte	0x00, 0xf0, 0x21, 0x00


	//----- nvinfo : EIATTR_KPARAM_INFO
	.align		4
.L_3323:
        /*005c*/ 	.byte	0x04, 0x17
        /*005e*/ 	.short	(.L_3325 - .L_3324)
.L_3324:
        /*0060*/ 	.word	0x00000000
        /*0064*/ 	.short	0x0007
        /*0066*/ 	.short	0x0038
        /*0068*/ 	.byte	0x00, 0xf0, 0x21, 0x00


	//----- nvinfo : EIATTR_KPARAM_INFO
	.align		4
.L_3325:
        /*006c*/ 	.byte	0x04, 0x17
        /*006e*/ 	.short	(.L_3327 - .L_3326)
.L_3326:
        /*0070*/ 	.word	0x00000000
        /*0074*/ 	.short	0x0006
        /*0076*/ 	.short	0x0030
        /*0078*/ 	.byte	0x00, 0xf0, 0x21, 0x00


	//----- nvinfo : EIATTR_KPARAM_INFO
	.align		4
.L_3327:
        /*007c*/ 	.byte	0x04, 0x17
        /*007e*/ 	.short	(.L_3329 - .L_3328)
.L_3328:
        /*0080*/ 	.word	0x00000000
        /*0084*/ 	.short	0x0005
        /*0086*/ 	.short	0x0028
        /*0088*/ 	.byte	0x00, 0xf0, 0x21, 0x00


	//----- nvinfo : EIATTR_KPARAM_INFO
	.align		4
.L_3329:
        /*008c*/ 	.byte	0x04, 0x17
        /*008e*/ 	.short	(.L_3331 - .L_3330)
.L_3330:
        /*0090*/ 	.word	0x00000000
        /*0094*/ 	.short	0x0004
        /*0096*/ 	.short	0x0020
        /*0098*/ 	.byte	0x00, 0xf0, 0x21, 0x00


	//----- nvinfo : EIATTR_KPARAM_INFO
	.align		4
.L_3331:
        /*009c*/ 	.byte	0x04, 0x17
        /*009e*/ 	.short	(.L_3333 - .L_3332)
.L_3332:
        /*00a0*/ 	.word	0x00000000
        /*00a4*/ 	.short	0x0003
        /*00a6*/ 	.short	0x0018
        /*00a8*/ 	.byte	0x00, 0xf0, 0x21, 0x00


	//----- nvinfo : EIATTR_KPARAM_INFO
	.align		4
.L_3333:
        /*00ac*/ 	.byte	0x04, 0x17
        /*00ae*/ 	.short	(.L_3335 - .L_3334)
.L_3334:
        /*00b0*/ 	.word	0x00000000
        /*00b4*/ 	.short	0x0002
        /*00b6*/ 	.short	0x0010
        /*00b8*/ 	.byte	0x00, 0xf0, 0x21, 0x00


	//----- nvinfo : EIATTR_KPARAM_INFO
	.align		4
.L_3335:
        /*00bc*/ 	.byte	0x04, 0x17
        /*00be*/ 	.short	(.L_3337 - .L_3336)
.L_3336:
        /*00c0*/ 	.word	0x00000000
        /*00c4*/ 	.short	0x0001
        /*00c6*/ 	.short	0x0008
        /*00c8*/ 	.byte	0x00, 0xf0, 0x21, 0x00


	//----- nvinfo : EIATTR_KPARAM_INFO
	.align		4
.L_3337:
        /*00cc*/ 	.byte	0x04, 0x17
        /*00ce*/ 	.short	(.L_3339 - .L_3338)
.L_3338:
        /*00d0*/ 	.word	0x00000000
        /*00d4*/ 	.short	0x0000
        /*00d6*/ 	.short	0x0000
        /*00d8*/ 	.byte	0x00, 0xf0, 0x21, 0x00


	//----- nvinfo : EIATTR_MAXREG_COUNT
	.align		4
.L_3339:
        /*00dc*/ 	.byte	0x03, 0x1b
        /*00de*/ 	.short	0x00ff


	//----- nvinfo : EIATTR_NUM_BARRIERS
	.align		4
        /*00e0*/ 	.byte	0x02, 0x4c
        /*00e2*/ 	.byte	0x01
	.zero		1


	//----- nvinfo : EIATTR_MERCURY_ISA_VERSION
	.align		4
        /*00e4*/ 	.byte	0x03, 0x5f
        /*00e6*/ 	.short	0x0000


	//----- nvinfo : EIATTR_COOP_GROUP_MASK_REGIDS
	.align		4
        /*00e8*/ 	.byte	0x04, 0x29
        /*00ea*/ 	.short	(.L_3341 - .L_3340)


	//   ....[0]....
.L_3340:
        /*00ec*/ 	.word	0xffffffff


	//   ....[1]....
        /*00f0*/ 	.word	0xffffffff


	//   ....[2]....
        /*00f4*/ 	.word	0xffffffff


	//   ....[3]....
        /*00f8*/ 	.word	0xffffffff


	//   ....[4]....
        /*00fc*/ 	.word	0xffffffff


	//   ....[5]....
        /*0100*/ 	.word	0xffffffff


	//   ....[6]....
        /*0104*/ 	.word	0xffffffff


	//   ....[7]....
        /*0108*/ 	.word	0xffffffff


	//   ....[8]....
        /*010c*/ 	.word	0xffffffff


	//   ....[9]....
        /*0110*/ 	.word	0xffffffff


	//   ....[10]....
        /*0114*/ 	.word	0xffffffff


	//   ....[11]....
        /*0118*/ 	.word	0xffffffff


	//   ....[12]....
        /*011c*/ 	.word	0xffffffff


	//   ....[13]....
        /*0120*/ 	.word	0xffffffff


	//   ....[14]....
        /*0124*/ 	.word	0xffffffff


	//   ....[15]....
        /*0128*/ 	.word	0xffffffff


	//   ....[16]....
        /*012c*/ 	.word	0xffffffff


	//   ....[17]....
        /*0130*/ 	.word	0xffffffff


	//   ....[18]....
        /*0134*/ 	.word	0xffffffff


	//   ....[19]....
        /*0138*/ 	.word	0xffffffff


	//   ....[20]....
        /*013c*/ 	.word	0xffffffff


	//   ....[21]....
        /*0140*/ 	.word	0xffffffff


	//   ....[22]....
        /*0144*/ 	.word	0xffffffff


	//   ....[23]....
        /*0148*/ 	.word	0xffffffff


	//   ....[24]....
        /*014c*/ 	.word	0xffffffff


	//   ....[25]....
        /*0150*/ 	.word	0xffffffff


	//   ....[26]....
        /*0154*/ 	.word	0xffffffff


	//   ....[27]....
        /*0158*/ 	.word	0xffffffff


	//   ....[28]....
        /*015c*/ 	.word	0xffffffff


	//   ....[29]....
        /*0160*/ 	.word	0xffffffff


	//   ....[30]....
        /*0164*/ 	.word	0xffffffff


	//   ....[31]....
        /*0168*/ 	.word	0xffffffff


	//   ....[32]....
        /*016c*/ 	.word	0xffffffff


	//   ....[33]....
        /*0170*/ 	.word	0xffffffff


	//   ....[34]....
        /*0174*/ 	.word	0xffffffff


	//   ....[35]....
        /*0178*/ 	.word	0xffffffff


	//   ....[36]....
        /*017c*/ 	.word	0xffffffff


	//   ....[37]....
        /*0180*/ 	.word	0xffffffff


	//   ....[38]....
        /*0184*/ 	.word	0xffffffff


	//   ....[39]....
        /*0188*/ 	.word	0xffffffff


	//   ....[40]....
        /*018c*/ 	.word	0xffffffff


	//   ....[41]....
        /*0190*/ 	.word	0xffffffff


	//   ....[42]....
        /*0194*/ 	.word	0xffffffff


	//   ....[43]....
        /*0198*/ 	.word	0xffffffff


	//   ....[44]....
        /*019c*/ 	.word	0xffffffff


	//   ....[45]....
        /*01a0*/ 	.word	0xffffffff


	//   ....[46]....
        /*01a4*/ 	.word	0xffffffff


	//   ....[47]....
        /*01a8*/ 	.word	0xffffffff


	//   ....[48]....
        /*01ac*/ 	.word	0xffffffff


	//   ....[49]....
        /*01b0*/ 	.word	0xffffffff


	//   ....[50]....
        /*01b4*/ 	.word	0xffffffff


	//   ....[51]....
        /*01b8*/ 	.word	0xffffffff


	//   ....[52]....
        /*01bc*/ 	.word	0xffffffff


	//   ....[53]....
        /*01c0*/ 	.word	0xffffffff


	//   ....[54]....
        /*01c4*/ 	.word	0xffffffff


	//   ....[55]....
        /*01c8*/ 	.word	0xffffffff


	//   ....[56]....
        /*01cc*/ 	.word	0xffffffff


	//   ....[57]....
        /*01d0*/ 	.word	0xffffffff


	//   ....[58]....
        /*01d4*/ 	.word	0xffffffff


	//   ....[59]....
        /*01d8*/ 	.word	0xffffffff


	//   ....[60]....
        /*01dc*/ 	.word	0xffffffff


	//   ....[61]....
        /*01e0*/ 	.word	0xffffffff


	//   ....[62]....
        /*01e4*/ 	.word	0xffffffff


	//   ....[63]....
        /*01e8*/ 	.word	0xffffffff


	//   ....[64]....
        /*01ec*/ 	.word	0xffffffff


	//   ....[65]....
        /*01f0*/ 	.word	0xffffffff


	//   ....[66]....
        /*01f4*/ 	.word	0xffffffff


	//   ....[67]....
        /*01f8*/ 	.word	0xffffffff


	//   ....[68]....
        /*01fc*/ 	.word	0xffffffff


	//   ....[69]....
        /*0200*/ 	.word	0xffffffff


	//   ....[70]....
        /*0204*/ 	.word	0xffffffff


	//   ....[71]....
        /*0208*/ 	.word	0xffffffff


	//   ....[72]....
        /*020c*/ 	.word	0xffffffff


	//   ....[73]....
        /*0210*/ 	.word	0xffffffff


	//   ....[74]....
        /*0214*/ 	.word	0xffffffff


	//   ....[75]....
        /*0218*/ 	.word	0xffffffff


	//   ....[76]....
        /*021c*/ 	.word	0xffffffff


	//   ....[77]....
        /*0220*/ 	.word	0xffffffff


	//   ....[78]....
        /*0224*/ 	.word	0xffffffff


	//   ....[79]....
        /*0228*/ 	.word	0xffffffff


	//   ....[80]....
        /*022c*/ 	.word	0xffffffff


	//   ....[81]....
        /*0230*/ 	.word	0xffffffff


	//   ....[82]....
        /*0234*/ 	.word	0xffffffff


	//   ....[83]....
        /*0238*/ 	.word	0xffffffff


	//   ....[84]....
        /*023c*/ 	.word	0xffffffff


	//   ....[85]....
        /*0240*/ 	.word	0xffffffff


	//----- nvinfo : EIATTR_COOP_GROUP_INSTR_OFFSETS
	.align		4
.L_3341:
        /*0244*/ 	.byte	0x04, 0x28
        /*0246*/ 	.short	(.L_3343 - .L_3342)


	//   ....[0]....
.L_3342:
        /*0248*/ 	.word	0x00000150


	//   ....[1]....
        /*024c*/ 	.word	0x000008b0


	//   ....[2]....
        /*0250*/ 	.word	0x000008e0


	//   ....[3]....
        /*0254*/ 	.word	0x00000960


	//   ....[4]....
        /*0258*/ 	.word	0x00000970


	//   ....[5]....
        /*025c*/ 	.word	0x000009c0


	//   ....[6]....
        /*0260*/ 	.word	0x000009d0


	//   ....[7]....
        /*0264*/ 	.word	0x00000a20


	//   ....[8]....
        /*0268*/ 	.word	0x00000a30


	//   ....[9]....
        /*026c*/ 	.word	0x00000a80


	//   ....[10]....
        /*0270*/ 	.word	0x00000a90


	//   ....[11]....
        /*0274*/ 	.word	0x00000b50


	//   ....[12]....
        /*0278*/ 	.word	0x00000b80


	//   ....[13]....
        /*027c*/ 	.word	0x00000c00


	//   ....[14]....
        /*0280*/ 	.word	0x00000c10


	//   ....[15]....
        /*0284*/ 	.word	0x00000c60


	//   ....[16]....
        /*0288*/ 	.word	0x00000c70


	//   ....[17]....
        /*028c*/ 	.word	0x00000cc0


	//   ....[18]....
        /*0290*/ 	.word	0x00000cd0


	//   ....[19]....
        /*0294*/ 	.word	0x00000d40


	//   ....[20]....
        /*0298*/ 	.word	0x00000d60


	//   ....[21]....
        /*029c*/ 	.word	0x00000ef0


	//   ....[22]....
        /*02a0*/ 	.word	0x00000f00


	//   ....[23]....
        /*02a4*/ 	.word	0x00000f50


	//   ....[24]....
        /*02a8*/ 	.word	0x00000f60


	//   ....[25]....
        /*02ac*/ 	.word	0x00000fb0


	//   ....[26]....
        /*02b0*/ 	.word	0x00000fc0


	//   ....[27]....
        /*02b4*/ 	.word	0x00001010


	//   ....[28]....
        /*02b8*/ 	.word	0x00001020


	//   ....[29]....
        /*02bc*/ 	.word	0x00001070


	//   ....[30]....
        /*02c0*/ 	.word	0x00001080


	//   ....[31]....
        /*02c4*/ 	.word	0x00001470


	//   ....[32]....
        /*02c8*/ 	.word	0x00001480


	//   ....[33]....
        /*02cc*/ 	.word	0x000014d0


	//   ....[34]....
        /*02d0*/ 	.word	0x000014e0


	//   ....[35]....
        /*02d4*/ 	.word	0x00001530


	//   ....[36]....
        /*02d8*/ 	.word	0x00001540


	//   ....[37]....
        /*02dc*/ 	.word	0x00001590


	//   ....[38]....
        /*02e0*/ 	.word	0x000015a0


	//   ....[39]....
        /*02e4*/ 	.word	0x000015f0


	//   ....[40]....
        /*02e8*/ 	.word	0x00001600


	//   ....[41]....
        /*02ec*/ 	.word	0x00001690


	//   ....[42]....
        /*02f0*/ 	.word	0x000016a0


	//   ....[43]....
        /*02f4*/ 	.word	0x000016f0


	//   ....[44]....
        /*02f8*/ 	.word	0x00001700


	//   ....[45]....
        /*02fc*/ 	.word	0x00001750


	//   ....[46]....
        /*0300*/ 	.word	0x00001760


	//   ....[47]....
        /*0304*/ 	.word	0x000017b0


	//   ....[48]....
        /*0308*/ 	.word	0x000017c0


	//   ....[49]....
        /*030c*/ 	.word	0x00001810


	//   ....[50]....
        /*0310*/ 	.word	0x00001820


	//   ....[51]....
        /*0314*/ 	.word	0x000018d0


	//   ....[52]....
        /*0318*/ 	.word	0x000018e0


	//   ....[53]....
        /*031c*/ 	.word	0x00001930


	//   ....[54]....
        /*0320*/ 	.word	0x00001940


	//   ....[55]....
        /*0324*/ 	.word	0x00001990


	//   ....[56]....
        /*0328*/ 	.word	0x000019a0


	//   ....[57]....
        /*032c*/ 	.word	0x000019f0


	//   ....[58]....
        /*0330*/ 	.word	0x00001a00


	//   ....[59]....
        /*0334*/ 	.word	0x00001a50


	//   ....[60]....
        /*0338*/ 	.word	0x00001a60


	//   ....[61]....
        /*033c*/ 	.word	0x00001b00


	//   ....[62]....
        /*0340*/ 	.word	0x00001b10


	//   ....[63]....
        /*0344*/ 	.word	0x00001b60


	//   ....[64]....
        /*0348*/ 	.word	0x00001b70


	//   ....[65]....
        /*034c*/ 	.word	0x00001bc0


	//   ....[66]....
        /*0350*/ 	.word	0x00001bd0


	//   ....[67]....
        /*0354*/ 	.word	0x00001c30


	//   ....[68]....
        /*0358*/ 	.word	0x00001c40


	//   ....[69]....
        /*035c*/ 	.word	0x00001cb0


	//   ....[70]....
        /*0360*/ 	.word	0x00001ce0


	//   ....[71]....
        /*0364*/ 	.word	0x00001f10


	//   ....[72]....
        /*0368*/ 	.word	0x00001f20


	//   ....[73]....
        /*036c*/ 	.word	0x00001f70


	//   ....[74]....
        /*0370*/ 	.word	0x00001f80


	//   ....[75]....
        /*0374*/ 	.word	0x00001fd0


	//   ....[76]....
        /*0378*/ 	.word	0x00001fe0


	//   ....[77]....
        /*037c*/ 	.word	0x00002030


	//   ....[78]....
        /*0380*/ 	.word	0x00002040


	//   ....[79]....
        /*0384*/ 	.word	0x00002090


	//   ....[80]....
        /*0388*/ 	.word	0x000020a0


	//   ....[81]....
        /*038c*/ 	.word	0x000022b0


	//   ....[82]....
        /*0390*/ 	.word	0x000022f0


	//   ....[83]....
        /*0394*/ 	.word	0x00002320


	//   ....[84]....
        /*0398*/ 	.word	0x00002350


	//   ....[85]....
        /*039c*/ 	.word	0x00002370


	//----- nvinfo : EIATTR_EXIT_INSTR_OFFSETS
	.align		4
.L_3343:
        /*03a0*/ 	.byte	0x04, 0x1c
        /*03a2*/ 	.short	(.L_3345 - .L_3344)


	//   ....[0]....
.L_3344:
        /*03a4*/ 	.word	0x00001280


	//   ....[1]....
        /*03a8*/ 	.word	0x000024f0


	//   ....[2]....
        /*03ac*/ 	.word	0x000025c0


	//----- nvinfo : EIATTR_CRS_STACK_SIZE
	.align		4
.L_3345:
        /*03b0*/ 	.byte	0x04, 0x1e
        /*03b2*/ 	.short	(.L_3347 - .L_3346)
.L_3346:
        /*03b4*/ 	.word	0x00000000
.L_3347:


//--------------------- .nv.info._ZN4vllm3moe44grouped_topk_fused_small_expert_count_kernelI13__nv_bfloat166__halfiLNS0_11ScoringFuncE1ELi512ELb0ELi22EEEvPT_PfPT1_PKT0_llllllbd --------------------------
	.section	.nv.info._ZN4vllm3moe44grouped_topk_fused_small_expert_count_kernelI13__nv_bfloat166__halfiLNS0_11ScoringFuncE1ELi512ELb0ELi22EEEvPT_PfPT1_PKT0_llllllbd,"",@"SHT_CUDA_INFO"
	.sectionflags	@""
	.align	4


	//----- nvinfo : EIATTR_CUDA_API_VERSION
	.align		4
        /*0000*/ 	.byte	0x04, 0x37
        /*0002*/ 	.short	(.L_3349 - .L_3348)
.L_3348:
        /*0004*/ 	.word	0x00000082


	//----- nvinfo : EIATTR_SW2861232_WAR
	.align		4
.L_3349:
        /*0008*/ 	.byte	0x01, 0x35
	.zero		2


	//----- nvinfo : EIATTR_PARAM_CBANK
	.align		4
        /*000c*/ 	.byte	0x04, 0x0a
        /*000e*/ 	.short	(.L_3351 - .L_3350)
	.align		4
.L_3350:
        /*0010*/ 	.word	index@(.nv.constant0._ZN4vllm3moe44grouped_topk_fused_small_expert_count_kernelI13__nv_bfloat166__halfiLNS0_11ScoringFuncE1ELi512ELb0ELi22EEEvPT_PfPT1_PKT0_llllllbd)
        /*0014*/ 	.short	0x0160
        /*0016*/ 	.short	0x0060


	//----- nvinfo : EIATTR_CBANK_PARAM_SIZE
	.align		4
.L_3351:
        /*0018*/ 	.byte	0x03, 0x19
        /*001a*/ 	.short	0x0060


	//----- nvinfo : EIATTR_KPARAM_INFO
	.align		4
        /*001c*/ 	.byte	0x04, 0x17
        /*001e*/ 	.short	(.L_3353 - .L_3352)
.L_3352:
        /*0020*/ 	.word	0x00000000
        /*0024*/ 	.short	0x000b
        /*0026*/ 	.short	0x0058
        /*0028*/ 	.byte	0x00, 0xf0, 0x21, 0x00


	//----- nvinfo : EIATTR_KPARAM_INFO
	.align		4
.L_3353:
        /*002c*/ 	.byte	0x04, 0x17
        /*002e*/ 	.short	(.L_3355 - .L_3354)
.L_3354:
        /*0030*/ 	.word	0x00000000
        /*0034*/ 	.short	0x000a
        /*0036*/ 	.short	0x0050
        /*0038*/ 	.byte	0x00, 0xf0, 0x05, 0x00


	//----- nvinfo : EIATTR_KPARAM_INFO
	.align		4
.L_3355:
        /*003c*/ 	.byte	0x04, 0x17
        /*003e*/ 	.short	(.L_3357 - .L_3356)
.L_3356:
        /*0040*/ 	.word	0x00000000
        /*0044*/ 	.short	0x0009
        /*0046*/ 	.short	0x0048
        /*0048*/ 	.byte	0x00, 0xf0, 0x21, 0x00


	//----- nvinfo : EIATTR_KPARAM_INFO
	.align		4
.L_3357:
        /*004c*/ 	.byte	0x04, 0x17
        /*004e*/ 	.short	(.L_3359 - .L_3358)
.L_3358:
        /*0050*/ 	.word	0x00000000
        /*0054*/ 	.short	0x0008
        /*0056*/ 	.short	0x0040
        /*0058*/ 	.byte	0x00, 0xf0, 0x21, 0x00


	//----- nvinfo : EIATTR_KPARAM_INFO
	.align		4
.L_3359:
        /*005c*/ 	.byte	0x04, 0x17
        /*005e*/ 	.short	(.L_3361 - .L_3360)
.L_3360:
        /*0060*/ 	.word	0x00000000
        /*0064*/ 	.short	0x0007
        /*0066*/ 	.short	0x0038
        /*0068*/ 	.byte	0x00, 0xf0, 0x21, 0x00


	//----- nvinfo : EIATTR_KPARAM_INFO
	.align		4
.L_3361:
        /*006c*/ 	.byte	0x04, 0x17
        /*006e*/ 	.short	(.L_3363 - .L_3362)
.L_3362:
        /*0070*/ 	.word	0x00000000
        /*0074*/ 	.short	0x0006
        /*0076*/ 	.short	0x0030
        /*0078*/ 	.byte	0x00, 0xf0, 0x21, 0x00


	//----- nvinfo : EIATTR_KPARAM_INFO
	.align		4
.L_3363:
        /*007c*/ 	.byte	0x04, 0x17
        /*007e*/ 	.short	(.L_3365 - .L_3364)
.L_3364:
        /*0080*/ 	.word	0x00000000
        /*0084*/ 	.short	0x0005
        /*0086*/ 	.short	0x0028
        /*0088*/ 	.byte	0x00, 0xf0, 0x21, 0x00


	//----- nvinfo : EIATTR_KPARAM_INFO
	.align		4
.L_3365:
        /*008c*/ 	.byte	0x04, 0x17
        /*008e*/ 	.short	(.L_3367 - .L_3366)
.L_3366:
        /*0090*/ 	.word	0x00000000
        /*0094*/ 	.short	0x0004
        /*0096*/ 	.short	0x0020
        /*0098*/ 	.byte	0x00, 0xf0, 0x21, 0x00


	//----- nvinfo : EIATTR_KPARAM_INFO
	.align		4
.L_3367:
        /*009c*/ 	.byte	0x04, 0x17
        /*009e*/ 	.short	(.L_3369 - .L_3368)
.L_3368:
        /*00a0*/ 	.word	0x00000000
        /*00a4*/ 	.short	0x0003
        /*00a6*/ 	.short	0x0018
        /*00a8*/ 	.byte	0x00, 0xf0, 0x21, 0x00


	//----- nvinfo : EIATTR_KPARAM_INFO
	.align		4
.L_3369:
        /*00ac*/ 	.byte	0x04, 0x17
        /*00ae*/ 	.short	(.L_3371 - .L_3370)
.L_3370:
        /*00b0*/ 	.word	0x00000000
        /*00b4*/ 	.short	0x0002
        /*00b6*/ 	.short	0x0010
        /*00b8*/ 	.byte	0x00, 0xf0, 0x21, 0x00


	//----- nvinfo : EIATTR_KPARAM_INFO
	.align		4
.L_3371:
        /*00bc*/ 	.byte	0x04, 0x17
        /*00be*/ 	.short	(.L_3373 - .L_3372)
.L_3372:
        /*00c0*/ 	.word	0x00000000
        /*00c4*/ 	.short	0x0001
        /*00c6*/ 	.short	0x0008
        /*00c8*/ 	.byte	0x00, 0xf0, 0x21, 0x00


	//----- nvinfo : EIATTR_KPARAM_INFO
	.align		4
.L_3373:
        /*00cc*/ 	.byte	0x04, 0x17
        /*00ce*/ 	.short	(.L_3375 - .L_3374)
.L_3374:
        /*00d0*/ 	.word	0x00000000
        /*00d4*/ 	.short	0x0000
        /*00d6*/ 	.short	0x0000
        /*00d8*/ 	.byte	0x00, 0xf0, 0x21, 0x00


	//----- nvinfo : EIATTR_MAXREG_COUNT
	.align		4
.L_3375:
        /*00dc*/ 	.byte	0x03, 0x1b
        /*00de*/ 	.short	0x00ff


	//----- nvinfo : EIATTR_NUM_BARRIERS
	.align		4
        /*00e0*/ 	.byte	0x02, 0x4c
        /*00e2*/ 	.byte	0x01
	.zero		1


	//----- nvinfo : EIATTR_MERCURY_ISA_VERSION
	.align		4
        /*00e4*/ 	.byte	0x03, 0x5f
        /*00e6*/ 	.short	0x0000


	//----- nvinfo : EIATTR_COOP_GROUP_MASK_REGIDS
	.align		4
        /*00e8*/ 	.byte	0x04, 0x29
        /*00ea*/ 	.short	(.L_3377 - .L_3376)


	//   ....[0]....
.L_3376:
        /*00ec*/ 	.word	0xffffffff


	//   ....[1]....
        /*00f0*/ 	.word	0xffffffff


	//   ....[2]....
        /*00f4*/ 	.word	0xffffffff


	//   ....[3]....
        /*00f8*/ 	.word	0xffffffff


	//   ....[4]....
        /*00fc*/ 	.word	0xffffffff


	//   ....[5]....
        /*0100*/ 	.word	0xffffffff


	//   ....[6]....
        /*0104*/ 	.word	0xffffffff


	//   ....[7]....
        /*0108*/ 	.word	0xffffffff


	//   ....[8]....
        /*010c*/ 	.word	0xffffffff


	//   ....[9]....
        /*0110*/ 	.word	0xffffffff


	//   ....[10]....
        /*0114*/ 	.word	0xffffffff


	//   ....[11]....
        /*0118*/ 	.word	0xffffffff


	//   ....[12]....
        /*011c*/ 	.word	0xffffffff


	//   ....[13]....
        /*0120*/ 	.word	0xffffffff


	//   ....[14]....
        /*0124*/ 	.word	0xffffffff


	//   ....[15]....
        /*0128*/ 	.word	0xffffffff


	//   ....[16]....
        /*012c*/ 	.word	0xffffffff


	//   ....[17]....
        /*0130*/ 	.word	0xffffffff


	//   ....[18]....
        /*0134*/ 	.word	0xffffffff


	//   ....[19]....
        /*0138*/ 	.word	0xffffffff


	//   ....[20]....
        /*013c*/ 	.word	0xffffffff


	//   ....[21]....
        /*0140*/ 	.word	0xffffffff


	//   ....[22]....
        /*0144*/ 	.word	0xffffffff


	//   ....[23]....
        /*0148*/ 	.word	0xffffffff


	//   ....[24]....
        /*014c*/ 	.word	0xffffffff


	//   ....[25]....
        /*0150*/ 	.word	0xffffffff


	//   ....[26]....
        /*0154*/ 	.word	0xffffffff


	//   ....[27]....
        /*0158*/ 	.word	0xffffffff


	//   ....[28]....
        /*015c*/ 	.word	0xffffffff


	//   ....[29]....
        /*0160*/ 	.word	0xffffffff


	//   ....[30]....
        /*0164*/ 	.word	0xffffffff


	//   ....[31]....
        /*0168*/ 	.word	0xffffffff


	//   ....[32]....
        /*016c*/ 	.word	0xffffffff


	//   ....[33]....
        /*0170*/ 	.word	0xffffffff


	//   ....[34]....
        /*0174*/ 	.word	0xffffffff


	//   ....[35]....
        /*0178*/ 	.word	0xffffffff


	//   ....[36]....
        /*017c*/ 	.word	0xffffffff


	//   ....[37]....
        /*0180*/ 	.word	0xffffffff


	//   ....[38]....
        /*0184*/ 	.word	0xffffffff


	//   ....[39]....
        /*0188*/ 	.word	0xffffffff


	//   ....[40]....
        /*018c*/ 	.word	0xffffffff


	//   ....[41]....
        /*0190*/ 	.word	0xffffffff


	//   ....[42]....
        /*0194*/ 	.word	0xffffffff


	//   ....[43]....
        /*0198*/ 	.word	0xffffffff


	//   ....[44]....
        /*019c*/ 	.word	0xffffffff


	//   ....[45]....
        /*01a0*/ 	.word	0xffffffff


	//   ....[46]....
        /*01a4*/ 	.word	0xffffffff


	//   ....[47]....
        /*01a8*/ 	.word	0xffffffff


	//   ....[48]....
        /*01ac*/ 	.word	0xffffffff


	//   ....[49]....
        /*01b0*/ 	.word	0xffffffff


	//   ....[50]....
        /*01b4*/ 	.word	0xffffffff


	//   ....[51]....
        /*01b8*/ 	.word	0xffffffff


	//   ....[52]....
        /*01bc*/ 	.word	0xffffffff


	//   ....[53]....
        /*01c0*/ 	.word	0xffffffff


	//   ....[54]....
        /*01c4*/ 	.word	0xffffffff


	//   ....[55]....
        /*01c8*/ 	.word	0xffffffff


	//   ....[56]....
        /*01cc*/ 	.word	0xffffffff


	//   ....[57]....
        /*01d0*/ 	.word	0xffffffff


	//   ....[58]....
        /*01d4*/ 	.word	0xffffffff


	//   ....[59]....
        /*01d8*/ 	.word	0xffffffff


	//   ....[60]....
        /*01dc*/ 	.word	0xffffffff


	//   ....[61]....
        /*01e0*/ 	.word	0xffffffff


	//   ....[62]....
        /*01e4*/ 	.word	0xffffffff


	//   ....[63]....
        /*01e8*/ 	.word	0xffffffff


	//   ....[64]....
        /*01ec*/ 	.word	0xffffffff


	//   ....[65]....
        /*01f0*/ 	.word	0xffffffff


	//----- nvinfo : EIATTR_COOP_GROUP_INSTR_OFFSETS
	.align		4
.L_3377:
        /*01f4*/ 	.byte	0x04, 0x28
        /*01f6*/ 	.short	(.L_3379 - .L_3378)


	//   ....[0]....
.L_3378:
        /*01f8*/ 	.word	0x00000150


	//   ....[1]....
        /*01fc*/ 	.word	0x000008e0


	//   ....[2]....
        /*0200*/ 	.word	0x00000910


	//   ....[3]....
        /*0204*/ 	.word	0x00000990


	//   ....[4]....
        /*0208*/ 	.word	0x000009a0


	//   ....[5]....
        /*020c*/ 	.word	0x000009f0


	//   ....[6]....
        /*0210*/ 	.word	0x00000a00


	//   ....[7]....
        /*0214*/ 	.word	0x00000a50


	//   ....[8]....
        /*0218*/ 	.word	0x00000a60


	//   ....[9]....
        /*021c*/ 	.word	0x00000ab0


	//   ....[10]....
        /*0220*/ 	.word	0x00000ac0


	//   ....[11]....
        /*0224*/ 	.word	0x00000b80


	//   ....[12]....
        /*0228*/ 	.word	0x00000bb0


	//   ....[13]....
        /*022c*/ 	.word	0x00000c30


	//   ....[14]....
        /*0230*/ 	.word	0x00000c40


	//   ....[15]....
        /*0234*/ 	.word	0x00000c90


	//   ....[16]....
        /*0238*/ 	.word	0x00000ca0


	//   ....[17]....
        /*023c*/ 	.word	0x00000cf0


	//   ....[18]....
        /*0240*/ 	.word	0x00000d00


	//   ....[19]....
        /*0244*/ 	.word	0x00000d70


	//   ....[20]....
        /*0248*/ 	.word	0x00000da0


	//   ....[21]....
        /*024c*/ 	.word	0x00000f20


	//   ....[22]....
        /*0250*/ 	.word	0x00000f30


	//   ....[23]....
        /*0254*/ 	.word	0x00000f80


	//   ....[24]....
        /*0258*/ 	.word	0x00000f90


	//   ....[25]....
        /*025c*/ 	.word	0x00000fe0


	//   ....[26]....
        /*0260*/ 	.word	0x00000ff0


	//   ....[27]....
        /*0264*/ 	.word	0x00001040


	//   ....[28]....
        /*0268*/ 	.word	0x00001050


	//   ....[29]....
        /*026c*/ 	.word	0x000010a0


	//   ....[30]....
        /*0270*/ 	.word	0x000010b0


	//   ....[31]....
        /*0274*/ 	.word	0x000017b0


	//   ....[32]....
        /*0278*/ 	.word	0x000017d0


	//   ....[33]....
        /*027c*/ 	.word	0x00001820


	//   ....[34]....
        /*0280*/ 	.word	0x00001830


	//   ....[35]....
        /*0284*/ 	.word	0x00001880


	//   ....[36]....
        /*0288*/ 	.word	0x00001890


	//   ....[37]....
        /*028c*/ 	.word	0x000018e0


	//   ....[38]....
        /*0290*/ 	.word	0x000018f0


	//   ....[39]....
        /*0294*/ 	.word	0x00001950


	//   ....[40]....
        /*0298*/ 	.word	0x00001970


	//   ....[41]....
        /*029c*/ 	.word	0x00001a30


	//   ....[42]....
        /*02a0*/ 	.word	0x00001a50


	//   ....[43]....
        /*02a4*/ 	.word	0x00001aa0


	//   ....[44]....
        /*02a8*/ 	.word	0x00001ab0


	//   ....[45]....
        /*02ac*/ 	.word	0x00001b00


	//   ....[46]....
        /*02b0*/ 	.word	0x00001b10


	//   ....[47]....
        /*02b4*/ 	.word	0x00001b80


	//   ....[48]....
        /*02b8*/ 	.word	0x00001b90


	//   ....[49]....
        /*02bc*/ 	.word	0x00001c00


	//   ....[50]....
        /*02c0*/ 	.word	0x00001c20


	//   ....[51]....
        /*02c4*/ 	.word	0x00001d90


	//   ....[52]....
        /*02c8*/ 	.word	0x00001da0


	//   ....[53]....
        /*02cc*/ 	.word	0x00001df0


	//   ....[54]....
        /*02d0*/ 	.word	0x00001e00


	//   ....[55]....
        /*02d4*/ 	.word	0x00001e50


	//   ....[56]....
        /*02d8*/ 	.word	0x00001e60


	//   ....[57]....
        /*02dc*/ 	.word	0x00001eb0


	//   ....[58]....
        /*02e0*/ 	.word	0x00001ec0


	//   ....[59]....
        /*02e4*/ 	.word	0x00001f10


	//   ....[60]....
        /*02e8*/ 	.word	0x00001f20


	//   ....[61]....
        /*02ec*/ 	.word	0x000020d0


	//   ....[62]....
        /*02f0*/ 	.word	0x00002110


	//   ....[63]....
        /*02f4*/ 	.word	0x00002130


	//   ....[64]....
        /*02f8*/ 	.word	0x00002150


	//   ....[65]....
        /*02fc*/ 	.word	0x00002180


	//----- nvinfo : EIATTR_EXIT_INSTR_OFFSETS
	.align		4
.L_3379:
        /*0300*/ 	.byte	0x04, 0x1c
        /*0302*/ 	.short	(.L_3381 - .L_3380)


	//   ....[0]....
.L_3380:
        /*0304*/ 	.word	0x000012f0


	//   ....[1]....
        /*0308*/ 	.word	0x00002310


	//   ....[2]....
        /*030c*/ 	.word	0x000023f0


	//----- nvinfo : EIATTR_CRS_STACK_SIZE
	.align		4
.L_3381:
        /*0310*/ 	.byte	0x04, 0x1e
        /*0312*/ 	.short	(.L_3383 - .L_3382)
.L_3382:
        /*0314*/ 	.word	0x00000000
.L_3383:


//--------------------- .nv.info._ZN4vllm3moe44grouped_topk_fused_small_expert_count_kernelI13__nv_bfloat166__halfiLNS0_11ScoringFuncE1ELi256ELb1ELi8EEEvPT_PfPT1_PKT0_llllllbd --------------------------
	.section	.nv.info._ZN4vllm3moe44grouped_topk_fused_small_expert_count_kernelI13__nv_bfloat166__halfiLNS0_11ScoringFuncE1ELi256ELb1ELi8EEEvPT_PfPT1_PKT0_llllllbd,"",@"SHT_CUDA_INFO"
	.sectionflags	@""
	.align	4


	//----- nvinfo : EIATTR_CUDA_API_VERSION
	.align		4
        /*0000*/ 	.byte	0x04, 0x37
        /*0002*/ 	.short	(.L_3385 - .L_3384)
.L_3384:
        /*0004*/ 	.word	0x00000082


	//----- nvinfo : EIATTR_SW2861232_WAR
	.align		4
.L_3385:
        /*0008*/ 	.byte	0x01, 0x35
	.zero		2


	//----- nvinfo : EIATTR_PARAM_CBANK
	.align		4
        /*000c*/ 	.byte	0x04, 0x0a
        /*000e*/ 	.short	(.L_3387 - .L_3386)
	.align		4
.L_3386:
        /*0010*/ 	.word	index@(.nv.constant0._ZN4vllm3moe44grouped_topk_fused_small_expert_count_kernelI13__nv_bfloat166__halfiLNS0_11ScoringFuncE1ELi256ELb1ELi8EEEvPT_PfPT1_PKT0_llllllbd)
        /*0014*/ 	.short	0x0160
        /*0016*/ 	.short	0x0060


	//----- nvinfo : EIATTR_CBANK_PARAM_SIZE
	.align		4
.L_3387:
        /*0018*/ 	.byte	0x03, 0x19
        /*001a*/ 	.short	0x0060


	//----- nvinfo : EIATTR_KPARAM_INFO
	.align		4
        /*001c*/ 	.byte	0x04, 0x17
        /*001e*/ 	.short	(.L_3389 - .L_3388)
.L_3388:
        /*0020*/ 	.word	0x00000000
        /*0024*/ 	.short	0x000b
        /*0026*/ 	.short	0x0058
        /*0028*/ 	.byte	0x00, 0xf0, 0x21, 0x00


	//----- nvinfo : EIATTR_KPARAM_INFO
	.align		4
.L_3389:
        /*002c*/ 	.byte	0x04, 0x17
        /*002e*/ 	.short	(.L_3391 - .L_3390)
.L_3390:
        /*0030*/ 	.word	0x00000000
        /*0034*/ 	.short	0x000a
        /*0036*/ 	.short	0x0050
        /*0038*/ 	.byte	0x00, 0xf0, 0x05, 0x00


	//----- nvinfo : EIATTR_KPARAM_INFO
	.align		4
.L_3391:
        /*003c*/ 	.byte	0x04, 0x17
        /*003e*/ 	.short	(.L_3393 - .L_3392)
.L_3392:
        /*0040*/ 	.word	0x00000000
        /*0044*/ 	.short	0x0009
        /*0046*/ 	.short	0x0048
        /*0048*/ 	.byte	0x00, 0xf0, 0x21, 0x00


	//----- nvinfo : EIATTR_KPARAM_INFO
	.align		4
.L_3393:
        /*004c*/ 	.byte	0x04, 0x17
        /*004e*/ 	.short	(.L_3395 - .L_3394)
.L_3394:
        /*0050*/ 	.word	0x00000000
        /*0054*/ 	.short	0x0008
        /*0056*/ 	.short	0x0040
        /*0058*/ 	.byte	0x00, 0xf0, 0x21, 0x00


	//----- nvinfo : EIATTR_KPARAM_INFO
	.align		4
.L_3395:
        /*005c*/ 	.byte	0x04, 0x17
        /*005e*/ 	.short	(.L_3397 - .L_3396)
.L_3396:
        /*0060*/ 	.word	0x00000000
        /*0064*/ 	.short	0x0007
        /*0066*/ 	.short	0x0038
        /*0068*/ 	.byte	0x00, 0xf0, 0x21, 0x00


	//----- nvinfo : EIATTR_KPARAM_INFO
	.align		4
.L_3397:
        /*006c*/ 	.byte	0x04, 0x17
        /*006e*/ 	.short	(.L_3399 - .L_3398)
.L_3398:
        /*0070*/ 	.word	0x00000000
        /*0074*/ 	.short	0x0006
        /*0076*/ 	.short	0x0030
        /*0078*/ 	.byte	0x00, 0xf0, 0x21, 0x00


	//----- nvinfo : EIATTR_KPARAM_INFO
	.align		4
.L_3399:
        /*007c*/ 	.byte	0x04, 0x17
        /*007e*/ 	.short	(.L_3401 - .L_3400)
.L_3400:
        /*0080*/ 	.word	0x00000000
        /*0084*/ 	.short	0x0005
        /*0086*/ 	.short	0x0028
        /*0088*/ 	.byte	0x00, 0xf0, 0x21, 0x00


	//----- nvinfo : EIATTR_KPARAM_INFO
	.align		4
.L_3401:
        /*008c*/ 	.byte	0x04, 0x17
        /*008e*/ 	.short	(.L_3403 - .L_3402)
.L_3402:
        /*0090*/ 	.word	0x00000000
        /*0094*/ 	.short	0x0004
        /*0096*/ 	.short	0x0020
        /*0098*/ 	.byte	0x00, 0xf0, 0x21, 0x00


	//----- nvinfo : EIATTR_KPARAM_INFO
	.align		4
.L_3403:
        /*009c*/ 	.byte	0x04, 0x17
        /*009e*/ 	.short	(.L_3405 - .L_3404)
.L_3404:
        /*00a0*/ 	.word	0x00000000
        /*00a4*/ 	.short	0x0003
        /*00a6*/ 	.short	0x0018
        /*00a8*/ 	.byte	0x00, 0xf0, 0x21, 0x00


	//----- nvinfo : EIATTR_KPARAM_INFO
	.align		4
.L_3405:
        /*00ac*/ 	.byte	0x04, 0x17
        /*00ae*/ 	.short	(.L_3407 - .L_3406)
.L_3406:
        /*00b0*/ 	.word	0x00000000
        /*00b4*/ 	.short	0x0002
        /*00b6*/ 	.short	0x0010
        /*00b8*/ 	.byte	0x00, 0xf0, 0x21, 0x00


	//----- nvinfo : EIATTR_KPARAM_INFO
	.align		4
.L_3407:
        /*00bc*/ 	.byte	0x04, 0x17
        /*00be*/ 	.short	(.L_3409 - .L_3408)
.L_3408:
        /*00c0*/ 	.word	0x00000000
        /*00c4*/ 	.short	0x0001
        /*00c6*/ 	.short	0x0008
        /*00c8*/ 	.byte	0x00, 0xf0, 0x21, 0x00


	//----- nvinfo : EIATTR_KPARAM_INFO
	.align		4
.L_3409:
        /*00cc*/ 	.byte	0x04, 0x17
        /*00ce*/ 	.short	(.L_3411 - .L_3410)
.L_3410:
        /*00d0*/ 	.word	0x00000000
        /*00d4*/ 	.short	0x0000
        /*00d6*/ 	.short	0x0000
        /*00d8*/ 	.byte	0x00, 0xf0, 0x21, 0x00


	//----- nvinfo : EIATTR_MAXREG_COUNT
	.align		4
.L_3411:
        /*00dc*/ 	.byte	0x03, 0x1b
        /*00de*/ 	.short	0x00ff


	//----- nvinfo : EIATTR_NUM_BARRIERS
	.align		4
        /*00e0*/ 	.byte	0x02, 0x4c
        /*00e2*/ 	.byte	0x01
	.zero		1


	//----- nvinfo : EIATTR_MERCURY_ISA_VERSION
	.align		4
        /*00e4*/ 	.byte	0x03, 0x5f
        /*00e6*/ 	.short	0x0000


	//----- nvinfo : EIATTR_COOP_GROUP_MASK_REGIDS
	.align		4
        /*00e8*/ 	.byte	0x04, 0x29
        /*00ea*/ 	.short	(.L_3413 - .L_3412)


	//   ....[0]....
.L_3412:
        /*00ec*/ 	.word	0xffffffff


	//   ....[1]....
        /*00f0*/ 	.word	0xffffffff


	//   ....[2]....
        /*00f4*/ 	.word	0xffffffff


	//   ....[3]....
        /*00f8*/ 	.word	0xffffffff


	//   ....[4]....
        /*00fc*/ 	.word	0xffffffff


	//   ....[5]....
        /*0100*/ 	.word	0xffffffff


	//   ....[6]....
        /*0104*/ 	.word	0xffffffff


	//   ....[7]....
        /*0108*/ 	.word	0xffffffff


	//   ....[8]....
        /*010c*/ 	.word	0xffffffff


	//   ....[9]....
        /*0110*/ 	.word	0xffffffff


	//   ....[10]....
        /*0114*/ 	.word	0xffffffff


	//   ....[11]....
        /*0118*/ 	.word	0xffffffff


	//   ....[12]....
        /*011c*/ 	.word	0xffffffff


	//   ....[13]....
        /*0120*/ 	.word	0xffffffff


	//   ....[14]....
        /*0124*/ 	.word	0xffffffff


	//   ....[15]....
        /*0128*/ 	.word	0xffffffff


	//   ....[16]....
        /*012c*/ 	.word	0xffffffff


	//   ....[17]....
        /*0130*/ 	.word	0xffffffff


	//   ....[18]....
        /*0134*/ 	.word	0xffffffff


	//   ....[19]....
        /*0138*/ 	.word	0xffffffff


	//   ....[20]....
        /*013c*/ 	.word	0xffffffff


	//   ....[21]....
        /*0140*/ 	.word	0xffffffff


	//   ....[22]....
        /*0144*/ 	.word	0xffffffff


	//   ....[23]....
        /*0148*/ 	.word	0xffffffff


	//   ....[24]....
        /*014c*/ 	.word	0xffffffff


	//   ....[25]....
        /*0150*/ 	.word	0xffffffff


	//   ....[26]....
        /*0154*/ 	.word	0xffffffff


	//   ....[27]....
        /*0158*/ 	.word	0xffffffff


	//   ....[28]....
        /*015c*/ 	.word	0xffffffff


	//   ....[29]....
        /*0160*/ 	.word	0xffffffff


	//   ....[30]....
        /*0164*/ 	.word	0xffffffff


	//   ....[31]....
        /*0168*/ 	.word	0xffffffff


	//   ....[32]....
        /*016c*/ 	.word	0xffffffff


	//   ....[33]....
        /*0170*/ 	.word	0xffffffff


	//   ....[34]....
        /*0174*/ 	.word	0xffffffff


	//   ....[35]....
        /*0178*/ 	.word	0xffffffff


	//   ....[36]....
        /*017c*/ 	.word	0xffffffff


	//   ....[37]....
        /*0180*/ 	.word	0xffffffff


	//   ....[38]....
        /*0184*/ 	.word	0xffffffff


	//   ....[39]....
        /*0188*/ 	.word	0xffffffff


	//   ....[40]....
        /*018c*/ 	.word	0xffffffff


	//   ....[41]....
        /*0190*/ 	.word	0xffffffff


	//   ....[42]....
        /*0194*/ 	.word	0xffffffff


	//   ....[43]....
        /*0198*/ 	.word	0xffffffff


	//   ....[44]....
        /*019c*/ 	.word	0xffffffff


	//   ....[45]....
        /*01a0*/ 	.word	0xffffffff


	//   ....[46]....
        /*01a4*/ 	.word	0xffffffff


	//   ....[47]....
        /*01a8*/ 	.word	0xffffffff


	//   ....[48]....
        /*01ac*/ 	.word	0xffffffff


	//   ....[49]....
        /*01b0*/ 	.word	0xffffffff


	//   ....[50]....
        /*01b4*/ 	.word	0xffffffff


	//   ....[51]....
        /*01b8*/ 	.word	0xffffffff


	//   ....[52]....
        /*01bc*/ 	.word	0xffffffff


	//   ....[53]....
        /*01c0*/ 	.word	0xffffffff


	//   ....[54]....
        /*01c4*/ 	.word	0xffffffff


	//   ....[55]....
        /*01c8*/ 	.word	0xffffffff


	//   ....[56]....
        /*01cc*/ 	.word	0xffffffff


	//   ....[57]....
        /*01d0*/ 	.word	0xffffffff


	//   ....[58]....
        /*01d4*/ 	.word	0xffffffff


	//   ....[59]....
        /*01d8*/ 	.word	0xffffffff


	//   ....[60]....
        /*01dc*/ 	.word	0xffffffff


	//   ....[61]....
        /*01e0*/ 	.word	0xffffffff


	//   ....[62]....
        /*01e4*/ 	.word	0xffffffff


	//   ....[63]....
        /*01e8*/ 	.word	0xffffffff


	//   ....[64]....
        /*01ec*/ 	.word	0xffffffff


	//   ....[65]....
        /*01f0*/ 	.word	0xffffffff


	//   ....[66]....
        /*01f4*/ 	.word	0xffffffff


	//   ....[67]....
        /*01f8*/ 	.word	0xffffffff


	//   ....[68]....
        /*01fc*/ 	.word	0xffffffff


	//   ....[69]....
        /*0200*/ 	.word	0xffffffff


	//   ....[70]....
        /*0204*/ 	.word	0xffffffff


	//   ....[71]....
        /*0208*/ 	.word	0xffffffff


	//   ....[72]....
        /*020c*/ 	.word	0xffffffff


	//   ....[73]....
        /*0210*/ 	.word	0xffffffff


	//   ....[74]....
        /*0214*/ 	.word	0xffffffff


	//   ....[75]....
        /*0218*/ 	.word	0xffffffff


	//   ....[76]....
        /*021c*/ 	.word	0xffffffff


	//   ....[77]....
        /*0220*/ 	.word	0xffffffff


	//   ....[78]....
        /*0224*/ 	.word	0xffffffff


	//   ....[79]....
        /*0228*/ 	.word	0xffffffff


	//   ....[80]....
        /*022c*/ 	.word	0xffffffff


	//   ....[81]....
        /*0230*/ 	.word	0xffffffff


	//   ....[82]....
        /*0234*/ 	.word	0xffffffff


	//   ....[83]....
        /*0238*/ 	.word	0xffffffff


	//   ....[84]....
        /*023c*/ 	.word	0xffffffff


	//   ....[85]....
        /*0240*/ 	.word	0xffffffff


	//   ....[86]....
        /*0244*/ 	.word	0xffffffff


	//   ....[87]....
        /*0248*/ 	.word	0xffffffff


	//   ....[88]....
        /*024c*/ 	.word	0xffffffff


	//   ....[89]....
        /*0250*/ 	.word	0xffffffff


	//   ....[90]....
        /*0254*/ 	.word	0xffffffff


	//   ....[91]....
        /*0258*/ 	.word	0xffffffff


	//----- nvinfo : EIATTR_COOP_GROUP_INSTR_OFFSETS
	.align		4
.L_3413:
        /*025c*/ 	.byte	0x04, 0x28
        /*025e*/ 	.short	(.L_3415 - .L_3414)


	//   ....[0]....
.L_3414:
        /*0260*/ 	.word	0x00000040


	//   ....[1]....
        /*0264*/ 	.word	0x00000220


	//   ....[2]....
        /*0268*/ 	.word	0x000002c0


	//   ....[3]....
        /*026c*/ 	.word	0x00000300


	//   ....[4]....
        /*0270*/ 	.word	0x00000310


	//   ....[5]....
        /*0274*/ 	.word	0x00000360


	//   ....[6]....
        /*0278*/ 	.word	0x00000370


	//   ....[7]....
        /*027c*/ 	.word	0x000003c0


	//   ....[8]....
        /*0280*/ 	.word	0x000003d0


	//   ....[9]....
        /*0284*/ 	.word	0x00000420


	//   ....[10]....
        /*0288*/ 	.word	0x00000430


	//   ....[11]....
        /*028c*/ 	.word	0x000004b0


	//   ....[12]....
        /*0290*/ 	.word	0x000004f0


	//   ....[13]....
        /*0294*/ 	.word	0x00000500


	//   ....[14]....
        /*0298*/ 	.word	0x00000560


	//   ....[15]....
        /*029c*/ 	.word	0x00000570


	//   ....[16]....
        /*02a0*/ 	.word	0x000005f0


	//   ....[17]....
        /*02a4*/ 	.word	0x00000600


	//   ....[18]....
        /*02a8*/ 	.word	0x00000650


	//   ....[19]....
        /*02ac*/ 	.word	0x00000660


	//   ....[20]....
        /*02b0*/ 	.word	0x000007f0


	//   ....[21]....
        /*02b4*/ 	.word	0x00000800


	//   ....[22]....
        /*02b8*/ 	.word	0x00000850


	//   ....[23]....
        /*02bc*/ 	.word	0x00000860


	//   ....[24]....
        /*02c0*/ 	.word	0x000008b0


	//   ....[25]....
        /*02c4*/ 	.word	0x000008c0


	//   ....[26]....
        /*02c8*/ 	.word	0x00000910


	//   ....[27]....
        /*02cc*/ 	.word	0x00000920


	//   ....[28]....
        /*02d0*/ 	.word	0x00000980


	//   ....[29]....
        /*02d4*/ 	.word	0x00000990


	//   ....[30]....
        /*02d8*/ 	.word	0x00000a20


	//   ....[31]....
        /*02dc*/ 	.word	0x00000a60


	//   ....[32]....
        /*02e0*/ 	.word	0x00000a70


	//   ....[33]....
        /*02e4*/ 	.word	0x00000ac0


	//   ....[34]....
        /*02e8*/ 	.word	0x00000ad0


	//   ....[35]....
        /*02ec*/ 	.word	0x00000b20


	//   ....[36]....
        /*02f0*/ 	.word	0x00000b30


	//   ....[37]....
        /*02f4*/ 	.word	0x00000b80


	//   ....[38]....
        /*02f8*/ 	.word	0x00000b90


	//   ....[39]....
        /*02fc*/ 	.word	0x00000c30


	//   ....[40]....
        /*0300*/ 	.word	0x00000c70


	//   ....[41]....
        /*0304*/ 	.word	0x00000c80


	//   ....[42]....
        /*0308*/ 	.word	0x00000cd0


	//   ....[43]....
        /*030c*/ 	.word	0x00000ce0


	//   ....[44]....
        /*0310*/ 	.word	0x00000d30


	//   ....[45]....
        /*0314*/ 	.word	0x00000d40


	//   ....[46]....
        /*0318*/ 	.word	0x00000d90


	//   ....[47]....
        /*031c*/ 	.word	0x00000da0


	//   ....[48]....
        /*0320*/ 	.word	0x00000e30


	//   ....[49]....
        /*0324*/ 	.word	0x00000e70


	//   ....[50]....
        /*0328*/ 	.word	0x00000e80


	//   ....[51]....
        /*032c*/ 	.word	0x00000ed0


	//   ....[52]....
        /*0330*/ 	.word	0x00000ee0


	//   ....[53]....
        /*0334*/ 	.word	0x00000f40


	//   ....[54]....
        /*0338*/ 	.word	0x00000f70


	//   ....[55]....
        /*033c*/ 	.word	0x00001020


	//   ....[56]....
        /*0340*/ 	.word	0x00001060


	//   ....[57]....
        /*0344*/ 	.word	0x00001650


	//   ....[58]....
        /*0348*/ 	.word	0x00001660


	//   ....[59]....
        /*034c*/ 	.word	0x000016b0


	//   ....[60]....
        /*0350*/ 	.word	0x000016c0


	//   ....[61]....
        /*0354*/ 	.word	0x00001710


	//   ....[62]....
        /*0358*/ 	.word	0x00001720


	//   ....[63]....
        /*035c*/ 	.word	0x00001780


	//   ....[64]....
        /*0360*/ 	.word	0x000017a0


	//   ....[65]....
        /*0364*/ 	.word	0x00001800


	//   ....[66]....
        /*0368*/ 	.word	0x00001830


	//   ....[67]....
        /*036c*/ 	.word	0x000018e0


	//   ....[68]....
        /*0370*/ 	.word	0x00001900


	//   ....[69]....
        /*0374*/ 	.word	0x00001950


	//   ....[70]....
        /*0378*/ 	.word	0x00001960


	//   ....[71]....
        /*037c*/ 	.word	0x000019b0


	//   ....[72]....
        /*0380*/ 	.word	0x000019c0


	//   ....[73]....
        /*0384*/ 	.word	0x00001a30


	//   ....[74]....
        /*0388*/ 	.word	0x00001a40


	//   ....[75]....
        /*038c*/ 	.word	0x00001aa0


	//   ....[76]....
        /*0390*/ 	.word	0x00001ab0


	//   ....[77]....
        /*0394*/ 	.word	0x00001c00


	//   ....[78]....
        /*0398*/ 	.word	0x00001c10


	//   ....[79]....
        /*039c*/ 	.word	0x00001c60


	//   ....[80]....
        /*03a0*/ 	.word	0x00001c70


	//   ....[81]....
        /*03a4*/ 	.word	0x00001cc0


	//   ....[82]....
        /*03a8*/ 	.word	0x00001cd0


	//   ....[83]....
        /*03ac*/ 	.word	0x00001d20


	//   ....[84]....
        /*03b0*/ 	.word	0x00001d30


	//   ....[85]....
        /*03b4*/ 	.word	0x00001d80


	//   ....[86]....
        /*03b8*/ 	.word	0x00001d90


	//   ....[87]....
        /*03bc*/ 	.word	0x00001ef0


	//   ....[88]....
        /*03c0*/ 	.word	0x00001f30


	//   ....[89]....
        /*03c4*/ 	.word	0x00001f50


	//   ....[90]....
        /*03c8*/ 	.word	0x00001f70


	//   ....[91]....
        /*03cc*/ 	.word	0x00001fa0


	//----- nvinfo : EIATTR_EXIT_INSTR_OFFSETS
	.align		4
.L_3415:
        /*03d0*/ 	.byte	0x04, 0x1c
        /*03d2*/ 	.short	(.L_3417 - .L_3416)


	//   ....[0]....
.L_3416:
        /*03d4*/ 	.word	0x00000080


	//   ....[1]....
        /*03d8*/ 	.word	0x00000740


	//   ....[2]....
        /*03dc*/ 	.word	0x00002130


	//   ....[3]....
        /*03e0*/ 	.word	0x00002210


	//----- nvinfo : EIATTR_CRS_STACK_SIZE
	.align		4
.L_3417:
        /*03e4*/ 	.byte	0x04, 0x1e
        /*03e6*/ 	.short	(.L_3419 - .L_3418)
.L_3418:
        /*03e8*/ 	.word	0x00000000
.L_3419:


//--------------------- .nv.info._ZN4vllm3moe25grouped_topk_fused_kernelI13__nv_bfloat16fiLNS0_11ScoringFuncE1EEEvPT_PfPT1_PKT0_lllllbd --------------------------
	.section	.nv.info._ZN4vllm3moe25grouped_topk_fused_kernelI13__nv_bfloat16fiLNS0_11ScoringFuncE1EEEvPT_PfPT1_PKT0_lllllbd,"",@"SHT_CUDA_INFO"
	.sectionflags	@""
	.align	4


	//----- nvinfo : EIATTR_CUDA_API_VERSION
	.align		4
        /*0000*/ 	.byte	0x04, 0x37
        /*0002*/ 	.short	(.L_3421 - .L_3420)
.L_3420:
        /*0004*/ 	.word	0x00000082


	//----- nvinfo : EIATTR_SW2861232_WAR
	.align		4
.L_3421:
        /*0008*/ 	.byte	0x01, 0x35
	.zero		2


	//----- nvinfo : EIATTR_PARAM_CBANK
	.align		4
        /*000c*/ 	.byte	0x04, 0x0a
        /*000e*/ 	.short	(.L_3423 - .L_3422)
	.align		4
.L_3422:
        /*0010*/ 	.word	index@(.nv.constant0._ZN4vllm3moe25grouped_topk_fused_kernelI13__nv_bfloat16fiLNS0_11ScoringFuncE1EEEvPT_PfPT1_PKT0_lllllbd)
        /*0014*/ 	.short	0x0160
        /*0016*/ 	.short	0x0058


	//----- nvinfo : EIATTR_CBANK_PARAM_SIZE
	.align		4
.L_3423:
        /*0018*/ 	.byte	0x03, 0x19
        /*001a*/ 	.short	0x0058


	//----- nvinfo : EIATTR_KPARAM_INFO
	.align		4
        /*001c*/ 	.byte	0x04, 0x17
        /*001e*/ 	.short	(.L_3425 - .L_3424)
.L_3424:
        /*0020*/ 	.word	0x00000000
        /*0024*/ 	.short	0x000a
        /*0026*/ 	.short	0x0050
        /*0028*/ 	.byte	0x00, 0xf0, 0x21, 0x00


	//----- nvinfo : EIATTR_KPARAM_INFO
	.align		4
.L_3425:
        /*002c*/ 	.byte	0x04, 0x17
        /*002e*/ 	.short	(.L_3427 - .L_3426)
.L_3426:
        /*0030*/ 	.word	0x00000000
        /*0034*/ 	.short	0x0009
        /*0036*/ 	.short	0x0048
        /*0038*/ 	.byte	0x00, 0xf0, 0x05, 0x00


	//----- nvinfo : EIATTR_KPARAM_INFO
	.align		4
.L_3427:
        /*003c*/ 	.byte	0x04, 0x17
        /*003e*/ 	.short	(.L_3429 - .L_3428)
.L_3428:
        /*0040*/ 	.word	0x00000000
        /*0044*/ 	.short	0x0008
        /*0046*/ 	.short	0x0040
        /*0048*/ 	.byte	0x00, 0xf0, 0x21, 0x00


	//----- nvinfo : EIATTR_KPARAM_INFO
	.align		4
.L_3429:
        /*004c*/ 	.byte	0x04, 0x17
        /*004e*/ 	.short	(.L_3431 - .L_3430)
.L_3430:
        /*0050*/ 	.word	0x00000000
        /*0054*/ 	.short	0x0007
        /*0056*/ 	.short	0x0038
        /*0058*/ 	.byte	0x00, 0xf0, 0x21, 0x00


	//----- nvinfo : EIATTR_KPARAM_INFO
	.align		4
.L_3431:
        /*005c*/ 	.byte	0x04, 0x17
        /*005e*/ 	.short	(.L_3433 - .L_3432)
.L_3432:
        /*0060*/ 	.word	0x00000000
        /*0064*/ 	.short	0x0006
        /*0066*/ 	.short	0x0030
        /*0068*/ 	.byte	0x00, 0xf0, 0x21, 0x00


	//----- nvinfo : EIATTR_KPARAM_INFO
	.align		4
.L_3433:
        /*006c*/ 	.byte	0x04, 0x17
        /*006e*/ 	.short	(.L_3435 - .L_3434)
.L_3434:
        /*0070*/ 	.word	0x00000000
        /*0074*/ 	.short	0x0005
        /*0076*/ 	.short	0x0028
        /*0078*/ 	.byte	0x00, 0xf0, 0x21, 0x00


	//----- nvinfo : EIATTR_KPARAM_INFO
	.align		4
.L_3435:
        /*007c*/ 	.byte	0x04, 0x17
        /*007e*/ 	.short	(.L_3437 - .L_3436)
.L_3436:
        /*0080*/ 	.word	0x00000000
        /*0084*/ 	.short	0x0004
        /*0086*/ 	.short	0x0020
        /*0088*/ 	.byte	0x00, 0xf0, 0x21, 0x00


	//----- nvinfo : EIATTR_KPARAM_INFO
	.align		4
.L_3437:
        /*008c*/ 	.byte	0x04, 0x17
        /*008e*/ 	.short	(.L_3439 - .L_3438)
.L_3438:
        /*0090*/ 	.word	0x00000000
        /*0094*/ 	.short	0x0003
        /*0096*/ 	.short	0x0018
        /*0098*/ 	.byte	0x00, 0xf0, 0x21, 0x00


	//----- nvinfo : EIATTR_KPARAM_INFO
	.align		4
.L_3439:
        /*009c*/ 	.byte	0x04, 0x17
        /*009e*/ 	.short	(.L_3441 - .L_3440)
.L_3440:
        /*00a0*/ 	.word	0x00000000
        /*00a4*/ 	.short	0x0002
        /*00a6*/ 	.short	0x0010
        /*00a8*/ 	.byte	0x00, 0xf0, 0x21, 0x00


	//----- nvinfo : EIATTR_KPARAM_INFO
	.align		4
.L_3441:
        /*00ac*/ 	.byte	0x04, 0x17
        /*00ae*/ 	.short	(.L_3443 - .L_3442)
.L_3442:
        /*00b0*/ 	.word	0x00000000
        /*00b4*/ 	.short	0x0001
        /*00b6*/ 	.short	0x0008
        /*00b8*/ 	.byte	0x00, 0xf0, 0x21, 0x00


	//----- nvinfo : EIATTR_KPARAM_INFO
	.align		4
.L_3443:
        /*00bc*/ 	.byte	0x04, 0x17
        /*00be*/ 	.short	(.L_3445 - .L_3444)
.L_3444:
        /*00c0*/ 	.word	0x00000000
        /*00c4*/ 	.short	0x0000
        /*00c6*/ 	.short	0x0000
        /*00c8*/ 	.byte	0x00, 0xf0, 0x21, 0x00


	//----- nvinfo : EIATTR_MAXREG_COUNT
	.align		4
.L_3445:
        /*00cc*/ 	.byte	0x03, 0x1b
        /*00ce*/ 	.short	0x00ff


	//----- nvinfo : EIATTR_NUM_BARRIERS
	.align		4
        /*00d0*/ 	.byte	0x02, 0x4c
        /*00d2*/ 	.byte	0x01
	.zero		1


	//----- nvinfo : EIATTR_MERCURY_ISA_VERSION
	.align		4
        /*00d4*/ 	.byte	0x03, 0x5f
        /*00d6*/ 	.short	0x0000


	//----- nvinfo : EIATTR_COOP_GROUP_MASK_REGIDS
	.align		4
        /*00d8*/ 	.byte	0x04, 0x29
        /*00da*/ 	.short	(.L_3447 - .L_3446)


	//   ....[0]....
.L_3446:
        /*00dc*/ 	.word	0xffffffff


	//   ....[1]....
        /*00e0*/ 	.word	0xffffffff


	//   ....[2]....
        /*00e4*/ 	.word	0xffffffff


	//   ....[3]....
        /*00e8*/ 	.word	0xffffffff


	//   ....[4]....
        /*00ec*/ 	.word	0xffffffff


	//   ....[5]....
        /*00f0*/ 	.word	0xffffffff


	//   ....[6]....
        /*00f4*/ 	.word	0xffffffff


	//   ....[7]....
        /*00f8*/ 	.word	0xffffffff


	//   ....[8]....
        /*00fc*/ 	.word	0xffffffff


	//   ....[9]....
        /*0100*/ 	.word	0xffffffff


	//   ....[10]....
        /*0104*/ 	.word	0xffffffff


	//   ....[11]....
        /*0108*/ 	.word	0xffffffff


	//   ....[12]....
        /*010c*/ 	.word	0xffffffff


	//   ....[13]....
        /*0110*/ 	.word	0xffffffff


	//   ....[14]....
        /*0114*/ 	.word	0xffffffff


	//   ....[15]....
        /*0118*/ 	.word	0xffffffff


	//   ....[16]....
        /*011c*/ 	.word	0xffffffff


	//   ....[17]....
        /*0120*/ 	.word	0xffffffff


	//   ....[18]....
        /*0124*/ 	.word	0xffffffff


	//   ....[19]....
        /*0128*/ 	.word	0xffffffff


	//   ....[20]....
        /*012c*/ 	.word	0xffffffff


	//   ....[21]....
        /*0130*/ 	.word	0xffffffff


	//   ....[22]....
        /*0134*/ 	.word	0xffffffff


	//   ....[23]....
        /*0138*/ 	.word	0xffffffff


	//   ....[24]....
        /*013c*/ 	.word	0xffffffff


	//   ....[25]....
        /*0140*/ 	.word	0xffffffff


	//   ....[26]....
        /*0144*/ 	.word	0xffffffff


	//   ....[27]....
        /*0148*/ 	.word	0xffffffff


	//   ....[28]....
        /*014c*/ 	.word	0xffffffff


	//   ....[29]....
        /*0150*/ 	.word	0xffffffff


	//   ....[30]....
        /*0154*/ 	.word	0xffffffff


	//   ....[31]....
        /*0158*/ 	.word	0xffffffff


	//   ....[32]....
        /*015c*/ 	.word	0xffffffff


	//   ....[33]....
        /*0160*/ 	.word	0xffffffff


	//   ....[34]....
        /*0164*/ 	.word	0xffffffff


	//   ....[35]....
        /*0168*/ 	.word	0xffffffff


	//   ....[36]....
        /*016c*/ 	.word	0xffffffff


	//   ....[37]....
        /*0170*/ 	.word	0xffffffff


	//   ....[38]....
        /*0174*/ 	.word	0xffffffff


	//   ....[39]....
        /*0178*/ 	.word	0xffffffff


	//   ....[40]....
        /*017c*/ 	.word	0xffffffff


	//   ....[41]....
        /*0180*/ 	.word	0xffffffff


	//   ....[42]....
        /*0184*/ 	.word	0xffffffff


	//   ....[43]....
        /*0188*/ 	.word	0xffffffff


	//   ....[44]....
        /*018c*/ 	.word	0xffffffff


	//   ....[45]....
        /*0190*/ 	.word	0xffffffff


	//   ....[46]....
        /*0194*/ 	.word	0xffffffff


	//   ....[47]....
        /*0198*/ 	.word	0xffffffff


	//   ....[48]....
        /*019c*/ 	.word	0xffffffff


	//   ....[49]....
        /*01a0*/ 	.word	0xffffffff


	//   ....[50]....
        /*01a4*/ 	.word	0xffffffff


	//   ....[51]....
        /*01a8*/ 	.word	0xffffffff


	//   ....[52]....
        /*01ac*/ 	.word	0xffffffff


	//   ....[53]....
        /*01b0*/ 	.word	0xffffffff


	//   ....[54]....
        /*01b4*/ 	.word	0xffffffff


	//   ....[55]....
        /*01b8*/ 	.word	0xffffffff


	//   ....[56]....
        /*01bc*/ 	.word	0xffffffff


	//   ....[57]....
        /*01c0*/ 	.word	0xffffffff


	//   ....[58]....
        /*01c4*/ 	.word	0xffffffff


	//   ....[59]....
        /*01c8*/ 	.word	0xffffffff


	//   ....[60]....
        /*01cc*/ 	.word	0xffffffff


	//   ....[61]....
        /*01d0*/ 	.word	0xffffffff


	//   ....[62]....
        /*01d4*/ 	.word	0xffffffff


	//   ....[63]....
        /*01d8*/ 	.word	0xffffffff


	//   ....[64]....
        /*01dc*/ 	.word	0xffffffff


	//   ....[65]....
        /*01e0*/ 	.word	0xffffffff


	//   ....[66]....
        /*01e4*/ 	.word	0xffffffff


	//   ....[67]....
        /*01e8*/ 	.word	0xffffffff


	//   ....[68]....
        /*01ec*/ 	.word	0xffffffff


	//   ....[69]....
        /*01f0*/ 	.word	0xffffffff


	//   ....[70]....
        /*01f4*/ 	.word	0xffffffff


	//   ....[71]....
        /*01f8*/ 	.word	0xffffffff


	//   ....[72]....
        /*01fc*/ 	.word	0xffffffff


	//   ....[73]....
        /*0200*/ 	.word	0xffffffff


	//   ....[74]....
        /*0204*/ 	.word	0xffffffff


	//   ....[75]....
        /*0208*/ 	.word	0xffffffff


	//   ....[76]....
        /*020c*/ 	.word	0xffffffff


	//   ....[77]....
        /*0210*/ 	.word	0xffffffff


	//   ....[78]....
        /*0214*/ 	.word	0xffffffff


	//   ....[79]....
        /*0218*/ 	.word	0xffffffff


	//   ....[80]....
        /*021c*/ 	.word	0xffffffff


	//   ....[81]....
        /*0220*/ 	.word	0xffffffff


	//   ....[82]....
        /*0224*/ 	.word	0xffffffff


	//   ....[83]....
        /*0228*/ 	.word	0xffffffff


	//   ....[84]....
        /*022c*/ 	.word	0xffffffff


	//   ....[85]....
        /*0230*/ 	.word	0xffffffff


	//   ....[86]....
        /*0234*/ 	.word	0xffffffff


	//   ....[87]....
        /*0238*/ 	.word	0xffffffff


	//   ....[88]....
        /*023c*/ 	.word	0xffffffff


	//   ....[89]....
        /*0240*/ 	.word	0xffffffff


	//   ....[90]....
        /*0244*/ 	.word	0xffffffff


	//   ....[91]....
        /*0248*/ 	.word	0xffffffff


	//   ....[92]....
        /*024c*/ 	.word	0xffffffff


	//   ....[93]....
        /*0250*/ 	.word	0xffffffff


	//   ....[94]....
        /*0254*/ 	.word	0xffffffff


	//   ....[95]....
        /*0258*/ 	.word	0xffffffff


	//   ....[96]....
        /*025c*/ 	.word	0xffffffff


	//   ....[97]....
        /*0260*/ 	.word	0xffffffff


	//   ....[98]....
        /*0264*/ 	.word	0xffffffff


	//   ....[99]....
        /*0268*/ 	.word	0xffffffff


	//   ....[100]....
        /*026c*/ 	.word	0xffffffff


	//   ....[101]....
        /*0270*/ 	.word	0xffffffff


	//   ....[102]....
        /*0274*/ 	.word	0xffffffff


	//   ....[103]....
        /*0278*/ 	.word	0xffffffff


	//   ....[104]....
        /*027c*/ 	.word	0xffffffff


	//   ....[105]....
        /*0280*/ 	.word	0xffffffff


	//   ....[106]....
        /*0284*/ 	.word	0xffffffff


	//   ....[107]....
        /*0288*/ 	.word	0xffffffff


	//   ....[108]....
        /*028c*/ 	.word	0xffffffff


	//   ....[109]....
        /*0290*/ 	.word	0xffffffff


	//   ....[110]....
        /*0294*/ 	.word	0xffffffff


	//   ....[111]....
        /*0298*/ 	.word	0xffffffff


	//   ....[112]....
        /*029c*/ 	.word	0xffffffff


	//   ....[113]....
        /*02a0*/ 	.word	0xffffffff


	//   ....[114]....
        /*02a4*/ 	.word	0xffffffff


	//   ....[115]....
        /*02a8*/ 	.word	0xffffffff


	//   ....[116]....
        /*02ac*/ 	.word	0xffffffff


	//   ....[117]....
        /*02b0*/ 	.word	0xffffffff


	//   ....[118]....
        /*02b4*/ 	.word	0xffffffff


	//   ....[119]....
        /*02b8*/ 	.word	0xffffffff


	//   ....[120]....
        /*02bc*/ 	.word	0xffffffff


	//   ....[121]....
        /*02c0*/ 	.word	0xffffffff


	//   ....[122]....
        /*02c4*/ 	.word	0xffffffff


	//   ....[123]....
        /*02c8*/ 	.word	0xffffffff


	//   ....[124]....
        /*02cc*/ 	.word	0xffffffff


	//   ....[125]....
        /*02d0*/ 	.word	0xffffffff


	//   ....[126]....
        /*02d4*/ 	.word	0xffffffff


	//   ....[127]....
        /*02d8*/ 	.word	0xffffffff


	//   ....[128]....
        /*02dc*/ 	.word	0xffffffff


	//   ....[129]....
        /*02e0*/ 	.word	0xffffffff


	//   ....[130]....
        /*02e4*/ 	.word	0xffffffff


	//   ....[131]....
        /*02e8*/ 	.word	0xffffffff


	//   ....[132]....
        /*02ec*/ 	.word	0xffffffff


	//   ....[133]....
        /*02f0*/ 	.word	0xffffffff


	//   ....[134]....
        /*02f4*/ 	.word	0xffffffff


	//   ....[135]....
        /*02f8*/ 	.word	0xffffffff


	//   ....[136]....
        /*02fc*/ 	.word	0xffffffff


	//   ....[137]....
        /*0300*/ 	.word	0xffffffff


	//   ....[138]....
        /*0304*/ 	.word	0xffffffff


	//   ....[139]....
        /*0308*/ 	.word	0xffffffff


	//   ....[140]....
        /*030c*/ 	.word	0xffffffff


	//   ....[141]....
        /*0310*/ 	.word	0xffffffff


	//   ....[142]....
        /*0314*/ 	.word	0xffffffff


	//   ....[143]....
        /*0318*/ 	.word	0xffffffff


	//   ....[144]....
        /*031c*/ 	.word	0xffffffff


	//   ....[145]....
        /*0320*/ 	.word	0xffffffff


	//   ....[146]....
        /*0324*/ 	.word	0xffffffff


	//   ....[147]....
        /*0328*/ 	.word	0xffffffff


	//   ....[148]....
        /*032c*/ 	.word	0xffffffff


	//   ....[149]....
        /*0330*/ 	.word	0xffffffff


	//   ....[150]....
        /*0334*/ 	.word	0xffffffff


	//   ....[151]....
        /*0338*/ 	.word	0xffffffff


	//   ....[152]....
        /*033c*/ 	.word	0xffffffff


	//   ....[153]....
        /*0340*/ 	.word	0xffffffff


	//   ....[154]....
        /*0344*/ 	.word	0xffffffff


	//   ....[155]....
        /*0348*/ 	.word	0xffffffff


	//   ....[156]....
        /*034c*/ 	.word	0xffffffff


	//   ....[157]....
        /*0350*/ 	.word	0xffffffff


	//   ....[158]....
        /*0354*/ 	.word	0xffffffff


	//   ....[159]....
        /*0358*/ 	.word	0xffffffff


	//   ....[160]....
        /*035c*/ 	.word	0xffffffff


	//   ....[161]....
        /*0360*/ 	.word	0xffffffff


	//   ....[162]....
        /*0364*/ 	.word	0xffffffff


	//   ....[163]....
        /*0368*/ 	.word	0xffffffff


	//   ....[164]....
        /*036c*/ 	.word	0xffffffff


	//   ....[165]....
        /*0370*/ 	.word	0xffffffff


	//   ....[166]....
        /*0374*/ 	.word	0xffffffff


	//   ....[167]....
        /*0378*/ 	.word	0xffffffff


	//   ....[168]....
        /*037c*/ 	.word	0xffffffff


	//   ....[169]....
        /*0380*/ 	.word	0xffffffff


	//   ....[170]....
        /*0384*/ 	.word	0xffffffff


	//   ....[171]....
        /*0388*/ 	.word	0xffffffff


	//   ....[172]....
        /*038c*/ 	.word	0xffffffff


	//   ....[173]....
        /*0390*/ 	.word	0xffffffff


	//   ....[174]....
        /*0394*/ 	.word	0xffffffff


	//   ....[175]....
        /*0398*/ 	.word	0xffffffff


	//   ....[176]....
        /*039c*/ 	.word	0xffffffff


	//   ....[177]....
        /*03a0*/ 	.word	0xffffffff


	//   ....[178]....
        /*03a4*/ 	.word	0xffffffff


	//   ....[179]....
        /*03a8*/ 	.word	0xffffffff


	//   ....[180]....
        /*03ac*/ 	.word	0xffffffff


	//   ....[181]....
        /*03b0*/ 	.word	0xffffffff


	//   ....[182]....
        /*03b4*/ 	.word	0xffffffff


	//   ....[183]....
        /*03b8*/ 	.word	0xffffffff


	//   ....[184]....
        /*03bc*/ 	.word	0xffffffff


	//   ....[185]....
        /*03c0*/ 	.word	0xffffffff


	//   ....[186]....
        /*03c4*/ 	.word	0xffffffff


	//   ....[187]....
        /*03c8*/ 	.word	0xffffffff


	//   ....[188]....
        /*03cc*/ 	.word	0xffffffff


	//   ....[189]....
        /*03d0*/ 	.word	0xffffffff


	//   ....[190]....
        /*03d4*/ 	.word	0xffffffff


	//   ....[191]....
        /*03d8*/ 	.word	0xffffffff


	//   ....[192]....
        /*03dc*/ 	.word	0xffffffff


	//   ....[193]....
        /*03e0*/ 	.word	0xffffffff


	//   ....[194]....
        /*03e4*/ 	.word	0xffffffff


	//   ....[195]....
        /*03e8*/ 	.word	0xffffffff


	//   ....[196]....
        /*03ec*/ 	.word	0xffffffff


	//   ....[197]....
        /*03f0*/ 	.word	0xffffffff


	//   ....[198]....
        /*03f4*/ 	.word	0xffffffff


	//   ....[199]....
        /*03f8*/ 	.word	0xffffffff


	//   ....[200]....
        /*03fc*/ 	.word	0xffffffff


	//   ....[201]....
        /*0400*/ 	.word	0xffffffff


	//   ....[202]....
        /*0404*/ 	.word	0xffffffff


	//   ....[203]....
        /*0408*/ 	.word	0xffffffff


	//   ....[204]....
        /*040c*/ 	.word	0xffffffff


	//   ....[205]....
        /*0410*/ 	.word	0xffffffff


	//   ....[206]....
        /*0414*/ 	.word	0xffffffff


	//   ....[207]....
        /*0418*/ 	.word	0xffffffff


	//   ....[208]....
        /*041c*/ 	.word	0xffffffff


	//   ....[209]....
        /*0420*/ 	.word	0xffffffff


	//   ....[210]....
        /*0424*/ 	.word	0xffffffff


	//   ....[211]....
        /*0428*/ 	.word	0xffffffff


	//   ....[212]....
        /*042c*/ 	.word	0xffffffff


	//   ....[213]....
        /*0430*/ 	.word	0xffffffff


	//   ....[214]....
        /*0434*/ 	.word	0xffffffff


	//   ....[215]....
        /*0438*/ 	.word	0xffffffff


	//   ....[216]....
        /*043c*/ 	.word	0xffffffff


	//   ....[217]....
        /*0440*/ 	.word	0xffffffff


	//   ....[218]....
        /*0444*/ 	.word	0xffffffff


	//   ....[219]....
        /*0448*/ 	.word	0xffffffff


	//   ....[220]....
        /*044c*/ 	.word	0xffffffff


	//   ....[221]....
        /*0450*/ 	.word	0xffffffff


	//   ....[222]....
        /*0454*/ 	.word	0xffffffff


	//   ....[223]....
        /*0458*/ 	.word	0xffffffff


	//   ....[224]....
        /*045c*/ 	.word	0xffffffff


	//   ....[225]....
        /*0460*/ 	.word	0xffffffff


	//   ....[226]....
        /*0464*/ 	.word	0xffffffff


	//   ....[227]....
        /*0468*/ 	.word	0xffffffff


	//   ....[228]....
        /*046c*/ 	.word	0xffffffff


	//   ....[229]....
        /*0470*/ 	.word	0xffffffff


	//   ....[230]....
        /*0474*/ 	.word	0xffffffff


	//   ....[231]....
        /*0478*/ 	.word	0xffffffff


	//   ....[232]....
        /*047c*/ 	.word	0xffffffff


	//   ....[233]....
        /*0480*/ 	.word	0xffffffff


	//   ....[234]....
        /*0484*/ 	.word	0xffffffff


	//   ....[235]....
        /*0488*/ 	.word	0xffffffff


	//   ....[236]....
        /*048c*/ 	.word	0xffffffff


	//   ....[237]....
        /*0490*/ 	.word	0xffffffff


	//   ....[238]....
        /*0494*/ 	.word	0xffffffff


	//   ....[239]....
        /*0498*/ 	.word	0xffffffff


	//   ....[240]....
        /*049c*/ 	.word	0xffffffff


	//   ....[241]....
        /*04a0*/ 	.word	0xffffffff


	//   ....[242]....
        /*04a4*/ 	.word	0xffffffff


	//   ....[243]....
        /*04a8*/ 	.word	0xffffffff


	//   ....[244]....
        /*04ac*/ 	.word	0xffffffff


	//   ....[245]....
        /*04b0*/ 	.word	0xffffffff


	//   ....[246]....
        /*04b4*/ 	.word	0xffffffff


	//   ....[247]....
        /*04b8*/ 	.word	0xffffffff


	//   ....[248]....
        /*04bc*/ 	.word	0xffffffff


	//   ....[249]....
        /*04c0*/ 	.word	0xffffffff


	//   ....[250]....
        /*04c4*/ 	.word	0xffffffff


	//   ....[251]....
        /*04c8*/ 	.word	0xffffffff


	//   ....[252]....
        /*04cc*/ 	.word	0xffffffff


	//   ....[253]....
        /*04d0*/ 	.word	0xffffffff


	//   ....[254]....
        /*04d4*/ 	.word	0xffffffff


	//   ....[255]....
        /*04d8*/ 	.word	0xffffffff


	//   ....[0]....
        /*04dc*/ 	.word	0xffffffff


	//   ....[1]....
        /*04e0*/ 	.word	0xffffffff


	//   ....[2]....
        /*04e4*/ 	.word	0xffffffff


	//   ....[3]....
        /*04e8*/ 	.word	0xffffffff


	//   ....[4]....
        /*04ec*/ 	.word	0xffffffff


	//   ....[5]....
        /*04f0*/ 	.word	0xffffffff


	//   ....[6]....
        /*04f4*/ 	.word	0xffffffff


	//   ....[7]....
        /*04f8*/ 	.word	0xffffffff


	//   ....[8]....
        /*04fc*/ 	.word	0xffffffff


	//   ....[9]....
        /*0500*/ 	.word	0xffffffff


	//   ....[10]....
        /*0504*/ 	.word	0xffffffff


	//   ....[11]....
        /*0508*/ 	.word	0xffffffff


	//   ....[12]....
        /*050c*/ 	.word	0xffffffff


	//   ....[13]....
        /*0510*/ 	.word	0xffffffff


	//   ....[14]....
        /*0514*/ 	.word	0xffffffff


	//   ....[15]....
        /*0518*/ 	.word	0xffffffff


	//   ....[16]....
        /*051c*/ 	.word	0xffffffff


	//   ....[17]....
        /*0520*/ 	.word	0xffffffff


	//   ....[18]....
        /*0524*/ 	.word	0xffffffff


	//   ....[19]....
        /*0528*/ 	.word	0xffffffff


	//   ....[20]....
        /*052c*/ 	.word	0xffffffff


	//   ....[21]....
        /*0530*/ 	.word	0xffffffff


	//   ....[22]....
        /*0534*/ 	.word	0xffffffff


	//----- nvinfo : EIATTR_COOP_GROUP_INSTR_OFFSETS
	.align		4
.L_3447:
        /*0538*/ 	.byte	0x04, 0x28
        /*053a*/ 	.short	(.L_3449 - .L_3448)


	//   ....[0]....
.L_3448:
        /*053c*/ 	.word	0x000014b0


	//   ....[1]....
        /*0540*/ 	.word	0x00001520


	//   ....[2]....
        /*0544*/ 	.word	0x00001580


	//   ....[3]....
        /*0548*/ 	.word	0x000015e0


	//   ....[4]....
        /*054c*/ 	.word	0x00001640


	//   ....[5]....
        /*0550*/ 	.word	0x000016c0


	//   ....[6]....
        /*0554*/ 	.word	0x00001750


	//   ....[7]....
        /*0558*/ 	.word	0x000017a0


	//   ....[8]....
        /*055c*/ 	.word	0x00001800


	//   ....[9]....
        /*0560*/ 	.word	0x00001860


	//   ....[10]....
        /*0564*/ 	.word	0x000018c0


	//   ....[11]....
        /*0568*/ 	.word	0x00001b20


	//   ....[12]....
        /*056c*/ 	.word	0x00001c70


	//   ....[13]....
        /*0570*/ 	.word	0x00001ce0


	//   ....[14]....
        /*0574*/ 	.word	0x00001cf0


	//   ....[15]....
        /*0578*/ 	.word	0x00001dc0


	//   ....[16]....
        /*057c*/ 	.word	0x00001de0


	//   ....[17]....
        /*0580*/ 	.word	0x00001eb0


	//   ....[18]....
        /*0584*/ 	.word	0x00001ed0


	//   ....[19]....
        /*0588*/ 	.word	0x00001f80


	//   ....[20]....
        /*058c*/ 	.word	0x00001fa0


	//   ....[21]....
        /*0590*/ 	.word	0x00002070


	//   ....[22]....
        /*0594*/ 	.word	0x00002090


	//   ....[23]....
        /*0598*/ 	.word	0x00002140


	//   ....[24]....
        /*059c*/ 	.word	0x00002160


	//   ....[25]....
        /*05a0*/ 	.word	0x00002210


	//   ....[26]....
        /*05a4*/ 	.word	0x00002230


	//   ....[27]....
        /*05a8*/ 	.word	0x00002330


	//   ....[28]....
        /*05ac*/ 	.word	0x00002350


	//   ....[29]....
        /*05b0*/ 	.word	0x000023f0


	//   ....[30]....
        /*05b4*/ 	.word	0x00002410


	//   ....[31]....
        /*05b8*/ 	.word	0x000024b0


	//   ....[32]....
        /*05bc*/ 	.word	0x000024d0


	//   ....[33]....
        /*05c0*/ 	.word	0x00002570


	//   ....[34]....
        /*05c4*/ 	.word	0x00002590


	//   ....[35]....
        /*05c8*/ 	.word	0x00002630


	//   ....[36]....
        /*05cc*/ 	.word	0x00002650


	//   ....[37]....
        /*05d0*/ 	.word	0x000026f0


	//   ....[38]....
        /*05d4*/ 	.word	0x00002710


	//   ....[39]....
        /*05d8*/ 	.word	0x000027b0


	//   ....[40]....
        /*05dc*/ 	.word	0x000027d0


	//   ....[41]....
        /*05e0*/ 	.word	0x00002870


	//   ....[42]....
        /*05e4*/ 	.word	0x00002880


	//   ....[43]....
        /*05e8*/ 	.word	0x000029c0


	//   ....[44]....
        /*05ec*/ 	.word	0x000029e0


	//   ....[45]....
        /*05f0*/ 	.word	0x00002a80


	//   ....[46]....
        /*05f4*/ 	.word	0x00002aa0


	//   ....[47]....
        /*05f8*/ 	.word	0x00002b40


	//   ....[48]....
        /*05fc*/ 	.word	0x00002b60


	//   ....[49]....
        /*0600*/ 	.word	0x00002c00


	//   ....[50]....
        /*0604*/ 	.word	0x00002c20


	//   ....[51]....
        /*0608*/ 	.word	0x00002cc0


	//   ....[52]....
        /*060c*/ 	.word	0x00002ce0


	//   ....[53]....
        /*0610*/ 	.word	0x00002d90


	//   ....[54]....
        /*0614*/ 	.word	0x00002e60


	//   ....[55]....
        /*0618*/ 	.word	0x00002e80


	//   ....[56]....
        /*061c*/ 	.word	0x00002f60


	//   ....[57]....
        /*0620*/ 	.word	0x00002f80


	//   ....[58]....
        /*0624*/ 	.word	0x00003050


	//   ....[59]....
        /*0628*/ 	.word	0x00003070


	//   ....[60]....
        /*062c*/ 	.word	0x00003120


	//   ....[61]....
        /*0630*/ 	.word	0x00003140


	//   ....[62]....
        /*0634*/ 	.word	0x00003210


	//   ....[63]....
        /*0638*/ 	.word	0x00003230


	//   ....[64]....
        /*063c*/ 	.word	0x000032e0


	//   ....[65]....
        /*0640*/ 	.word	0x00003300


	//   ....[66]....
        /*0644*/ 	.word	0x000033b0


	//   ....[67]....
        /*0648*/ 	.word	0x000033d0


	//   ....[68]....
        /*064c*/ 	.word	0x000034d0


	//   ....[69]....
        /*0650*/ 	.word	0x000034f0


	//   ....[70]....
        /*0654*/ 	.word	0x00003590


	//   ....[71]....
        /*0658*/ 	.word	0x000035b0


	//   ....[72]....
        /*065c*/ 	.word	0x00003650


	//   ....[73]....
        /*0660*/ 	.word	0x00003670


	//   ....[74]....
        /*0664*/ 	.word	0x00003710


	//   ....[75]....
        /*0668*/ 	.word	0x00003730


	//   ....[76]....
        /*066c*/ 	.word	0x000037d0


	//   ....[77]....
        /*0670*/ 	.word	0x000037f0


	//   ....[78]....
        /*0674*/ 	.word	0x00003890


	//   ....[79]....
        /*0678*/ 	.word	0x000038b0


	//   ....[80]....
        /*067c*/ 	.word	0x00003950


	//   ....[81]....
        /*0680*/ 	.word	0x00003970


	//   ....[82]....
        /*0684*/ 	.word	0x00003a10


	//   ....[83]....
        /*0688*/ 	.word	0x00003a40


	//   ....[84]....
        /*068c*/ 	.word	0x00003b80


	//   ....[85]....
        /*0690*/ 	.word	0x00003ba0


	//   ....[86]....
        /*0694*/ 	.word	0x00003c40


	//   ....[87]....
        /*0698*/ 	.word	0x00003c60


	//   ....[88]....
        /*069c*/ 	.word	0x00003d00


	//   ....[89]....
        /*06a0*/ 	.word	0x00003d20


	//   ....[90]....
        /*06a4*/ 	.word	0x00003dc0


	//   ....[91]....
        /*06a8*/ 	.word	0x00003de0


	//   ....[92]....
        /*06ac*/ 	.word	0x00003e80


	//   ....[93]....
        /*06b0*/ 	.word	0x00003ea0


	//   ....[94]....
        /*06b4*/ 	.word	0x00003f50


	//   ....[95]....
        /*06b8*/ 	.word	0x000043e0


	//   ....[96]....
        /*06bc*/ 	.word	0x000046d0


	//   ....[97]....
        /*06c0*/ 	.word	0x00004830


	//   ....[98]....
        /*06c4*/ 	.word	0x00004840


	//   ....[99]....
        /*06c8*/ 	.word	0x00004890


	//   ....[100]....
        /*06cc*/ 	.word	0x000048a0


	//   ....[101]....
        /*06d0*/ 	.word	0x00004980


	//   ....[102]....
        /*06d4*/ 	.word	0x00004990


	//   ....[103]....
        /*06d8*/ 	.word	0x00004a50


	//   ....[104]....
        /*06dc*/ 	.word	0x00004a70


	//   ....[105]....
        /*06e0*/ 	.word	0x00004b50


	//   ....[106]....
        /*06e4*/ 	.word	0x00004b60


	//   ....[107]....
        /*06e8*/ 	.word	0x00004c20


	//   ....[108]....
        /*06ec*/ 	.word	0x00004c40


	//   ....[109]....
        /*06f0*/ 	.word	0x00004d20


	//   ....[110]....
        /*06f4*/ 	.word	0x00004d30


	//   ....[111]....
        /*06f8*/ 	.word	0x00004df0


	//   ....[112]....
        /*06fc*/ 	.word	0x00004e10


	//   ....[113]....
        /*0700*/ 	.word	0x00004ee0


	//   ....[114]....
        /*0704*/ 	.word	0x00004ef0


	//   ....[115]....
        /*0708*/ 	.word	0x00004fa0


	//   ....[116]....
        /*070c*/ 	.word	0x00004fc0


	//   ....[117]....
        /*0710*/ 	.word	0x00005090


	//   ....[118]....
        /*0714*/ 	.word	0x000050a0


	//   ....[119]....
        /*0718*/ 	.word	0x00005150


	//   ....[120]....
        /*071c*/ 	.word	0x00005170


	//   ....[121]....
        /*0720*/ 	.word	0x00005240


	//   ....[122]....
        /*0724*/ 	.word	0x00005250


	//   ....[123]....
        /*0728*/ 	.word	0x00005300


	//   ....[124]....
        /*072c*/ 	.word	0x00005320


	//   ....[125]....
        /*0730*/ 	.word	0x000053f0


	//   ....[126]....
        /*0734*/ 	.word	0x00005400


	//   ....[127]....
        /*0738*/ 	.word	0x000054b0


	//   ....[128]....
        /*073c*/ 	.word	0x000054d0


	//   ....[129]....
        /*0740*/ 	.word	0x00005650


	//   ....[130]....
        /*0744*/ 	.word	0x00005660


	//   ....[131]....
        /*0748*/ 	.word	0x00005710


	//   ....[132]....
        /*074c*/ 	.word	0x00005730


	//   ....[133]....
        /*0750*/ 	.word	0x00005800


	//   ....[134]....
        /*0754*/ 	.word	0x00005810


	//   ....[135]....
        /*0758*/ 	.word	0x000058c0


	//   ....[136]....
        /*075c*/ 	.word	0x000058e0


	//   ....[137]....
        /*0760*/ 	.word	0x000059b0


	//   ....[138]....
        /*0764*/ 	.word	0x000059c0


	//   ....[139]....
        /*0768*/ 	.word	0x00005a80


	//   ....[140]....
        /*076c*/ 	.word	0x00005ab0


	//   ....[141]....
        /*0770*/ 	.word	0x00005b50


	//   ....[142]....
        /*0774*/ 	.word	0x00005b60


	//   ....[143]....
        /*0778*/ 	.word	0x00005d20


	//   ....[144]....
        /*077c*/ 	.word	0x00005d40


	//   ....[145]....
        /*0780*/ 	.word	0x00005e20


	//   ....[146]....
        /*0784*/ 	.word	0x00005e30


	//   ....[147]....
        /*0788*/ 	.word	0x00005ef0


	//   ....[148]....
        /*078c*/ 	.word	0x00005f10


	//   ....[149]....
        /*0790*/ 	.word	0x00005ff0


	//   ....[150]....
        /*0794*/ 	.word	0x00006000


	//   ....[151]....
        /*0798*/ 	.word	0x000060c0


	//   ....[152]....
        /*079c*/ 	.word	0x000060e0


	//   ....[153]....
        /*07a0*/ 	.word	0x000061c0


	//   ....[154]....
        /*07a4*/ 	.word	0x000061d0


	//   ....[155]....
        /*07a8*/ 	.word	0x00006290


	//   ....[156]....
        /*07ac*/ 	.word	0x000062b0


	//   ....[157]....
        /*07b0*/ 	.word	0x00006380


	//   ....[158]....
        /*07b4*/ 	.word	0x00006390


	//   ....[159]....
        /*07b8*/ 	.word	0x00006440


	//   ....[160]....
        /*07bc*/ 	.word	0x00006460


	//   ....[161]....
        /*07c0*/ 	.word	0x00006530


	//   ....[162]....
        /*07c4*/ 	.word	0x00006540


	//   ....[163]....
        /*07c8*/ 	.word	0x000065f0


	//   ....[164]....
        /*07cc*/ 	.word	0x00006610


	//   ....[165]....
        /*07d0*/ 	.word	0x000066e0


	//   ....[166]....
        /*07d4*/ 	.word	0x000066f0


	//   ....[167]....
        /*07d8*/ 	.word	0x000067a0


	//   ....[168]....
        /*07dc*/ 	.word	0x000067c0


	//   ....[169]....
        /*07e0*/ 	.word	0x00006890


	//   ....[170]....
        /*07e4*/ 	.word	0x000068a0


	//   ....[171]....
        /*07e8*/ 	.word	0x00006950


	//   ....[172]....
        /*07ec*/ 	.word	0x00006970


	//   ....[173]....
        /*07f0*/ 	.word	0x00006af0


	//   ....[174]....
        /*07f4*/ 	.word	0x00006b00


	//   ....[175]....
        /*07f8*/ 	.word	0x00006bb0


	//   ....[176]....
        /*07fc*/ 	.word	0x00006bd0


	//   ....[177]....
        /*0800*/ 	.word	0x00006ca0


	//   ....[178]....
        /*0804*/ 	.word	0x00006cb0


	//   ....[179]....
        /*0808*/ 	.word	0x00006d60


	//   ....[180]....
        /*080c*/ 	.word	0x00006d80


	//   ....[181]....
        /*0810*/ 	.word	0x00006e50


	//   ....[182]....
        /*0814*/ 	.word	0x00006e60


	//   ....[183]....
        /*0818*/ 	.word	0x00006f40


	//   ....[184]....
        /*081c*/ 	.word	0x00006fb0


	//   ....[185]....
        /*0820*/ 	.word	0x00007170


	//   ....[186]....
        /*0824*/ 	.word	0x000071a0


	//   ....[187]....
        /*0828*/ 	.word	0x000071c0


	//   ....[188]....
        /*082c*/ 	.word	0x000071e0


	//   ....[189]....
        /*0830*/ 	.word	0x00007200


	//   ....[190]....
        /*0834*/ 	.word	0x000078b0


	//   ....[191]....
        /*0838*/ 	.word	0x00007900


	//   ....[192]....
        /*083c*/ 	.word	0x00007970


	//   ....[193]....
        /*0840*/ 	.word	0x000079d0


	//   ....[194]....
        /*0844*/ 	.word	0x00007a30


	//   ....[195]....
        /*0848*/ 	.word	0x00007a90


	//   ....[196]....
        /*084c*/ 	.word	0x00007af0


	//   ....[197]....
        /*0850*/ 	.word	0x00007b60


	//   ....[198]....
        /*0854*/ 	.word	0x00007bc0


	//   ....[199]....
        /*0858*/ 	.word	0x00007c20


	//   ....[200]....
        /*085c*/ 	.word	0x00007c80


	//   ....[201]....
        /*0860*/ 	.word	0x00007cf0


	//   ....[202]....
        /*0864*/ 	.word	0x00007d50


	//   ....[203]....
        /*0868*/ 	.word	0x00007db0


	//   ....[204]....
        /*086c*/ 	.word	0x00007e10


	//   ....[205]....
        /*0870*/ 	.word	0x00007e80


	//   ....[206]....
        /*0874*/ 	.word	0x00007ee0


	//   ....[207]....
        /*0878*/ 	.word	0x00007f40


	//   ....[208]....
        /*087c*/ 	.word	0x00007fa0


	//   ....[209]....
        /*0880*/ 	.word	0x00008010


	//   ....[210]....
        /*0884*/ 	.word	0x00008070


	//   ....[211]....
        /*0888*/ 	.word	0x000080d0


	//   ....[212]....
        /*088c*/ 	.word	0x00008130


	//   ....[213]....
        /*0890*/ 	.word	0x000081a0


	//   ....[214]....
        /*0894*/ 	.word	0x00008200


	//   ....[215]....
        /*0898*/ 	.word	0x00008260


	//   ....[216]....
        /*089c*/ 	.word	0x000082c0


	//   ....[217]....
        /*08a0*/ 	.word	0x00008330


	//   ....[218]....
        /*08a4*/ 	.word	0x00008390


	//   ....[219]....
        /*08a8*/ 	.word	0x000083f0


	//   ....[220]....
        /*08ac*/ 	.word	0x00008450


	//   ....[221]....
        /*08b0*/ 	.word	0x000084c0


	//   ....[222]....
        /*08b4*/ 	.word	0x00008520


	//   ....[223]....
        /*08b8*/ 	.word	0x00008580


	//   ....[224]....
        /*08bc*/ 	.word	0x000085e0


	//   ....[225]....
        /*08c0*/ 	.word	0x00008650


	//   ....[226]....
        /*08c4*/ 	.word	0x000086b0


	//   ....[227]....
        /*08c8*/ 	.word	0x00008710


	//   ....[228]....
        /*08cc*/ 	.word	0x00008770


	//   ....[229]....
        /*08d0*/ 	.word	0x000087e0


	//   ....[230]....
        /*08d4*/ 	.word	0x00008840


	//   ....[231]....
        /*08d8*/ 	.word	0x000088a0


	//   ....[232]....
        /*08dc*/ 	.word	0x000088f0


	//   ....[233]....
        /*08e0*/ 	.word	0x00008960


	//   ....[234]....
        /*08e4*/ 	.word	0x000089d0


	//   ....[235]....
        /*08e8*/ 	.word	0x00008a40


	//   ....[236]....
        /*08ec*/ 	.word	0x00008aa0


	//   ....[237]....
        /*08f0*/ 	.word	0x00008b00


	//   ....[238]....
        /*08f4*/ 	.word	0x00008b60


	//   ....[239]....
        /*08f8*/ 	.word	0x00008bd0


	//   ....[240]....
        /*08fc*/ 	.word	0x00008c30


	//   ....[241]....
        /*0900*/ 	.word	0x00008c90


	//   ....[242]....
        /*0904*/ 	.word	0x00008cf0


	//   ....[243]....
        /*0908*/ 	.word	0x00008d60


	//   ....[244]....
        /*090c*/ 	.word	0x00008dc0


	//   ....[245]....
        /*0910*/ 	.word	0x00008e20


	//   ....[246]....
        /*0914*/ 	.word	0x00008e80


	//   ....[247]....
        /*0918*/ 	.word	0x00008ef0


	//   ....[248]....
        /*091c*/ 	.word	0x00008f50


	//   ....[249]....
        /*0920*/ 	.word	0x00008fb0


	//   ....[250]....
        /*0924*/ 	.word	0x00009010


	//   ....[251]....
        /*0928*/ 	.word	0x00009080


	//   ....[252]....
        /*092c*/ 	.word	0x000090e0


	//   ....[253]....
        /*0930*/ 	.word	0x00009140


	//   ....[254]....
        /*0934*/ 	.word	0x000091a0


	//   ....[255]....
        /*0938*/ 	.word	0x00009210


	//   ....[0]....
        /*093c*/ 	.word	0x00009270


	//   ....[1]....
        /*0940*/ 	.word	0x000092d0


	//   ....[2]....
        /*0944*/ 	.word	0x00009330


	//   ....[3]....
        /*0948*/ 	.word	0x000093a0


	//   ....[4]....
        /*094c*/ 	.word	0x00009400


	//   ....[5]....
        /*0950*/ 	.word	0x00009460


	//   ....[6]....
        /*0954*/ 	.word	0x000094c0


	//   ....[7]....
        /*0958*/ 	.word	0x00009530


	//   ....[8]....
        /*095c*/ 	.word	0x00009590


	//   ....[9]....
        /*0960*/ 	.word	0x000095f0


	//   ....[10]....
        /*0964*/ 	.word	0x00009650


	//   ....[11]....
        /*0968*/ 	.word	0x000096c0


	//   ....[12]....
        /*096c*/ 	.word	0x00009720


	//   ....[13]....
        /*0970*/ 	.word	0x00009780


	//   ....[14]....
        /*0974*/ 	.word	0x000097e0


	//   ....[15]....
        /*0978*/ 	.word	0x00009850


	//   ....[16]....
        /*097c*/ 	.word	0x000098b0


	//   ....[17]....
        /*0980*/ 	.word	0x00009910


	//   ....[18]....
        /*0984*/ 	.word	0x00009980


	//   ....[19]....
        /*0988*/ 	.word	0x000099f0


	//   ....[20]....
        /*098c*/ 	.word	0x00009a50


	//   ....[21]....
        /*0990*/ 	.word	0x00009ab0


	//   ....[22]....
        /*0994*/ 	.word	0x00009b10


	//----- nvinfo : EIATTR_EXIT_INSTR_OFFSETS
	.align		4
.L_3449:
        /*0998*/ 	.byte	0x04, 0x1c
        /*099a*/ 	.short	(.L_3451 - .L_3450)


	//   ....[0]....
.L_3450:
        /*099c*/ 	.word	0x00000050


	//   ....[1]....
        /*09a0*/ 	.word	0x000000c0


	//   ....[2]....
        /*09a4*/ 	.word	0x00001970


	//   ....[3]....
        /*09a8*/ 	.word	0x00007230


	//   ....[4]....
        /*09ac*/ 	.word	0x000073b0


	//   ....[5]....
        /*09b0*/ 	.word	0x000073d0


	//   ....[6]....
        /*09b4*/ 	.word	0x00007630


	//   ....[7]....
        /*09b8*/ 	.word	0x00007850


	//----- nvinfo : EIATTR_CRS_STACK_SIZE
	.align		4
.L_3451:
        /*09bc*/ 	.byte	0x04, 0x1e
        /*09be*/ 	.short	(.L_3453 - .L_3452)
.L_3452:
        /*09c0*/ 	.word	0x00000000
.L_3453:


//--------------------- .nv.info._ZN4vllm3moe44grouped_topk_fused_small_expert_count_kernelI13__nv_bfloat16fiLNS0_11ScoringFuncE1ELi128ELb0ELi8EEEvPT_PfPT1_PKT0_llllllbd --------------------------
	.section	.nv.info._ZN4vllm3moe44grouped_topk_fused_small_expert_count_kernelI13__nv_bfloat16fiLNS0_11ScoringFuncE1ELi128ELb0ELi8EEEvPT_PfPT1_PKT0_llllllbd,"",@"SHT_CUDA_INFO"
	.sectionflags	@""
	.align	4


	//----- nvinfo : EIATTR_CUDA_API_VERSION
	.align		4
        /*0000*/ 	.byte	0x04, 0x37
        /*0002*/ 	.short	(.L_3455 - .L_3454)
.L_3454:
        /*0004*/ 	.word	0x00000082


	//----- nvinfo : EIATTR_SW2861232_WAR
	.align		4
.L_3455:
        /*0008*/ 	.byte	0x01, 0x35
	.zero		2


	//----- nvinfo : EIATTR_PARAM_CBANK
	.align		4
        /*000c*/ 	.byte	0x04, 0x0a
        /*000e*/ 	.short	(.L_3457 - .L_3456)
	.align		4
.L_3456:
        /*0010*/ 	.word	index@(.nv.constant0._ZN4vllm3moe44grouped_topk_fused_small_expert_count_kernelI13__nv_bfloat16fiLNS0_11ScoringFuncE1ELi128ELb0ELi8EEEvPT_PfPT1_PKT0_llllllbd)
        /*0014*/ 	.short	0x0160
        /*0016*/ 	.short	0x0060


	//----- nvinfo : EIATTR_CBANK_PARAM_SIZE
	.align		4
.L_3457:
        /*0018*/ 	.byte	0x03, 0x19
        /*001a*/ 	.short	0x0060


	//----- nvinfo : EIATTR_KPARAM_INFO
	.align		4
        /*001c*/ 	.byte	0x04, 0x17
        /*001e*/ 	.short	(.L_3459 - .L_3458)
.L_3458:
        /*0020*/ 	.word	0x00000000
        /*0024*/ 	.short	0x000b
        /*0026*/ 	.short	0x0058
        /*0028*/ 	.byte	0x00, 0xf0, 0x21, 0x00


	//----- nvinfo : EIATTR_KPARAM_INFO
	.align		4
.L_3459:
        /*002c*/ 	.byte	0x04, 0x17
        /*002e*/ 	.short	(.L_3461 - .L_3460)
.L_3460:
        /*0030*/ 	.word	0x00000000
        /*0034*/ 	.short	0x000a
        /*0036*/ 	.short	0x0050
        /*0038*/ 	.byte	0x00, 0xf0, 0x05, 0x00


	//----- nvinfo : EIATTR_KPARAM_INFO
	.align		4
.L_3461:
        /*003c*/ 	.byte	0x04, 0x17
        /*003e*/ 	.short	(.L_3463 - .L_3462)
.L_3462:
        /*0040*/ 	.word	0x00000000
        /*0044*/ 	.short	0x0009
        /*0046*/ 	.short	0x0048
        /*0048*/ 	.byte	0x00, 0xf0, 0x21, 0x00


	//----- nvinfo : EIATTR_KPARAM_INFO
	.align		4
.L_3463:
        /*004c*/ 	.byte	0x04, 0x17
        /*004e*/ 	.short	(.L_3465 - .L_3464)
.L_3464:
        /*0050*/ 	.word	0x00000000
        /*0054*/ 	.short	0x0008
        /*0056*/ 	.short	0x0040
        /*0058*/ 	.byte	0x00, 0xf0, 0x21, 0x00


	//----- nvinfo : EIATTR_KPARAM_INFO
	.align		4
.L_3465:
        /*005c*/ 	.byte	0x04, 0x17
        /*005e*/ 	.short	(.L_3467 - .L_3466)
.L_3466:
        /*0060*/ 	.word	0x00000000
        /*0064*/ 	.short	0x0007
        /*0066*/ 	.short	0x0038
        /*0068*/ 	.byte	0x00, 0xf0, 0x21, 0x00


	//----- nvinfo : EIATTR_KPARAM_INFO
	.align		4
.L_3467:
        /*006c*/ 	.byte	0x04, 0x17
        /*006e*/ 	.short	(.L_3469 - .L_3468)
.L_3468:
        /*0070*/ 	.word	0x00000000
        /*0074*/ 	.short	0x0006
        /*0076*/ 	.short	0x0030
        /*0078*/ 	.byte	0x00, 0xf0, 0x21, 0x00


	//----- nvinfo : EIATTR_KPARAM_INFO
	.align		4
.L_3469:
        /*007c*/ 	.byte	0x04, 0x17
        /*007e*/ 	.short	(.L_3471 - .L_3470)
.L_3470:
        /*0080*/ 	.word	0x00000000
        /*0084*/ 	.short	0x0005
        /*0086*/ 	.short	0x0028
        /*0088*/ 	.byte	0x00, 0xf0, 0x21, 0x00


	//----- nvinfo : EIATTR_KPARAM_INFO
	.align		4
.L_3471:
        /*008c*/ 	.byte	0x04, 0x17
        /*008e*/ 	.short	(.L_3473 - .L_3472)
.L_3472:
        /*0090*/ 	.word	0x00000000
        /*0094*/ 	.short	0x0004
        /*0096*/ 	.short	0x0020
        /*0098*/ 	.byte	0x00, 0xf0, 0x21, 0x00


	//----- nvinfo : EIATTR_KPARAM_INFO
	.align		4
.L_3473:
        /*009c*/ 	.byte	0x04, 0x17
        /*009e*/ 	.short	(.L_3475 - .L_3474)
.L_3474:
        /*00a0*/ 	.word	0x00000000
        /*00a4*/ 	.short	0x0003
        /*00a6*/ 	.short	0x0018
        /*00a8*/ 	.byte	0x00, 0xf0, 0x21, 0x00


	//----- nvinfo : EIATTR_KPARAM_INFO
	.align		4
.L_3475:
        /*00ac*/ 	.byte	0x04, 0x17
        /*00ae*/ 	.short	(.L_3477 - .L_3476)
.L_3476:
        /*00b0*/ 	.word	0x00000000
        /*00b4*/ 	.short	0x0002
        /*00b6*/ 	.short	0x0010
        /*00b8*/ 	.byte	0x00, 0xf0, 0x21, 0x00


	//----- nvinfo : EIATTR_KPARAM_INFO
	.align		4
.L_3477:
        /*00bc*/ 	.byte	0x04, 0x17
        /*00be*/ 	.short	(.L_3479 - .L_3478)
.L_3478:
        /*00c0*/ 	.word	0x00000000
        /*00c4*/ 	.short	0x0001
        /*00c6*/ 	.short	0x0008
        /*00c8*/ 	.byte	0x00, 0xf0, 0x21, 0x00


	//----- nvinfo : EIATTR_KPARAM_INFO
	.align		4
.L_3479:
        /*00cc*/ 	.byte	0x04, 0x17
        /*00ce*/ 	.short	(.L_3481 - .L_3480)
.L_3480:
        /*00d0*/ 	.word	0x00000000
        /*00d4*/ 	.short	0x0000
        /*00d6*/ 	.short	0x0000
        /*00d8*/ 	.byte	0x00, 0xf0, 0x21, 0x00


	//----- nvinfo : EIATTR_MAXREG_COUNT
	.align		4
.L_3481:
        /*00dc*/ 	.byte	0x03, 0x1b
        /*00de*/ 	.short	0x00ff


	//----- nvinfo : EIATTR_NUM_BARRIERS
	.align		4
        /*00e0*/ 	.byte	0x02, 0x4c
        /*00e2*/ 	.byte	0x01
	.zero		1


	//----- nvinfo : EIATTR_MERCURY_ISA_VERSION
	.align		4
        /*00e4*/ 	.byte	0x03, 0x5f
        /*00e6*/ 	.short	0x0000


	//----- nvinfo : EIATTR_COOP_GROUP_MASK_REGIDS
	.align		4
        /*00e8*/ 	.byte	0x04, 0x29
        /*00ea*/ 	.short	(.L_3483 - .L_3482)


	//   ....[0]....
.L_3482:
        /*00ec*/ 	.word	0xffffffff


	//   ....[1]....
        /*00f0*/ 	.word	0xffffffff


	//   ....[2]....
        /*00f4*/ 	.word	0xffffffff


	//   ....[3]....
        /*00f8*/ 	.word	0xffffffff


	//   ....[4]....
        /*00fc*/ 	.word	0xffffffff


	//   ....[5]....
        /*0100*/ 	.word	0xffffffff


	//   ....[6]....
        /*0104*/ 	.word	0xffffffff


	//   ....[7]....
        /*0108*/ 	.word	0xffffffff


	//   ....[8]....
        /*010c*/ 	.word	0xffffffff


	//   ....[9]....
        /*0110*/ 	.word	0xffffffff


	//   ....[10]....
        /*0114*/ 	.word	0xffffffff


	//   ....[11]....
        /*0118*/ 	.word	0xffffffff


	//   ....[12]....
        /*011c*/ 	.word	0xffffffff


	//   ....[13]....
        /*0120*/ 	.word	0xffffffff


	//   ....[14]....
        /*0124*/ 	.word	0xffffffff


	//   ....[15]....
        /*0128*/ 	.word	0xffffffff


	//   ....[16]....
        /*012c*/ 	.word	0xffffffff


	//   ....[17]....
        /*0130*/ 	.word	0xffffffff


	//   ....[18]....
        /*0134*/ 	.word	0xffffffff


	//   ....[19]....
        /*0138*/ 	.word	0xffffffff


	//   ....[20]....
        /*013c*/ 	.word	0xffffffff


	//   ....[21]....
        /*0140*/ 	.word	0xffffffff


	//   ....[22]....
        /*0144*/ 	.word	0xffffffff


	//   ....[23]....
        /*0148*/ 	.word	0xffffffff


	//   ....[24]....
        /*014c*/ 	.word	0xffffffff


	//   ....[25]....
        /*0150*/ 	.word	0xffffffff


	//   ....[26]....
        /*0154*/ 	.word	0xffffffff


	//   ....[27]....
        /*0158*/ 	.word	0xffffffff


	//   ....[28]....
        /*015c*/ 	.word	0xffffffff


	//   ....[29]....
        /*0160*/ 	.word	0xffffffff


	//   ....[30]....
        /*0164*/ 	.word	0xffffffff


	//   ....[31]....
        /*0168*/ 	.word	0xffffffff


	//   ....[32]....
        /*016c*/ 	.word	0xffffffff


	//   ....[33]....
        /*0170*/ 	.word	0xffffffff


	//   ....[34]....
        /*0174*/ 	.word	0xffffffff


	//   ....[35]....
        /*0178*/ 	.word	0xffffffff


	//----- nvinfo : EIATTR_COOP_GROUP_INSTR_OFFSETS
	.align		4
.L_3483:
        /*017c*/ 	.byte	0x04, 0x28
        /*017e*/ 	.short	(.L_3485 - .L_3484)


	//   ....[0]....
.L_3484:
        /*0180*/ 	.word	0x00000150


	//   ....[1]....
        /*0184*/ 	.word	0x00000820


	//   ....[2]....
        /*0188*/ 	.word	0x00000850


	//   ....[3]....
        /*018c*/ 	.word	0x000008d0


	//   ....[4]....
        /*0190*/ 	.word	0x000008e0


	//   ....[5]....
        /*0194*/ 	.word	0x00000930


	//   ....[6]....
        /*0198*/ 	.word	0x00000940


	//   ....[7]....
        /*019c*/ 	.word	0x00000990


	//   ....[8]....
        /*01a0*/ 	.word	0x000009a0


	//   ....[9]....
        /*01a4*/ 	.word	0x000009f0


	//   ....[10]....
        /*01a8*/ 	.word	0x00000a00


	//   ....[11]....
        /*01ac*/ 	.word	0x00000aa0


	//   ....[12]....
        /*01b0*/ 	.word	0x00000ad0


	//   ....[13]....
        /*01b4*/ 	.word	0x00000b50


	//   ....[14]....
        /*01b8*/ 	.word	0x00000b60


	//   ....[15]....
        /*01bc*/ 	.word	0x00000bb0


	//   ....[16]....
        /*01c0*/ 	.word	0x00000bc0


	//   ....[17]....
        /*01c4*/ 	.word	0x00000c10


	//   ....[18]....
        /*01c8*/ 	.word	0x00000c20


	//   ....[19]....
        /*01cc*/ 	.word	0x00000c90


	//   ....[20]....
        /*01d0*/ 	.word	0x00000cb0


	//   ....[21]....
        /*01d4*/ 	.word	0x00000dc0


	//   ....[22]....
        /*01d8*/ 	.word	0x00000dd0


	//   ....[23]....
        /*01dc*/ 	.word	0x00000e20


	//   ....[24]....
        /*01e0*/ 	.word	0x00000e30


	//   ....[25]....
        /*01e4*/ 	.word	0x00000e80


	//   ....[26]....
        /*01e8*/ 	.word	0x00000e90


	//   ....[27]....
        /*01ec*/ 	.word	0x00000ee0


	//   ....[28]....
        /*01f0*/ 	.word	0x00000ef0


	//   ....[29]....
        /*01f4*/ 	.word	0x00000f40


	//   ....[30]....
        /*01f8*/ 	.word	0x00000f50


	//   ....[31]....
        /*01fc*/ 	.word	0x000010b0


	//   ....[32]....
        /*0200*/ 	.word	0x000010f0


	//   ....[33]....
        /*0204*/ 	.word	0x00001110


	//   ....[34]....
        /*0208*/ 	.word	0x00001130


	//   ....[35]....
        /*020c*/ 	.word	0x00001160


	//----- nvinfo : EIATTR_EXIT_INSTR_OFFSETS
	.align		4
.L_3485:
        /*0210*/ 	.byte	0x04, 0x1c
        /*0212*/ 	.short	(.L_3487 - .L_3486)


	//   ....[0]....
.L_3486:
        /*0214*/ 	.word	0x000001f0


	//   ....[1]....
        /*0218*/ 	.word	0x000012f0


	//   ....[2]....
        /*021c*/ 	.word	0x000013d0


	//----- nvinfo : EIATTR_CRS_STACK_SIZE
	.align		4
.L_3487:
        /*0220*/ 	.byte	0x04, 0x1e
        /*0222*/ 	.short	(.L_3489 - .L_3488)
.L_3488:
        /*0224*/ 	.word	0x00000000
.L_3489:


//--------------------- .nv.info._ZN4vllm3moe44grouped_topk_fused_small_expert_count_kernelI13__nv_bfloat16fiLNS0_11ScoringFuncE1ELi384ELb0ELi8EEEvPT_PfPT1_PKT0_llllllbd --------------------------
	.section	.nv.info._ZN4vllm3moe44grouped_topk_fused_small_expert_count_kernelI13__nv_bfloat16fiLNS0_11ScoringFuncE1ELi384ELb0ELi8EEEvPT_PfPT1_PKT0_llllllbd,"",@"SHT_CUDA_INFO"
	.sectionflags	@""
	.align	4


	//----- nvinfo : EIATTR_CUDA_API_VERSION
	.align		4
        /*0000*/ 	.byte	0x04, 0x37
        /*0002*/ 	.short	(.L_3491 - .L_3490)
.L_3490:
        /*0004*/ 	.word	0x00000082


	//----- nvinfo : EIATTR_SW2861232_WAR
	.align		4
.L_3491:
        /*0008*/ 	.byte	0x01, 0x35
	.zero		2


	//----- nvinfo : EIATTR_PARAM_CBANK
	.align		4
        /*000c*/ 	.byte	0x04, 0x0a
        /*000e*/ 	.short	(.L_3493 - .L_3492)
	.align		4
.L_3492:
        /*0010*/ 	.word	index@(.nv.constant0._ZN4vllm3moe44grouped_topk_fused_small_expert_count_kernelI13__nv_bfloat16fiLNS0_11ScoringFuncE1ELi384ELb0ELi8EEEvPT_PfPT1_PKT0_llllllbd)
        /*0014*/ 	.short	0x0160
        /*0016*/ 	.short	0x0060


	//----- nvinfo : EIATTR_CBANK_PARAM_SIZE
	.align		4
.L_3493:
        /*0018*/ 	.byte	0x03, 0x19
        /*001a*/ 	.short	0x0060


	//----- nvinfo : EIATTR_KPARAM_INFO
	.align		4
        /*001c*/ 	.byte	0x04, 0x17
        /*001e*/ 	.short	(.L_3495 - .L_3494)
.L_3494:
        /*0020*/ 	.word	0x00000000
        /*0024*/ 	.short	0x000b
        /*0026*/ 	.short	0x0058
        /*0028*/ 	.byte	0x00, 0xf0, 0x21, 0x00


	//----- nvinfo : EIATTR_KPARAM_INFO
	.align		4
.L_3495:
        /*002c*/ 	.byte	0x04, 0x17
        /*002e*/ 	.short	(.L_3497 - .L_3496)
.L_3496:
        /*0030*/ 	.word	0x00000000
        /*0034*/ 	.short	0x000a
        /*0036*/ 	.short	0x0050
        /*0038*/ 	.byte	0x00, 0xf0, 0x05, 0x00


	//----- nvinfo : EIATTR_KPARAM_INFO
	.align		4
.L_3497:
        /*003c*/ 	.byte	0x04, 0x17
        /*003e*/ 	.short	(.L_3499 - .L_3498)
.L_3498:
        /*0040*/ 	.word	0x00000000
        /*0044*/ 	.short	0x0009
        /*0046*/ 	.short	0x0048
        /*0048*/ 	.byte	0x00, 0xf0, 0x21, 0x00


	//----- nvinfo : EIATTR_KPARAM_INFO
	.align		4
.L_3499:
        /*004c*/ 	.byte	0x04, 0x17
        /*004e*/ 	.short	(.L_3501 - .L_3500)
.L_3500:
        /*0050*/ 	.word	0x00000000
        /*0054*/ 	.short	0x0008
        /*0056*/ 	.short	0x0040
        /*0058*/ 	.byte	0x00, 0xf0, 0x21, 0x00


	//----- nvinfo : EIATTR_KPARAM_INFO
	.align		4
.L_3501:
        /*005c*/ 	.byte	0x04, 0x17
        /*005e*/ 	.short	(.L_3503 - .L_3502)
.L_3502:
        /*0060*/ 	.word	0x00000000
        /*0064*/ 	.short	0x0007
        /*0066*/ 	.short	0x0038
        /*0068*/ 	.byte	0x00, 0xf0, 0x21, 0x00


	//----- nvinfo : EIATTR_KPARAM_INFO
	.align		4
.L_3503:
        /*006c*/ 	.byte	0x04, 0x17
        /*006e*/ 	.short	(.L_3505 - .L_3504)
.L_3504:
        /*0070*/ 	.word	0x00000000
        /*0074*/ 	.short	0x0006
        /*0076*/ 	.short	0x0030
        /*0078*/ 	.byte	0x00, 0xf0, 0x21, 0x00


	//----- nvinfo : EIATTR_KPARAM_INFO
	.align		4
.L_3505:
        /*007c*/ 	.byte	0x04, 0x17
        /*007e*/ 	.short	(.L_3507 - .L_3506)
.L_3506:
        /*0080*/ 	.word	0x00000000
        /*0084*/ 	.short	0x0005
        /*0086*/ 	.short	0x0028
        /*0088*/ 	.byte	0x00, 0xf0, 0x21, 0x00


	//----- nvinfo : EIATTR_KPARAM_INFO
	.align		4
.L_3507:
        /*008c*/ 	.byte	0x04, 0x17
        /*008e*/ 	.short	(.L_3509 - .L_3508)
.L_3508:
        /*0090*/ 	.word	0x00000000
        /*0094*/ 	.short	0x0004
        /*0096*/ 	.short	0x0020
        /*0098*/ 	.byte	0x00, 0xf0, 0x21, 0x00


	//----- nvinfo : EIATTR_KPARAM_INFO
	.align		4
.L_3509:
        /*009c*/ 	.byte	0x04, 0x17
        /*009e*/ 	.short	(.L_3511 - .L_3510)
.L_3510:
        /*00a0*/ 	.word	0x00000000
        /*00a4*/ 	.short	0x0003
        /*00a6*/ 	.short	0x0018
        /*00a8*/ 	.byte	0x00, 0xf0, 0x21, 0x00


	//----- nvinfo : EIATTR_KPARAM_INFO
	.align		4
.L_3511:
        /*00ac*/ 	.byte	0x04, 0x17
        /*00ae*/ 	.short	(.L_3513 - .L_3512)
.L_3512:
        /*00b0*/ 	.word	0x00000000
        /*00b4*/ 	.short	0x0002
        /*00b6*/ 	.short	0x0010
        /*00b8*/ 	.byte	0x00, 0xf0, 0x21, 0x00


	//----- nvinfo : EIATTR_KPARAM_INFO
	.align		4
.L_3513:
        /*00bc*/ 	.byte	0x04, 0x17
        /*00be*/ 	.short	(.L_3515 - .L_3514)
.L_3514:
        /*00c0*/ 	.word	0x00000000
        /*00c4*/ 	.short	0x0001
        /*00c6*/ 	.short	0x0008
        /*00c8*/ 	.byte	0x00, 0xf0, 0x21, 0x00


	//----- nvinfo : EIATTR_KPARAM_INFO
	.align		4
.L_3515:
        /*00cc*/ 	.byte	0x04, 0x17
        /*00ce*/ 	.short	(.L_3517 - .L_3516)
.L_3516:
        /*00d0*/ 	.word	0x00000000
        /*00d4*/ 	.short	0x0000
        /*00d6*/ 	.short	0x0000
        /*00d8*/ 	.byte	0x00, 0xf0, 0x21, 0x00


	//----- nvinfo : EIATTR_MAXREG_COUNT
	.align		4
.L_3517:
        /*00dc*/ 	.byte	0x03, 0x1b
        /*00de*/ 	.short	0x00ff


	//----- nvinfo : EIATTR_NUM_BARRIERS
	.align		4
        /*00e0*/ 	.byte	0x02, 0x4c
        /*00e2*/ 	.byte	0x01
	.zero		1


	//----- nvinfo : EIATTR_MERCURY_ISA_VERSION
	.align		4
        /*00e4*/ 	.byte	0x03, 0x5f
        /*00e6*/ 	.short	0x0000


	//----- nvinfo : EIATTR_COOP_GROUP_MASK_REGIDS
	.align		4
        /*00e8*/ 	.byte	0x04, 0x29
        /*00ea*/ 	.short	(.L_3519 - .L_3518)


	//   ....[0]....
.L_3518:
        /*00ec*/ 	.word	0xffffffff


	//   ....[1]....
        /*00f0*/ 	.word	0xffffffff


	//   ....[2]....
        /*00f4*/ 	.word	0xffffffff


	//   ....[3]....
        /*00f8*/ 	.word	0xffffffff


	//   ....[4]....
        /*00fc*/ 	.word	0xffffffff


	//   ....[5]....
        /*0100*/ 	.word	0xffffffff


	//   ....[6]....
        /*0104*/ 	.word	0xffffffff


	//   ....[7]....
        /*0108*/ 	.word	0xffffffff


	//   ....[8]....
        /*010c*/ 	.word	0xffffffff


	//   ....[9]....
        /*0110*/ 	.word	0xffffffff


	//   ....[10]....
        /*0114*/ 	.word	0xffffffff


	//   ....[11]....
        /*0118*/ 	.word	0xffffffff


	//   ....[12]....
        /*011c*/ 	.word	0xffffffff


	//   ....[13]....
        /*0120*/ 	.word	0xffffffff


	//   ....[14]....
        /*0124*/ 	.word	0xffffffff


	//   ....[15]....
        /*0128*/ 	.word	0xffffffff


	//   ....[16]....
        /*012c*/ 	.word	0xffffffff


	//   ....[17]....
        /*0130*/ 	.word	0xffffffff


	//   ....[18]....
        /*0134*/ 	.word	0xffffffff


	//   ....[19]....
        /*0138*/ 	.word	0xffffffff


	//   ....[20]....
        /*013c*/ 	.word	0xffffffff


	//   ....[21]....
        /*0140*/ 	.word	0xffffffff


	//   ....[22]....
        /*0144*/ 	.word	0xffffffff


	//   ....[23]....
        /*0148*/ 	.word	0xffffffff


	//   ....[24]....
        /*014c*/ 	.word	0xffffffff


	//   ....[25]....
        /*0150*/ 	.word	0xffffffff


	//   ....[26]....
        /*0154*/ 	.word	0xffffffff


	//   ....[27]....
        /*0158*/ 	.word	0xffffffff


	//   ....[28]....
        /*015c*/ 	.word	0xffffffff


	//   ....[29]....
        /*0160*/ 	.word	0xffffffff


	//   ....[30]....
        /*0164*/ 	.word	0xffffffff


	//   ....[31]....
        /*0168*/ 	.word	0xffffffff


	//   ....[32]....
        /*016c*/ 	.word	0xffffffff


	//   ....[33]....
        /*0170*/ 	.word	0xffffffff


	//   ....[34]....
        /*0174*/ 	.word	0xffffffff


	//   ....[35]....
        /*0178*/ 	.word	0xffffffff


	//   ....[36]....
        /*017c*/ 	.word	0xffffffff


	//   ....[37]....
        /*0180*/ 	.word	0xffffffff


	//   ....[38]....
        /*0184*/ 	.word	0xffffffff


	//   ....[39]....
        /*0188*/ 	.word	0xffffffff


	//   ....[40]....
        /*018c*/ 	.word	0xffffffff


	//   ....[41]....
        /*0190*/ 	.word	0xffffffff


	//   ....[42]....
        /*0194*/ 	.word	0xffffffff


	//   ....[43]....
        /*0198*/ 	.word	0xffffffff


	//   ....[44]....
        /*019c*/ 	.word	0xffffffff


	//   ....[45]....
        /*01a0*/ 	.word	0xffffffff


	//   ....[46]....
        /*01a4*/ 	.word	0xffffffff


	//   ....[47]....
        /*01a8*/ 	.word	0xffffffff


	//   ....[48]....
        /*01ac*/ 	.word	0xffffffff


	//   ....[49]....
        /*01b0*/ 	.word	0xffffffff


	//   ....[50]....
        /*01b4*/ 	.word	0xffffffff


	//   ....[51]....
        /*01b8*/ 	.word	0xffffffff


	//   ....[52]....
        /*01bc*/ 	.word	0xffffffff


	//   ....[53]....
        /*01c0*/ 	.word	0xffffffff


	//   ....[54]....
        /*01c4*/ 	.word	0xffffffff


	//   ....[55]....
        /*01c8*/ 	.word	0xffffffff


	//   ....[56]....
        /*01cc*/ 	.word	0xffffffff


	//   ....[57]....
        /*01d0*/ 	.word	0xffffffff


	//   ....[58]....
        /*01d4*/ 	.word	0xffffffff


	//   ....[59]....
        /*01d8*/ 	.word	0xffffffff


	//   ....[60]....
        /*01dc*/ 	.word	0xffffffff


	//   ....[61]....
        /*01e0*/ 	.word	0xffffffff


	//   ....[62]....
        /*01e4*/ 	.word	0xffffffff


	//   ....[63]....
        /*01e8*/ 	.word	0xffffffff


	//   ....[64]....
        /*01ec*/ 	.word	0xffffffff


	//   ....[65]....
        /*01f0*/ 	.word	0xffffffff


	//   ....[66]....
        /*01f4*/ 	.word	0xffffffff


	//   ....[67]....
        /*01f8*/ 	.word	0xffffffff


	//   ....[68]....
        /*01fc*/ 	.word	0xffffffff


	//   ....[69]....
        /*0200*/ 	.word	0xffffffff


	//   ....[70]....
        /*0204*/ 	.word	0xffffffff


	//   ....[71]....
        /*0208*/ 	.word	0xffffffff


	//   ....[72]....
        /*020c*/ 	.word	0xffffffff


	//   ....[73]....
        /*0210*/ 	.word	0xffffffff


	//   ....[74]....
        /*0214*/ 	.word	0xffffffff


	//   ....[75]....
        /*0218*/ 	.word	0xffffffff


	//   ....[76]....
        /*021c*/ 	.word	0xffffffff


	//   ....[77]....
        /*0220*/ 	.word	0xffffffff


	//   ....[78]....
        /*0224*/ 	.word	0xffffffff


	//   ....[79]....
        /*0228*/ 	.word	0xffffffff


	//   ....[80]....
        /*022c*/ 	.word	0xffffffff


	//   ....[81]....
        /*0230*/ 	.word	0xffffffff


	//   ....[82]....
        /*0234*/ 	.word	0xffffffff


	//   ....[83]....
        /*0238*/ 	.word	0xffffffff


	//   ....[84]....
        /*023c*/ 	.word	0xffffffff


	//   ....[85]....
        /*0240*/ 	.word	0xffffffff


	//----- nvinfo : EIATTR_COOP_GROUP_INSTR_OFFSETS
	.align		4
.L_3519:
        /*0244*/ 	.byte	0x04, 0x28
        /*0246*/ 	.short	(.L_3521 - .L_3520)


	//   ....[0]....
.L_3520:
        /*0248*/ 	.word	0x00000150


	//   ....[1]....
        /*024c*/ 	.word	0x000008a0


	//   ....[2]....
        /*0250*/ 	.word	0x000008d0


	//   ....[3]....
        /*0254*/ 	.word	0x00000950


	//   ....[4]....
        /*0258*/ 	.word	0x00000960


	//   ....[5]....
        /*025c*/ 	.word	0x000009b0


	//   ....[6]....
        /*0260*/ 	.word	0x000009c0


	//   ....[7]....
        /*0264*/ 	.word	0x00000a10


	//   ....[8]....
        /*0268*/ 	.word	0x00000a20


	//   ....[9]....
        /*026c*/ 	.word	0x00000a70


	//   ....[10]....
        /*0270*/ 	.word	0x00000a80


	//   ....[11]....
        /*0274*/ 	.word	0x00000b40


	//   ....[12]....
        /*0278*/ 	.word	0x00000b70


	//   ....[13]....
        /*027c*/ 	.word	0x00000bf0


	//   ....[14]....
        /*0280*/ 	.word	0x00000c00


	//   ....[15]....
        /*0284*/ 	.word	0x00000c50


	//   ....[16]....
        /*0288*/ 	.word	0x00000c60


	//   ....[17]....
        /*028c*/ 	.word	0x00000cb0


	//   ....[18]....
        /*0290*/ 	.word	0x00000cc0


	//   ....[19]....
        /*0294*/ 	.word	0x00000d30


	//   ....[20]....
        /*0298*/ 	.word	0x00000d50


	//   ....[21]....
        /*029c*/ 	.word	0x00000ee0


	//   ....[22]....
        /*02a0*/ 	.word	0x00000ef0


	//   ....[23]....
        /*02a4*/ 	.word	0x00000f40


	//   ....[24]....
        /*02a8*/ 	.word	0x00000f50


	//   ....[25]....
        /*02ac*/ 	.word	0x00000fa0


	//   ....[26]....
        /*02b0*/ 	.word	0x00000fb0


	//   ....[27]....
        /*02b4*/ 	.word	0x00001000


	//   ....[28]....
        /*02b8*/ 	.word	0x00001010


	//   ....[29]....
        /*02bc*/ 	.word	0x00001060


	//   ....[30]....
        /*02c0*/ 	.word	0x00001070


	//   ....[31]....
        /*02c4*/ 	.word	0x000014c0


	//   ....[32]....
        /*02c8*/ 	.word	0x000014d0


	//   ....[33]....
        /*02cc*/ 	.word	0x00001520


	//   ....[34]....
        /*02d0*/ 	.word	0x00001530


	//   ....[35]....
        /*02d4*/ 	.word	0x00001580


	//   ....[36]....
        /*02d8*/ 	.word	0x00001590


	//   ....[37]....
        /*02dc*/ 	.word	0x000015e0


	//   ....[38]....
        /*02e0*/ 	.word	0x000015f0


	//   ....[39]....
        /*02e4*/ 	.word	0x00001640


	//   ....[40]....
        /*02e8*/ 	.word	0x00001650


	//   ....[41]....
        /*02ec*/ 	.word	0x000016e0


	//   ....[42]....
        /*02f0*/ 	.word	0x000016f0


	//   ....[43]....
        /*02f4*/ 	.word	0x00001740


	//   ....[44]....
        /*02f8*/ 	.word	0x00001750


	//   ....[45]....
        /*02fc*/ 	.word	0x000017a0


	//   ....[46]....
        /*0300*/ 	.word	0x000017b0


	//   ....[47]....
        /*0304*/ 	.word	0x00001800


	//   ....[48]....
        /*0308*/ 	.word	0x00001810


	//   ....[49]....
        /*030c*/ 	.word	0x00001860


	//   ....[50]....
        /*0310*/ 	.word	0x00001870


	//   ....[51]....
        /*0314*/ 	.word	0x00001920


	//   ....[52]....
        /*0318*/ 	.word	0x00001930


	//   ....[53]....
        /*031c*/ 	.word	0x00001980


	//   ....[54]....
        /*0320*/ 	.word	0x00001990


	//   ....[55]....
        /*0324*/ 	.word	0x000019e0


	//   ....[56]....
        /*0328*/ 	.word	0x000019f0


	//   ....[57]....
        /*032c*/ 	.word	0x00001a40


	//   ....[58]....
        /*0330*/ 	.word	0x00001a50


	//   ....[59]....
        /*0334*/ 	.word	0x00001aa0


	//   ....[60]....
        /*0338*/ 	.word	0x00001ab0


	//   ....[61]....
        /*033c*/ 	.word	0x00001b40


	//   ....[62]....
        /*0340*/ 	.word	0x00001b50


	//   ....[63]....
        /*0344*/ 	.word	0x00001ba0


	//   ....[64]....
        /*0348*/ 	.word	0x00001bb0


	//   ....[65]....
        /*034c*/ 	.word	0x00001c00


	//   ....[66]....
        /*0350*/ 	.word	0x00001c10


	//   ....[67]....
        /*0354*/ 	.word	0x00001c70


	//   ....[68]....
        /*0358*/ 	.word	0x00001c80


	//   ....[69]....
        /*035c*/ 	.word	0x00001cf0


	//   ....[70]....
        /*0360*/ 	.word	0x00001d20


	//   ....[71]....
        /*0364*/ 	.word	0x00001f60


	//   ....[72]....
        /*0368*/ 	.word	0x00001f70


	//   ....[73]....
        /*036c*/ 	.word	0x00001fc0


	//   ....[74]....
        /*0370*/ 	.word	0x00001fd0


	//   ....[75]....
        /*0374*/ 	.word	0x00002020


	//   ....[76]....
        /*0378*/ 	.word	0x00002030


	//   ....[77]....
        /*037c*/ 	.word	0x00002080


	//   ....[78]....
        /*0380*/ 	.word	0x00002090


	//   ....[79]....
        /*0384*/ 	.word	0x000020e0


	//   ....[80]....
        /*0388*/ 	.word	0x000020f0


	//   ....[81]....
        /*038c*/ 	.word	0x00002300


	//   ....[82]....
        /*0390*/ 	.word	0x00002340


	//   ....[83]....
        /*0394*/ 	.word	0x00002370


	//   ....[84]....
        /*0398*/ 	.word	0x000023a0


	//   ....[85]....
        /*039c*/ 	.word	0x000023c0


	//----- nvinfo : EIATTR_EXIT_INSTR_OFFSETS
	.align		4
.L_3521:
        /*03a0*/ 	.byte	0x04, 0x1c
        /*03a2*/ 	.short	(.L_3523 - .L_3522)


	//   ....[0]....
.L_3522:
        /*03a4*/ 	.word	0x00001270


	//   ....[1]....
        /*03a8*/ 	.word	0x00002540


	//   ....[2]....
        /*03ac*/ 	.word	0x00002610


	//----- nvinfo : EIATTR_CRS_STACK_SIZE
	.align		4
.L_3523:
        /*03b0*/ 	.byte	0x04, 0x1e
        /*03b2*/ 	.short	(.L_3525 - .L_3524)
.L_3524:
        /*03b4*/ 	.word	0x00000000
.L_3525:


//--------------------- .nv.info._ZN4vllm3moe44grouped_topk_fused_small_expert_count_kernelI13__nv_bfloat16fiLNS0_11ScoringFuncE1ELi512ELb0ELi8EEEvPT_PfPT1_PKT0_llllllbd --------------------------
	.section	.nv.info._ZN4vllm3moe44grouped_topk_fused_small_expert_count_kernelI13__nv_bfloat16fiLNS0_11ScoringFuncE1ELi512ELb0ELi8EEEvPT_PfPT1_PKT0_llllllbd,"",@"SHT_CUDA_INFO"
	.sectionflags	@""
	.align	4


	//----- nvinfo : EIATTR_CUDA_API_VERSION
	.align		4
        /*0000*/ 	.byte	0x04, 0x37
        /*0002*/ 	.short	(.L_3527 - .L_3526)
.L_3526:
        /*0004*/ 	.word	0x00000082


	//----- nvinfo : EIATTR_SW2861232_WAR
	.align		4
.L_3527:
        /*0008*/ 	.byte	0x01, 0x35
	.zero		2


	//----- nvinfo : EIATTR_PARAM_CBANK
	.align		4
        /*000c*/ 	.byte	0x04, 0x0a
        /*000e*/ 	.short	(.L_3529 - .L_3528)
	.align		4
.L_3528:
        /*0010*/ 	.word	index@(.nv.constant0._ZN4vllm3moe44grouped_topk_fused_small_expert_count_kernelI13__nv_bfloat16fiLNS0_11ScoringFuncE1ELi512ELb0ELi8EEEvPT_PfPT1_PKT0_llllllbd)
        /*0014*/ 	.short	0x0160
        /*0016*/ 	.short	0x0060


	//----- nvinfo : EIATTR_CBANK_PARAM_SIZE
	.align		4
.L_3529:
        /*0018*/ 	.byte	0x03, 0x19
        /*001a*/ 	.short	0x0060


	//----- nvinfo : EIATTR_KPARAM_INFO
	.align		4
        /*001c*/ 	.byte	0x04, 0x17
        /*001e*/ 	.short	(.L_3531 - .L_3530)
.L_3530:
        /*0020*/ 	.word	0x00000000
        /*0024*/ 	.short	0x000b
        /*0026*/ 	.short	0x0058
        /*0028*/ 	.byte	0x00, 0xf0, 0x21, 0x00


	//----- nvinfo : EIATTR_KPARAM_INFO
	.align		4
.L_3531:
        /*002c*/ 	.byte	0x04, 0x17
        /*002e*/ 	.short	(.L_3533 - .L_3532)
.L_3532:
        /*0030*/ 	.word	0x00000000
        /*0034*/ 	.short	0x000a
        /*0036*/ 	.short	0x0050
        /*0038*/ 	.byte	0x00, 0xf0, 0x05, 0x00


	//----- nvinfo : EIATTR_KPARAM_INFO
	.align		4
.L_3533:
        /*003c*/ 	.byte	0x04, 0x17
        /*003e*/ 	.short	(.L_3535 - .L_3534)
.L_3534:
        /*0040*/ 	.word	0x00000000
        /*0044*/ 	.short	0x0009
        /*0046*/ 	.short	0x0048
        /*0048*/ 	.byte	0x00, 0xf0, 0x21, 0x00


	//----- nvinfo : EIATTR_KPARAM_INFO
	.align		4
.L_3535:
        /*004c*/ 	.byte	0x04, 0x17
        /*004e*/ 	.short	(.L_3537 - .L_3536)
.L_3536:
        /*0050*/ 	.word	0x00000000
        /*0054*/ 	.short	0x0008
        /*0056*/ 	.short	0x0040
        /*0058*/ 	.byte	0x00, 0xf0, 0x21, 0x00


	//----- nvinfo : EIATTR_KPARAM_INFO
	.align		4
.L_3537:
        /*005c*/ 	.byte	0x04, 0x17
        /*005e*/ 	.short	(.L_3539 - .L_3538)
.L_3538:
        /*0060*/ 	.word	0x00000000
        /*0064*/ 	.short	0x0007
        /*0066*/ 	.short	0x0038
        /*0068*/ 	.byte	0x00, 0xf0, 0x21, 0x00


	//----- nvinfo : EIATTR_KPARAM_INFO
	.align		4
.L_3539:
        /*006c*/ 	.byte	0x04, 0x17
        /*006e*/ 	.short	(.L_3541 - .L_3540)
.L_3540:
        /*0070*/ 	.word	0x00000000
        /*0074*/ 	.short	0x0006
        /*0076*/ 	.short	0x0030
        /*0078*/ 	.byte	0x00, 0xf0, 0x21, 0x00


	//----- nvinfo : EIATTR_KPARAM_INFO
	.align		4
.L_3541:
        /*007c*/ 	.byte	0x04, 0x17
        /*007e*/ 	.short	(.L_3543 - .L_3542)
.L_3542:
        /*0080*/ 	.word	0x00000000
        /*0084*/ 	.short	0x0005
        /*0086*/ 	.short	0x0028
        /*0088*/ 	.byte	0x00, 0xf0, 0x21, 0x00


	//----- nvinfo : EIATTR_KPARAM_INFO
	.align		4
.L_3543:
        /*008c*/ 	.byte	0x04, 0x17
        /*008e*/ 	.short	(.L_3545 - .L_3544)
.L_3544:
        /*0090*/ 	.word	0x00000000
        /*0094*/ 	.short	0x0004
        /*0096*/ 	.short	0x0020
        /*0098*/ 	.byte	0x00, 0xf0, 0x21, 0x00


	//----- nvinfo : EIATTR_KPARAM_INFO
	.align		4
.L_3545:
        /*009c*/ 	.byte	0x04, 0x17
        /*009e*/ 	.short	(.L_3547 - .L_3546)
.L_3546:
        /*00a0*/ 	.word	0x00000000
        /*00a4*/ 	.short	0x0003
        /*00a6*/ 	.short	0x0018
        /*00a8*/ 	.byte	0x00, 0xf0, 0x21, 0x00


	//----- nvinfo : EIATTR_KPARAM_INFO
	.align		4
.L_3547:
        /*00ac*/ 	.byte	0x04, 0x17
        /*00ae*/ 	.short	(.L_3549 - .L_3548)
.L_3548:
        /*00b0*/ 	.word	0x00000000
        /*00b4*/ 	.short	0x0002
        /*00b6*/ 	.short	0x0010
        /*00b8*/ 	.byte	0x00, 0xf0, 0x21, 0x00


	//----- nvinfo : EIATTR_KPARAM_INFO
	.align		4
.L_3549:
        /*00bc*/ 	.byte	0x04, 0x17
        /*00be*/ 	.short	(.L_3551 - .L_3550)
.L_3550:
        /*00c0*/ 	.word	0x00000000
        /*00c4*/ 	.short	0x0001
        /*00c6*/ 	.short	0x0008
        /*00c8*/ 	.byte	0x00, 0xf0, 0x21, 0x00


	//----- nvinfo : EIATTR_KPARAM_INFO
	.align		4
.L_3551:
        /*00cc*/ 	.byte	0x04, 0x17
        /*00ce*/ 	.short	(.L_3553 - .L_3552)
.L_3552:
        /*00d0*/ 	.word	0x00000000
        /*00d4*/ 	.short	0x0000
        /*00d6*/ 	.short	0x0000
        /*00d8*/ 	.byte	0x00, 0xf0, 0x21, 0x00


	//----- nvinfo : EIATTR_MAXREG_COUNT
	.align		4
.L_3553:
        /*00dc*/ 	.byte	0x03, 0x1b
        /*00de*/ 	.short	0x00ff


	//----- nvinfo : EIATTR_NUM_BARRIERS
	.align		4
        /*00e0*/ 	.byte	0x02, 0x4c
        /*00e2*/ 	.byte	0x01
	.zero		1


	//----- nvinfo : EIATTR_MERCURY_ISA_VERSION
	.align		4
        /*00e4*/ 	.byte	0x03, 0x5f
        /*00e6*/ 	.short	0x0000


	//----- nvinfo : EIATTR_COOP_GROUP_MASK_REGIDS
	.align		4
        /*00e8*/ 	.byte	0x04, 0x29
        /*00ea*/ 	.short	(.L_3555 - .L_3554)


	//   ....[0]....
.L_3554:
        /*00ec*/ 	.word	0xffffffff


	//   ....[1]....
        /*00f0*/ 	.word	0xffffffff


	//   ....[2]....
        /*00f4*/ 	.word	0xffffffff


	//   ....[3]....
        /*00f8*/ 	.word	0xffffffff


	//   ....[4]....
        /*00fc*/ 	.word	0xffffffff


	//   ....[5]....
        /*0100*/ 	.word	0xffffffff


	//   ....[6]....
        /*0104*/ 	.word	0xffffffff


	//   ....[7]....
        /*0108*/ 	.word	0xffffffff


	//   ....[8]....
        /*010c*/ 	.word	0xffffffff


	//   ....[9]....
        /*0110*/ 	.word	0xffffffff


	//   ....[10]....
        /*0114*/ 	.word	0xffffffff


	//   ....[11]....
        /*0118*/ 	.word	0xffffffff


	//   ....[12]....
        /*011c*/ 	.word	0xffffffff


	//   ....[13]....
        /*0120*/ 	.word	0xffffffff


	//   ....[14]....
        /*0124*/ 	.word	0xffffffff


	//   ....[15]....
        /*0128*/ 	.word	0xffffffff


	//   ....[16]....
        /*012c*/ 	.word	0xffffffff


	//   ....[17]....
        /*0130*/ 	.word	0xffffffff


	//   ....[18]....
        /*0134*/ 	.word	0xffffffff


	//   ....[19]....
        /*0138*/ 	.word	0xffffffff


	//   ....[20]....
        /*013c*/ 	.word	0xffffffff


	//   ....[21]....
        /*0140*/ 	.word	0xffffffff


	//   ....[22]....
        /*0144*/ 	.word	0xffffffff


	//   ....[23]....
        /*0148*/ 	.word	0xffffffff


	//   ....[24]....
        /*014c*/ 	.word	0xffffffff


	//   ....[25]....
        /*0150*/ 	.word	0xffffffff


	//   ....[26]....
        /*0154*/ 	.word	0xffffffff


	//   ....[27]....
        /*0158*/ 	.word	0xffffffff


	//   ....[28]....
        /*015c*/ 	.word	0xffffffff


	//   ....[29]....
        /*0160*/ 	.word	0xffffffff


	//   ....[30]....
        /*0164*/ 	.word	0xffffffff


	//   ....[31]....
        /*0168*/ 	.word	0xffffffff


	//   ....[32]....
        /*016c*/ 	.word	0xffffffff


	//   ....[33]....
        /*0170*/ 	.word	0xffffffff


	//   ....[34]....
        /*0174*/ 	.word	0xffffffff


	//   ....[35]....
        /*0178*/ 	.word	0xffffffff


	//   ....[36]....
        /*017c*/ 	.word	0xffffffff


	//   ....[37]....
        /*0180*/ 	.word	0xffffffff


	//   ....[38]....
        /*0184*/ 	.word	0xffffffff


	//   ....[39]....
        /*0188*/ 	.word	0xffffffff


	//   ....[40]....
        /*018c*/ 	.word	0xffffffff


	//   ....[41]....
        /*0190*/ 	.word	0xffffffff


	//   ....[42]....
        /*0194*/ 	.word	0xffffffff


	//   ....[43]....
        /*0198*/ 	.word	0xffffffff


	//   ....[44]....
        /*019c*/ 	.word	0xffffffff


	//   ....[45]....
        /*01a0*/ 	.word	0xffffffff


	//   ....[46]....
        /*01a4*/ 	.word	0xffffffff


	//   ....[47]....
        /*01a8*/ 	.word	0xffffffff


	//   ....[48]....
        /*01ac*/ 	.word	0xffffffff


	//   ....[49]....
        /*01b0*/ 	.word	0xffffffff


	//   ....[50]....
        /*01b4*/ 	.word	0xffffffff


	//   ....[51]....
        /*01b8*/ 	.word	0xffffffff


	//   ....[52]....
        /*01bc*/ 	.word	0xffffffff


	//   ....[53]....
        /*01c0*/ 	.word	0xffffffff


	//   ....[54]....
        /*01c4*/ 	.word	0xffffffff


	//   ....[55]....
        /*01c8*/ 	.word	0xffffffff


	//   ....[56]....
        /*01cc*/ 	.word	0xffffffff


	//   ....[57]....
        /*01d0*/ 	.word	0xffffffff


	//   ....[58]....
        /*01d4*/ 	.word	0xffffffff


	//   ....[59]....
        /*01d8*/ 	.word	0xffffffff


	//   ....[60]....
        /*01dc*/ 	.word	0xffffffff


	//   ....[61]....
        /*01e0*/ 	.word	0xffffffff


	//   ....[62]....
        /*01e4*/ 	.word	0xffffffff


	//   ....[63]....
        /*01e8*/ 	.word	0xffffffff


	//   ....[64]....
        /*01ec*/ 	.word	0xffffffff


	//   ....[65]....
        /*01f0*/ 	.word	0xffffffff


	//   ....[66]....
        /*01f4*/ 	.word	0xffffffff


	//   ....[67]....
        /*01f8*/ 	.word	0xffffffff


	//   ....[68]....
        /*01fc*/ 	.word	0xffffffff


	//   ....[69]....
        /*0200*/ 	.word	0xffffffff


	//   ....[70]....
        /*0204*/ 	.word	0xffffffff


	//   ....[71]....
        /*0208*/ 	.word	0xffffffff


	//   ....[72]....
        /*020c*/ 	.word	0xffffffff


	//   ....[73]....
        /*0210*/ 	.word	0xffffffff


	//   ....[74]....
        /*0214*/ 	.word	0xffffffff


	//   ....[75]....
        /*0218*/ 	.word	0xffffffff


	//   ....[76]....
        /*021c*/ 	.word	0xffffffff


	//   ....[77]....
        /*0220*/ 	.word	0xffffffff


	//   ....[78]....
        /*0224*/ 	.word	0xffffffff


	//   ....[79]....
        /*0228*/ 	.word	0xffffffff


	//   ....[80]....
        /*022c*/ 	.word	0xffffffff


	//   ....[81]....
        /*0230*/ 	.word	0xffffffff


	//   ....[82]....
        /*0234*/ 	.word	0xffffffff


	//   ....[83]....
        /*0238*/ 	.word	0xffffffff


	//   ....[84]....
        /*023c*/ 	.word	0xffffffff


	//   ....[85]....
        /*0240*/ 	.word	0xffffffff


	//----- nvinfo : EIATTR_COOP_GROUP_INSTR_OFFSETS
	.align		4
.L_3555:
        /*0244*/ 	.byte	0x04, 0x28
        /*0246*/ 	.short	(.L_3557 - .L_3556)


	//   ....[0]....
.L_3556:
        /*0248*/ 	.word	0x00000150


	//   ....[1]....
        /*024c*/ 	.word	0x000008a0


	//   ....[2]....
        /*0250*/ 	.word	0x000008d0


	//   ....[3]....
        /*0254*/ 	.word	0x00000950


	//   ....[4]....
        /*0258*/ 	.word	0x00000960


	//   ....[5]....
        /*025c*/ 	.word	0x000009b0


	//   ....[6]....
        /*0260*/ 	.word	0x000009c0


	//   ....[7]....
        /*0264*/ 	.word	0x00000a10


	//   ....[8]....
        /*0268*/ 	.word	0x00000a20


	//   ....[9]....
        /*026c*/ 	.word	0x00000a70


	//   ....[10]....
        /*0270*/ 	.word	0x00000a80


	//   ....[11]....
        /*0274*/ 	.word	0x00000b40


	//   ....[12]....
        /*0278*/ 	.word	0x00000b70


	//   ....[13]....
        /*027c*/ 	.word	0x00000bf0


	//   ....[14]....
        /*0280*/ 	.word	0x00000c00


	//   ....[15]....
        /*0284*/ 	.word	0x00000c50


	//   ....[16]....
        /*0288*/ 	.word	0x00000c60


	//   ....[17]....
        /*028c*/ 	.word	0x00000cb0


	//   ....[18]....
        /*0290*/ 	.word	0x00000cc0


	//   ....[19]....
        /*0294*/ 	.word	0x00000d30


	//   ....[20]....
        /*0298*/ 	.word	0x00000d50


	//   ....[21]....
        /*029c*/ 	.word	0x00000ee0


	//   ....[22]....
        /*02a0*/ 	.word	0x00000ef0


	//   ....[23]....
        /*02a4*/ 	.word	0x00000f40


	//   ....[24]....
        /*02a8*/ 	.word	0x00000f50


	//   ....[25]....
        /*02ac*/ 	.word	0x00000fa0


	//   ....[26]....
        /*02b0*/ 	.word	0x00000fb0


	//   ....[27]....
        /*02b4*/ 	.word	0x00001000


	//   ....[28]....
        /*02b8*/ 	.word	0x00001010


	//   ....[29]....
        /*02bc*/ 	.word	0x00001060


	//   ....[30]....
        /*02c0*/ 	.word	0x00001070


	//   ....[31]....
        /*02c4*/ 	.word	0x00001460


	//   ....[32]....
        /*02c8*/ 	.word	0x00001470


	//   ....[33]....
        /*02cc*/ 	.word	0x000014c0


	//   ....[34]....
        /*02d0*/ 	.word	0x000014d0


	//   ....[35]....
        /*02d4*/ 	.word	0x00001520


	//   ....[36]....
        /*02d8*/ 	.word	0x00001530


	//   ....[37]....
        /*02dc*/ 	.word	0x00001580


	//   ....[38]....
        /*02e0*/ 	.word	0x00001590


	//   ....[39]....
        /*02e4*/ 	.word	0x000015e0


	//   ....[40]....
        /*02e8*/ 	.word	0x000015f0


	//   ....[41]....
        /*02ec*/ 	.word	0x00001680


	//   ....[42]....
        /*02f0*/ 	.word	0x00001690


	//   ....[43]....
        /*02f4*/ 	.word	0x000016e0


	//   ....[44]....
        /*02f8*/ 	.word	0x000016f0


	//   ....[45]....
        /*02fc*/ 	.word	0x00001740


	//   ....[46]....
        /*0300*/ 	.word	0x00001750


	//   ....[47]....
        /*0304*/ 	.word	0x000017a0


	//   ....[48]....
        /*0308*/ 	.word	0x000017b0


	//   ....[49]....
        /*030c*/ 	.word	0x00001800


	//   ....[50]....
        /*0310*/ 	.word	0x00001810


	//   ....[51]....
        /*0314*/ 	.word	0x000018c0


	//   ....[52]....
        /*0318*/ 	.word	0x000018d0


	//   ....[53]....
        /*031c*/ 	.word	0x00001920


	//   ....[54]....
        /*0320*/ 	.word	0x00001930


	//   ....[55]....
        /*0324*/ 	.word	0x00001980


	//   ....[56]....
        /*0328*/ 	.word	0x00001990


	//   ....[57]....
        /*032c*/ 	.word	0x000019e0


	//   ....[58]....
        /*0330*/ 	.word	0x000019f0


	//   ....[59]....
        /*0334*/ 	.word	0x00001a40


	//   ....[60]....
        /*0338*/ 	.word	0x00001a50


	//   ....[61]....
        /*033c*/ 	.word	0x00001af0


	//   ....[62]....
        /*0340*/ 	.word	0x00001b00


	//   ....[63]....
        /*0344*/ 	.word	0x00001b50


	//   ....[64]....
        /*0348*/ 	.word	0x00001b60


	//   ....[65]....
        /*034c*/ 	.word	0x00001bb0


	//   ....[66]....
        /*0350*/ 	.word	0x00001bc0


	//   ....[67]....
        /*0354*/ 	.word	0x00001c20


	//   ....[68]....
        /*0358*/ 	.word	0x00001c30


	//   ....[69]....
        /*035c*/ 	.word	0x00001ca0


	//   ....[70]....
        /*0360*/ 	.word	0x00001cd0


	//   ....[71]....
        /*0364*/ 	.word	0x00001f00


	//   ....[72]....
        /*0368*/ 	.word	0x00001f10


	//   ....[73]....
        /*036c*/ 	.word	0x00001f60


	//   ....[74]....
        /*0370*/ 	.word	0x00001f70


	//   ....[75]....
        /*0374*/ 	.word	0x00001fc0


	//   ....[76]....
        /*0378*/ 	.word	0x00001fd0


	//   ....[77]....
        /*037c*/ 	.word	0x00002020


	//   ....[78]....
        /*0380*/ 	.word	0x00002030


	//   ....[79]....
        /*0384*/ 	.word	0x00002080


	//   ....[80]....
        /*0388*/ 	.word	0x00002090


	//   ....[81]....
        /*038c*/ 	.word	0x000022a0


	//   ....[82]....
        /*0390*/ 	.word	0x000022e0


	//   ....[83]....
        /*0394*/ 	.word	0x00002310


	//   ....[84]....
        /*0398*/ 	.word	0x00002340


	//   ....[85]....
        /*039c*/ 	.word	0x00002360


	//----- nvinfo : EIATTR_EXIT_INSTR_OFFSETS
	.align		4
.L_3557:
        /*03a0*/ 	.byte	0x04, 0x1c
        /*03a2*/ 	.short	(.L_3559 - .L_3558)


	//   ....[0]....
.L_3558:
        /*03a4*/ 	.word	0x00001270


	//   ....[1]....
        /*03a8*/ 	.word	0x000024e0


	//   ....[2]....
        /*03ac*/ 	.word	0x000025b0


	//----- nvinfo : EIATTR_CRS_STACK_SIZE
	.align		4
.L_3559:
        /*03b0*/ 	.byte	0x04, 0x1e
        /*03b2*/ 	.short	(.L_3561 - .L_3560)
.L_3560:
        /*03b4*/ 	.word	0x00000000
.L_3561:


//--------------------- .nv.info._ZN4vllm3moe44grouped_topk_fused_small_expert_count_kernelI13__nv_bfloat16fiLNS0_11ScoringFuncE1ELi512ELb0ELi22EEEvPT_PfPT1_PKT0_llllllbd --------------------------
	.section	.nv.info._ZN4vllm3moe44grouped_topk_fused_small_expert_count_kernelI13__nv_bfloat16fiLNS0_11ScoringFuncE1ELi512ELb0ELi22EEEvPT_PfPT1_PKT0_llllllbd,"",@"SHT_CUDA_INFO"
	.sectionflags	@""
	.align	4


	//----- nvinfo : EIATTR_CUDA_API_VERSION
	.align		4
        /*0000*/ 	.byte	0x04, 0x37
        /*0002*/ 	.short	(.L_3563 - .L_3562)
.L_3562:
        /*0004*/ 	.word	0x00000082


	//----- nvinfo : EIATTR_SW2861232_WAR
	.align		4
.L_3563:
        /*0008*/ 	.byte	0x01, 0x35
	.zero		2


	//----- nvinfo : EIATTR_PARAM_CBANK
	.align		4
        /*000c*/ 	.byte	0x04, 0x0a
        /*000e*/ 	.short	(.L_3565 - .L_3564)
	.align		4
.L_3564:
        /*0010*/ 	.word	index@(.nv.constant0._ZN4vllm3moe44grouped_topk_fused_small_expert_count_kernelI13__nv_bfloat16fiLNS0_11ScoringFuncE1ELi512ELb0ELi22EEEvPT_PfPT1_PKT0_llllllbd)
        /*0014*/ 	.short	0x0160
        /*0016*/ 	.short	0x0060


	//----- nvinfo : EIATTR_CBANK_PARAM_SIZE
	.align		4
.L_3565:
        /*0018*/ 	.byte	0x03, 0x19
        /*001a*/ 	.short	0x0060


	//----- nvinfo : EIATTR_KPARAM_INFO
	.align		4
        /*001c*/ 	.byte	0x04, 0x17
        /*001e*/ 	.short	(.L_3567 - .L_3566)
.L_3566:
        /*0020*/ 	.word	0x00000000
        /*0024*/ 	.short	0x000b
        /*0026*/ 	.short	0x0058
        /*0028*/ 	.byte	0x00, 0xf0, 0x21, 0x00


	//----- nvinfo : EIATTR_KPARAM_INFO
	.align		4
.L_3567:
        /*002c*/ 	.byte	0x04, 0x17
        /*002e*/ 	.short	(.L_3569 - .L_3568)
.L_3568:
        /*0030*/ 	.word	0x00000000
        /*0034*/ 	.short	0x000a
        /*0036*/ 	.short	0x0050
        /*0038*/ 	.byte	0x00, 0xf0, 0x05, 0x00


	//----- nvinfo : EIATTR_KPARAM_INFO
	.align		4
.L_3569:
        /*003c*/ 	.byte	0x04, 0x17
        /*003e*/ 	.short	(.L_3571 - .L_3570)
.L_3570:
        /*0040*/ 	.word	0x00000000
        /*0044*/ 	.short	0x0009
        /*0046*/ 	.short	0x0048
        /*0048*/ 	.byte	0x00, 0xf0, 0x21, 0x00


	//----- nvinfo : EIATTR_KPARAM_INFO
	.align		4
.L_3571:
        /*004c*/ 	.byte	0x04, 0x17
        /*004e*/ 	.short	(.L_3573 - .L_3572)
.L_3572:
        /*0050*/ 	.word	0x00000000
        /*0054*/ 	.short	0x0008
        /*0056*/ 	.short	0x0040
        /*0058*/ 	.byte	0x00, 0xf0, 0x21, 0x00


	//----- nvinfo : EIATTR_KPARAM_INFO
	.align		4
.L_3573:
        /*005c*/ 	.byte	0x04, 0x17
        /*005e*/ 	.short	(.L_3575 - .L_3574)
.L_3574:
        /*0060*/ 	.word	0x00000000
        /*0064*/ 	.short	0x0007
        /*0066*/ 	.short	0x0038
        /*0068*/ 	.byte	0x00, 0xf0, 0x21, 0x00


	//----- nvinfo : EIATTR_KPARAM_INFO
	.align		4
.L_3575:
        /*006c*/ 	.byte	0x04, 0x17
        /*006e*/ 	.short	(.L_3577 - .L_3576)
.L_3576:
        /*0070*/ 	.word	0x00000000
        /*0074*/ 	.short	0x0006
        /*0076*/ 	.short	0x0030
        /*0078*/ 	.byte	0x00, 0xf0, 0x21, 0x00


	//----- nvinfo : EIATTR_KPARAM_INFO
	.align		4
.L_3577:
        /*007c*/ 	.byte	0x04, 0x17
        /*007e*/ 	.short	(.L_3579 - .L_3578)
.L_3578:
        /*0080*/ 	.word	0x00000000
        /*0084*/ 	.short	0x0005
        /*0086*/ 	.short	0x0028
        /*0088*/ 	.byte	0x00, 0xf0, 0x21, 0x00


	//----- nvinfo : EIATTR_KPARAM_INFO
	.align		4
.L_3579:
        /*008c*/ 	.byte	0x04, 0x17
        /*008e*/ 	.short	(.L_3581 - .L_3580)
.L_3580:
        /*0090*/ 	.word	0x00000000
        /*0094*/ 	.short	0x0004
        /*0096*/ 	.short	0x0020
        /*0098*/ 	.byte	0x00, 0xf0, 0x21, 0x00


	//----- nvinfo : EIATTR_KPARAM_INFO
	.align		4
.L_3581:
        /*009c*/ 	.byte	0x04, 0x17
        /*009e*/ 	.short	(.L_3583 - .L_3582)
.L_3582:
        /*00a0*/ 	.word	0x00000000
        /*00a4*/ 	.short	0x0003
        /*00a6*/ 	.short	0x0018
        /*00a8*/ 	.byte	0x00, 0xf0, 0x21, 0x00


	//----- nvinfo : EIATTR_KPARAM_INFO
	.align		4
.L_3583:
        /*00ac*/ 	.byte	0x04, 0x17
        /*00ae*/ 	.short	(.L_3585 - .L_3584)
.L_3584:
        /*00b0*/ 	.word	0x00000000
        /*00b4*/ 	.short	0x0002
        /*00b6*/ 	.short	0x0010
        /*00b8*/ 	.byte	0x00, 0xf0, 0x21, 0x00


	//----- nvinfo : EIATTR_KPARAM_INFO
	.align		4
.L_3585:
        /*00bc*/ 	.byte	0x04, 0x17
        /*00be*/ 	.short	(.L_3587 - .L_3586)
.L_3586:
        /*00c0*/ 	.word	0x00000000
        /*00c4*/ 	.short	0x0001
        /*00c6*/ 	.short	0x0008
        /*00c8*/ 	.byte	0x00, 0xf0, 0x21, 0x00


	//----- nvinfo : EIATTR_KPARAM_INFO
	.align		4
.L_3587:
        /*00cc*/ 	.byte	0x04, 0x17
        /*00ce*/ 	.short	(.L_3589 - .L_3588)
.L_3588:
        /*00d0*/ 	.word	0x00000000
        /*00d4*/ 	.short	0x0000
        /*00d6*/ 	.short	0x0000
        /*00d8*/ 	.byte	0x00, 0xf0, 0x21, 0x00


	//----- nvinfo : EIATTR_MAXREG_COUNT
	.align		4
.L_3589:
        /*00dc*/ 	.byte	0x03, 0x1b
        /*00de*/ 	.short	0x00ff


	//----- nvinfo : EIATTR_NUM_BARRIERS
	.align		4
        /*00e0*/ 	.byte	0x02, 0x4c
        /*00e2*/ 	.byte	0x01
	.zero		1


	//----- nvinfo : EIATTR_MERCURY_ISA_VERSION
	.align		4
        /*00e4*/ 	.byte	0x03, 0x5f
        /*00e6*/ 	.short	0x0000


	//----- nvinfo : EIATTR_COOP_GROUP_MASK_REGIDS
	.align		4
        /*00e8*/ 	.byte	0x04, 0x29
        /*00ea*/ 	.short	(.L_3591 - .L_3590)


	//   ....[0]....
.L_3590:
        /*00ec*/ 	.word	0xffffffff


	//   ....[1]....
        /*00f0*/ 	.word	0xffffffff


	//   ....[2]....
        /*00f4*/ 	.word	0xffffffff


	//   ....[3]....
        /*00f8*/ 	.word	0xffffffff


	//   ....[4]....
        /*00fc*/ 	.word	0xffffffff


	//   ....[5]....
        /*0100*/ 	.word	0xffffffff


	//   ....[6]....
        /*0104*/ 	.word	0xffffffff


	//   ....[7]....
        /*0108*/ 	.word	0xffffffff


	//   ....[8]....
        /*010c*/ 	.word	0xffffffff


	//   ....[9]....
        /*0110*/ 	.word	0xffffffff


	//   ....[10]....
        /*0114*/ 	.word	0xffffffff


	//   ....[11]....
        /*0118*/ 	.word	0xffffffff


	//   ....[12]....
        /*011c*/ 	.word	0xffffffff


	//   ....[13]....
        /*0120*/ 	.word	0xffffffff


	//   ....[14]....
        /*0124*/ 	.word	0xffffffff


	//   ....[15]....
        /*0128*/ 	.word	0xffffffff


	//   ....[16]....
        /*012c*/ 	.word	0xffffffff


	//   ....[17]....
        /*0130*/ 	.word	0xffffffff


	//   ....[18]....
        /*0134*/ 	.word	0xffffffff


	//   ....[19]....
        /*0138*/ 	.word	0xffffffff


	//   ....[20]....
        /*013c*/ 	.word	0xffffffff


	//   ....[21]....
        /*0140*/ 	.word	0xffffffff


	//   ....[22]....
        /*0144*/ 	.word	0xffffffff


	//   ....[23]....
        /*0148*/ 	.word	0xffffffff


	//   ....[24]....
        /*014c*/ 	.word	0xffffffff


	//   ....[25]....
        /*0150*/ 	.word	0xffffffff


	//   ....[26]....
        /*0154*/ 	.word	0xffffffff


	//   ....[27]....
        /*0158*/ 	.word	0xffffffff


	//   ....[28]....
        /*015c*/ 	.word	0xffffffff


	//   ....[29]....
        /*0160*/ 	.word	0xffffffff


	//   ....[30]....
        /*0164*/ 	.word	0xffffffff


	//   ....[31]....
        /*0168*/ 	.word	0xffffffff


	//   ....[32]....
        /*016c*/ 	.word	0xffffffff


	//   ....[33]....
        /*0170*/ 	.word	0xffffffff


	//   ....[34]....
        /*0174*/ 	.word	0xffffffff


	//   ....[35]....
        /*0178*/ 	.word	0xffffffff


	//   ....[36]....
        /*017c*/ 	.word	0xffffffff


	//   ....[37]....
        /*0180*/ 	.word	0xffffffff


	//   ....[38]....
        /*0184*/ 	.word	0xffffffff


	//   ....[39]....
        /*0188*/ 	.word	0xffffffff


	//   ....[40]....
        /*018c*/ 	.word	0xffffffff


	//   ....[41]....
        /*0190*/ 	.word	0xffffffff


	//   ....[42]....
        /*0194*/ 	.word	0xffffffff


	//   ....[43]....
        /*0198*/ 	.word	0xffffffff


	//   ....[44]....
        /*019c*/ 	.word	0xffffffff


	//   ....[45]....
        /*01a0*/ 	.word	0xffffffff


	//   ....[46]....
        /*01a4*/ 	.word	0xffffffff


	//   ....[47]....
        /*01a8*/ 	.word	0xffffffff


	//   ....[48]....
        /*01ac*/ 	.word	0xffffffff


	//   ....[49]....
        /*01b0*/ 	.word	0xffffffff


	//   ....[50]....
        /*01b4*/ 	.word	0xffffffff


	//   ....[51]....
        /*01b8*/ 	.word	0xffffffff


	//   ....[52]....
        /*01bc*/ 	.word	0xffffffff


	//   ....[53]....
        /*01c0*/ 	.word	0xffffffff


	//   ....[54]....
        /*01c4*/ 	.word	0xffffffff


	//   ....[55]....
        /*01c8*/ 	.word	0xffffffff


	//   ....[56]....
        /*01cc*/ 	.word	0xffffffff


	//   ....[57]....
        /*01d0*/ 	.word	0xffffffff


	//   ....[58]....
        /*01d4*/ 	.word	0xffffffff


	//   ....[59]....
        /*01d8*/ 	.word	0xffffffff


	//   ....[60]....
        /*01dc*/ 	.word	0xffffffff


	//   ....[61]....
        /*01e0*/ 	.word	0xffffffff


	//   ....[62]....
        /*01e4*/ 	.word	0xffffffff


	//   ....[63]....
        /*01e8*/ 	.word	0xffffffff


	//   ....[64]....
        /*01ec*/ 	.word	0xffffffff


	//   ....[65]....
        /*01f0*/ 	.word	0xffffffff


	//----- nvinfo : EIATTR_COOP_GROUP_INSTR_OFFSETS
	.align		4
.L_3591:
        /*01f4*/ 	.byte	0x04, 0x28
        /*01f6*/ 	.short	(.L_3593 - .L_3592)


	//   ....[0]....
.L_3592:
        /*01f8*/ 	.word	0x00000150


	//   ....[1]....
        /*01fc*/ 	.word	0x000008d0


	//   ....[2]....
        /*0200*/ 	.word	0x00000900


	//   ....[3]....
        /*0204*/ 	.word	0x00000980


	//   ....[4]....
        /*0208*/ 	.word	0x00000990


	//   ....[5]....
        /*020c*/ 	.word	0x000009e0


	//   ....[6]....
        /*0210*/ 	.word	0x000009f0


	//   ....[7]....
        /*0214*/ 	.word	0x00000a40


	//   ....[8]....
        /*0218*/ 	.word	0x00000a50


	//   ....[9]....
        /*021c*/ 	.word	0x00000aa0


	//   ....[10]....
        /*0220*/ 	.word	0x00000ab0


	//   ....[11]....
        /*0224*/ 	.word	0x00000b70


	//   ....[12]....
        /*0228*/ 	.word	0x00000ba0


	//   ....[13]....
        /*022c*/ 	.word	0x00000c20


	//   ....[14]....
        /*0230*/ 	.word	0x00000c30


	//   ....[15]....
        /*0234*/ 	.word	0x00000c80


	//   ....[16]....
        /*0238*/ 	.word	0x00000c90


	//   ....[17]....
        /*023c*/ 	.word	0x00000ce0


	//   ....[18]....
        /*0240*/ 	.word	0x00000cf0


	//   ....[19]....
        /*0244*/ 	.word	0x00000d60


	//   ....[20]....
        /*0248*/ 	.word	0x00000d90


	//   ....[21]....
        /*024c*/ 	.word	0x00000f10


	//   ....[22]....
        /*0250*/ 	.word	0x00000f20


	//   ....[23]....
        /*0254*/ 	.word	0x00000f70


	//   ....[24]....
        /*0258*/ 	.word	0x00000f80


	//   ....[25]....
        /*025c*/ 	.word	0x00000fd0


	//   ....[26]....
        /*0260*/ 	.word	0x00000fe0


	//   ....[27]....
        /*0264*/ 	.word	0x00001030


	//   ....[28]....
        /*0268*/ 	.word	0x00001040


	//   ....[29]....
        /*026c*/ 	.word	0x00001090


	//   ....[30]....
        /*0270*/ 	.word	0x000010a0


	//   ....[31]....
        /*0274*/ 	.word	0x000017a0


	//   ....[32]....
        /*0278*/ 	.word	0x000017c0


	//   ....[33]....
        /*027c*/ 	.word	0x00001810


	//   ....[34]....
        /*0280*/ 	.word	0x00001820


	//   ....[35]....
        /*0284*/ 	.word	0x00001870


	//   ....[36]....
        /*0288*/ 	.word	0x00001880


	//   ....[37]....
        /*028c*/ 	.word	0x000018d0


	//   ....[38]....
        /*0290*/ 	.word	0x000018e0


	//   ....[39]....
        /*0294*/ 	.word	0x00001940


	//   ....[40]....
        /*0298*/ 	.word	0x00001960


	//   ....[41]....
        /*029c*/ 	.word	0x00001a20


	//   ....[42]....
        /*02a0*/ 	.word	0x00001a40


	//   ....[43]....
        /*02a4*/ 	.word	0x00001a90


	//   ....[44]....
        /*02a8*/ 	.word	0x00001aa0


	//   ....[45]....
        /*02ac*/ 	.word	0x00001af0


	//   ....[46]....
        /*02b0*/ 	.word	0x00001b00


	//   ....[47]....
        /*02b4*/ 	.word	0x00001b70


	//   ....[48]....
        /*02b8*/ 	.word	0x00001b80


	//   ....[49]....
        /*02bc*/ 	.word	0x00001bf0


	//   ....[50]....
        /*02c0*/ 	.word	0x00001c10


	//   ....[51]....
        /*02c4*/ 	.word	0x00001d80


	//   ....[52]....
        /*02c8*/ 	.word	0x00001d90


	//   ....[53]....
        /*02cc*/ 	.word	0x00001de0


	//   ....[54]....
        /*02d0*/ 	.word	0x00001df0


	//   ....[55]....
        /*02d4*/ 	.word	0x00001e40


	//   ....[56]....
        /*02d8*/ 	.word	0x00001e50


	//   ....[57]....
        /*02dc*/ 	.word	0x00001ea0


	//   ....[58]....
        /*02e0*/ 	.word	0x00001eb0


	//   ....[59]....
        /*02e4*/ 	.word	0x00001f00


	//   ....[60]....
        /*02e8*/ 	.word	0x00001f10


	//   ....[61]....
        /*02ec*/ 	.word	0x000020c0


	//   ....[62]....
        /*02f0*/ 	.word	0x00002100


	//   ....[63]....
        /*02f4*/ 	.word	0x00002120


	//   ....[64]....
        /*02f8*/ 	.word	0x00002140


	//   ....[65]....
        /*02fc*/ 	.word	0x00002170


	//----- nvinfo : EIATTR_EXIT_INSTR_OFFSETS
	.align		4
.L_3593:
        /*0300*/ 	.byte	0x04, 0x1c
        /*0302*/ 	.short	(.L_3595 - .L_3594)


	//   ....[0]....
.L_3594:
        /*0304*/ 	.word	0x000012e0


	//   ....[1]....
        /*0308*/ 	.word	0x00002300


	//   ....[2]....
        /*030c*/ 	.word	0x000023e0


	//----- nvinfo : EIATTR_CRS_STACK_SIZE
	.align		4
.L_3595:
        /*0310*/ 	.byte	0x04, 0x1e
        /*0312*/ 	.short	(.L_3597 - .L_3596)
.L_3596:
        /*0314*/ 	.word	0x00000000
.L_3597:


//--------------------- .nv.info._ZN4vllm3moe44grouped_topk_fused_small_expert_count_kernelI13__nv_bfloat16fiLNS0_11ScoringFuncE1ELi256ELb1ELi8EEEvPT_PfPT1_PKT0_llllllbd --------------------------
	.section	.nv.info._ZN4vllm3moe44grouped_topk_fused_small_expert_count_kernelI13__nv_bfloat16fiLNS0_11ScoringFuncE1ELi256ELb1ELi8EEEvPT_PfPT1_PKT0_llllllbd,"",@"SHT_CUDA_INFO"
	.sectionflags	@""
	.align	4


	//----- nvinfo : EIATTR_CUDA_API_VERSION
	.align		4
        /*0000*/ 	.byte	0x04, 0x37
        /*0002*/ 	.short	(.L_3599 - .L_3598)
.L_3598:
        /*0004*/ 	.word	0x00000082


	//----- nvinfo : EIATTR_SW2861232_WAR
	.align		4
.L_3599:
        /*0008*/ 	.byte	0x01, 0x35
	.zero		2


	//----- nvinfo : EIATTR_PARAM_CBANK
	.align		4
        /*000c*/ 	.byte	0x04, 0x0a
        /*000e*/ 	.short	(.L_3601 - .L_3600)
	.align		4
.L_3600:
        /*0010*/ 	.word	index@(.nv.constant0._ZN4vllm3moe44grouped_topk_fused_small_expert_count_kernelI13__nv_bfloat16fiLNS0_11ScoringFuncE1ELi256ELb1ELi8EEEvPT_PfPT1_PKT0_llllllbd)
        /*0014*/ 	.short	0x0160
        /*0016*/ 	.short	0x0060


	//----- nvinfo : EIATTR_CBANK_PARAM_SIZE
	.align		4
.L_3601:
        /*0018*/ 	.byte	0x03, 0x19
        /*001a*/ 	.short	0x0060


	//----- nvinfo : EIATTR_KPARAM_INFO
	.align		4
        /*001c*/ 	.byte	0x04, 0x17
        /*001e*/ 	.short	(.L_3603 - .L_3602)
.L_3602:
        /*0020*/ 	.word	0x00000000
        /*0024*/ 	.short	0x000b
        /*0026*/ 	.short	0x0058
        /*0028*/ 	.byte	0x00, 0xf0, 0x21, 0x00


	//----- nvinfo : EIATTR_KPARAM_INFO
	.align		4
.L_3603:
        /*002c*/ 	.byte	0x04, 0x17
        /*002e*/ 	.short	(.L_3605 - .L_3604)
.L_3604:
        /*0030*/ 	.word	0x00000000
        /*0034*/ 	.short	0x000a
        /*0036*/ 	.short	0x0050
        /*0038*/ 	.byte	0x00, 0xf0, 0x05, 0x00


	//----- nvinfo : EIATTR_KPARAM_INFO
	.align		4
.L_3605:
        /*003c*/ 	.byte	0x04, 0x17
        /*003e*/ 	.short	(.L_3607 - .L_3606)
.L_3606:
        /*0040*/ 	.word	0x00000000
        /*0044*/ 	.short	0x0009
        /*0046*/ 	.short	0x0048
        /*0048*/ 	.byte	0x00, 0xf0, 0x21, 0x00


	//----- nvinfo : EIATTR_KPARAM_INFO
	.align		4
.L_3607:
        /*004c*/ 	.byte	0x04, 0x17
        /*004e*/ 	.short	(.L_3609 - .L_3608)
.L_3608:
        /*0050*/ 	.word	0x00000000
        /*0054*/ 	.short	0x0008
        /*0056*/ 	.short	0x0040
        /*0058*/ 	.byte	0x00, 0xf0, 0x21, 0x00


	//----- nvinfo : EIATTR_KPARAM_INFO
	.align		4
.L_3609:
        /*005c*/ 	.byte	0x04, 0x17
        /*005e*/ 	.short	(.L_3611 - .L_3610)
.L_3610:
        /*0060*/ 	.word	0x00000000
        /*0064*/ 	.short	0x0007
        /*0066*/ 	.short	0x0038
        /*0068*/ 	.byte	0x00, 0xf0, 0x21, 0x00


	//----- nvinfo : EIATTR_KPARAM_INFO
	.align		4
.L_3611:
        /*006c*/ 	.byte	0x04, 0x17
        /*006e*/ 	.short	(.L_3613 - .L_3612)
.L_3612:
        /*0070*/ 	.word	0x00000000
        /*0074*/ 	.short	0x0006
        /*0076*/ 	.short	0x0030
        /*0078*/ 	.byte	0x00, 0xf0, 0x21, 0x00


	//----- nvinfo : EIATTR_KPARAM_INFO
	.align		4
.L_3613:
        /*007c*/ 	.byte	0x04, 0x17
        /*007e*/ 	.short	(.L_3615 - .L_3614)
.L_3614:
        /*0080*/ 	.word	0x00000000
        /*0084*/ 	.short	0x0005
        /*0086*/ 	.short	0x0028
        /*0088*/ 	.byte	0x00, 0xf0, 0x21, 0x00


	//----- nvinfo : EIATTR_KPARAM_INFO
	.align		4
.L_3615:
        /*008c*/ 	.byte	0x04, 0x17
        /*008e*/ 	.short	(.L_3617 - .L_3616)
.L_3616:
        /*0090*/ 	.word	0x00000000
        /*0094*/ 	.short	0x0004
        /*0096*/ 	.short	0x0020
        /*0098*/ 	.byte	0x00, 0xf0, 0x21, 0x00


	//----- nvinfo : EIATTR_KPARAM_INFO
	.align		4
.L_3617:
        /*009c*/ 	.byte	0x04, 0x17
        /*009e*/ 	.short	(.L_3619 - .L_3618)
.L_3618:
        /*00a0*/ 	.word	0x00000000
        /*00a4*/ 	.short	0x0003
        /*00a6*/ 	.short	0x0018
        /*00a8*/ 	.byte	0x00, 0xf0, 0x21, 0x00


	//----- nvinfo : EIATTR_KPARAM_INFO
	.align		4
.L_3619:
        /*00ac*/ 	.byte	0x04, 0x17
        /*00ae*/ 	.short	(.L_3621 - .L_3620)
.L_3620:
        /*00b0*/ 	.word	0x00000000
        /*00b4*/ 	.short	0x0002
        /*00b6*/ 	.short	0x0010
        /*00b8*/ 	.byte	0x00, 0xf0, 0x21, 0x00


	//----- nvinfo : EIATTR_KPARAM_INFO
	.align		4
.L_3621:
        /*00bc*/ 	.byte	0x04, 0x17
        /*00be*/ 	.short	(.L_3623 - .L_3622)
.L_3622:
        /*00c0*/ 	.word	0x00000000
        /*00c4*/ 	.short	0x0001
        /*00c6*/ 	.short	0x0008
        /*00c8*/ 	.byte	0x00, 0xf0, 0x21, 0x00


	//----- nvinfo : EIATTR_KPARAM_INFO
	.align		4
.L_3623:
        /*00cc*/ 	.byte	0x04, 0x17
        /*00ce*/ 	.short	(.L_3625 - .L_3624)
.L_3624:
        /*00d0*/ 	.word	0x00000000
        /*00d4*/ 	.short	0x0000
        /*00d6*/ 	.short	0x0000
        /*00d8*/ 	.byte	0x00, 0xf0, 0x21, 0x00


	//----- nvinfo : EIATTR_MAXREG_COUNT
	.align		4
.L_3625:
        /*00dc*/ 	.byte	0x03, 0x1b
        /*00de*/ 	.short	0x00ff


	//----- nvinfo : EIATTR_NUM_BARRIERS
	.align		4
        /*00e0*/ 	.byte	0x02, 0x4c
        /*00e2*/ 	.byte	0x01
	.zero		1


	//----- nvinfo : EIATTR_MERCURY_ISA_VERSION
	.align		4
        /*00e4*/ 	.byte	0x03, 0x5f
        /*00e6*/ 	.short	0x0000


	//----- nvinfo : EIATTR_COOP_GROUP_MASK_REGIDS
	.align		4
        /*00e8*/ 	.byte	0x04, 0x29
        /*00ea*/ 	.short	(.L_3627 - .L_3626)


	//   ....[0]....
.L_3626:
        /*00ec*/ 	.word	0xffffffff


	//   ....[1]....
        /*00f0*/ 	.word	0xffffffff


	//   ....[2]....
        /*00f4*/ 	.word	0xffffffff


	//   ....[3]....
        /*00f8*/ 	.word	0xffffffff


	//   ....[4]....
        /*00fc*/ 	.word	0xffffffff


	//   ....[5]....
        /*0100*/ 	.word	0xffffffff


	//   ....[6]....
        /*0104*/ 	.word	0xffffffff


	//   ....[7]....
        /*0108*/ 	.word	0xffffffff


	//   ....[8]....
        /*010c*/ 	.word	0xffffffff


	//   ....[9]....
        /*0110*/ 	.word	0xffffffff


	//   ....[10]....
        /*0114*/ 	.word	0xffffffff


	//   ....[11]....
        /*0118*/ 	.word	0xffffffff


	//   ....[12]....
        /*011c*/ 	.word	0xffffffff


	//   ....[13]....
        /*0120*/ 	.word	0xffffffff


	//   ....[14]....
        /*0124*/ 	.word	0xffffffff


	//   ....[15]....
        /*0128*/ 	.word	0xffffffff


	//   ....[16]....
        /*012c*/ 	.word	0xffffffff


	//   ....[17]....
        /*0130*/ 	.word	0xffffffff


	//   ....[18]....
        /*0134*/ 	.word	0xffffffff


	//   ....[19]....
        /*0138*/ 	.word	0xffffffff


	//   ....[20]....
        /*013c*/ 	.word	0xffffffff


	//   ....[21]....
        /*0140*/ 	.word	0xffffffff


	//   ....[22]....
        /*0144*/ 	.word	0xffffffff


	//   ....[23]....
        /*0148*/ 	.word	0xffffffff


	//   ....[24]....
        /*014c*/ 	.word	0xffffffff


	//   ....[25]....
        /*0150*/ 	.word	0xffffffff


	//   ....[26]....
        /*0154*/ 	.word	0xffffffff


	//   ....[27]....
        /*0158*/ 	.word	0xffffffff


	//   ....[28]....
        /*015c*/ 	.word	0xffffffff


	//   ....[29]....
        /*0160*/ 	.word	0xffffffff


	//   ....[30]....
        /*0164*/ 	.word	0xffffffff


	//   ....[31]....
        /*0168*/ 	.word	0xffffffff


	//   ....[32]....
        /*016c*/ 	.word	0xffffffff


	//   ....[33]....
        /*0170*/ 	.word	0xffffffff


	//   ....[34]....
        /*0174*/ 	.word	0xffffffff


	//   ....[35]....
        /*0178*/ 	.word	0xffffffff


	//   ....[36]....
        /*017c*/ 	.word	0xffffffff


	//   ....[37]....
        /*0180*/ 	.word	0xffffffff


	//   ....[38]....
        /*0184*/ 	.word	0xffffffff


	//   ....[39]....
        /*0188*/ 	.word	0xffffffff


	//   ....[40]....
        /*018c*/ 	.word	0xffffffff


	//   ....[41]....
        /*0190*/ 	.word	0xffffffff


	//   ....[42]....
        /*0194*/ 	.word	0xffffffff


	//   ....[43]....
        /*0198*/ 	.word	0xffffffff


	//   ....[44]....
        /*019c*/ 	.word	0xffffffff


	//   ....[45]....
        /*01a0*/ 	.word	0xffffffff


	//   ....[46]....
        /*01a4*/ 	.word	0xffffffff


	//   ....[47]....
        /*01a8*/ 	.word	0xffffffff


	//   ....[48]....
        /*01ac*/ 	.word	0xffffffff


	//   ....[49]....
        /*01b0*/ 	.word	0xffffffff


	//   ....[50]....
        /*01b4*/ 	.word	0xffffffff


	//   ....[51]....
        /*01b8*/ 	.word	0xffffffff


	//   ....[52]....
        /*01bc*/ 	.word	0xffffffff


	//   ....[53]....
        /*01c0*/ 	.word	0xffffffff


	//   ....[54]....
        /*01c4*/ 	.word	0xffffffff


	//   ....[55]....
        /*01c8*/ 	.word	0xffffffff


	//   ....[56]....
        /*01cc*/ 	.word	0xffffffff


	//   ....[57]....
        /*01d0*/ 	.word	0xffffffff


	//   ....[58]....
        /*01d4*/ 	.word	0xffffffff


	//   ....[59]....
        /*01d8*/ 	.word	0xffffffff


	//   ....[60]....
        /*01dc*/ 	.word	0xffffffff


	//   ....[61]....
        /*01e0*/ 	.word	0xffffffff


	//   ....[62]....
        /*01e4*/ 	.word	0xffffffff


	//   ....[63]....
        /*01e8*/ 	.word	0xffffffff


	//   ....[64]....
        /*01ec*/ 	.word	0xffffffff


	//   ....[65]....
        /*01f0*/ 	.word	0xffffffff


	//   ....[66]....
        /*01f4*/ 	.word	0xffffffff


	//   ....[67]....
        /*01f8*/ 	.word	0xffffffff


	//   ....[68]....
        /*01fc*/ 	.word	0xffffffff


	//   ....[69]....
        /*0200*/ 	.word	0xffffffff


	//   ....[70]....
        /*0204*/ 	.word	0xffffffff


	//   ....[71]....
        /*0208*/ 	.word	0xffffffff


	//   ....[72]....
        /*020c*/ 	.word	0xffffffff


	//   ....[73]....
        /*0210*/ 	.word	0xffffffff


	//   ....[74]....
        /*0214*/ 	.word	0xffffffff


	//   ....[75]....
        /*0218*/ 	.word	0xffffffff


	//   ....[76]....
        /*021c*/ 	.word	0xffffffff


	//   ....[77]....
        /*0220*/ 	.word	0xffffffff


	//   ....[78]....
        /*0224*/ 	.word	0xffffffff


	//   ....[79]....
        /*0228*/ 	.word	0xffffffff


	//   ....[80]....
        /*022c*/ 	.word	0xffffffff


	//   ....[81]....
        /*0230*/ 	.word	0xffffffff


	//   ....[82]....
        /*0234*/ 	.word	0xffffffff


	//   ....[83]....
        /*0238*/ 	.word	0xffffffff


	//   ....[84]....
        /*023c*/ 	.word	0xffffffff


	//   ....[85]....
        /*0240*/ 	.word	0xffffffff


	//   ....[86]....
        /*0244*/ 	.word	0xffffffff


	//   ....[87]....
        /*0248*/ 	.word	0xffffffff


	//   ....[88]....
        /*024c*/ 	.word	0xffffffff


	//   ....[89]....
        /*0250*/ 	.word	0xffffffff


	//   ....[90]....
        /*0254*/ 	.word	0xffffffff


	//   ....[91]....
        /*0258*/ 	.word	0xffffffff


	//----- nvinfo : EIATTR_COOP_GROUP_INSTR_OFFSETS
	.align		4
.L_3627:
        /*025c*/ 	.byte	0x04, 0x28
        /*025e*/ 	.short	(.L_3629 - .L_3628)


	//   ....[0]....
.L_3628:
        /*0260*/ 	.word	0x00000040


	//   ....[1]....
        /*0264*/ 	.word	0x00000210


	//   ....[2]....
        /*0268*/ 	.word	0x000002b0


	//   ....[3]....
        /*026c*/ 	.word	0x000002f0


	//   ....[4]....
        /*0270*/ 	.word	0x00000300


	//   ....[5]....
        /*0274*/ 	.word	0x00000350


	//   ....[6]....
        /*0278*/ 	.word	0x00000360


	//   ....[7]....
        /*027c*/ 	.word	0x000003b0


	//   ....[8]....
        /*0280*/ 	.word	0x000003c0


	//   ....[9]....
        /*0284*/ 	.word	0x00000410


	//   ....[10]....
        /*0288*/ 	.word	0x00000420


	//   ....[11]....
        /*028c*/ 	.word	0x000004a0


	//   ....[12]....
        /*0290*/ 	.word	0x000004e0


	//   ....[13]....
        /*0294*/ 	.word	0x000004f0


	//   ....[14]....
        /*0298*/ 	.word	0x00000550


	//   ....[15]....
        /*029c*/ 	.word	0x00000560


	//   ....[16]....
        /*02a0*/ 	.word	0x000005e0


	//   ....[17]....
        /*02a4*/ 	.word	0x000005f0


	//   ....[18]....
        /*02a8*/ 	.word	0x00000640


	//   ....[19]....
        /*02ac*/ 	.word	0x00000650


	//   ....[20]....
        /*02b0*/ 	.word	0x000007e0


	//   ....[21]....
        /*02b4*/ 	.word	0x000007f0


	//   ....[22]....
        /*02b8*/ 	.word	0x00000840


	//   ....[23]....
        /*02bc*/ 	.word	0x00000850


	//   ....[24]....
        /*02c0*/ 	.word	0x000008a0


	//   ....[25]....
        /*02c4*/ 	.word	0x000008b0


	//   ....[26]....
        /*02c8*/ 	.word	0x00000900


	//   ....[27]....
        /*02cc*/ 	.word	0x00000910


	//   ....[28]....
        /*02d0*/ 	.word	0x00000970


	//   ....[29]....
        /*02d4*/ 	.word	0x00000980


	//   ....[30]....
        /*02d8*/ 	.word	0x00000a10


	//   ....[31]....
        /*02dc*/ 	.word	0x00000a50


	//   ....[32]....
        /*02e0*/ 	.word	0x00000a60


	//   ....[33]....
        /*02e4*/ 	.word	0x00000ab0


	//   ....[34]....
        /*02e8*/ 	.word	0x00000ac0


	//   ....[35]....
        /*02ec*/ 	.word	0x00000b10


	//   ....[36]....
        /*02f0*/ 	.word	0x00000b20


	//   ....[37]....
        /*02f4*/ 	.word	0x00000b70


	//   ....[38]....
        /*02f8*/ 	.word	0x00000b80


	//   ....[39]....
        /*02fc*/ 	.word	0x00000c20


	//   ....[40]....
        /*0300*/ 	.word	0x00000c60


	//   ....[41]....
        /*0304*/ 	.word	0x00000c70


	//   ....[42]....
        /*0308*/ 	.word	0x00000cc0


	//   ....[43]....
        /*030c*/ 	.word	0x00000cd0


	//   ....[44]....
        /*0310*/ 	.word	0x00000d20


	//   ....[45]....
        /*0314*/ 	.word	0x00000d30


	//   ....[46]....
        /*0318*/ 	.word	0x00000d80


	//   ....[47]....
        /*031c*/ 	.word	0x00000d90


	//   ....[48]....
        /*0320*/ 	.word	0x00000e20


	//   ....[49]....
        /*0324*/ 	.word	0x00000e60


	//   ....[50]....
        /*0328*/ 	.word	0x00000e70


	//   ....[51]....
        /*032c*/ 	.word	0x00000ec0


	//   ....[52]....
        /*0330*/ 	.word	0x00000ed0


	//   ....[53]....
        /*0334*/ 	.word	0x00000f30


	//   ....[54]....
        /*0338*/ 	.word	0x00000f60


	//   ....[55]....
        /*033c*/ 	.word	0x00001010


	//   ....[56]....
        /*0340*/ 	.word	0x00001050


	//   ....[57]....
        /*0344*/ 	.word	0x00001640


	//   ....[58]....
        /*0348*/ 	.word	0x00001650


	//   ....[59]....
        /*034c*/ 	.word	0x000016a0


	//   ....[60]....
        /*0350*/ 	.word	0x000016b0


	//   ....[61]....
        /*0354*/ 	.word	0x00001700


	//   ....[62]....
        /*0358*/ 	.word	0x00001710


	//   ....[63]....
        /*035c*/ 	.word	0x00001770


	//   ....[64]....
        /*0360*/ 	.word	0x00001790


	//   ....[65]....
        /*0364*/ 	.word	0x000017f0


	//   ....[66]....
        /*0368*/ 	.word	0x00001820


	//   ....[67]....
        /*036c*/ 	.word	0x000018d0


	//   ....[68]....
        /*0370*/ 	.word	0x000018f0


	//   ....[69]....
        /*0374*/ 	.word	0x00001940


	//   ....[70]....
        /*0378*/ 	.word	0x00001950


	//   ....[71]....
        /*037c*/ 	.word	0x000019a0


	//   ....[72]....
        /*0380*/ 	.word	0x000019b0


	//   ....[73]....
        /*0384*/ 	.word	0x00001a20


	//   ....[74]....
        /*0388*/ 	.word	0x00001a30


	//   ....[75]....
        /*038c*/ 	.word	0x00001a90


	//   ....[76]....
        /*0390*/ 	.word	0x00001aa0


	//   ....[77]....
        /*0394*/ 	.word	0x00001bf0


	//   ....[78]....
        /*0398*/ 	.word	0x00001c00


	//   ....[79]....
        /*039c*/ 	.word	0x00001c50


	//   ....[80]....
        /*03a0*/ 	.word	0x00001c60


	//   ....[81]....
        /*03a4*/ 	.word	0x00001cb0


	//   ....[82]....
        /*03a8*/ 	.word	0x00001cc0


	//   ....[83]....
        /*03ac*/ 	.word	0x00001d10


	//   ....[84]....
        /*03b0*/ 	.word	0x00001d20


	//   ....[85]....
        /*03b4*/ 	.word	0x00001d70


	//   ....[86]....
        /*03b8*/ 	.word	0x00001d80


	//   ....[87]....
        /*03bc*/ 	.word	0x00001ee0


	//   ....[88]....
        /*03c0*/ 	.word	0x00001f20


	//   ....[89]....
        /*03c4*/ 	.word	0x00001f40


	//   ....[90]....
        /*03c8*/ 	.word	0x00001f60


	//   ....[91]....
        /*03cc*/ 	.word	0x00001f90


	//----- nvinfo : EIATTR_EXIT_INSTR_OFFSETS
	.align		4
.L_3629:
        /*03d0*/ 	.byte	0x04, 0x1c
        /*03d2*/ 	.short	(.L_3631 - .L_3630)


	//   ....[0]....
.L_3630:
        /*03d4*/ 	.word	0x00000080


	//   ....[1]....
        /*03d8*/ 	.word	0x00000730


	//   ....[2]....
        /*03dc*/ 	.word	0x00002120


	//   ....[3]....
        /*03e0*/ 	.word	0x00002200


	//----- nvinfo : EIATTR_CRS_STACK_SIZE
	.align		4
.L_3631:
        /*03e4*/ 	.byte	0x04, 0x1e
        /*03e6*/ 	.short	(.L_3633 - .L_3632)
.L_3632:
        /*03e8*/ 	.word	0x00000000
.L_3633:


//--------------------- .nv.info._ZN4vllm3moe25grouped_topk_fused_kernelI6__half13__nv_bfloat16iLNS0_11ScoringFuncE1EEEvPT_PfPT1_PKT0_lllllbd --------------------------
	.section	.nv.info._ZN4vllm3moe25grouped_topk_fused_kernelI6__half13__nv_bfloat16iLNS0_11ScoringFuncE1EEEvPT_PfPT1_PKT0_lllllbd,"",@"SHT_CUDA_INFO"
	.sectionflags	@""
	.align	4


	//----- nvinfo : EIATTR_CUDA_API_VERSION
	.align		4
        /*0000*/ 	.byte	0x04, 0x37
        /*0002*/ 	.short	(.L_3635 - .L_3634)
.L_3634:
        /*0004*/ 	.word	0x00000082


	//----- nvinfo : EIATTR_SW2861232_WAR
	.align		4
.L_3635:
        /*0008*/ 	.byte	0x01, 0x35
	.zero		2


	//----- nvinfo : EIATTR_PARAM_CBANK
	.align		4
        /*000c*/ 	.byte	0x04, 0x0a
        /*000e*/ 	.short	(.L_3637 - .L_3636)
	.align		4
.L_3636:
        /*0010*/ 	.word	index@(.nv.constant0._ZN4vllm3moe25grouped_topk_fused_kernelI6__half13__nv_bfloat16iLNS0_11ScoringFuncE1EEEvPT_PfPT1_PKT0_lllllbd)
        /*0014*/ 	.short	0x0160
        /*0016*/ 	.short	0x0058


	//----- nvinfo : EIATTR_CBANK_PARAM_SIZE
	.align		4
.L_3637:
        /*0018*/ 	.byte	0x03, 0x19
        /*001a*/ 	.short	0x0058


	//----- nvinfo : EIATTR_KPARAM_INFO
	.align		4
        /*001c*/ 	.byte	0x04, 0x17
        /*001e*/ 	.short	(.L_3639 - .L_3638)
.L_3638:
        /*0020*/ 	.word	0x00000000
        /*0024*/ 	.short	0x000a
        /*0026*/ 	.short	0x0050
        /*0028*/ 	.byte	0x00, 0xf0, 0x21, 0x00


	//----- nvinfo : EIATTR_KPARAM_INFO
	.align		4
.L_3639:
        /*002c*/ 	.byte	0x04, 0x17
        /*002e*/ 	.short	(.L_3641 - .L_3640)
.L_3640:
        /*0030*/ 	.word	0x00000000
        /*0034*/ 	.short	0x0009
        /*0036*/ 	.short	0x0048
        /*0038*/ 	.byte	0x00, 0xf0, 0x05, 0x00


	//----- nvinfo : EIATTR_KPARAM_INFO
	.align		4
.L_3641:
        /*003c*/ 	.byte	0x04, 0x17
        /*003e*/ 	.short	(.L_3643 - .L_3642)
.L_3642:
        /*0040*/ 	.word	0x00000000
        /*0044*/ 	.short	0x0008
        /*0046*/ 	.short	0x0040
        /*0048*/ 	.byte	0x00, 0xf0, 0x21, 0x00


	//----- nvinfo : EIATTR_KPARAM_INFO
	.align		4
.L_3643:
        /*004c*/ 	.byte	0x04, 0x17
        /*004e*/ 	.short	(.L_3645 - .L_3644)
.L_3644:
        /*0050*/ 	.word	0x00000000
        /*0054*/ 	.short	0x0007
        /*0056*/ 	.short	0x0038
        /*0058*/ 	.byte	0x00, 0xf0, 0x21, 0x00


	//----- nvinfo : EIATTR_KPARAM_INFO
	.align		4
.L_3645:
        /*005c*/ 	.byte	0x04, 0x17
        /*005e*/ 	.short	(.L_3647 - .L_3646)
.L_3646:
        /*0060*/ 	.word	0x00000000
        /*0064*/ 	.short	0x0006
        /*0066*/ 	.short	0x0030
        /*0068*/ 	.byte	0x00, 0xf0, 0x21, 0x00


	//----- nvinfo : EIATTR_KPARAM_INFO
	.align		4
.L_3647:
        /*006c*/ 	.byte	0x04, 0x17
        /*006e*/ 	.short	(.L_3649 - .L_3648)
.L_3648:
        /*0070*/ 	.word	0x00000000
        /*0074*/ 	.short	0x0005
        /*0076*/ 	.short	0x0028
        /*0078*/ 	.byte	0x00, 0xf0, 0x21, 0x00


	//----- nvinfo : EIATTR_KPARAM_INFO
	.align		4
.L_3649:
        /*007c*/ 	.byte	0x04, 0x17
        /*007e*/ 	.short	(.L_3651 - .L_3650)
.L_3650:
        /*0080*/ 	.word	0x00000000
        /*0084*/ 	.short	0x0004
        /*0086*/ 	.short	0x0020
        /*0088*/ 	.byte	0x00, 0xf0, 0x21, 0x00


	//----- nvinfo : EIATTR_KPARAM_INFO
	.align		4
.L_3651:
        /*008c*/ 	.byte	0x04, 0x17
        /*008e*/ 	.short	(.L_3653 - .L_3652)
.L_3652:
        /*0090*/ 	.word	0x00000000
        /*0094*/ 	.short	0x0003
        /*0096*/ 	.short	0x0018
        /*0098*/ 	.byte	0x00, 0xf0, 0x21, 0x00


	//----- nvinfo : EIATTR_KPARAM_INFO
	.align		4
.L_3653:
        /*009c*/ 	.byte	0x04, 0x17
        /*009e*/ 	.short	(.L_3655 - .L_3654)
.L_3654:
        /*00a0*/ 	.word	0x00000000
        /*00a4*/ 	.short	0x0002
        /*00a6*/ 	.short	0x0010
        /*00a8*/ 	.byte	0x00, 0xf0, 0x21, 0x00


	//----- nvinfo : EIATTR_KPARAM_INFO
	.align		4
.L_3655:
        /*00ac*/ 	.byte	0x04, 0x17
        /*00ae*/ 	.short	(.L_3657 - .L_3656)
.L_3656:
        /*00b0*/ 	.word	0x00000000
        /*00b4*/ 	.short	0x0001
        /*00b6*/ 	.short	0x0008
        /*00b8*/ 	.byte	0x00, 0xf0, 0x21, 0x00


	//----- nvinfo : EIATTR_KPARAM_INFO
	.align		4
.L_3657:
        /*00bc*/ 	.byte	0x04, 0x17
        /*00be*/ 	.short	(.L_3659 - .L_3658)
.L_3658:
        /*00c0*/ 	.word	0x00000000
        /*00c4*/ 	.short	0x0000
        /*00c6*/ 	.short	0x0000
        /*00c8*/ 	.byte	0x00, 0xf0, 0x21, 0x00


	//----- nvinfo : EIATTR_MAXREG_COUNT
	.align		4
.L_3659:
        /*00cc*/ 	.byte	0x03, 0x1b
        /*00ce*/ 	.short	0x00ff


	//----- nvinfo : EIATTR_NUM_BARRIERS
	.align		4
        /*00d0*/ 	.byte	0x02, 0x4c
        /*00d2*/ 	.byte	0x01
	.zero		1


	//----- nvinfo : EIATTR_MERCURY_ISA_VERSION
	.align		4
        /*00d4*/ 	.byte	0x03, 0x5f
        /*00d6*/ 	.short	0x0000


	//----- nvinfo : EIATTR_COOP_GROUP_MASK_REGIDS
	.align		4
        /*00d8*/ 	.byte	0x04, 0x29
        /*00da*/ 	.short	(.L_3661 - .L_3660)


	//   ....[0]....
.L_3660:
        /*00dc*/ 	.word	0xffffffff


	//   ....[1]....
        /*00e0*/ 	.word	0xffffffff


	//   ....[2]....
        /*00e4*/ 	.word	0xffffffff


	//   ....[3]....
        /*00e8*/ 	.word	0xffffffff


	//   ....[4]....
        /*00ec*/ 	.word	0xffffffff


	//   ....[5]....
        /*00f0*/ 	.word	0xffffffff


	//   ....[6]....
        /*00f4*/ 	.word	0xffffffff


	//   ....[7]....
        /*00f8*/ 	.word	0xffffffff


	//   ....[8]....
        /*00fc*/ 	.word	0xffffffff


	//   ....[9]....
        /*0100*/ 	.word	0xffffffff


	//   ....[10]....
        /*0104*/ 	.word	0xffffffff


	//   ....[11]....
        /*0108*/ 	.word	0xffffffff


	//   ....[12]....
        /*010c*/ 	.word	0xffffffff


	//   ....[13]....
        /*0110*/ 	.word	0xffffffff


	//   ....[14]....
        /*0114*/ 	.word	0xffffffff


	//   ....[15]....
        /*0118*/ 	.word	0xffffffff


	//   ....[16]....
        /*011c*/ 	.word	0xffffffff


	//   ....[17]....
        /*0120*/ 	.word	0xffffffff


	//   ....[18]....
        /*0124*/ 	.word	0xffffffff


	//   ....[19]....
        /*0128*/ 	.word	0xffffffff


	//   ....[20]....
        /*012c*/ 	.word	0xffffffff


	//   ....[21]....
        /*0130*/ 	.word	0xffffffff


	//   ....[22]....
        /*0134*/ 	.word	0xffffffff


	//   ....[23]....
        /*0138*/ 	.word	0xffffffff


	//   ....[24]....
        /*013c*/ 	.word	0xffffffff


	//   ....[25]....
        /*0140*/ 	.word	0xffffffff


	//   ....[26]....
        /*0144*/ 	.word	0xffffffff


	//   ....[27]....
        /*0148*/ 	.word	0xffffffff


	//   ....[28]....
        /*014c*/ 	.word	0xffffffff


	//   ....[29]....
        /*0150*/ 	.word	0xffffffff


	//   ....[30]....
        /*0154*/ 	.word	0xffffffff


	//   ....[31]....
        /*0158*/ 	.word	0xffffffff


	//   ....[32]....
        /*015c*/ 	.word	0xffffffff


	//   ....[33]....
        /*0160*/ 	.word	0xffffffff


	//   ....[34]....
        /*0164*/ 	.word	0xffffffff


	//   ....[35]....
        /*0168*/ 	.word	0xffffffff


	//   ....[36]....
        /*016c*/ 	.word	0xffffffff


	//   ....[37]....
        /*0170*/ 	.word	0xffffffff


	//   ....[38]....
        /*0174*/ 	.word	0xffffffff


	//   ....[39]....
        /*0178*/ 	.word	0xffffffff


	//   ....[40]....
        /*017c*/ 	.word	0xffffffff


	//   ....[41]....
        /*0180*/ 	.word	0xffffffff


	//   ....[42]....
        /*0184*/ 	.word	0xffffffff


	//   ....[43]....
        /*0188*/ 	.word	0xffffffff


	//   ....[44]....
        /*018c*/ 	.word	0xffffffff


	//   ....[45]....
        /*0190*/ 	.word	0xffffffff


	//   ....[46]....
        /*0194*/ 	.word	0xffffffff


	//   ....[47]....
        /*0198*/ 	.word	0xffffffff


	//   ....[48]....
        /*019c*/ 	.word	0xffffffff


	//   ....[49]....
        /*01a0*/ 	.word	0xffffffff


	//   ....[50]....
        /*01a4*/ 	.word	0xffffffff


	//   ....[51]....
        /*01a8*/ 	.word	0xffffffff


	//   ....[52]....
        /*01ac*/ 	.word	0xffffffff


	//   ....[53]....
        /*01b0*/ 	.word	0xffffffff


	//   ....[54]....
        /*01b4*/ 	.word	0xffffffff


	//   ....[55]....
        /*01b8*/ 	.word	0xffffffff


	//   ....[56]....
        /*01bc*/ 	.word	0xffffffff


	//   ....[57]....
        /*01c0*/ 	.word	0xffffffff


	//   ....[58]....
        /*01c4*/ 	.word	0xffffffff


	//   ....[59]....
        /*01c8*/ 	.word	0xffffffff


	//   ....[60]....
        /*01cc*/ 	.word	0xffffffff


	//   ....[61]....
        /*01d0*/ 	.word	0xffffffff


	//   ....[62]....
        /*01d4*/ 	.word	0xffffffff


	//   ....[63]....
        /*01d8*/ 	.word	0xffffffff


	//   ....[64]....
        /*01dc*/ 	.word	0xffffffff


	//   ....[65]....
        /*01e0*/ 	.word	0xffffffff


	//   ....[66]....
        /*01e4*/ 	.word	0xffffffff


	//   ....[67]....
        /*01e8*/ 	.word	0xffffffff


	//   ....[68]....
        /*01ec*/ 	.word	0xffffffff


	//   ....[69]....
        /*01f0*/ 	.word	0xffffffff


	//   ....[70]....
        /*01f4*/ 	.word	0xffffffff


	//   ....[71]....
        /*01f8*/ 	.word	0xffffffff


	//   ....[72]....
        /*01fc*/ 	.word	0xffffffff


	//   ....[73]....
        /*0200*/ 	.word	0xffffffff


	//   ....[74]....
        /*0204*/ 	.word	0xffffffff


	//   ....[75]....
        /*0208*/ 	.word	0xffffffff


	//   ....[76]....
        /*020c*/ 	.word	0xffffffff


	//   ....[77]....
        /*0210*/ 	.word	0xffffffff


	//   ....[78]....
        /*0214*/ 	.word	0xffffffff


	//   ....[79]....
        /*0218*/ 	.word	0xffffffff


	//   ....[80]....
        /*021c*/ 	.word	0xffffffff


	//   ....[81]....
        /*0220*/ 	.word	0xffffffff


	//   ....[82]....
        /*0224*/ 	.word	0xffffffff


	//   ....[83]....
        /*0228*/ 	.word	0xffffffff


	//   ....[84]....
        /*022c*/ 	.word	0xffffffff


	//   ....[85]....
        /*0230*/ 	.word	0xffffffff


	//   ....[86]....
        /*0234*/ 	.word	0xffffffff


	//   ....[87]....
        /*0238*/ 	.word	0xffffffff


	//   ....[88]....
        /*023c*/ 	.word	0xffffffff


	//   ....[89]....
        /*0240*/ 	.word	0xffffffff


	//   ....[90]....
        /*0244*/ 	.word	0xffffffff


	//   ....[91]....
        /*0248*/ 	.word	0xffffffff


	//   ....[92]....
        /*024c*/ 	.word	0xffffffff


	//   ....[93]....
        /*0250*/ 	.word	0xffffffff


	//   ....[94]....
        /*0254*/ 	.word	0xffffffff


	//   ....[95]....
        /*0258*/ 	.word	0xffffffff


	//   ....[96]....
        /*025c*/ 	.word	0xffffffff


	//   ....[97]....
        /*0260*/ 	.word	0xffffffff


	//   ....[98]....
        /*0264*/ 	.word	0xffffffff


	//   ....[99]....
        /*0268*/ 	.word	0xffffffff


	//   ....[100]....
        /*026c*/ 	.word	0xffffffff


	//   ....[101]....
        /*0270*/ 	.word	0xffffffff


	//   ....[102]....
        /*0274*/ 	.word	0xffffffff


	//   ....[103]....
        /*0278*/ 	.word	0xffffffff


	//   ....[104]....
        /*027c*/ 	.word	0xffffffff


	//   ....[105]....
        /*0280*/ 	.word	0xffffffff


	//   ....[106]....
        /*0284*/ 	.word	0xffffffff


	//   ....[107]....
        /*0288*/ 	.word	0xffffffff


	//   ....[108]....
        /*028c*/ 	.word	0xffffffff


	//   ....[109]....
        /*0290*/ 	.word	0xffffffff


	//   ....[110]....
        /*0294*/ 	.word	0xffffffff


	//   ....[111]....
        /*0298*/ 	.word	0xffffffff


	//   ....[112]....
        /*029c*/ 	.word	0xffffffff


	//   ....[113]....
        /*02a0*/ 	.word	0xffffffff


	//   ....[114]....
        /*02a4*/ 	.word	0xffffffff


	//   ....[115]....
        /*02a8*/ 	.word	0xffffffff


	//   ....[116]....
        /*02ac*/ 	.word	0xffffffff


	//   ....[117]....
        /*02b0*/ 	.word	0xffffffff


	//   ....[118]....
        /*02b4*/ 	.word	0xffffffff


	//   ....[119]....
        /*02b8*/ 	.word	0xffffffff


	//   ....[120]....
        /*02bc*/ 	.word	0xffffffff


	//   ....[121]....
        /*02c0*/ 	.word	0xffffffff


	//   ....[122]....
        /*02c4*/ 	.word	0xffffffff


	//   ....[123]....
        /*02c8*/ 	.word	0xffffffff


	//   ....[124]....
        /*02cc*/ 	.word	0xffffffff


	//   ....[125]....
        /*02d0*/ 	.word	0xffffffff


	//   ....[126]....
        /*02d4*/ 	.word	0xffffffff


	//   ....[127]....
        /*02d8*/ 	.word	0xffffffff


	//   ....[128]....
        /*02dc*/ 	.word	0xffffffff


	//   ....[129]....
        /*02e0*/ 	.word	0xffffffff


	//   ....[130]....
        /*02e4*/ 	.word	0xffffffff


	//   ....[131]....
        /*02e8*/ 	.word	0xffffffff


	//   ....[132]....
        /*02ec*/ 	.word	0xffffffff


	//   ....[133]....
        /*02f0*/ 	.word	0xffffffff


	//   ....[134]....
        /*02f4*/ 	.word	0xffffffff


	//   ....[135]....
        /*02f8*/ 	.word	0xffffffff


	//   ....[136]....
        /*02fc*/ 	.word	0xffffffff


	//   ....[137]....
        /*0300*/ 	.word	0xffffffff


	//   ....[138]....
        /*0304*/ 	.word	0xffffffff


	//   ....[139]....
        /*0308*/ 	.word	0xffffffff


	//   ....[140]....
        /*030c*/ 	.word	0xffffffff


	//   ....[141]....
        /*0310*/ 	.word	0xffffffff


	//   ....[142]....
        /*0314*/ 	.word	0xffffffff


	//   ....[143]....
        /*0318*/ 	.word	0xffffffff


	//   ....[144]....
        /*031c*/ 	.word	0xffffffff


	//   ....[145]....
        /*0320*/ 	.word	0xffffffff


	//   ....[146]....
        /*0324*/ 	.word	0xffffffff


	//   ....[147]....
        /*0328*/ 	.word	0xffffffff


	//   ....[148]....
        /*032c*/ 	.word	0xffffffff


	//   ....[149]....
        /*0330*/ 	.word	0xffffffff


	//   ....[150]....
        /*0334*/ 	.word	0xffffffff


	//   ....[151]....
        /*0338*/ 	.word	0xffffffff


	//   ....[152]....
        /*033c*/ 	.word	0xffffffff


	//   ....[153]....
        /*0340*/ 	.word	0xffffffff


	//   ....[154]....
        /*0344*/ 	.word	0xffffffff


	//   ....[155]....
        /*0348*/ 	.word	0xffffffff


	//   ....[156]....
        /*034c*/ 	.word	0xffffffff


	//   ....[157]....
        /*0350*/ 	.word	0xffffffff


	//   ....[158]....
        /*0354*/ 	.word	0xffffffff


	//   ....[159]....
        /*0358*/ 	.word	0xffffffff


	//   ....[160]....
        /*035c*/ 	.word	0xffffffff


	//   ....[161]....
        /*0360*/ 	.word	0xffffffff


	//   ....[162]....
        /*0364*/ 	.word	0xffffffff


	//   ....[163]....
        /*0368*/ 	.word	0xffffffff


	//   ....[164]....
        /*036c*/ 	.word	0xffffffff


	//   ....[165]....
        /*0370*/ 	.word	0xffffffff


	//   ....[166]....
        /*0374*/ 	.word	0xffffffff


	//   ....[167]....
        /*0378*/ 	.word	0xffffffff


	//   ....[168]....
        /*037c*/ 	.word	0xffffffff


	//   ....[169]....
        /*0380*/ 	.word	0xffffffff


	//   ....[170]....
        /*0384*/ 	.word	0xffffffff


	//   ....[171]....
        /*0388*/ 	.word	0xffffffff


	//   ....[172]....
        /*038c*/ 	.word	0xffffffff


	//   ....[173]....
        /*0390*/ 	.word	0xffffffff


	//   ....[174]....
        /*0394*/ 	.word	0xffffffff


	//   ....[175]....
        /*0398*/ 	.word	0xffffffff


	//   ....[176]....
        /*039c*/ 	.word	0xffffffff


	//   ....[177]....
        /*03a0*/ 	.word	0xffffffff


	//   ....[178]....
        /*03a4*/ 	.word	0xffffffff


	//   ....[179]....
        /*03a8*/ 	.word	0xffffffff


	//   ....[180]....
        /*03ac*/ 	.word	0xffffffff


	//   ....[181]....
        /*03b0*/ 	.word	0xffffffff


	//   ....[182]....
        /*03b4*/ 	.word	0xffffffff


	//   ....[183]....
        /*03b8*/ 	.word	0xffffffff


	//   ....[184]....
        /*03bc*/ 	.word	0xffffffff


	//   ....[185]....
        /*03c0*/ 	.word	0xffffffff


	//   ....[186]....
        /*03c4*/ 	.word	0xffffffff


	//   ....[187]....
        /*03c8*/ 	.word	0xffffffff


	//   ....[188]....
        /*03cc*/ 	.word	0xffffffff


	//   ....[189]....
        /*03d0*/ 	.word	0xffffffff


	//   ....[190]....
        /*03d4*/ 	.word	0xffffffff


	//   ....[191]....
        /*03d8*/ 	.word	0xffffffff


	//   ....[192]....
        /*03dc*/ 	.word	0xffffffff


	//   ....[193]....
        /*03e0*/ 	.word	0xffffffff


	//   ....[194]....
        /*03e4*/ 	.word	0xffffffff


	//   ....[195]....
        /*03e8*/ 	.word	0xffffffff


	//   ....[196]....
        /*03ec*/ 	.word	0xffffffff


	//   ....[197]....
        /*03f0*/ 	.word	0xffffffff


	//   ....[198]....
        /*03f4*/ 	.word	0xffffffff


	//   ....[199]....
        /*03f8*/ 	.word	0xffffffff


	//   ....[200]....
        /*03fc*/ 	.word	0xffffffff


	//   ....[201]....
        /*0400*/ 	.word	0xffffffff


	//   ....[202]....
        /*0404*/ 	.word	0xffffffff


	//   ....[203]....
        /*0408*/ 	.word	0xffffffff


	//   ....[204]....
        /*040c*/ 	.word	0xffffffff


	//   ....[205]....
        /*0410*/ 	.word	0xffffffff


	//   ....[206]....
        /*0414*/ 	.word	0xffffffff


	//   ....[207]....
        /*0418*/ 	.word	0xffffffff


	//   ....[208]....
        /*041c*/ 	.word	0xffffffff


	//   ....[209]....
        /*0420*/ 	.word	0xffffffff


	//   ....[210]....
        /*0424*/ 	.word	0xffffffff


	//   ....[211]....
        /*0428*/ 	.word	0xffffffff


	//   ....[212]....
        /*042c*/ 	.word	0xffffffff


	//   ....[213]....
        /*0430*/ 	.word	0xffffffff


	//   ....[214]....
        /*0434*/ 	.word	0xffffffff


	//   ....[215]....
        /*0438*/ 	.word	0xffffffff


	//   ....[216]....
        /*043c*/ 	.word	0xffffffff


	//   ....[217]....
        /*0440*/ 	.word	0xffffffff


	//   ....[218]....
        /*0444*/ 	.word	0xffffffff


	//   ....[219]....
        /*0448*/ 	.word	0xffffffff


	//   ....[220]....
        /*044c*/ 	.word	0xffffffff


	//   ....[221]....
        /*0450*/ 	.word	0xffffffff


	//   ....[222]....
        /*0454*/ 	.word	0xffffffff


	//   ....[223]....
        /*0458*/ 	.word	0xffffffff


	//   ....[224]....
        /*045c*/ 	.word	0xffffffff


	//   ....[225]....
        /*0460*/ 	.word	0xffffffff


	//   ....[226]....
        /*0464*/ 	.word	0xffffffff


	//   ....[227]....
        /*0468*/ 	.word	0xffffffff


	//   ....[228]....
        /*046c*/ 	.word	0xffffffff


	//   ....[229]....
        /*0470*/ 	.word	0xffffffff


	//   ....[230]....
        /*0474*/ 	.word	0xffffffff


	//   ....[231]....
        /*0478*/ 	.word	0xffffffff


	//   ....[232]....
        /*047c*/ 	.word	0xffffffff


	//   ....[233]....
        /*0480*/ 	.word	0xffffffff


	//   ....[234]....
        /*0484*/ 	.word	0xffffffff


	//   ....[235]....
        /*0488*/ 	.word	0xffffffff


	//   ....[236]....
        /*048c*/ 	.word	0xffffffff


	//   ....[237]....
        /*0490*/ 	.word	0xffffffff


	//   ....[238]....
        /*0494*/ 	.word	0xffffffff


	//   ....[239]....
        /*0498*/ 	.word	0xffffffff


	//   ....[240]....
        /*049c*/ 	.word	0xffffffff


	//   ....[241]....
        /*04a0*/ 	.word	0xffffffff


	//   ....[242]....
        /*04a4*/ 	.word	0xffffffff


	//   ....[243]....
        /*04a8*/ 	.word	0xffffffff


	//   ....[244]....
        /*04ac*/ 	.word	0xffffffff


	//   ....[245]....
        /*04b0*/ 	.word	0xffffffff


	//   ....[246]....
        /*04b4*/ 	.word	0xffffffff


	//   ....[247]....
        /*04b8*/ 	.word	0xffffffff


	//   ....[248]....
        /*04bc*/ 	.word	0xffffffff


	//   ....[249]....
        /*04c0*/ 	.word	0xffffffff


	//   ....[250]....
        /*04c4*/ 	.word	0xffffffff


	//   ....[251]....
        /*04c8*/ 	.word	0xffffffff


	//   ....[252]....
        /*04cc*/ 	.word	0xffffffff


	//   ....[253]....
        /*04d0*/ 	.word	0xffffffff


	//   ....[254]....
        /*04d4*/ 	.word	0xffffffff


	//   ....[255]....
        /*04d8*/ 	.word	0xffffffff


	//   ....[0]....
        /*04dc*/ 	.word	0xffffffff


	//   ....[1]....
        /*04e0*/ 	.word	0xffffffff


	//   ....[2]....
        /*04e4*/ 	.word	0xffffffff


	//   ....[3]....
        /*04e8*/ 	.word	0xffffffff


	//   ....[4]....
        /*04ec*/ 	.word	0xffffffff


	//   ....[5]....
        /*04f0*/ 	.word	0xffffffff


	//   ....[6]....
        /*04f4*/ 	.word	0xffffffff


	//   ....[7]....
        /*04f8*/ 	.word	0xffffffff


	//   ....[8]....
        /*04fc*/ 	.word	0xffffffff


	//   ....[9]....
        /*0500*/ 	.word	0xffffffff


	//   ....[10]....
        /*0504*/ 	.word	0xffffffff


	//   ....[11]....
        /*0508*/ 	.word	0xffffffff


	//   ....[12]....
        /*050c*/ 	.word	0xffffffff


	//   ....[13]....
        /*0510*/ 	.word	0xffffffff


	//   ....[14]....
        /*0514*/ 	.word	0xffffffff


	//   ....[15]....
        /*0518*/ 	.word	0xffffffff


	//   ....[16]....
        /*051c*/ 	.word	0xffffffff


	//   ....[17]....
        /*0520*/ 	.word	0xffffffff


	//   ....[18]....
        /*0524*/ 	.word	0xffffffff


	//   ....[19]....
        /*0528*/ 	.word	0xffffffff


	//   ....[20]....
        /*052c*/ 	.word	0xffffffff


	//   ....[21]....
        /*0530*/ 	.word	0xffffffff


	//   ....[22]....
        /*0534*/ 	.word	0xffffffff


	//----- nvinfo : EIATTR_COOP_GROUP_INSTR_OFFSETS
	.align		4
.L_3661:
        /*0538*/ 	.byte	0x04, 0x28
        /*053a*/ 	.short	(.L_3663 - .L_3662)


	//   ....[0]....
.L_3662:
        /*053c*/ 	.word	0x00001400


	//   ....[1]....
        /*0540*/ 	.word	0x00001440


	//   ....[2]....
        /*0544*/ 	.word	0x00001480


	//   ....[3]....
        /*0548*/ 	.word	0x000014c0


	//   ....[4]....
        /*054c*/ 	.word	0x00001500


	//   ....[5]....
        /*0550*/ 	.word	0x00001560


	//   ....[6]....
        /*0554*/ 	.word	0x000015e0


	//   ....[7]....
        /*0558*/ 	.word	0x00001620


	//   ....[8]....
        /*055c*/ 	.word	0x00001660


	//   ....[9]....
        /*0560*/ 	.word	0x000016a0


	//   ....[10]....
        /*0564*/ 	.word	0x000016e0


	//   ....[11]....
        /*0568*/ 	.word	0x00001910


	//   ....[12]....
        /*056c*/ 	.word	0x00001a60


	//   ....[13]....
        /*0570*/ 	.word	0x00001ad0


	//   ....[14]....
        /*0574*/ 	.word	0x00001ae0


	//   ....[15]....
        /*0578*/ 	.word	0x00001b90


	//   ....[16]....
        /*057c*/ 	.word	0x00001bb0


	//   ....[17]....
        /*0580*/ 	.word	0x00001c60


	//   ....[18]....
        /*0584*/ 	.word	0x00001c70


	//   ....[19]....
        /*0588*/ 	.word	0x00001d10


	//   ....[20]....
        /*058c*/ 	.word	0x00001d30


	//   ....[21]....
        /*0590*/ 	.word	0x00001de0


	//   ....[22]....
        /*0594*/ 	.word	0x00001df0


	//   ....[23]....
        /*0598*/ 	.word	0x00001e90


	//   ....[24]....
        /*059c*/ 	.word	0x00001ea0


	//   ....[25]....
        /*05a0*/ 	.word	0x00001f40


	//   ....[26]....
        /*05a4*/ 	.word	0x00001f60


	//   ....[27]....
        /*05a8*/ 	.word	0x00002040


	//   ....[28]....
        /*05ac*/ 	.word	0x00002050


	//   ....[29]....
        /*05b0*/ 	.word	0x000020e0


	//   ....[30]....
        /*05b4*/ 	.word	0x000020f0


	//   ....[31]....
        /*05b8*/ 	.word	0x00002180


	//   ....[32]....
        /*05bc*/ 	.word	0x00002190


	//   ....[33]....
        /*05c0*/ 	.word	0x00002220


	//   ....[34]....
        /*05c4*/ 	.word	0x00002230


	//   ....[35]....
        /*05c8*/ 	.word	0x000022c0


	//   ....[36]....
        /*05cc*/ 	.word	0x000022d0


	//   ....[37]....
        /*05d0*/ 	.word	0x00002360


	//   ....[38]....
        /*05d4*/ 	.word	0x00002370


	//   ....[39]....
        /*05d8*/ 	.word	0x00002400


	//   ....[40]....
        /*05dc*/ 	.word	0x00002410


	//   ....[41]....
        /*05e0*/ 	.word	0x000024a0


	//   ....[42]....
        /*05e4*/ 	.word	0x000024b0


	//   ....[43]....
        /*05e8*/ 	.word	0x000025c0


	//   ....[44]....
        /*05ec*/ 	.word	0x000025d0


	//   ....[45]....
        /*05f0*/ 	.word	0x00002660


	//   ....[46]....
        /*05f4*/ 	.word	0x00002670


	//   ....[47]....
        /*05f8*/ 	.word	0x00002700


	//   ....[48]....
        /*05fc*/ 	.word	0x00002710


	//   ....[49]....
        /*0600*/ 	.word	0x000027a0


	//   ....[50]....
        /*0604*/ 	.word	0x000027b0


	//   ....[51]....
        /*0608*/ 	.word	0x00002850


	//   ....[52]....
        /*060c*/ 	.word	0x00002860


	//   ....[53]....
        /*0610*/ 	.word	0x000028f0


	//   ....[54]....
        /*0614*/ 	.word	0x000029d0


	//   ....[55]....
        /*0618*/ 	.word	0x000029f0


	//   ....[56]....
        /*061c*/ 	.word	0x00002aa0


	//   ....[57]....
        /*0620*/ 	.word	0x00002ac0


	//   ....[58]....
        /*0624*/ 	.word	0x00002b70


	//   ....[59]....
        /*0628*/ 	.word	0x00002b80


	//   ....[60]....
        /*062c*/ 	.word	0x00002c20


	//   ....[61]....
        /*0630*/ 	.word	0x00002c40


	//   ....[62]....
        /*0634*/ 	.word	0x00002cf0


	//   ....[63]....
        /*0638*/ 	.word	0x00002d00


	//   ....[64]....
        /*063c*/ 	.word	0x00002da0


	//   ....[65]....
        /*0640*/ 	.word	0x00002db0


	//   ....[66]....
        /*0644*/ 	.word	0x00002e50


	//   ....[67]....
        /*0648*/ 	.word	0x00002e70


	//   ....[68]....
        /*064c*/ 	.word	0x00002f50


	//   ....[69]....
        /*0650*/ 	.word	0x00002f60


	//   ....[70]....
        /*0654*/ 	.word	0x00002ff0


	//   ....[71]....
        /*0658*/ 	.word	0x00003000


	//   ....[72]....
        /*065c*/ 	.word	0x00003090


	//   ....[73]....
        /*0660*/ 	.word	0x000030a0


	//   ....[74]....
        /*0664*/ 	.word	0x00003130


	//   ....[75]....
        /*0668*/ 	.word	0x00003140


	//   ....[76]....
        /*066c*/ 	.word	0x000031d0


	//   ....[77]....
        /*0670*/ 	.word	0x000031e0


	//   ....[78]....
        /*0674*/ 	.word	0x00003270


	//   ....[79]....
        /*0678*/ 	.word	0x00003280


	//   ....[80]....
        /*067c*/ 	.word	0x00003310


	//   ....[81]....
        /*0680*/ 	.word	0x00003320


	//   ....[82]....
        /*0684*/ 	.word	0x000033b0


	//   ....[83]....
        /*0688*/ 	.word	0x000033c0


	//   ....[84]....
        /*068c*/ 	.word	0x000034e0


	//   ....[85]....
        /*0690*/ 	.word	0x000034f0


	//   ....[86]....
        /*0694*/ 	.word	0x00003580


	//   ....[87]....
        /*0698*/ 	.word	0x00003590


	//   ....[88]....
        /*069c*/ 	.word	0x00003620


	//   ....[89]....
        /*06a0*/ 	.word	0x00003630


	//   ....[90]....
        /*06a4*/ 	.word	0x000036c0


	//   ....[91]....
        /*06a8*/ 	.word	0x000036d0


	//   ....[92]....
        /*06ac*/ 	.word	0x00003760


	//   ....[93]....
        /*06b0*/ 	.word	0x00003770


	//   ....[94]....
        /*06b4*/ 	.word	0x00003810


	//   ....[95]....
        /*06b8*/ 	.word	0x00003c90


	//   ....[96]....
        /*06bc*/ 	.word	0x00003f70


	//   ....[97]....
        /*06c0*/ 	.word	0x000040d0


	//   ....[98]....
        /*06c4*/ 	.word	0x000040e0


	//   ....[99]....
        /*06c8*/ 	.word	0x00004130


	//   ....[100]....
        /*06cc*/ 	.word	0x00004140


	//   ....[101]....
        /*06d0*/ 	.word	0x00004200


	//   ....[102]....
        /*06d4*/ 	.word	0x00004210


	//   ....[103]....
        /*06d8*/ 	.word	0x000042b0


	//   ....[104]....
        /*06dc*/ 	.word	0x000042d0


	//   ....[105]....
        /*06e0*/ 	.word	0x00004390


	//   ....[106]....
        /*06e4*/ 	.word	0x000043a0


	//   ....[107]....
        /*06e8*/ 	.word	0x00004440


	//   ....[108]....
        /*06ec*/ 	.word	0x00004460


	//   ....[109]....
        /*06f0*/ 	.word	0x00004520


	//   ....[110]....
        /*06f4*/ 	.word	0x00004530


	//   ....[111]....
        /*06f8*/ 	.word	0x000045d0


	//   ....[112]....
        /*06fc*/ 	.word	0x000045f0


	//   ....[113]....
        /*0700*/ 	.word	0x000046a0


	//   ....[114]....
        /*0704*/ 	.word	0x000046b0


	//   ....[115]....
        /*0708*/ 	.word	0x00004740


	//   ....[116]....
        /*070c*/ 	.word	0x00004760


	//   ....[117]....
        /*0710*/ 	.word	0x00004810


	//   ....[118]....
        /*0714*/ 	.word	0x00004820


	//   ....[119]....
        /*0718*/ 	.word	0x000048b0


	//   ....[120]....
        /*071c*/ 	.word	0x000048d0


	//   ....[121]....
        /*0720*/ 	.word	0x00004980


	//   ....[122]....
        /*0724*/ 	.word	0x00004990


	//   ....[123]....
        /*0728*/ 	.word	0x00004a20


	//   ....[124]....
        /*072c*/ 	.word	0x00004a40


	//   ....[125]....
        /*0730*/ 	.word	0x00004af0


	//   ....[126]....
        /*0734*/ 	.word	0x00004b00


	//   ....[127]....
        /*0738*/ 	.word	0x00004b90


	//   ....[128]....
        /*073c*/ 	.word	0x00004bb0


	//   ....[129]....
        /*0740*/ 	.word	0x00004cf0


	//   ....[130]....
        /*0744*/ 	.word	0x00004d00


	//   ....[131]....
        /*0748*/ 	.word	0x00004d90


	//   ....[132]....
        /*074c*/ 	.word	0x00004db0


	//   ....[133]....
        /*0750*/ 	.word	0x00004e60


	//   ....[134]....
        /*0754*/ 	.word	0x00004e70


	//   ....[135]....
        /*0758*/ 	.word	0x00004f00


	//   ....[136]....
        /*075c*/ 	.word	0x00004f20


	//   ....[137]....
        /*0760*/ 	.word	0x00004fd0


	//   ....[138]....
        /*0764*/ 	.word	0x00004fe0


	//   ....[139]....
        /*0768*/ 	.word	0x00005080


	//   ....[140]....
        /*076c*/ 	.word	0x000050b0


	//   ....[141]....
        /*0770*/ 	.word	0x00005150


	//   ....[142]....
        /*0774*/ 	.word	0x00005160


	//   ....[143]....
        /*0778*/ 	.word	0x00005320


	//   ....[144]....
        /*077c*/ 	.word	0x00005340


	//   ....[145]....
        /*0780*/ 	.word	0x00005400


	//   ....[146]....
        /*0784*/ 	.word	0x00005410


	//   ....[147]....
        /*0788*/ 	.word	0x000054b0


	//   ....[148]....
        /*078c*/ 	.word	0x000054d0


	//   ....[149]....
        /*0790*/ 	.word	0x00005590


	//   ....[150]....
        /*0794*/ 	.word	0x000055a0


	//   ....[151]....
        /*0798*/ 	.word	0x00005640


	//   ....[152]....
        /*079c*/ 	.word	0x00005660


	//   ....[153]....
        /*07a0*/ 	.word	0x00005720


	//   ....[154]....
        /*07a4*/ 	.word	0x00005730


	//   ....[155]....
        /*07a8*/ 	.word	0x000057d0


	//   ....[156]....
        /*07ac*/ 	.word	0x000057f0


	//   ....[157]....
        /*07b0*/ 	.word	0x000058a0


	//   ....[158]....
        /*07b4*/ 	.word	0x000058b0


	//   ....[159]....
        /*07b8*/ 	.word	0x00005940


	//   ....[160]....
        /*07bc*/ 	.word	0x00005960


	//   ....[161]....
        /*07c0*/ 	.word	0x00005a10


	//   ....[162]....
        /*07c4*/ 	.word	0x00005a20


	//   ....[163]....
        /*07c8*/ 	.word	0x00005ab0


	//   ....[164]....
        /*07cc*/ 	.word	0x00005ad0


	//   ....[165]....
        /*07d0*/ 	.word	0x00005b80


	//   ....[166]....
        /*07d4*/ 	.word	0x00005b90


	//   ....[167]....
        /*07d8*/ 	.word	0x00005c20


	//   ....[168]....
        /*07dc*/ 	.word	0x00005c40


	//   ....[169]....
        /*07e0*/ 	.word	0x00005cf0


	//   ....[170]....
        /*07e4*/ 	.word	0x00005d00


	//   ....[171]....
        /*07e8*/ 	.word	0x00005d90


	//   ....[172]....
        /*07ec*/ 	.word	0x00005db0


	//   ....[173]....
        /*07f0*/ 	.word	0x00005ef0


	//   ....[174]....
        /*07f4*/ 	.word	0x00005f00


	//   ....[175]....
        /*07f8*/ 	.word	0x00005f90


	//   ....[176]....
        /*07fc*/ 	.word	0x00005fb0


	//   ....[177]....
        /*0800*/ 	.word	0x00006060


	//   ....[178]....
        /*0804*/ 	.word	0x00006070


	//   ....[179]....
        /*0808*/ 	.word	0x00006100


	//   ....[180]....
        /*080c*/ 	.word	0x00006120


	//   ....[181]....
        /*0810*/ 	.word	0x000061d0


	//   ....[182]....
        /*0814*/ 	.word	0x000061e0


	//   ....[183]....
        /*0818*/ 	.word	0x000062a0


	//   ....[184]....
        /*081c*/ 	.word	0x00006310


	//   ....[185]....
        /*0820*/ 	.word	0x000064d0


	//   ....[186]....
        /*0824*/ 	.word	0x00006500


	//   ....[187]....
        /*0828*/ 	.word	0x00006520


	//   ....[188]....
        /*082c*/ 	.word	0x00006540


	//   ....[189]....
        /*0830*/ 	.word	0x00006560


	//   ....[190]....
        /*0834*/ 	.word	0x00006c10


	//   ....[191]....
        /*0838*/ 	.word	0x00006c60


	//   ....[192]....
        /*083c*/ 	.word	0x00006cd0


	//   ....[193]....
        /*0840*/ 	.word	0x00006d30


	//   ....[194]....
        /*0844*/ 	.word	0x00006d90


	//   ....[195]....
        /*0848*/ 	.word	0x00006df0


	//   ....[196]....
        /*084c*/ 	.word	0x00006e50


	//   ....[197]....
        /*0850*/ 	.word	0x00006ec0


	//   ....[198]....
        /*0854*/ 	.word	0x00006f20


	//   ....[199]....
        /*0858*/ 	.word	0x00006f80


	//   ....[200]....
        /*085c*/ 	.word	0x00006fe0


	//   ....[201]....
        /*0860*/ 	.word	0x00007050


	//   ....[202]....
        /*0864*/ 	.word	0x000070b0


	//   ....[203]....
        /*0868*/ 	.word	0x00007110


	//   ....[204]....
        /*086c*/ 	.word	0x00007170


	//   ....[205]....
        /*0870*/ 	.word	0x000071e0


	//   ....[206]....
        /*0874*/ 	.word	0x00007240


	//   ....[207]....
        /*0878*/ 	.word	0x000072a0


	//   ....[208]....
        /*087c*/ 	.word	0x00007300


	//   ....[209]....
        /*0880*/ 	.word	0x00007370


	//   ....[210]....
        /*0884*/ 	.word	0x000073d0


	//   ....[211]....
        /*0888*/ 	.word	0x00007430


	//   ....[212]....
        /*088c*/ 	.word	0x00007490


	//   ....[213]....
        /*0890*/ 	.word	0x00007500


	//   ....[214]....
        /*0894*/ 	.word	0x00007560


	//   ....[215]....
        /*0898*/ 	.word	0x000075c0


	//   ....[216]....
        /*089c*/ 	.word	0x00007620


	//   ....[217]....
        /*08a0*/ 	.word	0x00007690


	//   ....[218]....
        /*08a4*/ 	.word	0x000076f0


	//   ....[219]....
        /*08a8*/ 	.word	0x00007750


	//   ....[220]....
        /*08ac*/ 	.word	0x000077b0


	//   ....[221]....
        /*08b0*/ 	.word	0x00007820


	//   ....[222]....
        /*08b4*/ 	.word	0x00007880


	//   ....[223]....
        /*08b8*/ 	.word	0x000078e0


	//   ....[224]....
        /*08bc*/ 	.word	0x00007940


	//   ....[225]....
        /*08c0*/ 	.word	0x000079b0


	//   ....[226]....
        /*08c4*/ 	.word	0x00007a10


	//   ....[227]....
        /*08c8*/ 	.word	0x00007a70


	//   ....[228]....
        /*08cc*/ 	.word	0x00007ad0


	//   ....[229]....
        /*08d0*/ 	.word	0x00007b40


	//   ....[230]....
        /*08d4*/ 	.word	0x00007ba0


	//   ....[231]....
        /*08d8*/ 	.word	0x00007c00


	//   ....[232]....
        /*08dc*/ 	.word	0x00007c50


	//   ....[233]....
        /*08e0*/ 	.word	0x00007cc0


	//   ....[234]....
        /*08e4*/ 	.word	0x00007d30


	//   ....[235]....
        /*08e8*/ 	.word	0x00007da0


	//   ....[236]....
        /*08ec*/ 	.word	0x00007e00


	//   ....[237]....
        /*08f0*/ 	.word	0x00007e60


	//   ....[238]....
        /*08f4*/ 	.word	0x00007ec0


	//   ....[239]....
        /*08f8*/ 	.word	0x00007f30


	//   ....[240]....
        /*08fc*/ 	.word	0x00007f90


	//   ....[241]....
        /*0900*/ 	.word	0x00007ff0


	//   ....[242]....
        /*0904*/ 	.word	0x00008050


	//   ....[243]....
        /*0908*/ 	.word	0x000080c0


	//   ....[244]....
        /*090c*/ 	.word	0x00008120


	//   ....[245]....
        /*0910*/ 	.word	0x00008180


	//   ....[246]....
        /*0914*/ 	.word	0x000081e0


	//   ....[247]....
        /*0918*/ 	.word	0x00008250


	//   ....[248]....
        /*091c*/ 	.word	0x000082b0


	//   ....[249]....
        /*0920*/ 	.word	0x00008310


	//   ....[250]....
        /*0924*/ 	.word	0x00008370


	//   ....[251]....
        /*0928*/ 	.word	0x000083e0


	//   ....[252]....
        /*092c*/ 	.word	0x00008440


	//   ....[253]....
        /*0930*/ 	.word	0x000084a0


	//   ....[254]....
        /*0934*/ 	.word	0x00008500


	//   ....[255]....
        /*0938*/ 	.word	0x00008570


	//   ....[0]....
        /*093c*/ 	.word	0x000085d0


	//   ....[1]....
        /*0940*/ 	.word	0x00008630


	//   ....[2]....
        /*0944*/ 	.word	0x00008690


	//   ....[3]....
        /*0948*/ 	.word	0x00008700


	//   ....[4]....
        /*094c*/ 	.word	0x00008760


	//   ....[5]....
        /*0950*/ 	.word	0x000087c0


	//   ....[6]....
        /*0954*/ 	.word	0x00008820


	//   ....[7]....
        /*0958*/ 	.word	0x00008890


	//   ....[8]....
        /*095c*/ 	.word	0x000088f0


	//   ....[9]....
        /*0960*/ 	.word	0x00008950


	//   ....[10]....
        /*0964*/ 	.word	0x000089b0


	//   ....[11]....
        /*0968*/ 	.word	0x00008a20


	//   ....[12]....
        /*096c*/ 	.word	0x00008a80


	//   ....[13]....
        /*0970*/ 	.word	0x00008ae0


	//   ....[14]....
        /*0974*/ 	.word	0x00008b40


	//   ....[15]....
        /*0978*/ 	.word	0x00008bb0


	//   ....[16]....
        /*097c*/ 	.word	0x00008c10


	//   ....[17]....
        /*0980*/ 	.word	0x00008c70


	//   ....[18]....
        /*0984*/ 	.word	0x00008ce0


	//   ....[19]....
        /*0988*/ 	.word	0x00008d50


	//   ....[20]....
        /*098c*/ 	.word	0x00008db0


	//   ....[21]....
        /*0990*/ 	.word	0x00008e10


	//   ....[22]....
        /*0994*/ 	.word	0x00008e70


	//----- nvinfo : EIATTR_EXIT_INSTR_OFFSETS
	.align		4
.L_3663:
        /*0998*/ 	.byte	0x04, 0x1c
        /*099a*/ 	.short	(.L_3665 - .L_3664)


	//   ....[0]....
.L_3664:
        /*099c*/ 	.word	0x00000050


	//   ....[1]....
        /*09a0*/ 	.word	0x000000c0


	//   ....[2]....
        /*09a4*/ 	.word	0x00001770


	//   ....[3]....
        /*09a8*/ 	.word	0x00006590


	//   ....[4]....
        /*09ac*/ 	.word	0x00006710


	//   ....[5]....
        /*09b0*/ 	.word	0x00006730


	//   ....[6]....
        /*09b4*/ 	.word	0x00006990


	//   ....[7]....
        /*09b8*/ 	.word	0x00006bb0


	//----- nvinfo : EIATTR_CRS_STACK_SIZE
	.align		4
.L_3665:
        /*09bc*/ 	.byte	0x04, 0x1e
        /*09be*/ 	.short	(.L_3667 - .L_3666)
.L_3666:
        /*09c0*/ 	.word	0x00000000
.L_3667:


//--------------------- .nv.info._ZN4vllm3moe44grouped_topk_fused_small_expert_count_kernelI6__half13__nv_bfloat16iLNS0_11ScoringFuncE1ELi128ELb0ELi8EEEvPT_PfPT1_PKT0_llllllbd --------------------------
	.section	.nv.info._ZN4vllm3moe44grouped_topk_fused_small_expert_count_kernelI6__half13__nv_bfloat16iLNS0_11ScoringFuncE1ELi128ELb0ELi8EEEvPT_PfPT1_PKT0_llllllbd,"",@"SHT_CUDA_INFO"
	.sectionflags	@""
	.align	4


	//----- nvinfo : EIATTR_CUDA_API_VERSION
	.align		4
        /*0000*/ 	.byte	0x04, 0x37
        /*0002*/ 	.short	(.L_3669 - .L_3668)
.L_3668:
        /*0004*/ 	.word	0x00000082


	//----- nvinfo : EIATTR_SW2861232_WAR
	.align		4
.L_3669:
        /*0008*/ 	.byte	0x01, 0x35
	.zero		2


	//----- nvinfo : EIATTR_PARAM_CBANK
	.align		4
        /*000c*/ 	.byte	0x04, 0x0a
        /*000e*/ 	.short	(.L_3671 - .L_3670)
	.align		4
.L_3670:
        /*0010*/ 	.word	index@(.nv.constant0._ZN4vllm3moe44grouped_topk_fused_small_expert_count_kernelI6__half13__nv_bfloat16iLNS0_11ScoringFuncE1ELi128ELb0ELi8EEEvPT_PfPT1_PKT0_llllllbd)
        /*0014*/ 	.short	0x0160
        /*0016*/ 	.short	0x0060


	//----- nvinfo : EIATTR_CBANK_PARAM_SIZE
	.align		4
.L_3671:
        /*0018*/ 	.byte	0x03, 0x19
        /*001a*/ 	.short	0x0060


	//----- nvinfo : EIATTR_KPARAM_INFO
	.align		4
        /*001c*/ 	.byte	0x04, 0x17
        /*001e*/ 	.short	(.L_3673 - .L_3672)
.L_3672:
        /*0020*/ 	.word	0x00000000
        /*0024*/ 	.short	0x000b
        /*0026*/ 	.short	0x0058
        /*0028*/ 	.byte	0x00, 0xf0, 0x21, 0x00


	//----- nvinfo : EIATTR_KPARAM_INFO
	.align		4
.L_3673:
        /*002c*/ 	.byte	0x04, 0x17
        /*002e*/ 	.short	(.L_3675 - .L_3674)
.L_3674:
        /*0030*/ 	.word	0x00000000
        /*0034*/ 	.short	0x000a
        /*0036*/ 	.short	0x0050
        /*0038*/ 	.byte	0x00, 0xf0, 0x05, 0x00


	//----- nvinfo : EIATTR_KPARAM_INFO
	.align		4
.L_3675:
        /*003c*/ 	.byte	0x04, 0x17
        /*003e*/ 	.short	(.L_3677 - .L_3676)
.L_3676:
        /*0040*/ 	.word	0x00000000
        /*0044*/ 	.short	0x0009
        /*0046*/ 	.short	0x0048
        /*0048*/ 	.byte	0x00, 0xf0, 0x21, 0x00


	//----- nvinfo : EIATTR_KPARAM_INFO
	.align		4
.L_3677:
        /*004c*/ 	.byte	0x04, 0x17
        /*004e*/ 	.short	(.L_3679 - .L_3678)
.L_3678:
        /*0050*/ 	.word	0x00000000
        /*0054*/ 	.short	0x0008
        /*0056*/ 	.short	0x0040
        /*0058*/ 	.byte	0x00, 0xf0, 0x21, 0x00


	//----- nvinfo : EIATTR_KPARAM_INFO
	.align		4
.L_3679:
        /*005c*/ 	.byte	0x04, 0x17
        /*005e*/ 	.short	(.L_3681 - .L_3680)
.L_3680:
        /*0060*/ 	.word	0x00000000
        /*0064*/ 	.short	0x0007
        /*0066*/ 	.short	0x0038
        /*0068*/ 	.byte	0x00, 0xf0, 0x21, 0x00


	//----- nvinfo : EIATTR_KPARAM_INFO
	.align		4
.L_3681:
        /*006c*/ 	.byte	0x04, 0x17
        /*006e*/ 	.short	(.L_3683 - .L_3682)
.L_3682:
        /*0070*/ 	.word	0x00000000
        /*0074*/ 	.short	0x0006
        /*0076*/ 	.short	0x0030
        /*0078*/ 	.byte	0x00, 0xf0, 0x21, 0x00


	//----- nvinfo : EIATTR_KPARAM_INFO
	.align		4
.L_3683:
        /*007c*/ 	.byte	0x04, 0x17
        /*007e*/ 	.short	(.L_3685 - .L_3684)
.L_3684:
        /*0080*/ 	.word	0x00000000
        /*0084*/ 	.short	0x0005
        /*0086*/ 	.short	0x0028
        /*0088*/ 	.byte	0x00, 0xf0, 0x21, 0x00


	//----- nvinfo : EIATTR_KPARAM_INFO
	.align		4
.L_3685:
        /*008c*/ 	.byte	0x04, 0x17
        /*008e*/ 	.short	(.L_3687 - .L_3686)
.L_3686:
        /*0090*/ 	.word	0x00000000
        /*0094*/ 	.short	0x0004
        /*0096*/ 	.short	0x0020
        /*0098*/ 	.byte	0x00, 0xf0, 0x21, 0x00


	//----- nvinfo : EIATTR_KPARAM_INFO
	.align		4
.L_3687:
        /*009c*/ 	.byte	0x04, 0x17
        /*009e*/ 	.short	(.L_3689 - .L_3688)
.L_3688:
        /*00a0*/ 	.word	0x00000000
        /*00a4*/ 	.short	0x0003
        /*00a6*/ 	.short	0x0018
        /*00a8*/ 	.byte	0x00, 0xf0, 0x21, 0x00


	//----- nvinfo : EIATTR_KPARAM_INFO
	.align		4
.L_3689:
        /*00ac*/ 	.byte	0x04, 0x17
        /*00ae*/ 	.short	(.L_3691 - .L_3690)
.L_3690:
        /*00b0*/ 	.word	0x00000000
        /*00b4*/ 	.short	0x0002
        /*00b6*/ 	.short	0x0010
        /*00b8*/ 	.byte	0x00, 0xf0, 0x21, 0x00


	//----- nvinfo : EIATTR_KPARAM_INFO
	.align		4
.L_3691:
        /*00bc*/ 	.byte	0x04, 0x17
        /*00be*/ 	.short	(.L_3693 - .L_3692)
.L_3692:
        /*00c0*/ 	.word	0x00000000
        /*00c4*/ 	.short	0x0001
        /*00c6*/ 	.short	0x0008
        /*00c8*/ 	.byte	0x00, 0xf0, 0x21, 0x00


	//----- nvinfo : EIATTR_KPARAM_INFO
	.align		4
.L_3693:
        /*00cc*/ 	.byte	0x04, 0x17
        /*00ce*/ 	.short	(.L_3695 - .L_3694)
.L_3694:
        /*00d0*/ 	.word	0x00000000
        /*00d4*/ 	.short	0x0000
        /*00d6*/ 	.short	0x0000
        /*00d8*/ 	.byte	0x00, 0xf0, 0x21, 0x00


	//----- nvinfo : EIATTR_MAXREG_COUNT
	.align		4
.L_3695:
        /*00dc*/ 	.byte	0x03, 0x1b
        /*00de*/ 	.short	0x00ff


	//----- nvinfo : EIATTR_NUM_BARRIERS
	.align		4
        /*00e0*/ 	.byte	0x02, 0x4c
        /*00e2*/ 	.byte	0x01
	.zero		1


	//----- nvinfo : EIATTR_MERCURY_ISA_VERSION
	.align		4
        /*00e4*/ 	.byte	0x03, 0x5f
        /*00e6*/ 	.short	0x0000


	//----- nvinfo : EIATTR_COOP_GROUP_MASK_REGIDS
	.align		4
        /*00e8*/ 	.byte	0x04, 0x29
        /*00ea*/ 	.short	(.L_3697 - .L_3696)


	//   ....[0]....
.L_3696:
        /*00ec*/ 	.word	0xffffffff


	//   ....[1]....
        /*00f0*/ 	.word	0xffffffff


	//   ....[2]....
        /*00f4*/ 	.word	0xffffffff


	//   ....[3]....
        /*00f8*/ 	.word	0xffffffff


	//   ....[4]....
        /*00fc*/ 	.word	0xffffffff


	//   ....[5]....
        /*0100*/ 	.word	0xffffffff


	//   ....[6]....
        /*0104*/ 	.word	0xffffffff


	//   ....[7]....
        /*0108*/ 	.word	0xffffffff


	//   ....[8]....
        /*010c*/ 	.word	0xffffffff


	//   ....[9]....
        /*0110*/ 	.word	0xffffffff


	//   ....[10]....
        /*0114*/ 	.word	0xffffffff


	//   ....[11]....
        /*0118*/ 	.word	0xffffffff


	//   ....[12]....
        /*011c*/ 	.word	0xffffffff


	//   ....[13]....
        /*0120*/ 	.word	0xffffffff


	//   ....[14]....
        /*0124*/ 	.word	0xffffffff


	//   ....[15]....
        /*0128*/ 	.word	0xffffffff


	//   ....[16]....
        /*012c*/ 	.word	0xffffffff


	//   ....[17]....
        /*0130*/ 	.word	0xffffffff


	//   ....[18]....
        /*0134*/ 	.word	0xffffffff


	//   ....[19]....
        /*0138*/ 	.word	0xffffffff


	//   ....[20]....
        /*013c*/ 	.word	0xffffffff


	//   ....[21]....
        /*0140*/ 	.word	0xffffffff


	//   ....[22]....
        /*0144*/ 	.word	0xffffffff


	//   ....[23]....
        /*0148*/ 	.word	0xffffffff


	//   ....[24]....
        /*014c*/ 	.word	0xffffffff


	//   ....[25]....
        /*0150*/ 	.word	0xffffffff


	//   ....[26]....
        /*0154*/ 	.word	0xffffffff


	//   ....[27]....
        /*0158*/ 	.word	0xffffffff


	//   ....[28]....
        /*015c*/ 	.word	0xffffffff


	//   ....[29]....
        /*0160*/ 	.word	0xffffffff


	//   ....[30]....
        /*0164*/ 	.word	0xffffffff


	//   ....[31]....
        /*0168*/ 	.word	0xffffffff


	//   ....[32]....
        /*016c*/ 	.word	0xffffffff


	//   ....[33]....
        /*0170*/ 	.word	0xffffffff


	//   ....[34]....
        /*0174*/ 	.word	0xffffffff


	//   ....[35]....
        /*0178*/ 	.word	0xffffffff


	//----- nvinfo : EIATTR_COOP_GROUP_INSTR_OFFSETS
	.align		4
.L_3697:
        /*017c*/ 	.byte	0x04, 0x28
        /*017e*/ 	.short	(.L_3699 - .L_3698)


	//   ....[0]....
.L_3698:
        /*0180*/ 	.word	0x00000130


	//   ....[1]....
        /*0184*/ 	.word	0x00000830


	//   ....[2]....
        /*0188*/ 	.word	0x00000860


	//   ....[3]....
        /*018c*/ 	.word	0x000008e0


	//   ....[4]....
        /*0190*/ 	.word	0x000008f0


	//   ....[5]....
        /*0194*/ 	.word	0x00000940


	//   ....[6]....
        /*0198*/ 	.word	0x00000950


	//   ....[7]....
        /*019c*/ 	.word	0x000009a0


	//   ....[8]....
        /*01a0*/ 	.word	0x000009b0


	//   ....[9]....
        /*01a4*/ 	.word	0x00000a00


	//   ....[10]....
        /*01a8*/ 	.word	0x00000a10


	//   ....[11]....
        /*01ac*/ 	.word	0x00000ab0


	//   ....[12]....
        /*01b0*/ 	.word	0x00000ae0


	//   ....[13]....
        /*01b4*/ 	.word	0x00000b60


	//   ....[14]....
        /*01b8*/ 	.word	0x00000b70


	//   ....[15]....
        /*01bc*/ 	.word	0x00000bc0


	//   ....[16]....
        /*01c0*/ 	.word	0x00000bd0


	//   ....[17]....
        /*01c4*/ 	.word	0x00000c20


	//   ....[18]....
        /*01c8*/ 	.word	0x00000c30


	//   ....[19]....
        /*01cc*/ 	.word	0x00000ca0


	//   ....[20]....
        /*01d0*/ 	.word	0x00000cc0


	//   ....[21]....
        /*01d4*/ 	.word	0x00000dd0


	//   ....[22]....
        /*01d8*/ 	.word	0x00000de0


	//   ....[23]....
        /*01dc*/ 	.word	0x00000e30


	//   ....[24]....
        /*01e0*/ 	.word	0x00000e40


	//   ....[25]....
        /*01e4*/ 	.word	0x00000e90


	//   ....[26]....
        /*01e8*/ 	.word	0x00000ea0


	//   ....[27]....
        /*01ec*/ 	.word	0x00000ef0


	//   ....[28]....
        /*01f0*/ 	.word	0x00000f00


	//   ....[29]....
        /*01f4*/ 	.word	0x00000f50


	//   ....[30]....
        /*01f8*/ 	.word	0x00000f60


	//   ....[31]....
        /*01fc*/ 	.word	0x000010c0


	//   ....[32]....
        /*0200*/ 	.word	0x00001100


	//   ....[33]....
        /*0204*/ 	.word	0x00001120


	//   ....[34]....
        /*0208*/ 	.word	0x00001140


	//   ....[35]....
        /*020c*/ 	.word	0x00001170


	//----- nvinfo : EIATTR_EXIT_INSTR_OFFSETS
	.align		4
.L_3699:
        /*0210*/ 	.byte	0x04, 0x1c
        /*0212*/ 	.short	(.L_3701 - .L_3700)


	//   ....[0]....
.L_3700:
        /*0214*/ 	.word	0x00000200


	//   ....[1]....
        /*0218*/ 	.word	0x00001300


	//   ....[2]....
        /*021c*/ 	.word	0x000013e0


	//----- nvinfo : EIATTR_CRS_STACK_SIZE
	.align		4
.L_3701:
        /*0220*/ 	.byte	0x04, 0x1e
        /*0222*/ 	.short	(.L_3703 - .L_3702)
.L_3702:
        /*0224*/ 	.word	0x00000000
.L_3703:


//--------------------- .nv.info._ZN4vllm3moe44grouped_topk_fused_small_expert_count_kernelI6__half13__nv_bfloat16iLNS0_11ScoringFuncE1ELi384ELb0ELi8EEEvPT_PfPT1_PKT0_llllllbd --------------------------
	.section	.nv.info._ZN4vllm3moe44grouped_topk_fused_small_expert_count_kernelI6__half13__nv_bfloat16iLNS0_11ScoringFuncE1ELi384ELb0ELi8EEEvPT_PfPT1_PKT0_llllllbd,"",@"SHT_CUDA_INFO"
	.sectionflags	@""
	.align	4


	//----- nvinfo : EIATTR_CUDA_API_VERSION
	.align		4
        /*0000*/ 	.byte	0x04, 0x37
        /*0002*/ 	.short	(.L_3705 - .L_3704)
.L_3704:
        /*0004*/ 	.word	0x00000082


	//----- nvinfo : EIATTR_SW2861232_WAR
	.align		4
.L_3705:
        /*0008*/ 	.byte	0x01, 0x35
	.zero		2


	//----- nvinfo : EIATTR_PARAM_CBANK
	.align		4
        /*000c*/ 	.byte	0x04, 0x0a
        /*000e*/ 	.short	(.L_3707 - .L_3706)
	.align		4
.L_3706:
        /*0010*/ 	.word	index@(.nv.constant0._ZN4vllm3moe44grouped_topk_fused_small_expert_count_kernelI6__half13__nv_bfloat16iLNS0_11ScoringFuncE1ELi384ELb0ELi8EEEvPT_PfPT1_PKT0_llllllbd)
        /*0014*/ 	.short	0x0160
        /*0016*/ 	.short	0x0060


	//----- nvinfo : EIATTR_CBANK_PARAM_SIZE
	.align		4
.L_3707:
        /*0018*/ 	.byte	0x03, 0x19
        /*001a*/ 	.short	0x0060


	//----- nvinfo : EIATTR_KPARAM_INFO
	.align		4
        /*001c*/ 	.byte	0x04, 0x17
        /*001e*/ 	.short	(.L_3709 - .L_3708)
.L_3708:
        /*0020*/ 	.word	0x00000000
        /*0024*/ 	.short	0x000b
        /*0026*/ 	.short	0x0058
        /*0028*/ 	.byte	0x00, 0xf0, 0x21, 0x00


	//----- nvinfo : EIATTR_KPARAM_INFO
	.align		4
.L_3709:
        /*002c*/ 	.byte	0x04, 0x17
        /*002e*/ 	.short	(.L_3711 - .L_3710)
.L_3710:
        /*0030*/ 	.word	0x00000000
        /*0034*/ 	.short	0x000a
        /*0036*/ 	.short	0x0050
        /*0038*/ 	.byte	0x00, 0xf0, 0x05, 0x00


	//----- nvinfo : EIATTR_KPARAM_INFO
	.align		4
.L_3711:
        /*003c*/ 	.byte	0x04, 0x17
        /*003e*/ 	.short	(.L_3713 - .L_3712)
.L_3712:
        /*0040*/ 	.word	0x00000000
        /*0044*/ 	.short	0x0009
        /*0046*/ 	.short	0x0048
        /*0048*/ 	.byte	0x00, 0xf0, 0x21, 0x00


	//----- nvinfo : EIATTR_KPARAM_INFO
	.align		4
.L_3713:
        /*004c*/ 	.byte	0x04, 0x17
        /*004e*/ 	.short	(.L_3715 - .L_3714)
.L_3714:
        /*0050*/ 	.word	0x00000000
        /*0054*/ 	.short	0x0008
        /*0056*/ 	.short	0x0040
        /*0058*/ 	.byte	0x00, 0xf0, 0x21, 0x00


	//----- nvinfo : EIATTR_KPARAM_INFO
	.align		4
.L_3715:
        /*005c*/ 	.byte	0x04, 0x17
        /*005e*/ 	.short	(.L_3717 - .L_3716)
.L_3716:
        /*0060*/ 	.word	0x00000000
        /*0064*/ 	.short	0x0007
        /*0066*/ 	.short	0x0038
        /*0068*/ 	.byte	0x00, 0xf0, 0x21, 0x00


	//----- nvinfo : EIATTR_KPARAM_INFO
	.align		4
.L_3717:
        /*006c*/ 	.byte	0x04, 0x17
        /*006e*/ 	.short	(.L_3719 - .L_3718)
.L_3718:
        /*0070*/ 	.word	0x00000000
        /*0074*/ 	.short	0x0006
        /*0076*/ 	.short	0x0030
        /*0078*/ 	.byte	0x00, 0xf0, 0x21, 0x00


	//----- nvinfo : EIATTR_KPARAM_INFO
	.align		4
.L_3719:
        /*007c*/ 	.byte	0x04, 0x17
        /*007e*/ 	.short	(.L_3721 - .L_3720)
.L_3720:
        /*0080*/ 	.word	0x00000000
        /*0084*/ 	.short	0x0005
        /*0086*/ 	.short	0x0028
        /*0088*/ 	.byte	0x00, 0xf0, 0x21, 0x00


	//----- nvinfo : EIATTR_KPARAM_INFO
	.align		4
.L_3721:
        /*008c*/ 	.byte	0x04, 0x17
        /*008e*/ 	.short	(.L_3723 - .L_3722)
.L_3722:
        /*0090*/ 	.word	0x00000000
        /*0094*/ 	.short	0x0004
        /*0096*/ 	.short	0x0020
        /*0098*/ 	.byte	0x00, 0xf0, 0x21, 0x00


	//----- nvinfo : EIATTR_KPARAM_INFO
	.align		4
.L_3723:
        /*009c*/ 	.byte	0x04, 0x17
        /*009e*/ 	.short	(.L_3725 - .L_3724)
.L_3724:
        /*00a0*/ 	.word	0x00000000
        /*00a4*/ 	.short	0x0003
        /*00a6*/ 	.short	0x0018
        /*00a8*/ 	.byte	0x00, 0xf0, 0x21, 0x00


	//----- nvinfo : EIATTR_KPARAM_INFO
	.align		4
.L_3725:
        /*00ac*/ 	.byte	0x04, 0x17
        /*00ae*/ 	.short	(.L_3727 - .L_3726)
.L_3726:
        /*00b0*/ 	.word	0x00000000
        /*00b4*/ 	.short	0x0002
        /*00b6*/ 	.short	0x0010
        /*00b8*/ 	.byte	0x00, 0xf0, 0x21, 0x00


	//----- nvinfo : EIATTR_KPARAM_INFO
	.align		4
.L_3727:
        /*00bc*/ 	.byte	0x04, 0x17
        /*00be*/ 	.short	(.L_3729 - .L_3728)
.L_3728:
        /*00c0*/ 	.word	0x00000000
        /*00c4*/ 	.short	0x0001
        /*00c6*/ 	.short	0x0008
        /*00c8*/ 	.byte	0x00, 0xf0, 0x21, 0x00


	//----- nvinfo : EIATTR_KPARAM_INFO
	.align		4
.L_3729:
        /*00cc*/ 	.byte	0x04, 0x17
        /*00ce*/ 	.short	(.L_3731 - .L_3730)
.L_3730:
        /*00d0*/ 	.word	0x00000000
        /*00d4*/ 	.short	0x0000
        /*00d6*/ 	.short	0x0000
        /*00d8*/ 	.byte	0x00, 0xf0, 0x21, 0x00


	//----- nvinfo : EIATTR_MAXREG_COUNT
	.align		4
.L_3731:
        /*00dc*/ 	.byte	0x03, 0x1b
        /*00de*/ 	.short	0x00ff


	//----- nvinfo : EIATTR_NUM_BARRIERS
	.align		4
        /*00e0*/ 	.byte	0x02, 0x4c
        /*00e2*/ 	.byte	0x01
	.zero		1


	//----- nvinfo : EIATTR_MERCURY_ISA_VERSION
	.align		4
        /*00e4*/ 	.byte	0x03, 0x5f
        /*00e6*/ 	.short	0x0000


	//----- nvinfo : EIATTR_COOP_GROUP_MASK_REGIDS
	.align		4
        /*00e8*/ 	.byte	0x04, 0x29
        /*00ea*/ 	.short	(.L_3733 - .L_3732)


	//   ....[0]....
.L_3732:
        /*00ec*/ 	.word	0xffffffff


	//   ....[1]....
        /*00f0*/ 	.word	0xffffffff


	//   ....[2]....
        /*00f4*/ 	.word	0xffffffff


	//   ....[3]....
        /*00f8*/ 	.word	0xffffffff


	//   ....[4]....
        /*00fc*/ 	.word	0xffffffff


	//   ....[5]....
        /*0100*/ 	.word	0xffffffff


	//   ....[6]....
        /*0104*/ 	.word	0xffffffff


	//   ....[7]....
        /*0108*/ 	.word	0xffffffff


	//   ....[8]....
        /*010c*/ 	.word	0xffffffff


	//   ....[9]....
        /*0110*/ 	.word	0xffffffff


	//   ....[10]....
        /*0114*/ 	.word	0xffffffff


	//   ....[11]....
        /*0118*/ 	.word	0xffffffff


	//   ....[12]....
        /*011c*/ 	.word	0xffffffff


	//   ....[13]....
        /*0120*/ 	.word	0xffffffff


	//   ....[14]....
        /*0124*/ 	.word	0xffffffff


	//   ....[15]....
        /*0128*/ 	.word	0xffffffff


	//   ....[16]....
        /*012c*/ 	.word	0xffffffff


	//   ....[17]....
        /*0130*/ 	.word	0xffffffff


	//   ....[18]....
        /*0134*/ 	.word	0xffffffff


	//   ....[19]....
        /*0138*/ 	.word	0xffffffff


	//   ....[20]....
        /*013c*/ 	.word	0xffffffff


	//   ....[21]....
        /*0140*/ 	.word	0xffffffff


	//   ....[22]....
        /*0144*/ 	.word	0xffffffff


	//   ....[23]....
        /*0148*/ 	.word	0xffffffff


	//   ....[24]....
        /*014c*/ 	.word	0xffffffff


	//   ....[25]....
        /*0150*/ 	.word	0xffffffff


	//   ....[26]....
        /*0154*/ 	.word	0xffffffff


	//   ....[27]....
        /*0158*/ 	.word	0xffffffff


	//   ....[28]....
        /*015c*/ 	.word	0xffffffff


	//   ....[29]....
        /*0160*/ 	.word	0xffffffff


	//   ....[30]....
        /*0164*/ 	.word	0xffffffff


	//   ....[31]....
        /*0168*/ 	.word	0xffffffff


	//   ....[32]....
        /*016c*/ 	.word	0xffffffff


	//   ....[33]....
        /*0170*/ 	.word	0xffffffff


	//   ....[34]....
        /*0174*/ 	.word	0xffffffff


	//   ....[35]....
        /*0178*/ 	.word	0xffffffff


	//   ....[36]....
        /*017c*/ 	.word	0xffffffff


	//   ....[37]....
        /*0180*/ 	.word	0xffffffff


	//   ....[38]....
        /*0184*/ 	.word	0xffffffff


	//   ....[39]....
        /*0188*/ 	.word	0xffffffff


	//   ....[40]....
        /*018c*/ 	.word	0xffffffff


	//   ....[41]....
        /*0190*/ 	.word	0xffffffff


	//   ....[42]....
        /*0194*/ 	.word	0xffffffff


	//   ....[43]....
        /*0198*/ 	.word	0xffffffff


	//   ....[44]....
        /*019c*/ 	.word	0xffffffff


	//   ....[45]....
        /*01a0*/ 	.word	0xffffffff


	//   ....[46]....
        /*01a4*/ 	.word	0xffffffff


	//   ....[47]....
        /*01a8*/ 	.word	0xffffffff


	//   ....[48]....
        /*01ac*/ 	.word	0xffffffff


	//   ....[49]....
        /*01b0*/ 	.word	0xffffffff


	//   ....[50]....
        /*01b4*/ 	.word	0xffffffff


	//   ....[51]....
        /*01b8*/ 	.word	0xffffffff


	//   ....[52]....
        /*01bc*/ 	.word	0xffffffff


	//   ....[53]....
        /*01c0*/ 	.word	0xffffffff


	//   ....[54]....
        /*01c4*/ 	.word	0xffffffff


	//   ....[55]....
        /*01c8*/ 	.word	0xffffffff


	//   ....[56]....
        /*01cc*/ 	.word	0xffffffff


	//   ....[57]....
        /*01d0*/ 	.word	0xffffffff


	//   ....[58]....
        /*01d4*/ 	.word	0xffffffff


	//   ....[59]....
        /*01d8*/ 	.word	0xffffffff


	//   ....[60]....
        /*01dc*/ 	.word	0xffffffff


	//   ....[61]....
        /*01e0*/ 	.word	0xffffffff


	//   ....[62]....
        /*01e4*/ 	.word	0xffffffff


	//   ....[63]....
        /*01e8*/ 	.word	0xffffffff


	//   ....[64]....
        /*01ec*/ 	.word	0xffffffff


	//   ....[65]....
        /*01f0*/ 	.word	0xffffffff


	//   ....[66]....
        /*01f4*/ 	.word	0xffffffff


	//   ....[67]....
        /*01f8*/ 	.word	0xffffffff


	//   ....[68]....
        /*01fc*/ 	.word	0xffffffff


	//   ....[69]....
        /*0200*/ 	.word	0xffffffff


	//   ....[70]....
        /*0204*/ 	.word	0xffffffff


	//   ....[71]....
        /*0208*/ 	.word	0xffffffff


	//   ....[72]....
        /*020c*/ 	.word	0xffffffff


	//   ....[73]....
        /*0210*/ 	.word	0xffffffff


	//   ....[74]....
        /*0214*/ 	.word	0xffffffff


	//   ....[75]....
        /*0218*/ 	.word	0xffffffff


	//   ....[76]....
        /*021c*/ 	.word	0xffffffff


	//   ....[77]....
        /*0220*/ 	.word	0xffffffff


	//   ....[78]....
        /*0224*/ 	.word	0xffffffff


	//   ....[79]....
        /*0228*/ 	.word	0xffffffff


	//   ....[80]....
        /*022c*/ 	.word	0xffffffff


	//   ....[81]....
        /*0230*/ 	.word	0xffffffff


	//   ....[82]....
        /*0234*/ 	.word	0xffffffff


	//   ....[83]....
        /*0238*/ 	.word	0xffffffff


	//   ....[84]....
        /*023c*/ 	.word	0xffffffff


	//   ....[85]....
        /*0240*/ 	.word	0xffffffff


	//----- nvinfo : EIATTR_COOP_GROUP_INSTR_OFFSETS
	.align		4
.L_3733:
        /*0244*/ 	.byte	0x04, 0x28
        /*0246*/ 	.short	(.L_3735 - .L_3734)


	//   ....[0]....
.L_3734:
        /*0248*/ 	.word	0x000001a0


	//   ....[1]....
        /*024c*/ 	.word	0x000008b0


	//   ....[2]....
        /*0250*/ 	.word	0x000008e0


	//   ....[3]....
        /*0254*/ 	.word	0x00000960


	//   ....[4]....
        /*0258*/ 	.word	0x00000970


	//   ....[5]....
        /*025c*/ 	.word	0x000009c0


	//   ....[6]....
        /*0260*/ 	.word	0x000009d0


	//   ....[7]....
        /*0264*/ 	.word	0x00000a20


	//   ....[8]....
        /*0268*/ 	.word	0x00000a30


	//   ....[9]....
        /*026c*/ 	.word	0x00000a80


	//   ....[10]....
        /*0270*/ 	.word	0x00000a90


	//   ....[11]....
        /*0274*/ 	.word	0x00000b50


	//   ....[12]....
        /*0278*/ 	.word	0x00000b80


	//   ....[13]....
        /*027c*/ 	.word	0x00000c00


	//   ....[14]....
        /*0280*/ 	.word	0x00000c10


	//   ....[15]....
        /*0284*/ 	.word	0x00000c60


	//   ....[16]....
        /*0288*/ 	.word	0x00000c70


	//   ....[17]....
        /*028c*/ 	.word	0x00000cc0


	//   ....[18]....
        /*0290*/ 	.word	0x00000cd0


	//   ....[19]....
        /*0294*/ 	.word	0x00000d40


	//   ....[20]....
        /*0298*/ 	.word	0x00000d60


	//   ....[21]....
        /*029c*/ 	.word	0x00000ef0


	//   ....[22]....
        /*02a0*/ 	.word	0x00000f00


	//   ....[23]....
        /*02a4*/ 	.word	0x00000f50


	//   ....[24]....
        /*02a8*/ 	.word	0x00000f60


	//   ....[25]....
        /*02ac*/ 	.word	0x00000fb0


	//   ....[26]....
        /*02b0*/ 	.word	0x00000fc0


	//   ....[27]....
        /*02b4*/ 	.word	0x00001010


	//   ....[28]....
        /*02b8*/ 	.word	0x00001020


	//   ....[29]....
        /*02bc*/ 	.word	0x00001070


	//   ....[30]....
        /*02c0*/ 	.word	0x00001080


	//   ....[31]....
        /*02c4*/ 	.word	0x000014d0


	//   ....[32]....
        /*02c8*/ 	.word	0x000014e0


	//   ....[33]....
        /*02cc*/ 	.word	0x00001530


	//   ....[34]....
        /*02d0*/ 	.word	0x00001540


	//   ....[35]....
        /*02d4*/ 	.word	0x00001590


	//   ....[36]....
        /*02d8*/ 	.word	0x000015a0


	//   ....[37]....
        /*02dc*/ 	.word	0x000015f0


	//   ....[38]....
        /*02e0*/ 	.word	0x00001600


	//   ....[39]....
        /*02e4*/ 	.word	0x00001650


	//   ....[40]....
        /*02e8*/ 	.word	0x00001660


	//   ....[41]....
        /*02ec*/ 	.word	0x000016f0


	//   ....[42]....
        /*02f0*/ 	.word	0x00001700


	//   ....[43]....
        /*02f4*/ 	.word	0x00001750


	//   ....[44]....
        /*02f8*/ 	.word	0x00001760


	//   ....[45]....
        /*02fc*/ 	.word	0x000017b0


	//   ....[46]....
        /*0300*/ 	.word	0x000017c0


	//   ....[47]....
        /*0304*/ 	.word	0x00001810


	//   ....[48]....
        /*0308*/ 	.word	0x00001820


	//   ....[49]....
        /*030c*/ 	.word	0x00001870


	//   ....[50]....
        /*0310*/ 	.word	0x00001880


	//   ....[51]....
        /*0314*/ 	.word	0x00001930


	//   ....[52]....
        /*0318*/ 	.word	0x00001940


	//   ....[53]....
        /*031c*/ 	.word	0x00001990


	//   ....[54]....
        /*0320*/ 	.word	0x000019a0


	//   ....[55]....
        /*0324*/ 	.word	0x000019f0


	//   ....[56]....
        /*0328*/ 	.word	0x00001a00


	//   ....[57]....
        /*032c*/ 	.word	0x00001a50


	//   ....[58]....
        /*0330*/ 	.word	0x00001a60


	//   ....[59]....
        /*0334*/ 	.word	0x00001ab0


	//   ....[60]....
        /*0338*/ 	.word	0x00001ac0


	//   ....[61]....
        /*033c*/ 	.word	0x00001b50


	//   ....[62]....
        /*0340*/ 	.word	0x00001b60


	//   ....[63]....
        /*0344*/ 	.word	0x00001bb0


	//   ....[64]....
        /*0348*/ 	.word	0x00001bc0


	//   ....[65]....
        /*034c*/ 	.word	0x00001c10


	//   ....[66]....
        /*0350*/ 	.word	0x00001c20


	//   ....[67]....
        /*0354*/ 	.word	0x00001c80


	//   ....[68]....
        /*0358*/ 	.word	0x00001c90


	//   ....[69]....
        /*035c*/ 	.word	0x00001d00


	//   ....[70]....
        /*0360*/ 	.word	0x00001d30


	//   ....[71]....
        /*0364*/ 	.word	0x00001f70


	//   ....[72]....
        /*0368*/ 	.word	0x00001f80


	//   ....[73]....
        /*036c*/ 	.word	0x00001fd0


	//   ....[74]....
        /*0370*/ 	.word	0x00001fe0


	//   ....[75]....
        /*0374*/ 	.word	0x00002030


	//   ....[76]....
        /*0378*/ 	.word	0x00002040


	//   ....[77]....
        /*037c*/ 	.word	0x00002090


	//   ....[78]....
        /*0380*/ 	.word	0x000020a0


	//   ....[79]....
        /*0384*/ 	.word	0x000020f0


	//   ....[80]....
        /*0388*/ 	.word	0x00002100


	//   ....[81]....
        /*038c*/ 	.word	0x00002310


	//   ....[82]....
        /*0390*/ 	.word	0x00002350


	//   ....[83]....
        /*0394*/ 	.word	0x00002380


	//   ....[84]....
        /*0398*/ 	.word	0x000023b0


	//   ....[85]....
        /*039c*/ 	.word	0x000023d0


	//----- nvinfo : EIATTR_EXIT_INSTR_OFFSETS
	.align		4
.L_3735:
        /*03a0*/ 	.byte	0x04, 0x1c
        /*03a2*/ 	.short	(.L_3737 - .L_3736)


	//   ....[0]....
.L_3736:
        /*03a4*/ 	.word	0x00001280


	//   ....[1]....
        /*03a8*/ 	.word	0x00002550


	//   ....[2]....
        /*03ac*/ 	.word	0x00002620


	//----- nvinfo : EIATTR_CRS_STACK_SIZE
	.align		4
.L_3737:
        /*03b0*/ 	.byte	0x04, 0x1e
        /*03b2*/ 	.short	(.L_3739 - .L_3738)
.L_3738:
        /*03b4*/ 	.word	0x00000000
.L_3739:


//--------------------- .nv.info._ZN4vllm3moe44grouped_topk_fused_small_expert_count_kernelI6__half13__nv_bfloat16iLNS0_11ScoringFuncE1ELi512ELb0ELi8EEEvPT_PfPT1_PKT0_llllllbd --------------------------
	.section	.nv.info._ZN4vllm3moe44grouped_topk_fused_small_expert_count_kernelI6__half13__nv_bfloat16iLNS0_11ScoringFuncE1ELi512ELb0ELi8EEEvPT_PfPT1_PKT0_llllllbd,"",@"SHT_CUDA_INFO"
	.sectionflags	@""
	.align	4


	//----- nvinfo : EIATTR_CUDA_API_VERSION
	.align		4
        /*0000*/ 	.byte	0x04, 0x37
        /*0002*/ 	.short	(.L_3741 - .L_3740)
.L_3740:
        /*0004*/ 	.word	0x00000082


	//----- nvinfo : EIATTR_SW2861232_WAR
	.align		4
.L_3741:
        /*0008*/ 	.byte	0x01, 0x35
	.zero		2


	//----- nvinfo : EIATTR_PARAM_CBANK
	.align		4
        /*000c*/ 	.byte	0x04, 0x0a
        /*000e*/ 	.short	(.L_3743 - .L_3742)
	.align		4
.L_3742:
        /*0010*/ 	.word	index@(.nv.constant0._ZN4vllm3moe44grouped_topk_fused_small_expert_count_kernelI6__half13__nv_bfloat16iLNS0_11ScoringFuncE1ELi512ELb0ELi8EEEvPT_PfPT1_PKT0_llllllbd)
        /*0014*/ 	.short	0x0160
        /*0016*/ 	.short	0x0060


	//----- nvinfo : EIATTR_CBANK_PARAM_SIZE
	.align		4
.L_3743:
        /*0018*/ 	.byte	0x03, 0x19
        /*001a*/ 	.short	0x0060


	//----- nvinfo : EIATTR_KPARAM_INFO
	.align		4
        /*001c*/ 	.byte	0x04, 0x17
        /*001e*/ 	.short	(.L_3745 - .L_3744)
.L_3744:
        /*0020*/ 	.word	0x00000000
        /*0024*/ 	.short	0x000b
        /*0026*/ 	.short	0x0058
        /*0028*/ 	.byte	0x00, 0xf0, 0x21, 0x00


	//----- nvinfo : EIATTR_KPARAM_INFO
	.align		4
.L_3745:
        /*002c*/ 	.byte	0x04, 0x17
        /*002e*/ 	.short	(.L_3747 - .L_3746)
.L_3746:
        /*0030*/ 	.word	0x00000000
        /*0034*/ 	.short	0x000a
        /*0036*/ 	.short	0x0050
        /*0038*/ 	.byte	0x00, 0xf0, 0x05, 0x00


	//----- nvinfo : EIATTR_KPARAM_INFO
	.align		4
.L_3747:
        /*003c*/ 	.byte	0x04, 0x17
        /*003e*/ 	.short	(.L_3749 - .L_3748)
.L_3748:
        /*0040*/ 	.word	0x00000000
        /*0044*/ 	.short	0x0009
        /*0046*/ 	.short	0x0048
        /*0048*/ 	.byte	0x00, 0xf0, 0x21, 0x00


	//----- nvinfo : EIATTR_KPARAM_INFO
	.align		4
.L_3749:
        /*004c*/ 	.byte	0x04, 0x17
        /*004e*/ 	.short	(.L_3751 - .L_3750)
.L_3750:
        /*0050*/ 	.word	0x00000000
        /*0054*/ 	.short	0x0008
        /*0056*/ 	.short	0x0040
        /*0058*/ 	.byte	0x00, 0xf0, 0x21, 0x00


	//----- nvinfo : EIATTR_KPARAM_INFO
	.align		4
.L_3751:
        /*005c*/ 	.byte	0x04, 0x17
        /*005e*/ 	.short	(.L_3753 - .L_3752)
.L_3752:
        /*0060*/ 	.word	0x00000000
        /*0064*/ 	.short	0x0007
        /*0066*/ 	.short	0x0038
        /*0068*/ 	.byte	0x00, 0xf0, 0x21, 0x00


	//----- nvinfo : EIATTR_KPARAM_INFO
	.align		4
.L_3753:
        /*006c*/ 	.byte	0x04, 0x17
        /*006e*/ 	.short	(.L_3755 - .L_3754)
.L_3754:
        /*0070*/ 	.word	0x00000000
        /*0074*/ 	.short	0x0006
        /*0076*/ 	.short	0x0030
        /*0078*/ 	.byte	0x00, 0xf0, 0x21, 0x00


	//----- nvinfo : EIATTR_KPARAM_INFO
	.align		4
.L_3755:
        /*007c*/ 	.byte	0x04, 0x17
        /*007e*/ 	.short	(.L_3757 - .L_3756)
.L_3756:
        /*0080*/ 	.word	0x00000000
        /*0084*/ 	.short	0x0005
        /*0086*/ 	.short	0x0028
        /*0088*/ 	.byte	0x00, 0xf0, 0x21, 0x00


	//----- nvinfo : EIATTR_KPARAM_INFO
	.align		4
.L_3757:
        /*008c*/ 	.byte	0x04, 0x17
        /*008e*/ 	.short	(.L_3759 - .L_3758)
.L_3758:
        /*0090*/ 	.word	0x00000000
        /*0094*/ 	.short	0x0004
        /*0096*/ 	.short	0x0020
        /*0098*/ 	.byte	0x00, 0xf0, 0x21, 0x00


	//----- nvinfo : EIATTR_KPARAM_INFO
	.align		4
.L_3759:
        /*009c*/ 	.byte	0x04, 0x17
        /*009e*/ 	.short	(.L_3761 - .L_3760)
.L_3760:
        /*00a0*/ 	.word	0x00000000
        /*00a4*/ 	.short	0x0003
        /*00a6*/ 	.short	0x0018
        /*00a8*/ 	.byte	0x00, 0xf0, 0x21, 0x00


	//----- nvinfo : EIATTR_KPARAM_INFO
	.align		4
.L_3761:
        /*00ac*/ 	.byte	0x04, 0x17
        /*00ae*/ 	.short	(.L_3763 - .L_3762)
.L_3762:
        /*00b0*/ 	.word	0x00000000
        /*00b4*/ 	.short	0x0002
        /*00b6*/ 	.short	0x0010
        /*00b8*/ 	.byte	0x00, 0xf0, 0x21, 0x00


	//----- nvinfo : EIATTR_KPARAM_INFO
	.align		4
.L_3763:
        /*00bc*/ 	.byte	0x04, 0x17
        /*00be*/ 	.short	(.L_3765 - .L_3764)
.L_3764:
        /*00c0*/ 	.word	0x00000000
        /*00c4*/ 	.short	0x0001
        /*00c6*/ 	.short	0x0008
        /*00c8*/ 	.byte	0x00, 0xf0, 0x21, 0x00


	//----- nvinfo : EIATTR_KPARAM_INFO
	.align		4
.L_3765:
        /*00cc*/ 	.byte	0x04, 0x17
        /*00ce*/ 	.short	(.L_3767 - .L_3766)
.L_3766:
        /*00d0*/ 	.word	0x00000000
        /*00d4*/ 	.short	0x0000
        /*00d6*/ 	.short	0x0000
        /*00d8*/ 	.byte	0x00, 0xf0, 0x21, 0x00


	//----- nvinfo : EIATTR_MAXREG_COUNT
	.align		4
.L_3767:
        /*00dc*/ 	.byte	0x03, 0x1b
        /*00de*/ 	.short	0x00ff


	//----- nvinfo : EIATTR_NUM_BARRIERS
	.align		4
        /*00e0*/ 	.byte	0x02, 0x4c
        /*00e2*/ 	.byte	0x01
	.zero		1


	//----- nvinfo : EIATTR_MERCURY_ISA_VERSION
	.align		4
        /*00e4*/ 	.byte	0x03, 0x5f
        /*00e6*/ 	.short	0x0000


	//----- nvinfo : EIATTR_COOP_GROUP_MASK_REGIDS
	.align		4
        /*00e8*/ 	.byte	0x04, 0x29
        /*00ea*/ 	.short	(.L_3769 - .L_3768)


	//   ....[0]....
.L_3768:
        /*00ec*/ 	.word	0xffffffff


	//   ....[1]....
        /*00f0*/ 	.word	0xffffffff


	//   ....[2]....
        /*00f4*/ 	.word	0xffffffff


	//   ....[3]....
        /*00f8*/ 	.word	0xffffffff


	//   ....[4]....
        /*00fc*/ 	.word	0xffffffff


	//   ....[5]....
        /*0100*/ 	.word	0xffffffff


	//   ....[6]....
        /*0104*/ 	.word	0xffffffff


	//   ....[7]....
        /*0108*/ 	.word	0xffffffff


	//   ....[8]....
        /*010c*/ 	.word	0xffffffff


	//   ....[9]....
        /*0110*/ 	.word	0xffffffff


	//   ....[10]....
        /*0114*/ 	.word	0xffffffff


	//   ....[11]....
        /*0118*/ 	.word	0xffffffff


	//   ....[12]....
        /*011c*/ 	.word	0xffffffff


	//   ....[13]....
        /*0120*/ 	.word	0xffffffff


	//   ....[14]....
        /*0124*/ 	.word	0xffffffff


	//   ....[15]....
        /*0128*/ 	.word	0xffffffff


	//   ....[16]....
        /*012c*/ 	.word	0xffffffff


	//   ....[17]....
        /*0130*/ 	.word	0xffffffff


	//   ....[18]....
        /*0134*/ 	.word	0xffffffff


	//   ....[19]....
        /*0138*/ 	.word	0xffffffff


	//   ....[20]....
        /*013c*/ 	.word	0xffffffff


	//   ....[21]....
        /*0140*/ 	.word	0xffffffff


	//   ....[22]....
        /*0144*/ 	.word	0xffffffff


	//   ....[23]....
        /*0148*/ 	.word	0xffffffff


	//   ....[24]....
        /*014c*/ 	.word	0xffffffff


	//   ....[25]....
        /*0150*/ 	.word	0xffffffff


	//   ....[26]....
        /*0154*/ 	.word	0xffffffff


	//   ....[27]....
        /*0158*/ 	.word	0xffffffff


	//   ....[28]....
        /*015c*/ 	.word	0xffffffff


	//   ....[29]....
        /*0160*/ 	.word	0xffffffff


	//   ....[30]....
        /*0164*/ 	.word	0xffffffff


	//   ....[31]....
        /*0168*/ 	.word	0xffffffff


	//   ....[32]....
        /*016c*/ 	.word	0xffffffff


	//   ....[33]....
        /*0170*/ 	.word	0xffffffff


	//   ....[34]....
        /*0174*/ 	.word	0xffffffff


	//   ....[35]....
        /*0178*/ 	.word	0xffffffff


	//   ....[36]....
        /*017c*/ 	.word	0xffffffff


	//   ....[37]....
        /*0180*/ 	.word	0xffffffff


	//   ....[38]....
        /*0184*/ 	.word	0xffffffff


	//   ....[39]....
        /*0188*/ 	.word	0xffffffff


	//   ....[40]....
        /*018c*/ 	.word	0xffffffff


	//   ....[41]....
        /*0190*/ 	.word	0xffffffff


	//   ....[42]....
        /*0194*/ 	.word	0xffffffff


	//   ....[43]....
        /*0198*/ 	.word	0xffffffff


	//   ....[44]....
        /*019c*/ 	.word	0xffffffff


	//   ....[45]....
        /*01a0*/ 	.word	0xffffffff


	//   ....[46]....
        /*01a4*/ 	.word	0xffffffff


	//   ....[47]....
        /*01a8*/ 	.word	0xffffffff


	//   ....[48]....
        /*01ac*/ 	.word	0xffffffff


	//   ....[49]....
        /*01b0*/ 	.word	0xffffffff


	//   ....[50]....
        /*01b4*/ 	.word	0xffffffff


	//   ....[51]....
        /*01b8*/ 	.word	0xffffffff


	//   ....[52]....
        /*01bc*/ 	.word	0xffffffff


	//   ....[53]....
        /*01c0*/ 	.word	0xffffffff


	//   ....[54]....
        /*01c4*/ 	.word	0xffffffff


	//   ....[55]....
        /*01c8*/ 	.word	0xffffffff


	//   ....[56]....
        /*01cc*/ 	.word	0xffffffff


	//   ....[57]....
        /*01d0*/ 	.word	0xffffffff


	//   ....[58]....
        /*01d4*/ 	.word	0xffffffff


	//   ....[59]....
        /*01d8*/ 	.word	0xffffffff


	//   ....[60]....
        /*01dc*/ 	.word	0xffffffff


	//   ....[61]....
        /*01e0*/ 	.word	0xffffffff


	//   ....[62]....
        /*01e4*/ 	.word	0xffffffff


	//   ....[63]....
        /*01e8*/ 	.word	0xffffffff


	//   ....[64]....
        /*01ec*/ 	.word	0xffffffff


	//   ....[65]....
        /*01f0*/ 	.word	0xffffffff


	//   ....[66]....
        /*01f4*/ 	.word	0xffffffff


	//   ....[67]....
        /*01f8*/ 	.word	0xffffffff


	//   ....[68]....
        /*01fc*/ 	.word	0xffffffff


	//   ....[69]....
        /*0200*/ 	.word	0xffffffff


	//   ....[70]....
        /*0204*/ 	.word	0xffffffff


	//   ....[71]....
        /*0208*/ 	.word	0xffffffff


	//   ....[72]....
        /*020c*/ 	.word	0xffffffff


	//   ....[73]....
        /*0210*/ 	.word	0xffffffff


	//   ....[74]....
        /*0214*/ 	.word	0xffffffff


	//   ....[75]....
        /*0218*/ 	.word	0xffffffff


	//   ....[76]....
        /*021c*/ 	.word	0xffffffff


	//   ....[77]....
        /*0220*/ 	.word	0xffffffff


	//   ....[78]....
        /*0224*/ 	.word	0xffffffff


	//   ....[79]....
        /*0228*/ 	.word	0xffffffff


	//   ....[80]....
        /*022c*/ 	.word	0xffffffff


	//   ....[81]....
        /*0230*/ 	.word	0xffffffff


	//   ....[82]....
        /*0234*/ 	.word	0xffffffff


	//   ....[83]....
        /*0238*/ 	.word	0xffffffff


	//   ....[84]....
        /*023c*/ 	.word	0xffffffff


	//   ....[85]....
        /*0240*/ 	.word	0xffffffff


	//----- nvinfo : EIATTR_COOP_GROUP_INSTR_OFFSETS
	.align		4
.L_3769:
        /*0244*/ 	.byte	0x04, 0x28
        /*0246*/ 	.short	(.L_3771 - .L_3770)


	//   ....[0]....
.L_3770:
        /*0248*/ 	.word	0x000001a0


	//   ....[1]....
        /*024c*/ 	.word	0x000008b0


	//   ....[2]....
        /*0250*/ 	.word	0x000008e0


	//   ....[3]....
        /*0254*/ 	.word	0x00000960


	//   ....[4]....
        /*0258*/ 	.word	0x00000970


	//   ....[5]....
        /*025c*/ 	.word	0x000009c0


	//   ....[6]....
        /*0260*/ 	.word	0x000009d0


	//   ....[7]....
        /*0264*/ 	.word	0x00000a20


	//   ....[8]....
        /*0268*/ 	.word	0x00000a30


	//   ....[9]....
        /*026c*/ 	.word	0x00000a80


	//   ....[10]....
        /*0270*/ 	.word	0x00000a90


	//   ....[11]....
        /*0274*/ 	.word	0x00000b50


	//   ....[12]....
        /*0278*/ 	.word	0x00000b80


	//   ....[13]....
        /*027c*/ 	.word	0x00000c00


	//   ....[14]....
        /*0280*/ 	.word	0x00000c10


	//   ....[15]....
        /*0284*/ 	.word	0x00000c60


	//   ....[16]....
        /*0288*/ 	.word	0x00000c70


	//   ....[17]....
        /*028c*/ 	.word	0x00000cc0


	//   ....[18]....
        /*0290*/ 	.word	0x00000cd0


	//   ....[19]....
        /*0294*/ 	.word	0x00000d40


	//   ....[20]....
        /*0298*/ 	.word	0x00000d60


	//   ....[21]....
        /*029c*/ 	.word	0x00000ef0


	//   ....[22]....
        /*02a0*/ 	.word	0x00000f00


	//   ....[23]....
        /*02a4*/ 	.word	0x00000f50


	//   ....[24]....
        /*02a8*/ 	.word	0x00000f60


	//   ....[25]....
        /*02ac*/ 	.word	0x00000fb0


	//   ....[26]....
        /*02b0*/ 	.word	0x00000fc0


	//   ....[27]....
        /*02b4*/ 	.word	0x00001010


	//   ....[28]....
        /*02b8*/ 	.word	0x00001020


	//   ....[29]....
        /*02bc*/ 	.word	0x00001070


	//   ....[30]....
        /*02c0*/ 	.word	0x00001080


	//   ....[31]....
        /*02c4*/ 	.word	0x00001470


	//   ....[32]....
        /*02c8*/ 	.word	0x00001480


	//   ....[33]....
        /*02cc*/ 	.word	0x000014d0


	//   ....[34]....
        /*02d0*/ 	.word	0x000014e0


	//   ....[35]....
        /*02d4*/ 	.word	0x00001530


	//   ....[36]....
        /*02d8*/ 	.word	0x00001540


	//   ....[37]....
        /*02dc*/ 	.word	0x00001590


	//   ....[38]....
        /*02e0*/ 	.word	0x000015a0


	//   ....[39]....
        /*02e4*/ 	.word	0x000015f0


	//   ....[40]....
        /*02e8*/ 	.word	0x00001600


	//   ....[41]....
        /*02ec*/ 	.word	0x00001690


	//   ....[42]....
        /*02f0*/ 	.word	0x000016a0


	//   ....[43]....
        /*02f4*/ 	.word	0x000016f0


	//   ....[44]....
        /*02f8*/ 	.word	0x00001700


	//   ....[45]....
        /*02fc*/ 	.word	0x00001750


	//   ....[46]....
        /*0300*/ 	.word	0x00001760


	//   ....[47]....
        /*0304*/ 	.word	0x000017b0


	//   ....[48]....
        /*0308*/ 	.word	0x000017c0


	//   ....[49]....
        /*030c*/ 	.word	0x00001810


	//   ....[50]....
        /*0310*/ 	.word	0x00001820


	//   ....[51]....
        /*0314*/ 	.word	0x000018d0


	//   ....[52]....
        /*0318*/ 	.word	0x000018e0


	//   ....[53]....
        /*031c*/ 	.word	0x00001930


	//   ....[54]....
        /*0320*/ 	.word	0x00001940


	//   ....[55]....
        /*0324*/ 	.word	0x00001990


	//   ....[56]....
        /*0328*/ 	.word	0x000019a0


	//   ....[57]....
        /*032c*/ 	.word	0x000019f0


	//   ....[58]....
        /*0330*/ 	.word	0x00001a00


	//   ....[59]....
        /*0334*/ 	.word	0x00001a50


	//   ....[60]....
        /*0338*/ 	.word	0x00001a60


	//   ....[61]....
        /*033c*/ 	.word	0x00001b00


	//   ....[62]....
        /*0340*/ 	.word	0x00001b10


	//   ....[63]....
        /*0344*/ 	.word	0x00001b60


	//   ....[64]....
        /*0348*/ 	.word	0x00001b70


	//   ....[65]....
        /*034c*/ 	.word	0x00001bc0


	//   ....[66]....
        /*0350*/ 	.word	0x00001bd0


	//   ....[67]....
        /*0354*/ 	.word	0x00001c30


	//   ....[68]....
        /*0358*/ 	.word	0x00001c40


	//   ....[69]....
        /*035c*/ 	.word	0x00001cb0


	//   ....[70]....
        /*0360*/ 	.word	0x00001ce0


	//   ....[71]....
        /*0364*/ 	.word	0x00001f10


	//   ....[72]....
        /*0368*/ 	.word	0x00001f20


	//   ....[73]....
        /*036c*/ 	.word	0x00001f70


	//   ....[74]....
        /*0370*/ 	.word	0x00001f80


	//   ....[75]....
        /*0374*/ 	.word	0x00001fd0


	//   ....[76]....
        /*0378*/ 	.word	0x00001fe0


	//   ....[77]....
        /*037c*/ 	.word	0x00002030


	//   ....[78]....
        /*0380*/ 	.word	0x00002040


	//   ....[79]....
        /*0384*/ 	.word	0x00002090


	//   ....[80]....
        /*0388*/ 	.word	0x000020a0


	//   ....[81]....
        /*038c*/ 	.word	0x000022b0


	//   ....[82]....
        /*0390*/ 	.word	0x000022f0


	//   ....[83]....
        /*0394*/ 	.word	0x00002320


	//   ....[84]....
        /*0398*/ 	.word	0x00002350


	//   ....[85]....
        /*039c*/ 	.word	0x00002370


	//----- nvinfo : EIATTR_EXIT_INSTR_OFFSETS
	.align		4
.L_3771:
        /*03a0*/ 	.byte	0x04, 0x1c
        /*03a2*/ 	.short	(.L_3773 - .L_3772)


	//   ....[0]....
.L_3772:
        /*03a4*/ 	.word	0x00001280


	//   ....[1]....
        /*03a8*/ 	.word	0x000024f0


	//   ....[2]....
        /*03ac*/ 	.word	0x000025c0


	//----- nvinfo : EIATTR_CRS_STACK_SIZE
	.align		4
.L_3773:
        /*03b0*/ 	.byte	0x04, 0x1e
        /*03b2*/ 	.short	(.L_3775 - .L_3774)
.L_3774:
        /*03b4*/ 	.word	0x00000000
.L_3775:


//--------------------- .nv.info._ZN4vllm3moe44grouped_topk_fused_small_expert_count_kernelI6__half13__nv_bfloat16iLNS0_11ScoringFuncE1ELi512ELb0ELi22EEEvPT_PfPT1_PKT0_llllllbd --------------------------
	.section	.nv.info._ZN4vllm3moe44grouped_topk_fused_small_expert_count_kernelI6__half13__nv_bfloat16iLNS0_11ScoringFuncE1ELi512ELb0ELi22EEEvPT_PfPT1_PKT0_llllllbd,"",@"SHT_CUDA_INFO"
	.sectionflags	@""
	.align	4


	//----- nvinfo : EIATTR_CUDA_API_VERSION
	.align		4
        /*0000*/ 	.byte	0x04, 0x37
        /*0002*/ 	.short	(.L_3777 - .L_3776)
.L_3776:
        /*0004*/ 	.word	0x00000082


	//----- nvinfo : EIATTR_SW2861232_WAR
	.align		4
.L_3777:
        /*0008*/ 	.byte	0x01, 0x35
	.zero		2


	//----- nvinfo : EIATTR_PARAM_CBANK
	.align		4
        /*000c*/ 	.byte	0x04, 0x0a
        /*000e*/ 	.short	(.L_3779 - .L_3778)
	.align		4
.L_3778:
        /*0010*/ 	.word	index@(.nv.constant0._ZN4vllm3moe44grouped_topk_fused_small_expert_count_kernelI6__half13__nv_bfloat16iLNS0_11ScoringFuncE1ELi512ELb0ELi22EEEvPT_PfPT1_PKT0_llllllbd)
        /*0014*/ 	.short	0x0160
        /*0016*/ 	.short	0x0060


	//----- nvinfo : EIATTR_CBANK_PARAM_SIZE
	.align		4
.L_3779:
        /*0018*/ 	.byte	0x03, 0x19
        /*001a*/ 	.short	0x0060


	//----- nvinfo : EIATTR_KPARAM_INFO
	.align		4
        /*001c*/ 	.byte	0x04, 0x17
        /*001e*/ 	.short	(.L_3781 - .L_3780)
.L_3780:
        /*0020*/ 	.word	0x00000000
        /*0024*/ 	.short	0x000b
        /*0026*/ 	.short	0x0058
        /*0028*/ 	.byte	0x00, 0xf0, 0x21, 0x00


	//----- nvinfo : EIATTR_KPARAM_INFO
	.align		4
.L_3781:
        /*002c*/ 	.byte	0x04, 0x17
        /*002e*/ 	.short	(.L_3783 - .L_3782)
.L_3782:
        /*0030*/ 	.word	0x00000000
        /*0034*/ 	.short	0x000a
        /*0036*/ 	.short	0x0050
        /*0038*/ 	.byte	0x00, 0xf0, 0x05, 0x00


	//----- nvinfo : EIATTR_KPARAM_INFO
	.align		4
.L_3783:
        /*003c*/ 	.byte	0x04, 0x17
        /*003e*/ 	.short	(.L_3785 - .L_3784)
.L_3784:
        /*0040*/ 	.word	0x00000000
        /*0044*/ 	.short	0x0009
        /*0046*/ 	.short	0x0048
        /*0048*/ 	.byte	0x00, 0xf0, 0x21, 0x00


	//----- nvinfo : EIATTR_KPARAM_INFO
	.align		4
.L_3785:
        /*004c*/ 	.byte	0x04, 0x17
        /*004e*/ 	.short	(.L_3787 - .L_3786)
.L_3786:
        /*0050*/ 	.word	0x00000000
        /*0054*/ 	.short	0x0008
        /*0056*/ 	.short	0x0040
        /*0058*/ 	.byte	0x00, 0xf0, 0x21, 0x00


	//----- nvinfo : EIATTR_KPARAM_INFO
	.align		4
.L_3787:
        /*005c*/ 	.byte	0x04, 0x17
        /*005e*/ 	.short	(.L_3789 - .L_3788)
.L_3788:
        /*0060*/ 	.word	0x00000000
        /*0064*/ 	.short	0x0007
        /*0066*/ 	.short	0x0038
        /*0068*/ 	.byte	0x00, 0xf0, 0x21, 0x00


	//----- nvinfo : EIATTR_KPARAM_INFO
	.align		4
.L_3789:
        /*006c*/ 	.byte	0x04, 0x17
        /*006e*/ 	.short	(.L_3791 - .L_3790)
.L_3790:
        /*0070*/ 	.word	0x00000000
        /*0074*/ 	.short	0x0006
        /*0076*/ 	.short	0x0030
        /*0078*/ 	.byte	0x00, 0xf0, 0x21, 0x00


	//----- nvinfo : EIATTR_KPARAM_INFO
	.align		4
.L_3791:
        /*007c*/ 	.byte	0x04, 0x17
        /*007e*/ 	.short	(.L_3793 - .L_3792)
.L_3792:
        /*0080*/ 	.word	0x00000000
        /*0084*/ 	.short	0x0005
        /*0086*/ 	.short	0x0028
        /*0088*/ 	.byte	0x00, 0xf0, 0x21, 0x00


	//----- nvinfo : EIATTR_KPARAM_INFO
	.align		4
.L_3793:
        /*008c*/ 	.byte	0x04, 0x17
        /*008e*/ 	.short	(.L_3795 - .L_3794)
.L_3794:
        /*0090*/ 	.word	0x00000000
        /*0094*/ 	.short	0x0004
        /*0096*/ 	.short	0x0020
        /*0098*/ 	.byte	0x00, 0xf0, 0x21, 0x00


	//----- nvinfo : EIATTR_KPARAM_INFO
	.align		4
.L_3795:
        /*009c*/ 	.byte	0x04, 0x17
        /*009e*/ 	.short	(.L_3797 - .L_3796)
.L_3796:
        /*00a0*/ 	.word	0x00000000
        /*00a4*/ 	.short	0x0003
        /*00a6*/ 	.short	0x0018
        /*00a8*/ 	.byte	0x00, 0xf0, 0x21, 0x00


	//----- nvinfo : EIATTR_KPARAM_INFO
	.align		4
.L_3797:
        /*00ac*/ 	.byte	0x04, 0x17
        /*00ae*/ 	.short	(.L_3799 - .L_3798)
.L_3798:
        /*00b0*/ 	.word	0x00000000
        /*00b4*/ 	.short	0x0002
        /*00b6*/ 	.short	0x0010
        /*00b8*/ 	.byte	0x00, 0xf0, 0x21, 0x00


	//----- nvinfo : EIATTR_KPARAM_INFO
	.align		4
.L_3799:
        /*00bc*/ 	.byte	0x04, 0x17
        /*00be*/ 	.short	(.L_3801 - .L_3800)
.L_3800:
        /*00c0*/ 	.word	0x00000000
        /*00c4*/ 	.short	0x0001
        /*00c6*/ 	.short	0x0008
        /*00c8*/ 	.byte	0x00, 0xf0, 0x21, 0x00


	//----- nvinfo : EIATTR_KPARAM_INFO
	.align		4
.L_3801:
        /*00cc*/ 	.byte	0x04, 0x17
        /*00ce*/ 	.short	(.L_3803 - .L_3802)
.L_3802:
        /*00d0*/ 	.word	0x00000000
        /*00d4*/ 	.short	0x0000
        /*00d6*/ 	.short	0x0000
        /*00d8*/ 	.byte	0x00, 0xf0, 0x21, 0x00


	//----- nvinfo : EIATTR_MAXREG_COUNT
	.align		4
.L_3803:
        /*00dc*/ 	.byte	0x03, 0x1b
        /*00de*/ 	.short	0x00ff


	//----- nvinfo : EIATTR_NUM_BARRIERS
	.align		4
        /*00e0*/ 	.byte	0x02, 0x4c
        /*00e2*/ 	.byte	0x01
	.zero		1


	//----- nvinfo : EIATTR_MERCURY_ISA_VERSION
	.align		4
        /*00e4*/ 	.byte	0x03, 0x5f
        /*00e6*/ 	.short	0x0000


	//----- nvinfo : EIATTR_COOP_GROUP_MASK_REGIDS
	.align		4
        /*00e8*/ 	.byte	0x04, 0x29
        /*00ea*/ 	.short	(.L_3805 - .L_3804)


	//   ....[0]....
.L_3804:
        /*00ec*/ 	.word	0xffffffff


	//   ....[1]....
        /*00f0*/ 	.word	0xffffffff


	//   ....[2]....
        /*00f4*/ 	.word	0xffffffff


	//   ....[3]....
        /*00f8*/ 	.word	0xffffffff


	//   ....[4]....
        /*00fc*/ 	.word	0xffffffff


	//   ....[5]....
        /*0100*/ 	.word	0xffffffff


	//   ....[6]....
        /*0104*/ 	.word	0xffffffff


	//   ....[7]....
        /*0108*/ 	.word	0xffffffff


	//   ....[8]....
        /*010c*/ 	.word	0xffffffff


	//   ....[9]....
        /*0110*/ 	.word	0xffffffff


	//   ....[10]....
        /*0114*/ 	.word	0xffffffff


	//   ....[11]....
        /*0118*/ 	.word	0xffffffff


	//   ....[12]....
        /*011c*/ 	.word	0xffffffff


	//   ....[13]....
        /*0120*/ 	.word	0xffffffff


	//   ....[14]....
        /*0124*/ 	.word	0xffffffff


	//   ....[15]....
        /*0128*/ 	.word	0xffffffff


	//   ....[16]....
        /*012c*/ 	.word	0xffffffff


	//   ....[17]....
        /*0130*/ 	.word	0xffffffff


	//   ....[18]....
        /*0134*/ 	.word	0xffffffff


	//   ....[19]....
        /*0138*/ 	.word	0xffffffff


	//   ....[20]....
        /*013c*/ 	.word	0xffffffff


	//   ....[21]....
        /*0140*/ 	.word	0xffffffff


	//   ....[22]....
        /*0144*/ 	.word	0xffffffff


	//   ....[23]....
        /*0148*/ 	.word	0xffffffff


	//   ....[24]....
        /*014c*/ 	.word	0xffffffff


	//   ....[25]....
        /*0150*/ 	.word	0xffffffff


	//   ....[26]....
        /*0154*/ 	.word	0xffffffff


	//   ....[27]....
        /*0158*/ 	.word	0xffffffff


	//   ....[28]....
        /*015c*/ 	.word	0xffffffff


	//   ....[29]....
        /*0160*/ 	.word	0xffffffff


	//   ....[30]....
        /*0164*/ 	.word	0xffffffff


	//   ....[31]....
        /*0168*/ 	.word	0xffffffff


	//   ....[32]....
        /*016c*/ 	.word	0xffffffff


	//   ....[33]....
        /*0170*/ 	.word	0xffffffff


	//   ....[34]....
        /*0174*/ 	.word	0xffffffff


	//   ....[35]....
        /*0178*/ 	.word	0xffffffff


	//   ....[36]....
        /*017c*/ 	.word	0xffffffff


	//   ....[37]....
        /*0180*/ 	.word	0xffffffff


	//   ....[38]....
        /*0184*/ 	.word	0xffffffff


	//   ....[39]....
        /*0188*/ 	.word	0xffffffff


	//   ....[40]....
        /*018c*/ 	.word	0xffffffff


	//   ....[41]....
        /*0190*/ 	.word	0xffffffff


	//   ....[42]....
        /*0194*/ 	.word	0xffffffff


	//   ....[43]....
        /*0198*/ 	.word	0xffffffff


	//   ....[44]....
        /*019c*/ 	.word	0xffffffff


	//   ....[45]....
        /*01a0*/ 	.word	0xffffffff


	//   ....[46]....
        /*01a4*/ 	.word	0xffffffff


	//   ....[47]....
        /*01a8*/ 	.word	0xffffffff


	//   ....[48]....
        /*01ac*/ 	.word	0xffffffff


	//   ....[49]....
        /*01b0*/ 	.word	0xffffffff


	//   ....[50]....
        /*01b4*/ 	.word	0xffffffff


	//   ....[51]....
        /*01b8*/ 	.word	0xffffffff


	//   ....[52]....
        /*01bc*/ 	.word	0xffffffff


	//   ....[53]....
        /*01c0*/ 	.word	0xffffffff


	//   ....[54]....
        /*01c4*/ 	.word	0xffffffff


	//   ....[55]....
        /*01c8*/ 	.word	0xffffffff


	//   ....[56]....
        /*01cc*/ 	.word	0xffffffff


	//   ....[57]....
        /*01d0*/ 	.word	0xffffffff


	//   ....[58]....
        /*01d4*/ 	.word	0xffffffff


	//   ....[59]....
        /*01d8*/ 	.word	0xffffffff


	//   ....[60]....
        /*01dc*/ 	.word	0xffffffff


	//   ....[61]....
        /*01e0*/ 	.word	0xffffffff


	//   ....[62]....
        /*01e4*/ 	.word	0xffffffff


	//   ....[63]....
        /*01e8*/ 	.word	0xffffffff


	//   ....[64]....
        /*01ec*/ 	.word	0xffffffff


	//   ....[65]....
        /*01f0*/ 	.word	0xffffffff


	//----- nvinfo : EIATTR_COOP_GROUP_INSTR_OFFSETS
	.align		4
.L_3805:
        /*01f4*/ 	.byte	0x04, 0x28
        /*01f6*/ 	.short	(.L_3807 - .L_3806)


	//   ....[0]....
.L_3806:
        /*01f8*/ 	.word	0x00000140


	//   ....[1]....
        /*01fc*/ 	.word	0x000008e0


	//   ....[2]....
        /*0200*/ 	.word	0x00000910


	//   ....[3]....
        /*0204*/ 	.word	0x00000990


	//   ....[4]....
        /*0208*/ 	.word	0x000009a0


	//   ....[5]....
        /*020c*/ 	.word	0x000009f0


	//   ....[6]....
        /*0210*/ 	.word	0x00000a00


	//   ....[7]....
        /*0214*/ 	.word	0x00000a50


	//   ....[8]....
        /*0218*/ 	.word	0x00000a60


	//   ....[9]....
        /*021c*/ 	.word	0x00000ab0


	//   ....[10]....
        /*0220*/ 	.word	0x00000ac0


	//   ....[11]....
        /*0224*/ 	.word	0x00000b80


	//   ....[12]....
        /*0228*/ 	.word	0x00000bb0


	//   ....[13]....
        /*022c*/ 	.word	0x00000c30


	//   ....[14]....
        /*0230*/ 	.word	0x00000c40


	//   ....[15]....
        /*0234*/ 	.word	0x00000c90


	//   ....[16]....
        /*0238*/ 	.word	0x00000ca0


	//   ....[17]....
        /*023c*/ 	.word	0x00000cf0


	//   ....[18]....
        /*0240*/ 	.word	0x00000d00


	//   ....[19]....
        /*0244*/ 	.word	0x00000d70


	//   ....[20]....
        /*0248*/ 	.word	0x00000da0


	//   ....[21]....
        /*024c*/ 	.word	0x00000f20


	//   ....[22]....
        /*0250*/ 	.word	0x00000f30


	//   ....[23]....
        /*0254*/ 	.word	0x00000f80


	//   ....[24]....
        /*0258*/ 	.word	0x00000f90


	//   ....[25]....
        /*025c*/ 	.word	0x00000fe0


	//   ....[26]....
        /*0260*/ 	.word	0x00000ff0


	//   ....[27]....
        /*0264*/ 	.word	0x00001040


	//   ....[28]....
        /*0268*/ 	.word	0x00001050


	//   ....[29]....
        /*026c*/ 	.word	0x000010a0


	//   ....[30]....
        /*0270*/ 	.word	0x000010b0


	//   ....[31]....
        /*0274*/ 	.word	0x000017b0


	//   ....[32]....
        /*0278*/ 	.word	0x000017d0


	//   ....[33]....
        /*027c*/ 	.word	0x00001820


	//   ....[34]....
        /*0280*/ 	.word	0x00001830


	//   ....[35]....
        /*0284*/ 	.word	0x00001880


	//   ....[36]....
        /*0288*/ 	.word	0x00001890


	//   ....[37]....
        /*028c*/ 	.word	0x000018e0


	//   ....[38]....
        /*0290*/ 	.word	0x000018f0


	//   ....[39]....
        /*0294*/ 	.word	0x00001950


	//   ....[40]....
        /*0298*/ 	.word	0x00001970


	//   ....[41]....
        /*029c*/ 	.word	0x00001a30


	//   ....[42]....
        /*02a0*/ 	.word	0x00001a50


	//   ....[43]....
        /*02a4*/ 	.word	0x00001aa0


	//   ....[44]....
        /*02a8*/ 	.word	0x00001ab0


	//   ....[45]....
        /*02ac*/ 	.word	0x00001b00


	//   ....[46]....
        /*02b0*/ 	.word	0x00001b10


	//   ....[47]....
        /*02b4*/ 	.word	0x00001b80


	//   ....[48]....
        /*02b8*/ 	.word	0x00001b90


	//   ....[49]....
        /*02bc*/ 	.word	0x00001c00


	//   ....[50]....
        /*02c0*/ 	.word	0x00001c20


	//   ....[51]....
        /*02c4*/ 	.word	0x00001d90


	//   ....[52]....
        /*02c8*/ 	.word	0x00001da0


	//   ....[53]....
        /*02cc*/ 	.word	0x00001df0


	//   ....[54]....
        /*02d0*/ 	.word	0x00001e00


	//   ....[55]....
        /*02d4*/ 	.word	0x00001e50


	//   ....[56]....
        /*02d8*/ 	.word	0x00001e60


	//   ....[57]....
        /*02dc*/ 	.word	0x00001eb0


	//   ....[58]....
        /*02e0*/ 	.word	0x00001ec0


	//   ....[59]....
        /*02e4*/ 	.word	0x00001f10


	//   ....[60]....
        /*02e8*/ 	.word	0x00001f20


	//   ....[61]....
        /*02ec*/ 	.word	0x000020d0


	//   ....[62]....
        /*02f0*/ 	.word	0x00002110


	//   ....[63]....
        /*02f4*/ 	.word	0x00002130


	//   ....[64]....
        /*02f8*/ 	.word	0x00002150


	//   ....[65]....
        /*02fc*/ 	.word	0x00002180


	//----- nvinfo : EIATTR_EXIT_INSTR_OFFSETS
	.align		4
.L_3807:
        /*0300*/ 	.byte	0x04, 0x1c
        /*0302*/ 	.short	(.L_3809 - .L_3808)


	//   ....[0]....
.L_3808:
        /*0304*/ 	.word	0x000012f0


	//   ....[1]....
        /*0308*/ 	.word	0x00002310


	//   ....[2]....
        /*030c*/ 	.word	0x000023f0


	//----- nvinfo : EIATTR_CRS_STACK_SIZE
	.align		4
.L_3809:
        /*0310*/ 	.byte	0x04, 0x1e
        /*0312*/ 	.short	(.L_3811 - .L_3810)
.L_3810:
        /*0314*/ 	.word	0x00000000
.L_3811:


//--------------------- .nv.info._ZN4vllm3moe44grouped_topk_fused_small_expert_count_kernelI6__half13__nv_bfloat16iLNS0_11ScoringFuncE1ELi256ELb1ELi8EEEvPT_PfPT1_PKT0_llllllbd --------------------------
	.section	.nv.info._ZN4vllm3moe44grouped_topk_fused_small_expert_count_kernelI6__half13__nv_bfloat16iLNS0_11ScoringFuncE1ELi256ELb1ELi8EEEvPT_PfPT1_PKT0_llllllbd,"",@"SHT_CUDA_INFO"
	.sectionflags	@""
	.align	4


	//----- nvinfo : EIATTR_CUDA_API_VERSION
	.align		4
        /*0000*/ 	.byte	0x04, 0x37
        /*0002*/ 	.short	(.L_3813 - .L_3812)
.L_3812:
        /*0004*/ 	.word	0x00000082


	//----- nvinfo : EIATTR_SW2861232_WAR
	.align		4
.L_3813:
        /*0008*/ 	.byte	0x01, 0x35
	.zero		2


	//----- nvinfo : EIATTR_PARAM_CBANK
	.align		4
        /*000c*/ 	.byte	0x04, 0x0a
        /*000e*/ 	.short	(.L_3815 - .L_3814)
	.align		4
.L_3814:
        /*0010*/ 	.word	index@(.nv.constant0._ZN4vllm3moe44grouped_topk_fused_small_expert_count_kernelI6__half13__nv_bfloat16iLNS0_11ScoringFuncE1ELi256ELb1ELi8EEEvPT_PfPT1_PKT0_llllllbd)
        /*0014*/ 	.short	0x0160
        /*0016*/ 	.short	0x0060


	//----- nvinfo : EIATTR_CBANK_PARAM_SIZE
	.align		4
.L_3815:
        /*0018*/ 	.byte	0x03, 0x19
        /*001a*/ 	.short	0x0060


	//----- nvinfo : EIATTR_KPARAM_INFO
	.align		4
        /*001c*/ 	.byte	0x04, 0x17
        /*001e*/ 	.short	(.L_3817 - .L_3816)
.L_3816:
        /*0020*/ 	.word	0x00000000
        /*0024*/ 	.short	0x000b
        /*0026*/ 	.short	0x0058
        /*0028*/ 	.byte	0x00, 0xf0, 0x21, 0x00


	//----- nvinfo : EIATTR_KPARAM_INFO
	.align		4
.L_3817:
        /*002c*/ 	.byte	0x04, 0x17
        /*002e*/ 	.short	(.L_3819 - .L_3818)
.L_3818:
        /*0030*/ 	.word	0x00000000
        /*0034*/ 	.short	0x000a
        /*0036*/ 	.short	0x0050
        /*0038*/ 	.byte	0x00, 0xf0, 0x05, 0x00


	//----- nvinfo : EIATTR_KPARAM_INFO
	.align		4
.L_3819:
        /*003c*/ 	.byte	0x04, 0x17
        /*003e*/ 	.short	(.L_3821 - .L_3820)
.L_3820:
        /*0040*/ 	.word	0x00000000
        /*0044*/ 	.short	0x0009
        /*0046*/ 	.short	0x0048
        /*0048*/ 	.byte	0x00, 0xf0, 0x21, 0x00


	//----- nvinfo : EIATTR_KPARAM_INFO
	.align		4
.L_3821:
        /*004c*/ 	.byte	0x04, 0x17
        /*004e*/ 	.short	(.L_3823 - .L_3822)
.L_3822:
        /*0050*/ 	.word	0x00000000
        /*0054*/ 	.short	0x0008
        /*0056*/ 	.short	0x0040
        /*0058*/ 	.byte	0x00, 0xf0, 0x21, 0x00


	//----- nvinfo : EIATTR_KPARAM_INFO
	.align		4
.L_3823:
        /*005c*/ 	.byte	0x04, 0x17
        /*005e*/ 	.short	(.L_3825 - .L_3824)
.L_3824:
        /*0060*/ 	.word	0x00000000
        /*0064*/ 	.short	0x0007
        /*0066*/ 	.short	0x0038
        /*0068*/ 	.byte	0x00, 0xf0, 0x21, 0x00


	//----- nvinfo : EIATTR_KPARAM_INFO
	.align		4
.L_3825:
        /*006c*/ 	.byte	0x04, 0x17
        /*006e*/ 	.short	(.L_3827 - .L_3826)
.L_3826:
        /*0070*/ 	.word	0x00000000
        /*0074*/ 	.short	0x0006
        /*0076*/ 	.short	0x0030
        /*0078*/ 	.byte	0x00, 0xf0, 0x21, 0x00


	//----- nvinfo : EIATTR_KPARAM_INFO
	.align		4
.L_3827:
        /*007c*/ 	.byte	0x04, 0x17
        /*007e*/ 	.short	(.L_3829 - .L_3828)
.L_3828:
        /*0080*/ 	.word	0x00000000
        /*0084*/ 	.short	0x0005
        /*0086*/ 	.short	0x0028
        /*0088*/ 	.byte	0x00, 0xf0, 0x21, 0x00


	//----- nvinfo : EIATTR_KPARAM_INFO
	.align		4
.L_3829:
        /*008c*/ 	.byte	0x04, 0x17
        /*008e*/ 	.short	(.L_3831 - .L_3830)
.L_3830:
        /*0090*/ 	.word	0x00000000
        /*0094*/ 	.short	0x0004
        /*0096*/ 	.short	0x0020
        /*0098*/ 	.byte	0x00, 0xf0, 0x21, 0x00


	//----- nvinfo : EIATTR_KPARAM_INFO
	.align		4
.L_3831:
        /*009c*/ 	.byte	0x04, 0x17
        /*009e*/ 	.short	(.L_3833 - .L_3832)
.L_3832:
        /*00a0*/ 	.word	0x00000000
        /*00a4*/ 	.short	0x0003
        /*00a6*/ 	.short	0x0018
        /*00a8*/ 	.byte	0x00, 0xf0, 0x21, 0x00


	//----- nvinfo : EIATTR_KPARAM_INFO
	.align		4
.L_3833:
        /*00ac*/ 	.byte	0x04, 0x17
        /*00ae*/ 	.short	(.L_3835 - .L_3834)
.L_3834:
        /*00b0*/ 	.word	0x00000000
        /*00b4*/ 	.short	0x0002
        /*00b6*/ 	.short	0x0010
        /*00b8*/ 	.byte	0x00, 0xf0, 0x21, 0x00


	//----- nvinfo : EIATTR_KPARAM_INFO
	.align		4
.L_3835:
        /*00bc*/ 	.byte	0x04, 0x17
        /*00be*/ 	.short	(.L_3837 - .L_3836)
.L_3836:
        /*00c0*/ 	.word	0x00000000
        /*00c4*/ 	.short	0x0001
        /*00c6*/ 	.short	0x0008
        /*00c8*/ 	.byte	0x00, 0xf0, 0x21, 0x00


	//----- nvinfo : EIATTR_KPARAM_INFO
	.align		4
.L_3837:
        /*00cc*/ 	.byte	0x04, 0x17
        /*00ce*/ 	.short	(.L_3839 - .L_3838)
.L_3838:
        /*00d0*/ 	.word	0x00000000
        /*00d4*/ 	.short	0x0000
        /*00d6*/ 	.short	0x0000
        /*00d8*/ 	.byte	0x00, 0xf0, 0x21, 0x00


	//----- nvinfo : EIATTR_MAXREG_COUNT
	.align		4
.L_3839:
        /*00dc*/ 	.byte	0x03, 0x1b
        /*00de*/ 	.short	0x00ff


	//----- nvinfo : EIATTR_NUM_BARRIERS
	.align		4
        /*00e0*/ 	.byte	0x02, 0x4c
        /*00e2*/ 	.byte	0x01
	.zero		1


	//----- nvinfo : EIATTR_MERCURY_ISA_VERSION
	.align		4
        /*00e4*/ 	.byte	0x03, 0x5f
        /*00e6*/ 	.short	0x0000


	//----- nvinfo : EIATTR_COOP_GROUP_MASK_REGIDS
	.align		4
        /*00e8*/ 	.byte	0x04, 0x29
        /*00ea*/ 	.short	(.L_3841 - .L_3840)


	//   ....[0]....
.L_3840:
        /*00ec*/ 	.word	0xffffffff


	//   ....[1]....
        /*00f0*/ 	.word	0xffffffff


	//   ....[2]....
        /*00f4*/ 	.word	0xffffffff


	//   ....[3]....
        /*00f8*/ 	.word	0xffffffff


	//   ....[4]....
        /*00fc*/ 	.word	0xffffffff


	//   ....[5]....
        /*0100*/ 	.word	0xffffffff


	//   ....[6]....
        /*0104*/ 	.word	0xffffffff


	//   ....[7]....
        /*0108*/ 	.word	0xffffffff


	//   ....[8]....
        /*010c*/ 	.word	0xffffffff


	//   ....[9]....
        /*0110*/ 	.word	0xffffffff


	//   ....[10]....
        /*0114*/ 	.word	0xffffffff


	//   ....[11]....
        /*0118*/ 	.word	0xffffffff


	//   ....[12]....
        /*011c*/ 	.word	0xffffffff


	//   ....[13]....
        /*0120*/ 	.word	0xffffffff


	//   ....[14]....
        /*0124*/ 	.word	0xffffffff


	//   ....[15]....
        /*0128*/ 	.word	0xffffffff


	//   ....[16]....
        /*012c*/ 	.word	0xffffffff


	//   ....[17]....
        /*0130*/ 	.word	0xffffffff


	//   ....[18]....
        /*0134*/ 	.word	0xffffffff


	//   ....[19]....
        /*0138*/ 	.word	0xffffffff


	//   ....[20]....
        /*013c*/ 	.word	0xffffffff


	//   ....[21]....
        /*0140*/ 	.word	0xffffffff


	//   ....[22]....
        /*0144*/ 	.word	0xffffffff


	//   ....[23]....
        /*0148*/ 	.word	0xffffffff


	//   ....[24]....
        /*014c*/ 	.word	0xffffffff


	//   ....[25]....
        /*0150*/ 	.word	0xffffffff


	//   ....[26]....
        /*0154*/ 	.word	0xffffffff


	//   ....[27]....
        /*0158*/ 	.word	0xffffffff


	//   ....[28]....
        /*015c*/ 	.word	0xffffffff


	//   ....[29]....
        /*0160*/ 	.word	0xffffffff


	//   ....[30]....
        /*0164*/ 	.word	0xffffffff


	//   ....[31]....
        /*0168*/ 	.word	0xffffffff


	//   ....[32]....
        /*016c*/ 	.word	0xffffffff


	//   ....[33]....
        /*0170*/ 	.word	0xffffffff


	//   ....[34]....
        /*0174*/ 	.word	0xffffffff


	//   ....[35]....
        /*0178*/ 	.word	0xffffffff


	//   ....[36]....
        /*017c*/ 	.word	0xffffffff


	//   ....[37]....
        /*0180*/ 	.word	0xffffffff


	//   ....[38]....
        /*0184*/ 	.word	0xffffffff


	//   ....[39]....
        /*0188*/ 	.word	0xffffffff


	//   ....[40]....
        /*018c*/ 	.word	0xffffffff


	//   ....[41]....
        /*0190*/ 	.word	0xffffffff


	//   ....[42]....
        /*0194*/ 	.word	0xffffffff


	//   ....[43]....
        /*0198*/ 	.word	0xffffffff


	//   ....[44]....
        /*019c*/ 	.word	0xffffffff


	//   ....[45]....
        /*01a0*/ 	.word	0xffffffff


	//   ....[46]....
        /*01a4*/ 	.word	0xffffffff


	//   ....[47]....
        /*01a8*/ 	.word	0xffffffff


	//   ....[48]....
        /*01ac*/ 	.word	0xffffffff


	//   ....[49]....
        /*01b0*/ 	.word	0xffffffff


	//   ....[50]....
        /*01b4*/ 	.word	0xffffffff


	//   ....[51]....
        /*01b8*/ 	.word	0xffffffff


	//   ....[52]....
        /*01bc*/ 	.word	0xffffffff


	//   ....[53]....
        /*01c0*/ 	.word	0xffffffff


	//   ....[54]....
        /*01c4*/ 	.word	0xffffffff


	//   ....[55]....
        /*01c8*/ 	.word	0xffffffff


	//   ....[56]....
        /*01cc*/ 	.word	0xffffffff


	//   ....[57]....
        /*01d0*/ 	.word	0xffffffff


	//   ....[58]....
        /*01d4*/ 	.word	0xffffffff


	//   ....[59]....
        /*01d8*/ 	.word	0xffffffff


	//   ....[60]....
        /*01dc*/ 	.word	0xffffffff


	//   ....[61]....
        /*01e0*/ 	.word	0xffffffff


	//   ....[62]....
        /*01e4*/ 	.word	0xffffffff


	//   ....[63]....
        /*01e8*/ 	.word	0xffffffff


	//   ....[64]....
        /*01ec*/ 	.word	0xffffffff


	//   ....[65]....
        /*01f0*/ 	.word	0xffffffff


	//   ....[66]....
        /*01f4*/ 	.word	0xffffffff


	//   ....[67]....
        /*01f8*/ 	.word	0xffffffff


	//   ....[68]....
        /*01fc*/ 	.word	0xffffffff


	//   ....[69]....
        /*0200*/ 	.word	0xffffffff


	//   ....[70]....
        /*0204*/ 	.word	0xffffffff


	//   ....[71]....
        /*0208*/ 	.word	0xffffffff


	//   ....[72]....
        /*020c*/ 	.word	0xffffffff


	//   ....[73]....
        /*0210*/ 	.word	0xffffffff


	//   ....[74]....
        /*0214*/ 	.word	0xffffffff


	//   ....[75]....
        /*0218*/ 	.word	0xffffffff


	//   ....[76]....
        /*021c*/ 	.word	0xffffffff


	//   ....[77]....
        /*0220*/ 	.word	0xffffffff


	//   ....[78]....
        /*0224*/ 	.word	0xffffffff


	//   ....[79]....
        /*0228*/ 	.word	0xffffffff


	//   ....[80]....
        /*022c*/ 	.word	0xffffffff


	//   ....[81]....
        /*0230*/ 	.word	0xffffffff


	//   ....[82]....
        /*0234*/ 	.word	0xffffffff


	//   ....[83]....
        /*0238*/ 	.word	0xffffffff


	//   ....[84]....
        /*023c*/ 	.word	0xffffffff


	//   ....[85]....
        /*0240*/ 	.word	0xffffffff


	//   ....[86]....
        /*0244*/ 	.word	0xffffffff


	//   ....[87]....
        /*0248*/ 	.word	0xffffffff


	//   ....[88]....
        /*024c*/ 	.word	0xffffffff


	//   ....[89]....
        /*0250*/ 	.word	0xffffffff


	//   ....[90]....
        /*0254*/ 	.word	0xffffffff


	//   ....[91]....
        /*0258*/ 	.word	0xffffffff


	//----- nvinfo : EIATTR_COOP_GROUP_INSTR_OFFSETS
	.align		4
.L_3841:
        /*025c*/ 	.byte	0x04, 0x28
        /*025e*/ 	.short	(.L_3843 - .L_3842)


	//   ....[0]....
.L_3842:
        /*0260*/ 	.word	0x00000040


	//   ....[1]....
        /*0264*/ 	.word	0x00000220


	//   ....[2]....
        /*0268*/ 	.word	0x000002c0


	//   ....[3]....
        /*026c*/ 	.word	0x00000300


	//   ....[4]....
        /*0270*/ 	.word	0x00000310


	//   ....[5]....
        /*0274*/ 	.word	0x00000360


	//   ....[6]....
        /*0278*/ 	.word	0x00000370


	//   ....[7]....
        /*027c*/ 	.word	0x000003c0


	//   ....[8]....
        /*0280*/ 	.word	0x000003d0


	//   ....[9]....
        /*0284*/ 	.word	0x00000420


	//   ....[10]....
        /*0288*/ 	.word	0x00000430


	//   ....[11]....
        /*028c*/ 	.word	0x000004b0


	//   ....[12]....
        /*0290*/ 	.word	0x000004f0


	//   ....[13]....
        /*0294*/ 	.word	0x00000500


	//   ....[14]....
        /*0298*/ 	.word	0x00000560


	//   ....[15]....
        /*029c*/ 	.word	0x00000570


	//   ....[16]....
        /*02a0*/ 	.word	0x000005f0


	//   ....[17]....
        /*02a4*/ 	.word	0x00000600


	//   ....[18]....
        /*02a8*/ 	.word	0x00000650


	//   ....[19]....
        /*02ac*/ 	.word	0x00000660


	//   ....[20]....
        /*02b0*/ 	.word	0x000007f0


	//   ....[21]....
        /*02b4*/ 	.word	0x00000800


	//   ....[22]....
        /*02b8*/ 	.word	0x00000850


	//   ....[23]....
        /*02bc*/ 	.word	0x00000860


	//   ....[24]....
        /*02c0*/ 	.word	0x000008b0


	//   ....[25]....
        /*02c4*/ 	.word	0x000008c0


	//   ....[26]....
        /*02c8*/ 	.word	0x00000910


	//   ....[27]....
        /*02cc*/ 	.word	0x00000920


	//   ....[28]....
        /*02d0*/ 	.word	0x00000980


	//   ....[29]....
        /*02d4*/ 	.word	0x00000990


	//   ....[30]....
        /*02d8*/ 	.word	0x00000a20


	//   ....[31]....
        /*02dc*/ 	.word	0x00000a60


	//   ....[32]....
        /*02e0*/ 	.word	0x00000a70


	//   ....[33]....
        /*02e4*/ 	.word	0x00000ac0


	//   ....[34]....
        /*02e8*/ 	.word	0x00000ad0


	//   ....[35]....
        /*02ec*/ 	.word	0x00000b20


	//   ....[36]....
        /*02f0*/ 	.word	0x00000b30


	//   ....[37]....
        /*02f4*/ 	.word	0x00000b80


	//   ....[38]....
        /*02f8*/ 	.word	0x00000b90


	//   ....[39]....
        /*02fc*/ 	.word	0x00000c30


	//   ....[40]....
        /*0300*/ 	.word	0x00000c70


	//   ....[41]....
        /*0304*/ 	.word	0x00000c80


	//   ....[42]....
        /*0308*/ 	.word	0x00000cd0


	//   ....[43]....
        /*030c*/ 	.word	0x00000ce0


	//   ....[44]....
        /*0310*/ 	.word	0x00000d30


	//   ....[45]....
        /*0314*/ 	.word	0x00000d40


	//   ....[46]....
        /*0318*/ 	.word	0x00000d90


	//   ....[47]....
        /*031c*/ 	.word	0x00000da0


	//   ....[48]....
        /*0320*/ 	.word	0x00000e30


	//   ....[49]....
        /*0324*/ 	.word	0x00000e70


	//   ....[50]....
        /*0328*/ 	.word	0x00000e80


	//   ....[51]....
        /*032c*/ 	.word	0x00000ed0


	//   ....[52]....
        /*0330*/ 	.word	0x00000ee0


	//   ....[53]....
        /*0334*/ 	.word	0x00000f40


	//   ....[54]....
        /*0338*/ 	.word	0x00000f70


	//   ....[55]....
        /*033c*/ 	.word	0x00001020


	//   ....[56]....
        /*0340*/ 	.word	0x00001060


	//   ....[57]....
        /*0344*/ 	.word	0x00001650


	//   ....[58]....
        /*0348*/ 	.word	0x00001660


	//   ....[59]....
        /*034c*/ 	.word	0x000016b0


	//   ....[60]....
        /*0350*/ 	.word	0x000016c0


	//   ....[61]....
        /*0354*/ 	.word	0x00001710


	//   ....[62]....
        /*0358*/ 	.word	0x00001720


	//   ....[63]....
        /*035c*/ 	.word	0x00001780


	//   ....[64]....
        /*0360*/ 	.word	0x000017a0


	//   ....[65]....
        /*0364*/ 	.word	0x00001800


	//   ....[66]....
        /*0368*/ 	.word	0x00001830


	//   ....[67]....
        /*036c*/ 	.word	0x000018e0


	//   ....[68]....
        /*0370*/ 	.word	0x00001900


	//   ....[69]....
        /*0374*/ 	.word	0x00001950


	//   ....[70]....
        /*0378*/ 	.word	0x00001960


	//   ....[71]....
        /*037c*/ 	.word	0x000019b0


	//   ....[72]....
        /*0380*/ 	.word	0x000019c0


	//   ....[73]....
        /*0384*/ 	.word	0x00001a30


	//   ....[74]....
        /*0388*/ 	.word	0x00001a40


	//   ....[75]....
        /*038c*/ 	.word	0x00001aa0


	//   ....[76]....
        /*0390*/ 	.word	0x00001ab0


	//   ....[77]....
        /*0394*/ 	.word	0x00001c00


	//   ....[78]....
        /*0398*/ 	.word	0x00001c10


	//   ....[79]....
        /*039c*/ 	.word	0x00001c60


	//   ....[80]....
        /*03a0*/ 	.word	0x00001c70


	//   ....[81]....
        /*03a4*/ 	.word	0x00001cc0


	//   ....[82]....
        /*03a8*/ 	.word	0x00001cd0


	//   ....[83]....
        /*03ac*/ 	.word	0x00001d20


	//   ....[84]....
        /*03b0*/ 	.word	0x00001d30


	//   ....[85]....
        /*03b4*/ 	.word	0x00001d80


	//   ....[86]....
        /*03b8*/ 	.word	0x00001d90


	//   ....[87]....
        /*03bc*/ 	.word	0x00001ef0


	//   ....[88]....
        /*03c0*/ 	.word	0x00001f30


	//   ....[89]....
        /*03c4*/ 	.word	0x00001f50


	//   ....[90]....
        /*03c8*/ 	.word	0x00001f70


	//   ....[91]....
        /*03cc*/ 	.word	0x00001fa0


	//----- nvinfo : EIATTR_EXIT_INSTR_OFFSETS
	.align		4
.L_3843:
        /*03d0*/ 	.byte	0x04, 0x1c
        /*03d2*/ 	.short	(.L_3845 - .L_3844)


	//   ....[0]....
.L_3844:
        /*03d4*/ 	.word	0x00000080


	//   ....[1]....
        /*03d8*/ 	.word	0x00000740


	//   ....[2]....
        /*03dc*/ 	.word	0x00002130


	//   ....[3]....
        /*03e0*/ 	.word	0x00002210


	//----- nvinfo : EIATTR_CRS_STACK_SIZE
	.align		4
.L_3845:
        /*03e4*/ 	.byte	0x04, 0x1e
        /*03e6*/ 	.short	(.L_3847 - .L_3846)
.L_3846:
        /*03e8*/ 	.word	0x00000000
.L_3847:


//--------------------- .nv.info._ZN4vllm3moe25grouped_topk_fused_kernelI6__halfS2_iLNS0_11ScoringFuncE1EEEvPT_PfPT1_PKT0_lllllbd --------------------------
	.section	.nv.info._ZN4vllm3moe25grouped_topk_fused_kernelI6__halfS2_iLNS0_11ScoringFuncE1EEEvPT_PfPT1_PKT0_lllllbd,"",@"SHT_CUDA_INFO"
	.sectionflags	@""
	.align	4


	//----- nvinfo : EIATTR_CUDA_API_VERSION
	.align		4
        /*0000*/ 	.byte	0x04, 0x37
        /*0002*/ 	.short	(.L_3849 - .L_3848)
.L_3848:
        /*0004*/ 	.word	0x00000082


	//----- nvinfo : EIATTR_SW2861232_WAR
	.align		4
.L_3849:
        /*0008*/ 	.byte	0x01, 0x35
	.zero		2


	//----- nvinfo : EIATTR_PARAM_CBANK
	.align		4
        /*000c*/ 	.byte	0x04, 0x0a
        /*000e*/ 	.short	(.L_3851 - .L_3850)
	.align		4
.L_3850:
        /*0010*/ 	.word	index@(.nv.constant0._ZN4vllm3moe25grouped_topk_fused_kernelI6__halfS2_iLNS0_11ScoringFuncE1EEEvPT_PfPT1_PKT0_lllllbd)
        /*0014*/ 	.short	0x0160
        /*0016*/ 	.short	0x0058


	//----- nvinfo : EIATTR_CBANK_PARAM_SIZE
	.align		4
.L_3851:
        /*0018*/ 	.byte	0x03, 0x19
        /*001a*/ 	.short	0x0058


	//----- nvinfo : EIATTR_KPARAM_INFO
	.align		4
        /*001c*/ 	.byte	0x04, 0x17
        /*001e*/ 	.short	(.L_3853 - .L_3852)
.L_3852:
        /*0020*/ 	.word	0x00000000
        /*0024*/ 	.short	0x000a
        /*0026*/ 	.short	0x0050
        /*0028*/ 	.byte	0x00, 0xf0, 0x21, 0x00


	//----- nvinfo : EIATTR_KPARAM_INFO
	.align		4
.L_3853:
        /*002c*/ 	.byte	0x04, 0x17
        /*002e*/ 	.short	(.L_3855 - .L_3854)
.L_3854:
        /*0030*/ 	.word	0x00000000
        /*0034*/ 	.short	0x0009
        /*0036*/ 	.short	0x0048
        /*0038*/ 	.byte	0x00, 0xf0, 0x05, 0x00


	//----- nvinfo : EIATTR_KPARAM_INFO
	.align		4
.L_3855:
        /*003c*/ 	.byte	0x04, 0x17
        /*003e*/ 	.short	(.L_3857 - .L_3856)
.L_3856:
        /*0040*/ 	.word	0x00000000
        /*0044*/ 	.short	0x0008
        /*0046*/ 	.short	0x0040
        /*0048*/ 	.byte	0x00, 0xf0, 0x21, 0x00


	//----- nvinfo : EIATTR_KPARAM_INFO
	.align		4
.L_3857:
        /*004c*/ 	.byte	0x04, 0x17
        /*004e*/ 	.short	(.L_3859 - .L_3858)
.L_3858:
        /*0050*/ 	.word	0x00000000
        /*0054*/ 	.short	0x0007
        /*0056*/ 	.short	0x0038
        /*0058*/ 	.byte	0x00, 0xf0, 0x21, 0x00


	//----- nvinfo : EIATTR_KPARAM_INFO
	.align		4
.L_3859:
        /*005c*/ 	.byte	0x04, 0x17
        /*005e*/ 	.short	(.L_3861 - .L_3860)
.L_3860:
        /*0060*/ 	.word	0x00000000
        /*0064*/ 	.short	0x0006
        /*0066*/ 	.short	0x0030
        /*0068*/ 	.byte	0x00, 0xf0, 0x21, 0x00


	//----- nvinfo : EIATTR_KPARAM_INFO
	.align		4
.L_3861:
        /*006c*/ 	.byte	0x04, 0x17
        /*006e*/ 	.short	(.L_3863 - .L_3862)
.L_3862:
        /*0070*/ 	.word	0x00000000
        /*0074*/ 	.short	0x0005
        /*0076*/ 	.short	0x0028
        /*0078*/ 	.byte	0x00, 0xf0, 0x21, 0x00


	//----- nvinfo : EIATTR_KPARAM_INFO
	.align		4
.L_3863:
        /*007c*/ 	.byte	0x04, 0x17
        /*007e*/ 	.short	(.L_3865 - .L_3864)
.L_3864:
        /*0080*/ 	.word	0x00000000
        /*0084*/ 	.short	0x0004
        /*0086*/ 	.short	0x0020
        /*0088*/ 	.byte	0x00, 0xf0, 0x21, 0x00


	//----- nvinfo : EIATTR_KPARAM_INFO
	.align		4
.L_3865:
        /*008c*/ 	.byte	0x04, 0x17
        /*008e*/ 	.short	(.L_3867 - .L_3866)
.L_3866:
        /*0090*/ 	.word	0x00000000
        /*0094*/ 	.short	0x0003
        /*0096*/ 	.short	0x0018
        /*0098*/ 	.byte	0x00, 0xf0, 0x21, 0x00


	//----- nvinfo : EIATTR_KPARAM_INFO
	.align		4
.L_3867:
        /*009c*/ 	.byte	0x04, 0x17
        /*009e*/ 	.short	(.L_3869 - .L_3868)
.L_3868:
        /*00a0*/ 	.word	0x00000000
        /*00a4*/ 	.short	0x0002
        /*00a6*/ 	.short	0x0010
        /*00a8*/ 	.byte	0x00, 0xf0, 0x21, 0x00


	//----- nvinfo : EIATTR_KPARAM_INFO
	.align		4
.L_3869:
        /*00ac*/ 	.byte	0x04, 0x17
        /*00ae*/ 	.short	(.L_3871 - .L_3870)
.L_3870:
        /*00b0*/ 	.word	0x00000000
        /*00b4*/ 	.short	0x0001
        /*00b6*/ 	.short	0x0008
        /*00b8*/ 	.byte	0x00, 0xf0, 0x21, 0x00


	//----- nvinfo : EIATTR_KPARAM_INFO
	.align		4
.L_3871:
        /*00bc*/ 	.byte	0x04, 0x17
        /*00be*/ 	.short	(.L_3873 - .L_3872)
.L_3872:
        /*00c0*/ 	.word	0x00000000
        /*00c4*/ 	.short	0x0000
        /*00c6*/ 	.short	0x0000
        /*00c8*/ 	.byte	0x00, 0xf0, 0x21, 0x00


	//----- nvinfo : EIATTR_MAXREG_COUNT
	.align		4
.L_3873:
        /*00cc*/ 	.byte	0x03, 0x1b
        /*00ce*/ 	.short	0x00ff


	//----- nvinfo : EIATTR_NUM_BARRIERS
	.align		4
        /*00d0*/ 	.byte	0x02, 0x4c
        /*00d2*/ 	.byte	0x01
	.zero		1


	//----- nvinfo : EIATTR_MERCURY_ISA_VERSION
	.align		4
        /*00d4*/ 	.byte	0x03, 0x5f
        /*00d6*/ 	.short	0x0000


	//----- nvinfo : EIATTR_COOP_GROUP_MASK_REGIDS
	.align		4
        /*00d8*/ 	.byte	0x04, 0x29
        /*00da*/ 	.short	(.L_3875 - .L_3874)


	//   ....[0]....
.L_3874:
        /*00dc*/ 	.word	0xffffffff


	//   ....[1]....
        /*00e0*/ 	.word	0xffffffff


	//   ....[2]....
        /*00e4*/ 	.word	0xffffffff


	//   ....[3]....
        /*00e8*/ 	.word	0xffffffff


	//   ....[4]....
        /*00ec*/ 	.word	0xffffffff


	//   ....[5]....
        /*00f0*/ 	.word	0xffffffff


	//   ....[6]....
        /*00f4*/ 	.word	0xffffffff


	//   ....[7]....
        /*00f8*/ 	.word	0xffffffff


	//   ....[8]....
        /*00fc*/ 	.word	0xffffffff


	//   ....[9]....
        /*0100*/ 	.word	0xffffffff


	//   ....[10]....
        /*0104*/ 	.word	0xffffffff


	//   ....[11]....
        /*0108*/ 	.word	0xffffffff


	//   ....[12]....
        /*010c*/ 	.word	0xffffffff


	//   ....[13]....
        /*0110*/ 	.word	0xffffffff


	//   ....[14]....
        /*0114*/ 	.word	0xffffffff


	//   ....[15]....
        /*0118*/ 	.word	0xffffffff


	//   ....[16]....
        /*011c*/ 	.word	0xffffffff


	//   ....[17]....
        /*0120*/ 	.word	0xffffffff


	//   ....[18]....
        /*0124*/ 	.word	0xffffffff


	//   ....[19]....
        /*0128*/ 	.word	0xffffffff


	//   ....[20]....
        /*012c*/ 	.word	0xffffffff


	//   ....[21]....
        /*0130*/ 	.word	0xffffffff


	//   ....[22]....
        /*0134*/ 	.word	0xffffffff


	//   ....[23]....
        /*0138*/ 	.word	0xffffffff


	//   ....[24]....
        /*013c*/ 	.word	0xffffffff


	//   ....[25]....
        /*0140*/ 	.word	0xffffffff


	//   ....[26]....
        /*0144*/ 	.word	0xffffffff


	//   ....[27]....
        /*0148*/ 	.word	0xffffffff


	//   ....[28]....
        /*014c*/ 	.word	0xffffffff


	//   ....[29]....
        /*0150*/ 	.word	0xffffffff


	//   ....[30]....
        /*0154*/ 	.word	0xffffffff


	//   ....[31]....
        /*0158*/ 	.word	0xffffffff


	//   ....[32]....
        /*015c*/ 	.word	0xffffffff


	//   ....[33]....
        /*0160*/ 	.word	0xffffffff


	//   ....[34]....
        /*0164*/ 	.word	0xffffffff


	//   ....[35]....
        /*0168*/ 	.word	0xffffffff


	//   ....[36]....
        /*016c*/ 	.word	0xffffffff


	//   ....[37]....
        /*0170*/ 	.word	0xffffffff


	//   ....[38]....
        /*0174*/ 	.word	0xffffffff


	//   ....[39]....
        /*0178*/ 	.word	0xffffffff


	//   ....[40]....
        /*017c*/ 	.word	0xffffffff


	//   ....[41]....
        /*0180*/ 	.word	0xffffffff


	//   ....[42]....
        /*0184*/ 	.word	0xffffffff


	//   ....[43]....
        /*0188*/ 	.word	0xffffffff


	//   ....[44]....
        /*018c*/ 	.word	0xffffffff


	//   ....[45]....
        /*0190*/ 	.word	0xffffffff


	//   ....[46]....
        /*0194*/ 	.word	0xffffffff


	//   ....[47]....
        /*0198*/ 	.word	0xffffffff


	//   ....[48]....
        /*019c*/ 	.word	0xffffffff


	//   ....[49]....
        /*01a0*/ 	.word	0xffffffff


	//   ....[50]....
        /*01a4*/ 	.word	0xffffffff


	//   ....[51]....
        /*01a8*/ 	.word	0xffffffff


	//   ....[52]....
        /*01ac*/ 	.word	0xffffffff


	//   ....[53]....
        /*01b0*/ 	.word	0xffffffff


	//   ....[54]....
        /*01b4*/ 	.word	0xffffffff


	//   ....[55]....
        /*01b8*/ 	.word	0xffffffff


	//   ....[56]....
        /*01bc*/ 	.word	0xffffffff


	//   ....[57]....
        /*01c0*/ 	.word	0xffffffff


	//   ....[58]....
        /*01c4*/ 	.word	0xffffffff


	//   ....[59]....
        /*01c8*/ 	.word	0xffffffff


	//   ....[60]....
        /*01cc*/ 	.word	0xffffffff


	//   ....[61]....
        /*01d0*/ 	.word	0xffffffff


	//   ....[62]....
        /*01d4*/ 	.word	0xffffffff


	//   ....[63]....
        /*01d8*/ 	.word	0xffffffff


	//   ....[64]....
        /*01dc*/ 	.word	0xffffffff


	//   ....[65]....
        /*01e0*/ 	.word	0xffffffff


	//   ....[66]....
        /*01e4*/ 	.word	0xffffffff


	//   ....[67]....
        /*01e8*/ 	.word	0xffffffff


	//   ....[68]....
        /*01ec*/ 	.word	0xffffffff


	//   ....[69]....
        /*01f0*/ 	.word	0xffffffff


	//   ....[70]....
        /*01f4*/ 	.word	0xffffffff


	//   ....[71]....
        /*01f8*/ 	.word	0xffffffff


	//   ....[72]....
        /*01fc*/ 	.word	0xffffffff


	//   ....[73]....
        /*0200*/ 	.word	0xffffffff


	//   ....[74]....
        /*0204*/ 	.word	0xffffffff


	//   ....[75]....
        /*0208*/ 	.word	0xffffffff


	//   ....[76]....
        /*020c*/ 	.word	0xffffffff


	//   ....[77]....
        /*0210*/ 	.word	0xffffffff


	//   ....[78]....
        /*0214*/ 	.word	0xffffffff


	//   ....[79]....
        /*0218*/ 	.word	0xffffffff


	//   ....[80]....
        /*021c*/ 	.word	0xffffffff


	//   ....[81]....
        /*0220*/ 	.word	0xffffffff


	//   ....[82]....
        /*0224*/ 	.word	0xffffffff


	//   ....[83]....
        /*0228*/ 	.word	0xffffffff


	//   ....[84]....
        /*022c*/ 	.word	0xffffffff


	//   ....[85]....
        /*0230*/ 	.word	0xffffffff


	//   ....[86]....
        /*0234*/ 	.word	0xffffffff


	//   ....[87]....
        /*0238*/ 	.word	0xffffffff


	//   ....[88]....
        /*023c*/ 	.word	0xffffffff


	//   ....[89]....
        /*0240*/ 	.word	0xffffffff


	//   ....[90]....
        /*0244*/ 	.word	0xffffffff


	//   ....[91]....
        /*0248*/ 	.word	0xffffffff


	//   ....[92]....
        /*024c*/ 	.word	0xffffffff


	//   ....[93]....
        /*0250*/ 	.word	0xffffffff


	//   ....[94]....
        /*0254*/ 	.word	0xffffffff


	//   ....[95]....
        /*0258*/ 	.word	0xffffffff


	//   ....[96]....
        /*025c*/ 	.word	0xffffffff


	//   ....[97]....
        /*0260*/ 	.word	0xffffffff


	//   ....[98]....
        /*0264*/ 	.word	0xffffffff


	//   ....[99]....
        /*0268*/ 	.word	0xffffffff


	//   ....[100]....
        /*026c*/ 	.word	0xffffffff


	//   ....[101]....
        /*0270*/ 	.word	0xffffffff


	//   ....[102]....
        /*0274*/ 	.word	0xffffffff


	//   ....[103]....
        /*0278*/ 	.word	0xffffffff


	//   ....[104]....
        /*027c*/ 	.word	0xffffffff


	//   ....[105]....
        /*0280*/ 	.word	0xffffffff


	//   ....[106]....
        /*0284*/ 	.word	0xffffffff


	//   ....[107]....
        /*0288*/ 	.word	0xffffffff


	//   ....[108]....
        /*028c*/ 	.word	0xffffffff


	//   ....[109]....
        /*0290*/ 	.word	0xffffffff


	//   ....[110]....
        /*0294*/ 	.word	0xffffffff


	//   ....[111]....
        /*0298*/ 	.word	0xffffffff


	//   ....[112]....
        /*029c*/ 	.word	0xffffffff


	//   ....[113]....
        /*02a0*/ 	.word	0xffffffff


	//   ....[114]....
        /*02a4*/ 	.word	0xffffffff


	//   ....[115]....
        /*02a8*/ 	.word	0xffffffff


	//   ....[116]....
        /*02ac*/ 	.word	0xffffffff


	//   ....[117]....
        /*02b0*/ 	.word	0xffffffff


	//   ....[118]....
        /*02b4*/ 	.word	0xffffffff


	//   ....[119]....
        /*02b8*/ 	.word	0xffffffff


	//   ....[120]....
        /*02bc*/ 	.word	0xffffffff


	//   ....[121]....
        /*02c0*/ 	.word	0xffffffff


	//   ....[122]....
        /*02c4*/ 	.word	0xffffffff


	//   ....[123]....
        /*02c8*/ 	.word	0xffffffff


	//   ....[124]....
        /*02cc*/ 	.word	0xffffffff


	//   ....[125]....
        /*02d0*/ 	.word	0xffffffff


	//   ....[126]....
        /*02d4*/ 	.word	0xffffffff


	//   ....[127]....
        /*02d8*/ 	.word	0xffffffff


	//   ....[128]....
        /*02dc*/ 	.word	0xffffffff


	//   ....[129]....
        /*02e0*/ 	.word	0xffffffff


	//   ....[130]....
        /*02e4*/ 	.word	0xffffffff


	//   ....[131]....
        /*02e8*/ 	.word	0xffffffff


	//   ....[132]....
        /*02ec*/ 	.word	0xffffffff


	//   ....[133]....
        /*02f0*/ 	.word	0xffffffff


	//   ....[134]....
        /*02f4*/ 	.word	0xffffffff


	//   ....[135]....
        /*02f8*/ 	.word	0xffffffff


	//   ....[136]....
        /*02fc*/ 	.word	0xffffffff


	//   ....[137]....
        /*0300*/ 	.word	0xffffffff


	//   ....[138]....
        /*0304*/ 	.word	0xffffffff


	//   ....[139]....
        /*0308*/ 	.word	0xffffffff


	//   ....[140]....
        /*030c*/ 	.word	0xffffffff


	//   ....[141]....
        /*0310*/ 	.word	0xffffffff


	//   ....[142]....
        /*0314*/ 	.word	0xffffffff


	//   ....[143]....
        /*0318*/ 	.word	0xffffffff


	//   ....[144]....
        /*031c*/ 	.word	0xffffffff


	//   ....[145]....
        /*0320*/ 	.word	0xffffffff


	//   ....[146]....
        /*0324*/ 	.word	0xffffffff


	//   ....[147]....
        /*0328*/ 	.word	0xffffffff


	//   ....[148]....
        /*032c*/ 	.word	0xffffffff


	//   ....[149]....
        /*0330*/ 	.word	0xffffffff


	//   ....[150]....
        /*0334*/ 	.word	0xffffffff


	//   ....[151]....
        /*0338*/ 	.word	0xffffffff


	//   ....[152]....
        /*033c*/ 	.word	0xffffffff


	//   ....[153]....
        /*0340*/ 	.word	0xffffffff


	//   ....[154]....
        /*0344*/ 	.word	0xffffffff


	//   ....[155]....
        /*0348*/ 	.word	0xffffffff


	//   ....[156]....
        /*034c*/ 	.word	0xffffffff


	//   ....[157]....
        /*0350*/ 	.word	0xffffffff


	//   ....[158]....
        /*0354*/ 	.word	0xffffffff


	//   ....[159]....
        /*0358*/ 	.word	0xffffffff


	//   ....[160]....
        /*035c*/ 	.word	0xffffffff


	//   ....[161]....
        /*0360*/ 	.word	0xffffffff


	//   ....[162]....
        /*0364*/ 	.word	0xffffffff


	//   ....[163]....
        /*0368*/ 	.word	0xffffffff


	//   ....[164]....
        /*036c*/ 	.word	0xffffffff


	//   ....[165]....
        /*0370*/ 	.word	0xffffffff


	//   ....[166]....
        /*0374*/ 	.word	0xffffffff


	//   ....[167]....
        /*0378*/ 	.word	0xffffffff


	//   ....[168]....
        /*037c*/ 	.word	0xffffffff


	//   ....[169]....
        /*0380*/ 	.word	0xffffffff


	//   ....[170]....
        /*0384*/ 	.word	0xffffffff


	//   ....[171]....
        /*0388*/ 	.word	0xffffffff


	//   ....[172]....
        /*038c*/ 	.word	0xffffffff


	//   ....[173]....
        /*0390*/ 	.word	0xffffffff


	//   ....[174]....
        /*0394*/ 	.word	0xffffffff


	//   ....[175]....
        /*0398*/ 	.word	0xffffffff


	//   ....[176]....
        /*039c*/ 	.word	0xffffffff


	//   ....[177]....
        /*03a0*/ 	.word	0xffffffff


	//   ....[178]....
        /*03a4*/ 	.word	0xffffffff


	//   ....[179]....
        /*03a8*/ 	.word	0xffffffff


	//   ....[180]....
        /*03ac*/ 	.word	0xffffffff


	//   ....[181]....
        /*03b0*/ 	.word	0xffffffff


	//   ....[182]....
        /*03b4*/ 	.word	0xffffffff


	//   ....[183]....
        /*03b8*/ 	.word	0xffffffff


	//   ....[184]....
        /*03bc*/ 	.word	0xffffffff


	//   ....[185]....
        /*03c0*/ 	.word	0xffffffff


	//   ....[186]....
        /*03c4*/ 	.word	0xffffffff


	//   ....[187]....
        /*03c8*/ 	.word	0xffffffff


	//   ....[188]....
        /*03cc*/ 	.word	0xffffffff


	//   ....[189]....
        /*03d0*/ 	.word	0xffffffff


	//   ....[190]....
        /*03d4*/ 	.word	0xffffffff


	//   ....[191]....
        /*03d8*/ 	.word	0xffffffff


	//   ....[192]....
        /*03dc*/ 	.word	0xffffffff


	//   ....[193]....
        /*03e0*/ 	.word	0xffffffff


	//   ....[194]....
        /*03e4*/ 	.word	0xffffffff


	//   ....[195]....
        /*03e8*/ 	.word	0xffffffff


	//   ....[196]....
        /*03ec*/ 	.word	0xffffffff


	//   ....[197]....
        /*03f0*/ 	.word	0xffffffff


	//   ....[198]....
        /*03f4*/ 	.word	0xffffffff


	//   ....[199]....
        /*03f8*/ 	.word	0xffffffff


	//   ....[200]....
        /*03fc*/ 	.word	0xffffffff


	//   ....[201]....
        /*0400*/ 	.word	0xffffffff


	//   ....[202]....
        /*0404*/ 	.word	0xffffffff


	//   ....[203]....
        /*0408*/ 	.word	0xffffffff


	//   ....[204]....
        /*040c*/ 	.word	0xffffffff


	//   ....[205]....
        /*0410*/ 	.word	0xffffffff


	//   ....[206]....
        /*0414*/ 	.word	0xffffffff


	//   ....[207]....
        /*0418*/ 	.word	0xffffffff


	//   ....[208]....
        /*041c*/ 	.word	0xffffffff


	//   ....[209]....
        /*0420*/ 	.word	0xffffffff


	//   ....[210]....
        /*0424*/ 	.word	0xffffffff


	//   ....[211]....
        /*0428*/ 	.word	0xffffffff


	//   ....[212]....
        /*042c*/ 	.word	0xffffffff


	//   ....[213]....
        /*0430*/ 	.word	0xffffffff


	//   ....[214]....
        /*0434*/ 	.word	0xffffffff


	//   ....[215]....
        /*0438*/ 	.word	0xffffffff


	//   ....[216]....
        /*043c*/ 	.word	0xffffffff


	//   ....[217]....
        /*0440*/ 	.word	0xffffffff


	//   ....[218]....
        /*0444*/ 	.word	0xffffffff


	//   ....[219]....
        /*0448*/ 	.word	0xffffffff


	//   ....[220]....
        /*044c*/ 	.word	0xffffffff


	//   ....[221]....
        /*0450*/ 	.word	0xffffffff


	//   ....[222]....
        /*0454*/ 	.word	0xffffffff


	//   ....[223]....
        /*0458*/ 	.word	0xffffffff


	//   ....[224]....
        /*045c*/ 	.word	0xffffffff


	//   ....[225]....
        /*0460*/ 	.word	0xffffffff


	//   ....[226]....
        /*0464*/ 	.word	0xffffffff


	//   ....[227]....
        /*0468*/ 	.word	0xffffffff


	//   ....[228]....
        /*046c*/ 	.word	0xffffffff


	//   ....[229]....
        /*0470*/ 	.word	0xffffffff


	//   ....[230]....
        /*0474*/ 	.word	0xffffffff


	//   ....[231]....
        /*0478*/ 	.word	0xffffffff


	//   ....[232]....
        /*047c*/ 	.word	0xffffffff


	//   ....[233]....
        /*0480*/ 	.word	0xffffffff


	//   ....[234]....
        /*0484*/ 	.word	0xffffffff


	//   ....[235]....
        /*0488*/ 	.word	0xffffffff


	//   ....[236]....
        /*048c*/ 	.word	0xffffffff


	//   ....[237]....
        /*0490*/ 	.word	0xffffffff


	//   ....[238]....
        /*0494*/ 	.word	0xffffffff


	//   ....[239]....
        /*0498*/ 	.word	0xffffffff


	//   ....[240]....
        /*049c*/ 	.word	0xffffffff


	//   ....[241]....
        /*04a0*/ 	.word	0xffffffff


	//   ....[242]....
        /*04a4*/ 	.word	0xffffffff


	//   ....[243]....
        /*04a8*/ 	.word	0xffffffff


	//   ....[244]....
        /*04ac*/ 	.word	0xffffffff


	//   ....[245]....
        /*04b0*/ 	.word	0xffffffff


	//   ....[246]....
        /*04b4*/ 	.word	0xffffffff


	//   ....[247]....
        /*04b8*/ 	.word	0xffffffff


	//   ....[248]....
        /*04bc*/ 	.word	0xffffffff


	//   ....[249]....
        /*04c0*/ 	.word	0xffffffff


	//   ....[250]....
        /*04c4*/ 	.word	0xffffffff


	//   ....[251]....
        /*04c8*/ 	.word	0xffffffff


	//   ....[252]....
        /*04cc*/ 	.word	0xffffffff


	//   ....[253]....
        /*04d0*/ 	.word	0xffffffff


	//   ....[254]....
        /*04d4*/ 	.word	0xffffffff


	//   ....[255]....
        /*04d8*/ 	.word	0xffffffff


	//   ....[0]....
        /*04dc*/ 	.word	0xffffffff


	//   ....[1]....
        /*04e0*/ 	.word	0xffffffff


	//   ....[2]....
        /*04e4*/ 	.word	0xffffffff


	//   ....[3]....
        /*04e8*/ 	.word	0xffffffff


	//   ....[4]....
        /*04ec*/ 	.word	0xffffffff


	//   ....[5]....
        /*04f0*/ 	.word	0xffffffff


	//   ....[6]....
        /*04f4*/ 	.word	0xffffffff


	//   ....[7]....
        /*04f8*/ 	.word	0xffffffff


	//   ....[8]....
        /*04fc*/ 	.word	0xffffffff


	//   ....[9]....
        /*0500*/ 	.word	0xffffffff


	//   ....[10]....
        /*0504*/ 	.word	0xffffffff


	//   ....[11]....
        /*0508*/ 	.word	0xffffffff


	//   ....[12]....
        /*050c*/ 	.word	0xffffffff


	//   ....[13]....
        /*0510*/ 	.word	0xffffffff


	//   ....[14]....
        /*0514*/ 	.word	0xffffffff


	//   ....[15]....
        /*0518*/ 	.word	0xffffffff


	//   ....[16]....
        /*051c*/ 	.word	0xffffffff


	//   ....[17]....
        /*0520*/ 	.word	0xffffffff


	//   ....[18]....
        /*0524*/ 	.word	0xffffffff


	//   ....[19]....
        /*0528*/ 	.word	0xffffffff


	//   ....[20]....
        /*052c*/ 	.word	0xffffffff


	//   ....[21]....
        /*0530*/ 	.word	0xffffffff


	//   ....[22]....
        /*0534*/ 	.word	0xffffffff


	//----- nvinfo : EIATTR_COOP_GROUP_INSTR_OFFSETS
	.align		4
.L_3875:
        /*0538*/ 	.byte	0x04, 0x28
        /*053a*/ 	.short	(.L_3877 - .L_3876)


	//   ....[0]....
.L_3876:
        /*053c*/ 	.word	0x00001360


	//   ....[1]....
        /*0540*/ 	.word	0x000013a0


	//   ....[2]....
        /*0544*/ 	.word	0x000013e0


	//   ....[3]....
        /*0548*/ 	.word	0x00001420


	//   ....[4]....
        /*054c*/ 	.word	0x00001460


	//   ....[5]....
        /*0550*/ 	.word	0x000014c0


	//   ....[6]....
        /*0554*/ 	.word	0x00001540


	//   ....[7]....
        /*0558*/ 	.word	0x00001580


	//   ....[8]....
        /*055c*/ 	.word	0x000015c0


	//   ....[9]....
        /*0560*/ 	.word	0x00001600


	//   ....[10]....
        /*0564*/ 	.word	0x00001640


	//   ....[11]....
        /*0568*/ 	.word	0x00001870


	//   ....[12]....
        /*056c*/ 	.word	0x000019c0


	//   ....[13]....
        /*0570*/ 	.word	0x00001a30


	//   ....[14]....
        /*0574*/ 	.word	0x00001a40


	//   ....[15]....
        /*0578*/ 	.word	0x00001af0


	//   ....[16]....
        /*057c*/ 	.word	0x00001b10


	//   ....[17]....
        /*0580*/ 	.word	0x00001bc0


	//   ....[18]....
        /*0584*/ 	.word	0x00001bd0


	//   ....[19]....
        /*0588*/ 	.word	0x00001c70


	//   ....[20]....
        /*058c*/ 	.word	0x00001c90


	//   ....[21]....
        /*0590*/ 	.word	0x00001d40


	//   ....[22]....
        /*0594*/ 	.word	0x00001d50


	//   ....[23]....
        /*0598*/ 	.word	0x00001df0


	//   ....[24]....
        /*059c*/ 	.word	0x00001e00


	//   ....[25]....
        /*05a0*/ 	.word	0x00001ea0


	//   ....[26]....
        /*05a4*/ 	.word	0x00001ec0


	//   ....[27]....
        /*05a8*/ 	.word	0x00001fa0


	//   ....[28]....
        /*05ac*/ 	.word	0x00001fb0


	//   ....[29]....
        /*05b0*/ 	.word	0x00002040


	//   ....[30]....
        /*05b4*/ 	.word	0x00002050


	//   ....[31]....
        /*05b8*/ 	.word	0x000020e0


	//   ....[32]....
        /*05bc*/ 	.word	0x000020f0


	//   ....[33]....
        /*05c0*/ 	.word	0x00002180


	//   ....[34]....
        /*05c4*/ 	.word	0x00002190


	//   ....[35]....
        /*05c8*/ 	.word	0x00002220


	//   ....[36]....
        /*05cc*/ 	.word	0x00002230


	//   ....[37]....
        /*05d0*/ 	.word	0x000022c0


	//   ....[38]....
        /*05d4*/ 	.word	0x000022d0


	//   ....[39]....
        /*05d8*/ 	.word	0x00002360


	//   ....[40]....
        /*05dc*/ 	.word	0x00002370


	//   ....[41]....
        /*05e0*/ 	.word	0x00002400


	//   ....[42]....
        /*05e4*/ 	.word	0x00002410


	//   ....[43]....
        /*05e8*/ 	.word	0x00002520


	//   ....[44]....
        /*05ec*/ 	.word	0x00002530


	//   ....[45]....
        /*05f0*/ 	.word	0x000025c0


	//   ....[46]....
        /*05f4*/ 	.word	0x000025d0


	//   ....[47]....
        /*05f8*/ 	.word	0x00002660


	//   ....[48]....
        /*05fc*/ 	.word	0x00002670


	//   ....[49]....
        /*0600*/ 	.word	0x00002700


	//   ....[50]....
        /*0604*/ 	.word	0x00002710


	//   ....[51]....
        /*0608*/ 	.word	0x000027b0


	//   ....[52]....
        /*060c*/ 	.word	0x000027c0


	//   ....[53]....
        /*0610*/ 	.word	0x00002850


	//   ....[54]....
        /*0614*/ 	.word	0x00002930


	//   ....[55]....
        /*0618*/ 	.word	0x00002950


	//   ....[56]....
        /*061c*/ 	.word	0x00002a00


	//   ....[57]....
        /*0620*/ 	.word	0x00002a20


	//   ....[58]....
        /*0624*/ 	.word	0x00002ad0


	//   ....[59]....
        /*0628*/ 	.word	0x00002ae0


	//   ....[60]....
        /*062c*/ 	.word	0x00002b80


	//   ....[61]....
        /*0630*/ 	.word	0x00002ba0


	//   ....[62]....
        /*0634*/ 	.word	0x00002c50


	//   ....[63]....
        /*0638*/ 	.word	0x00002c60


	//   ....[64]....
        /*063c*/ 	.word	0x00002d00


	//   ....[65]....
        /*0640*/ 	.word	0x00002d10


	//   ....[66]....
        /*0644*/ 	.word	0x00002db0


	//   ....[67]....
        /*0648*/ 	.word	0x00002dd0


	//   ....[68]....
        /*064c*/ 	.word	0x00002eb0


	//   ....[69]....
        /*0650*/ 	.word	0x00002ec0


	//   ....[70]....
        /*0654*/ 	.word	0x00002f50


	//   ....[71]....
        /*0658*/ 	.word	0x00002f60


	//   ....[72]....
        /*065c*/ 	.word	0x00002ff0


	//   ....[73]....
        /*0660*/ 	.word	0x00003000


	//   ....[74]....
        /*0664*/ 	.word	0x00003090


	//   ....[75]....
        /*0668*/ 	.word	0x000030a0


	//   ....[76]....
        /*066c*/ 	.word	0x00003130


	//   ....[77]....
        /*0670*/ 	.word	0x00003140


	//   ....[78]....
        /*0674*/ 	.word	0x000031d0


	//   ....[79]....
        /*0678*/ 	.word	0x000031e0


	//   ....[80]....
        /*067c*/ 	.word	0x00003270


	//   ....[81]....
        /*0680*/ 	.word	0x00003280


	//   ....[82]....
        /*0684*/ 	.word	0x00003310


	//   ....[83]....
        /*0688*/ 	.word	0x00003320


	//   ....[84]....
        /*068c*/ 	.word	0x00003440


	//   ....[85]....
        /*0690*/ 	.word	0x00003450


	//   ....[86]....
        /*0694*/ 	.word	0x000034e0


	//   ....[87]....
        /*0698*/ 	.word	0x000034f0


	//   ....[88]....
        /*069c*/ 	.word	0x00003580


	//   ....[89]....
        /*06a0*/ 	.word	0x00003590


	//   ....[90]....
        /*06a4*/ 	.word	0x00003620


	//   ....[91]....
        /*06a8*/ 	.word	0x00003630


	//   ....[92]....
        /*06ac*/ 	.word	0x000036c0


	//   ....[93]....
        /*06b0*/ 	.word	0x000036d0


	//   ....[94]....
        /*06b4*/ 	.word	0x00003770


	//   ....[95]....
        /*06b8*/ 	.word	0x00003bf0


	//   ....[96]....
        /*06bc*/ 	.word	0x00003ec0


	//   ....[97]....
        /*06c0*/ 	.word	0x00004020


	//   ....[98]....
        /*06c4*/ 	.word	0x00004030


	//   ....[99]....
        /*06c8*/ 	.word	0x00004080


	//   ....[100]....
        /*06cc*/ 	.word	0x00004090


	//   ....[101]....
        /*06d0*/ 	.word	0x00004150


	//   ....[102]....
        /*06d4*/ 	.word	0x00004160


	//   ....[103]....
        /*06d8*/ 	.word	0x00004200


	//   ....[104]....
        /*06dc*/ 	.word	0x00004220


	//   ....[105]....
        /*06e0*/ 	.word	0x000042e0


	//   ....[106]....
        /*06e4*/ 	.word	0x000042f0


	//   ....[107]....
        /*06e8*/ 	.word	0x00004390


	//   ....[108]....
        /*06ec*/ 	.word	0x000043b0


	//   ....[109]....
        /*06f0*/ 	.word	0x00004470


	//   ....[110]....
        /*06f4*/ 	.word	0x00004480


	//   ....[111]....
        /*06f8*/ 	.word	0x00004520


	//   ....[112]....
        /*06fc*/ 	.word	0x00004540


	//   ....[113]....
        /*0700*/ 	.word	0x000045f0


	//   ....[114]....
        /*0704*/ 	.word	0x00004600


	//   ....[115]....
        /*0708*/ 	.word	0x00004690


	//   ....[116]....
        /*070c*/ 	.word	0x000046b0


	//   ....[117]....
        /*0710*/ 	.word	0x00004760


	//   ....[118]....
        /*0714*/ 	.word	0x00004770


	//   ....[119]....
        /*0718*/ 	.word	0x00004800


	//   ....[120]....
        /*071c*/ 	.word	0x00004820


	//   ....[121]....
        /*0720*/ 	.word	0x000048d0


	//   ....[122]....
        /*0724*/ 	.word	0x000048e0


	//   ....[123]....
        /*0728*/ 	.word	0x00004970


	//   ....[124]....
        /*072c*/ 	.word	0x00004990


	//   ....[125]....
        /*0730*/ 	.word	0x00004a40


	//   ....[126]....
        /*0734*/ 	.word	0x00004a50


	//   ....[127]....
        /*0738*/ 	.word	0x00004ae0


	//   ....[128]....
        /*073c*/ 	.word	0x00004b00


	//   ....[129]....
        /*0740*/ 	.word	0x00004c40


	//   ....[130]....
        /*0744*/ 	.word	0x00004c50


	//   ....[131]....
        /*0748*/ 	.word	0x00004ce0


	//   ....[132]....
        /*074c*/ 	.word	0x00004d00


	//   ....[133]....
        /*0750*/ 	.word	0x00004db0


	//   ....[134]....
        /*0754*/ 	.word	0x00004dc0


	//   ....[135]....
        /*0758*/ 	.word	0x00004e50


	//   ....[136]....
        /*075c*/ 	.word	0x00004e70


	//   ....[137]....
        /*0760*/ 	.word	0x00004f20


	//   ....[138]....
        /*0764*/ 	.word	0x00004f30


	//   ....[139]....
        /*0768*/ 	.word	0x00004fd0


	//   ....[140]....
        /*076c*/ 	.word	0x00005000


	//   ....[141]....
        /*0770*/ 	.word	0x000050a0


	//   ....[142]....
        /*0774*/ 	.word	0x000050b0


	//   ....[143]....
        /*0778*/ 	.word	0x00005270


	//   ....[144]....
        /*077c*/ 	.word	0x00005290


	//   ....[145]....
        /*0780*/ 	.word	0x00005350


	//   ....[146]....
        /*0784*/ 	.word	0x00005360


	//   ....[147]....
        /*0788*/ 	.word	0x00005400


	//   ....[148]....
        /*078c*/ 	.word	0x00005420


	//   ....[149]....
        /*0790*/ 	.word	0x000054e0


	//   ....[150]....
        /*0794*/ 	.word	0x000054f0


	//   ....[151]....
        /*0798*/ 	.word	0x00005590


	//   ....[152]....
        /*079c*/ 	.word	0x000055b0


	//   ....[153]....
        /*07a0*/ 	.word	0x00005670


	//   ....[154]....
        /*07a4*/ 	.word	0x00005680


	//   ....[155]....
        /*07a8*/ 	.word	0x00005720


	//   ....[156]....
        /*07ac*/ 	.word	0x00005740


	//   ....[157]....
        /*07b0*/ 	.word	0x000057f0


	//   ....[158]....
        /*07b4*/ 	.word	0x00005800


	//   ....[159]....
        /*07b8*/ 	.word	0x00005890


	//   ....[160]....
        /*07bc*/ 	.word	0x000058b0


	//   ....[161]....
        /*07c0*/ 	.word	0x00005960


	//   ....[162]....
        /*07c4*/ 	.word	0x00005970


	//   ....[163]....
        /*07c8*/ 	.word	0x00005a00


	//   ....[164]....
        /*07cc*/ 	.word	0x00005a20


	//   ....[165]....
        /*07d0*/ 	.word	0x00005ad0


	//   ....[166]....
        /*07d4*/ 	.word	0x00005ae0


	//   ....[167]....
        /*07d8*/ 	.word	0x00005b70


	//   ....[168]....
        /*07dc*/ 	.word	0x00005b90


	//   ....[169]....
        /*07e0*/ 	.word	0x00005c40


	//   ....[170]....
        /*07e4*/ 	.word	0x00005c50


	//   ....[171]....
        /*07e8*/ 	.word	0x00005ce0


	//   ....[172]....
        /*07ec*/ 	.word	0x00005d00


	//   ....[173]....
        /*07f0*/ 	.word	0x00005e40


	//   ....[174]....
        /*07f4*/ 	.word	0x00005e50


	//   ....[175]....
        /*07f8*/ 	.word	0x00005ee0


	//   ....[176]....
        /*07fc*/ 	.word	0x00005f00


	//   ....[177]....
        /*0800*/ 	.word	0x00005fb0


	//   ....[178]....
        /*0804*/ 	.word	0x00005fc0


	//   ....[179]....
        /*0808*/ 	.word	0x00006050


	//   ....[180]....
        /*080c*/ 	.word	0x00006070


	//   ....[181]....
        /*0810*/ 	.word	0x00006120


	//   ....[182]....
        /*0814*/ 	.word	0x00006130


	//   ....[183]....
        /*0818*/ 	.word	0x000061f0


	//   ....[184]....
        /*081c*/ 	.word	0x00006260


	//   ....[185]....
        /*0820*/ 	.word	0x00006420


	//   ....[186]....
        /*0824*/ 	.word	0x00006450


	//   ....[187]....
        /*0828*/ 	.word	0x00006470


	//   ....[188]....
        /*082c*/ 	.word	0x00006490


	//   ....[189]....
        /*0830*/ 	.word	0x000064b0


	//   ....[190]....
        /*0834*/ 	.word	0x00006b60


	//   ....[191]....
        /*0838*/ 	.word	0x00006bb0


	//   ....[192]....
        /*083c*/ 	.word	0x00006c20


	//   ....[193]....
        /*0840*/ 	.word	0x00006c80


	//   ....[194]....
        /*0844*/ 	.word	0x00006ce0


	//   ....[195]....
        /*0848*/ 	.word	0x00006d40


	//   ....[196]....
        /*084c*/ 	.word	0x00006da0


	//   ....[197]....
        /*0850*/ 	.word	0x00006e10


	//   ....[198]....
        /*0854*/ 	.word	0x00006e70


	//   ....[199]....
        /*0858*/ 	.word	0x00006ed0


	//   ....[200]....
        /*085c*/ 	.word	0x00006f30


	//   ....[201]....
        /*0860*/ 	.word	0x00006fa0


	//   ....[202]....
        /*0864*/ 	.word	0x00007000


	//   ....[203]....
        /*0868*/ 	.word	0x00007060


	//   ....[204]....
        /*086c*/ 	.word	0x000070c0


	//   ....[205]....
        /*0870*/ 	.word	0x00007130


	//   ....[206]....
        /*0874*/ 	.word	0x00007190


	//   ....[207]....
        /*0878*/ 	.word	0x000071f0


	//   ....[208]....
        /*087c*/ 	.word	0x00007250


	//   ....[209]....
        /*0880*/ 	.word	0x000072c0


	//   ....[210]....
        /*0884*/ 	.word	0x00007320


	//   ....[211]....
        /*0888*/ 	.word	0x00007380


	//   ....[212]....
        /*088c*/ 	.word	0x000073e0


	//   ....[213]....
        /*0890*/ 	.word	0x00007450


	//   ....[214]....
        /*0894*/ 	.word	0x000074b0


	//   ....[215]....
        /*0898*/ 	.word	0x00007510


	//   ....[216]....
        /*089c*/ 	.word	0x00007570


	//   ....[217]....
        /*08a0*/ 	.word	0x000075e0


	//   ....[218]....
        /*08a4*/ 	.word	0x00007640


	//   ....[219]....
        /*08a8*/ 	.word	0x000076a0


	//   ....[220]....
        /*08ac*/ 	.word	0x00007700


	//   ....[221]....
        /*08b0*/ 	.word	0x00007770


	//   ....[222]....
        /*08b4*/ 	.word	0x000077d0


	//   ....[223]....
        /*08b8*/ 	.word	0x00007830


	//   ....[224]....
        /*08bc*/ 	.word	0x00007890


	//   ....[225]....
        /*08c0*/ 	.word	0x00007900


	//   ....[226]....
        /*08c4*/ 	.word	0x00007960


	//   ....[227]....
        /*08c8*/ 	.word	0x000079c0


	//   ....[228]....
        /*08cc*/ 	.word	0x00007a20


	//   ....[229]....
        /*08d0*/ 	.word	0x00007a90


	//   ....[230]....
        /*08d4*/ 	.word	0x00007af0


	//   ....[231]....
        /*08d8*/ 	.word	0x00007b50


	//   ....[232]....
        /*08dc*/ 	.word	0x00007ba0


	//   ....[233]....
        /*08e0*/ 	.word	0x00007c10


	//   ....[234]....
        /*08e4*/ 	.word	0x00007c80


	//   ....[235]....
        /*08e8*/ 	.word	0x00007cf0


	//   ....[236]....
        /*08ec*/ 	.word	0x00007d50


	//   ....[237]....
        /*08f0*/ 	.word	0x00007db0


	//   ....[238]....
        /*08f4*/ 	.word	0x00007e10


	//   ....[239]....
        /*08f8*/ 	.word	0x00007e80


	//   ....[240]....
        /*08fc*/ 	.word	0x00007ee0


	//   ....[241]....
        /*0900*/ 	.word	0x00007f40


	//   ....[242]....
        /*0904*/ 	.word	0x00007fa0


	//   ....[243]....
        /*0908*/ 	.word	0x00008010


	//   ....[244]....
        /*090c*/ 	.word	0x00008070


	//   ....[245]....
        /*0910*/ 	.word	0x000080d0


	//   ....[246]....
        /*0914*/ 	.word	0x00008130


	//   ....[247]....
        /*0918*/ 	.word	0x000081a0


	//   ....[248]....
        /*091c*/ 	.word	0x00008200


	//   ....[249]....
        /*0920*/ 	.word	0x00008260


	//   ....[250]....
        /*0924*/ 	.word	0x000082c0


	//   ....[251]....
        /*0928*/ 	.word	0x00008330


	//   ....[252]....
        /*092c*/ 	.word	0x00008390


	//   ....[253]....
        /*0930*/ 	.word	0x000083f0


	//   ....[254]....
        /*0934*/ 	.word	0x00008450


	//   ....[255]....
        /*0938*/ 	.word	0x000084c0


	//   ....[0]....
        /*093c*/ 	.word	0x00008520


	//   ....[1]....
        /*0940*/ 	.word	0x00008580


	//   ....[2]....
        /*0944*/ 	.word	0x000085e0


	//   ....[3]....
        /*0948*/ 	.word	0x00008650


	//   ....[4]....
        /*094c*/ 	.word	0x000086b0


	//   ....[5]....
        /*0950*/ 	.word	0x00008710


	//   ....[6]....
        /*0954*/ 	.word	0x00008770


	//   ....[7]....
        /*0958*/ 	.word	0x000087e0


	//   ....[8]....
        /*095c*/ 	.word	0x00008840


	//   ....[9]....
        /*0960*/ 	.word	0x000088a0


	//   ....[10]....
        /*0964*/ 	.word	0x00008900


	//   ....[11]....
        /*0968*/ 	.word	0x00008970


	//   ....[12]....
        /*096c*/ 	.word	0x000089d0


	//   ....[13]....
        /*0970*/ 	.word	0x00008a30


	//   ....[14]....
        /*0974*/ 	.word	0x00008a90


	//   ....[15]....
        /*0978*/ 	.word	0x00008b00


	//   ....[16]....
        /*097c*/ 	.word	0x00008b60


	//   ....[17]....
        /*0980*/ 	.word	0x00008bc0


	//   ....[18]....
        /*0984*/ 	.word	0x00008c30


	//   ....[19]....
        /*0988*/ 	.word	0x00008ca0


	//   ....[20]....
        /*098c*/ 	.word	0x00008d00


	//   ....[21]....
        /*0990*/ 	.word	0x00008d60


	//   ....[22]....
        /*0994*/ 	.word	0x00008dc0


	//----- nvinfo : EIATTR_EXIT_INSTR_OFFSETS
	.align		4
.L_3877:
        /*0998*/ 	.byte	0x04, 0x1c
        /*099a*/ 	.short	(.L_3879 - .L_3878)


	//   ....[0]....
.L_3878:
        /*099c*/ 	.word	0x00000050


	//   ....[1]....
        /*09a0*/ 	.word	0x000000c0


	//   ....[2]....
        /*09a4*/ 	.word	0x000016d0


	//   ....[3]....
        /*09a8*/ 	.word	0x000064e0


	//   ....[4]....
        /*09ac*/ 	.word	0x00006660


	//   ....[5]....
        /*09b0*/ 	.word	0x00006680


	//   ....[6]....
        /*09b4*/ 	.word	0x000068e0


	//   ....[7]....
        /*09b8*/ 	.word	0x00006b00


	//----- nvinfo : EIATTR_CRS_STACK_SIZE
	.align		4
.L_3879:
        /*09bc*/ 	.byte	0x04, 0x1e
        /*09be*/ 	.short	(.L_3881 - .L_3880)
.L_3880:
        /*09c0*/ 	.word	0x00000000
.L_3881:


//--------------------- .nv.info._ZN4vllm3moe44grouped_topk_fused_small_expert_count_kernelI6__halfS2_iLNS0_11ScoringFuncE1ELi128ELb0ELi8EEEvPT_PfPT1_PKT0_llllllbd --------------------------
	.section	.nv.info._ZN4vllm3moe44grouped_topk_fused_small_expert_count_kernelI6__halfS2_iLNS0_11ScoringFuncE1ELi128ELb0ELi8EEEvPT_PfPT1_PKT0_llllllbd,"",@"SHT_CUDA_INFO"
	.sectionflags	@""
	.align	4


	//----- nvinfo : EIATTR_CUDA_API_VERSION
	.align		4
        /*0000*/ 	.byte	0x04, 0x37
        /*0002*/ 	.short	(.L_3883 - .L_3882)
.L_3882:
        /*0004*/ 	.word	0x00000082


	//----- nvinfo : EIATTR_SW2861232_WAR
	.align		4
.L_3883:
        /*0008*/ 	.byte	0x01, 0x35
	.zero		2


	//----- nvinfo : EIATTR_PARAM_CBANK
	.align		4
        /*000c*/ 	.byte	0x04, 0x0a
        /*000e*/ 	.short	(.L_3885 - .L_3884)
	.align		4
.L_3884:
        /*0010*/ 	.word	index@(.nv.constant0._ZN4vllm3moe44grouped_topk_fused_small_expert_count_kernelI6__halfS2_iLNS0_11ScoringFuncE1ELi128ELb0ELi8EEEvPT_PfPT1_PKT0_llllllbd)
        /*0014*/ 	.short	0x0160
        /*0016*/ 	.short	0x0060


	//----- nvinfo : EIATTR_CBANK_PARAM_SIZE
	.align		4
.L_3885:
        /*0018*/ 	.byte	0x03, 0x19
        /*001a*/ 	.short	0x0060


	//----- nvinfo : EIATTR_KPARAM_INFO
	.align		4
        /*001c*/ 	.byte	0x04, 0x17
        /*001e*/ 	.short	(.L_3887 - .L_3886)
.L_3886:
        /*0020*/ 	.word	0x00000000
        /*0024*/ 	.short	0x000b
        /*0026*/ 	.short	0x0058
        /*0028*/ 	.byte	0x00, 0xf0, 0x21, 0x00


	//----- nvinfo : EIATTR_KPARAM_INFO
	.align		4
.L_3887:
        /*002c*/ 	.byte	0x04, 0x17
        /*002e*/ 	.short	(.L_3889 - .L_3888)
.L_3888:
        /*0030*/ 	.word	0x00000000
        /*0034*/ 	.short	0x000a
        /*0036*/ 	.short	0x0050
        /*0038*/ 	.byte	0x00, 0xf0, 0x05, 0x00


	//----- nvinfo : EIATTR_KPARAM_INFO
	.align		4
.L_3889:
        /*003c*/ 	.byte	0x04, 0x17
        /*003e*/ 	.short	(.L_3891 - .L_3890)
.L_3890:
        /*0040*/ 	.word	0x00000000
        /*0044*/ 	.short	0x0009
        /*0046*/ 	.short	0x0048
        /*0048*/ 	.byte	0x00, 0xf0, 0x21, 0x00


	//----- nvinfo : EIATTR_KPARAM_INFO
	.align		4
.L_3891:
        /*004c*/ 	.byte	0x04, 0x17
        /*004e*/ 	.short	(.L_3893 - .L_3892)
.L_3892:
        /*0050*/ 	.word	0x00000000
        /*0054*/ 	.short	0x0008
        /*0056*/ 	.short	0x0040
        /*0058*/ 	.byte	0x00, 0xf0, 0x21, 0x00


	//----- nvinfo : EIATTR_KPARAM_INFO
	.align		4
.L_3893:
        /*005c*/ 	.byte	0x04, 0x17
        /*005e*/ 	.short	(.L_3895 - .L_3894)
.L_3894:
        /*0060*/ 	.word	0x00000000
        /*0064*/ 	.short	0x0007
        /*0066*/ 	.short	0x0038
        /*0068*/ 	.byte	0x00, 0xf0, 0x21, 0x00


	//----- nvinfo : EIATTR_KPARAM_INFO
	.align		4
.L_3895:
        /*006c*/ 	.byte	0x04, 0x17
        /*006e*/ 	.short	(.L_3897 - .L_3896)
.L_3896:
        /*0070*/ 	.word	0x00000000
        /*0074*/ 	.short	0x0006
        /*0076*/ 	.short	0x0030
        /*0078*/ 	.byte	0x00, 0xf0, 0x21, 0x00


	//----- nvinfo : EIATTR_KPARAM_INFO
	.align		4
.L_3897:
        /*007c*/ 	.byte	0x04, 0x17
        /*007e*/ 	.short	(.L_3899 - .L_3898)
.L_3898:
        /*0080*/ 	.word	0x00000000
        /*0084*/ 	.short	0x0005
        /*0086*/ 	.short	0x0028
        /*0088*/ 	.byte	0x00, 0xf0, 0x21, 0x00


	//----- nvinfo : EIATTR_KPARAM_INFO
	.align		4
.L_3899:
        /*008c*/ 	.byte	0x04, 0x17
        /*008e*/ 	.short	(.L_3901 - .L_3900)
.L_3900:
        /*0090*/ 	.word	0x00000000
        /*0094*/ 	.short	0x0004
        /*0096*/ 	.short	0x0020
        /*0098*/ 	.byte	0x00, 0xf0, 0x21, 0x00


	//----- nvinfo : EIATTR_KPARAM_INFO
	.align		4
.L_3901:
        /*009c*/ 	.byte	0x04, 0x17
        /*009e*/ 	.short	(.L_3903 - .L_3902)
.L_3902:
        /*00a0*/ 	.word	0x00000000
        /*00a4*/ 	.short	0x0003
        /*00a6*/ 	.short	0x0018
        /*00a8*/ 	.byte	0x00, 0xf0, 0x21, 0x00


	//----- nvinfo : EIATTR_KPARAM_INFO
	.align		4
.L_3903:
        /*00ac*/ 	.byte	0x04, 0x17
        /*00ae*/ 	.short	(.L_3905 - .L_3904)
.L_3904:
        /*00b0*/ 	.word	0x00000000
        /*00b4*/ 	.short	0x0002
        /*00b6*/ 	.short	0x0010
        /*00b8*/ 	.byte	0x00, 0xf0, 0x21, 0x00


	//----- nvinfo : EIATTR_KPARAM_INFO
	.align		4
.L_3905:
        /*00bc*/ 	.byte	0x04, 0x17
        /*00be*/ 	.short	(.L_3907 - .L_3906)
.L_3906:
        /*00c0*/ 	.word	0x00000000
        /*00c4*/ 	.short	0x0001
        /*00c6*/ 	.short	0x0008
        /*00c8*/ 	.byte	0x00, 0xf0, 0x21, 0x00


	//----- nvinfo : EIATTR_KPARAM_INFO
	.align		4
.L_3907:
        /*00cc*/ 	.byte	0x04, 0x17
        /*00ce*/ 	.short	(.L_3909 - .L_3908)
.L_3908:
        /*00d0*/ 	.word	0x00000000
        /*00d4*/ 	.short	0x0000
        /*00d6*/ 	.short	0x0000
        /*00d8*/ 	.byte	0x00, 0xf0, 0x21, 0x00


	//----- nvinfo : EIATTR_MAXREG_COUNT
	.align		4
.L_3909:
        /*00dc*/ 	.byte	0x03, 0x1b
        /*00de*/ 	.short	0x00ff


	//----- nvinfo : EIATTR_NUM_BARRIERS
	.align		4
        /*00e0*/ 	.byte	0x02, 0x4c
        /*00e2*/ 	.byte	0x01
	.zero		1


	//----- nvinfo : EIATTR_MERCURY_ISA_VERSION
	.align		4
        /*00e4*/ 	.byte	0x03, 0x5f
        /*00e6*/ 	.short	0x0000


	//----- nvinfo : EIATTR_COOP_GROUP_MASK_REGIDS
	.align		4
        /*00e8*/ 	.byte	0x04, 0x29
        /*00ea*/ 	.short	(.L_3911 - .L_3910)


	//   ....[0]....
.L_3910:
        /*00ec*/ 	.word	0xffffffff


	//   ....[1]....
        /*00f0*/ 	.word	0xffffffff


	//   ....[2]....
        /*00f4*/ 	.word	0xffffffff


	//   ....[3]....
        /*00f8*/ 	.word	0xffffffff


	//   ....[4]....
        /*00fc*/ 	.word	0xffffffff


	//   ....[5]....
        /*0100*/ 	.word	0xffffffff


	//   ....[6]....
        /*0104*/ 	.word	0xffffffff


	//   ....[7]....
        /*0108*/ 	.word	0xffffffff


	//   ....[8]....
        /*010c*/ 	.word	0xffffffff


	//   ....[9]....
        /*0110*/ 	.word	0xffffffff


	//   ....[10]....
        /*0114*/ 	.word	0xffffffff


	//   ....[11]....
        /*0118*/ 	.word	0xffffffff


	//   ....[12]....
        /*011c*/ 	.word	0xffffffff


	//   ....[13]....
        /*0120*/ 	.word	0xffffffff


	//   ....[14]....
        /*0124*/ 	.word	0xffffffff


	//   ....[15]....
        /*0128*/ 	.word	0xffffffff


	//   ....[16]....
        /*012c*/ 	.word	0xffffffff


	//   ....[17]....
        /*0130*/ 	.word	0xffffffff


	//   ....[18]....
        /*0134*/ 	.word	0xffffffff


	//   ....[19]....
        /*0138*/ 	.word	0xffffffff


	//   ....[20]....
        /*013c*/ 	.word	0xffffffff


	//   ....[21]....
        /*0140*/ 	.word	0xffffffff


	//   ....[22]....
        /*0144*/ 	.word	0xffffffff


	//   ....[23]....
        /*0148*/ 	.word	0xffffffff


	//   ....[24]....
        /*014c*/ 	.word	0xffffffff


	//   ....[25]....
        /*0150*/ 	.word	0xffffffff


	//   ....[26]....
        /*0154*/ 	.word	0xffffffff


	//   ....[27]....
        /*0158*/ 	.word	0xffffffff


	//   ....[28]....
        /*015c*/ 	.word	0xffffffff


	//   ....[29]....
        /*0160*/ 	.word	0xffffffff


	//   ....[30]....
        /*0164*/ 	.word	0xffffffff


	//   ....[31]....
        /*0168*/ 	.word	0xffffffff


	//   ....[32]....
        /*016c*/ 	.word	0xffffffff


	//   ....[33]....
        /*0170*/ 	.word	0xffffffff


	//   ....[34]....
        /*0174*/ 	.word	0xffffffff


	//   ....[35]....
        /*0178*/ 	.word	0xffffffff


	//----- nvinfo : EIATTR_COOP_GROUP_INSTR_OFFSETS
	.align		4
.L_3911:
        /*017c*/ 	.byte	0x04, 0x28
        /*017e*/ 	.short	(.L_3913 - .L_3912)


	//   ....[0]....
.L_3912:
        /*0180*/ 	.word	0x00000140


	//   ....[1]....
        /*0184*/ 	.word	0x00000830


	//   ....[2]....
        /*0188*/ 	.word	0x00000860


	//   ....[3]....
        /*018c*/ 	.word	0x000008e0


	//   ....[4]....
        /*0190*/ 	.word	0x000008f0


	//   ....[5]....
        /*0194*/ 	.word	0x00000940


	//   ....[6]....
        /*0198*/ 	.word	0x00000950


	//   ....[7]....
        /*019c*/ 	.word	0x000009a0


	//   ....[8]....
        /*01a0*/ 	.word	0x000009b0


	//   ....[9]....
        /*01a4*/ 	.word	0x00000a00


	//   ....[10]....
        /*01a8*/ 	.word	0x00000a10


	//   ....[11]....
        /*01ac*/ 	.word	0x00000ab0


	//   ....[12]....
        /*01b0*/ 	.word	0x00000ae0


	//   ....[13]....
        /*01b4*/ 	.word	0x00000b60


	//   ....[14]....
        /*01b8*/ 	.word	0x00000b70


	//   ....[15]....
        /*01bc*/ 	.word	0x00000bc0


	//   ....[16]....
        /*01c0*/ 	.word	0x00000bd0


	//   ....[17]....
        /*01c4*/ 	.word	0x00000c20


	//   ....[18]....
        /*01c8*/ 	.word	0x00000c30


	//   ....[19]....
        /*01cc*/ 	.word	0x00000ca0


	//   ....[20]....
        /*01d0*/ 	.word	0x00000cc0


	//   ....[21]....
        /*01d4*/ 	.word	0x00000dd0


	//   ....[22]....
        /*01d8*/ 	.word	0x00000de0


	//   ....[23]....
        /*01dc*/ 	.word	0x00000e30


	//   ....[24]....
        /*01e0*/ 	.word	0x00000e40


	//   ....[25]....
        /*01e4*/ 	.word	0x00000e90


	//   ....[26]....
        /*01e8*/ 	.word	0x00000ea0


	//   ....[27]....
        /*01ec*/ 	.word	0x00000ef0


	//   ....[28]....
        /*01f0*/ 	.word	0x00000f00


	//   ....[29]....
        /*01f4*/ 	.word	0x00000f50


	//   ....[30]....
        /*01f8*/ 	.word	0x00000f60


	//   ....[31]....
        /*01fc*/ 	.word	0x000010c0


	//   ....[32]....
        /*0200*/ 	.word	0x00001100


	//   ....[33]....
        /*0204*/ 	.word	0x00001120


	//   ....[34]....
        /*0208*/ 	.word	0x00001140


	//   ....[35]....
        /*020c*/ 	.word	0x00001170


	//----- nvinfo : EIATTR_EXIT_INSTR_OFFSETS
	.align		4
.L_3913:
        /*0210*/ 	.byte	0x04, 0x1c
        /*0212*/ 	.short	(.L_3915 - .L_3914)


	//   ....[0]....
.L_3914:
        /*0214*/ 	.word	0x00000200


	//   ....[1]....
        /*0218*/ 	.word	0x00001300


	//   ....[2]....
        /*021c*/ 	.word	0x000013e0


	//----- nvinfo : EIATTR_CRS_STACK_SIZE
	.align		4
.L_3915:
        /*0220*/ 	.byte	0x04, 0x1e
        /*0222*/ 	.short	(.L_3917 - .L_3916)
.L_3916:
        /*0224*/ 	.word	0x00000000
.L_3917:


//--------------------- .nv.info._ZN4vllm3moe44grouped_topk_fused_small_expert_count_kernelI6__halfS2_iLNS0_11ScoringFuncE1ELi384ELb0ELi8EEEvPT_PfPT1_PKT0_llllllbd --------------------------
	.section	.nv.info._ZN4vllm3moe44grouped_topk_fused_small_expert_count_kernelI6__halfS2_iLNS0_11ScoringFuncE1ELi384ELb0ELi8EEEvPT_PfPT1_PKT0_llllllbd,"",@"SHT_CUDA_INFO"
	.sectionflags	@""
	.align	4


	//----- nvinfo : EIATTR_CUDA_API_VERSION
	.align		4
        /*0000*/ 	.byte	0x04, 0x37
        /*0002*/ 	.short	(.L_3919 - .L_3918)
.L_3918:
        /*0004*/ 	.word	0x00000082


	//----- nvinfo : EIATTR_SW2861232_WAR
	.align		4
.L_3919:
        /*0008*/ 	.byte	0x01, 0x35
	.zero		2


	//----- nvinfo : EIATTR_PARAM_CBANK
	.align		4
        /*000c*/ 	.byte	0x04, 0x0a
        /*000e*/ 	.short	(.L_3921 - .L_3920)
	.align		4
.L_3920:
        /*0010*/ 	.word	index@(.nv.constant0._ZN4vllm3moe44grouped_topk_fused_small_expert_count_kernelI6__halfS2_iLNS0_11ScoringFuncE1ELi384ELb0ELi8EEEvPT_PfPT1_PKT0_llllllbd)
        /*0014*/ 	.short	0x0160
        /*0016*/ 	.short	0x0060


	//----- nvinfo : EIATTR_CBANK_PARAM_SIZE
	.align		4
.L_3921:
        /*0018*/ 	.byte	0x03, 0x19
        /*001a*/ 	.short	0x0060


	//----- nvinfo : EIATTR_KPARAM_INFO
	.align		4
        /*001c*/ 	.byte	0x04, 0x17
        /*001e*/ 	.short	(.L_3923 - .L_3922)
.L_3922:
        /*0020*/ 	.word	0x00000000
        /*0024*/ 	.short	0x000b
        /*0026*/ 	.short	0x0058
        /*0028*/ 	.byte	0x00, 0xf0, 0x21, 0x00


	//----- nvinfo : EIATTR_KPARAM_INFO
	.align		4
.L_3923:
        /*002c*/ 	.byte	0x04, 0x17
        /*002e*/ 	.short	(.L_3925 - .L_3924)
.L_3924:
        /*0030*/ 	.word	0x00000000
        /*0034*/ 	.short	0x000a
        /*0036*/ 	.short	0x0050
        /*0038*/ 	.byte	0x00, 0xf0, 0x05, 0x00


	//----- nvinfo : EIATTR_KPARAM_INFO
	.align		4
.L_3925:
        /*003c*/ 	.byte	0x04, 0x17
        /*003e*/ 	.short	(.L_3927 - .L_3926)
.L_3926:
        /*0040*/ 	.word	0x00000000
        /*0044*/ 	.short	0x0009
        /*0046*/ 	.short	0x0048
        /*0048*/ 	.byte	0x00, 0xf0, 0x21, 0x00


	//----- nvinfo : EIATTR_KPARAM_INFO
	.align		4
.L_3927:
        /*004c*/ 	.byte	0x04, 0x17
        /*004e*/ 	.short	(.L_3929 - .L_3928)
.L_3928:
        /*0050*/ 	.word	0x00000000
        /*0054*/ 	.short	0x0008
        /*0056*/ 	.short	0x0040
        /*0058*/ 	.byte	0x00, 0xf0, 0x21, 0x00


	//----- nvinfo : EIATTR_KPARAM_INFO
	.align		4
.L_3929:
        /*005c*/ 	.byte	0x04, 0x17
        /*005e*/ 	.short	(.L_3931 - .L_3930)
.L_3930:
        /*0060*/ 	.word	0x00000000
        /*0064*/ 	.short	0x0007
        /*0066*/ 	.short	0x0038
        /*0068*/ 	.byte	0x00, 0xf0, 0x21, 0x00


	//----- nvinfo : EIATTR_KPARAM_INFO
	.align		4
.L_3931:
        /*006c*/ 	.byte	0x04, 0x17
        /*006e*/ 	.short	(.L_3933 - .L_3932)
.L_3932:
        /*0070*/ 	.word	0x00000000
        /*0074*/ 	.short	0x0006
        /*0076*/ 	.short	0x0030
        /*0078*/ 	.byte	0x00, 0xf0, 0x21, 0x00


	//----- nvinfo : EIATTR_KPARAM_INFO
	.align		4
.L_3933:
        /*007c*/ 	.byte	0x04, 0x17
        /*007e*/ 	.short	(.L_3935 - .L_3934)
.L_3934:
        /*0080*/ 	.word	0x00000000
        /*0084*/ 	.short	0x0005
        /*0086*/ 	.short	0x0028
        /*0088*/ 	.byte	0x00, 0xf0, 0x21, 0x00


	//----- nvinfo : EIATTR_KPARAM_INFO
	.align		4
.L_3935:
        /*008c*/ 	.byte	0x04, 0x17
        /*008e*/ 	.short	(.L_3937 - .L_3936)
.L_3936:
        /*0090*/ 	.word	0x00000000
        /*0094*/ 	.short	0x0004
        /*0096*/ 	.short	0x0020
        /*0098*/ 	.byte	0x00, 0xf0, 0x21, 0x00


	//----- nvinfo : EIATTR_KPARAM_INFO
	.align		4
.L_3937:
        /*009c*/ 	.byte	0x04, 0x17
        /*009e*/ 	.short	(.L_3939 - .L_3938)
.L_3938:
        /*00a0*/ 	.word	0x00000000
        /*00a4*/ 	.short	0x0003
        /*00a6*/ 	.short	0x0018
        /*00a8*/ 	.byte	0x00, 0xf0, 0x21, 0x00


	//----- nvinfo : EIATTR_KPARAM_INFO
	.align		4
.L_3939:
        /*00ac*/ 	.byte	0x04, 0x17
        /*00ae*/ 	.short	(.L_3941 - .L_3940)
.L_3940:
        /*00b0*/ 	.word	0x00000000
        /*00b4*/ 	.short	0x0002
        /*00b6*/ 	.short	0x0010
        /*00b8*/ 	.byte	0x00, 0xf0, 0x21, 0x00


	//----- nvinfo : EIATTR_KPARAM_INFO
	.align		4
.L_3941:
        /*00bc*/ 	.byte	0x04, 0x17
        /*00be*/ 	.short	(.L_3943 - .L_3942)
.L_3942:
        /*00c0*/ 	.word	0x00000000
        /*00c4*/ 	.short	0x0001
        /*00c6*/ 	.short	0x0008
        /*00c8*/ 	.byte	0x00, 0xf0, 0x21, 0x00


	//----- nvinfo : EIATTR_KPARAM_INFO
	.align		4
.L_3943:
        /*00cc*/ 	.byte	0x04, 0x17
        /*00ce*/ 	.short	(.L_3945 - .L_3944)
.L_3944:
        /*00d0*/ 	.word	0x00000000
        /*00d4*/ 	.short	0x0000
        /*00d6*/ 	.short	0x0000
        /*00d8*/ 	.byte	0x00, 0xf0, 0x21, 0x00


	//----- nvinfo : EIATTR_MAXREG_COUNT
	.align		4
.L_3945:
        /*00dc*/ 	.byte	0x03, 0x1b
        /*00de*/ 	.short	0x00ff


	//----- nvinfo : EIATTR_NUM_BARRIERS
	.align		4
        /*00e0*/ 	.byte	0x02, 0x4c
        /*00e2*/ 	.byte	0x01
	.zero		1


	//----- nvinfo : EIATTR_MERCURY_ISA_VERSION
	.align		4
        /*00e4*/ 	.byte	0x03, 0x5f
        /*00e6*/ 	.short	0x0000


	//----- nvinfo : EIATTR_COOP_GROUP_MASK_REGIDS
	.align		4
        /*00e8*/ 	.byte	0x04, 0x29
        /*00ea*/ 	.short	(.L_3947 - .L_3946)


	//   ....[0]....
.L_3946:
        /*00ec*/ 	.word	0xffffffff


	//   ....[1]....
        /*00f0*/ 	.word	0xffffffff


	//   ....[2]....
        /*00f4*/ 	.word	0xffffffff


	//   ....[3]....
        /*00f8*/ 	.word	0xffffffff


	//   ....[4]....
        /*00fc*/ 	.word	0xffffffff


	//   ....[5]....
        /*0100*/ 	.word	0xffffffff


	//   ....[6]....
        /*0104*/ 	.word	0xffffffff


	//   ....[7]....
        /*0108*/ 	.word	0xffffffff


	//   ....[8]....
        /*010c*/ 	.word	0xffffffff


	//   ....[9]....
        /*0110*/ 	.word	0xffffffff


	//   ....[10]....
        /*0114*/ 	.word	0xffffffff


	//   ....[11]....
        /*0118*/ 	.word	0xffffffff


	//   ....[12]....
        /*011c*/ 	.word	0xffffffff


	//   ....[13]....
        /*0120*/ 	.word	0xffffffff


	//   ....[14]....
        /*0124*/ 	.word	0xffffffff


	//   ....[15]....
        /*0128*/ 	.word	0xffffffff


	//   ....[16]....
        /*012c*/ 	.word	0xffffffff


	//   ....[17]....
        /*0130*/ 	.word	0xffffffff


	//   ....[18]....
        /*0134*/ 	.word	0xffffffff


	//   ....[19]....
        /*0138*/ 	.word	0xffffffff


	//   ....[20]....
        /*013c*/ 	.word	0xffffffff


	//   ....[21]....
        /*0140*/ 	.word	0xffffffff


	//   ....[22]....
        /*0144*/ 	.word	0xffffffff


	//   ....[23]....
        /*0148*/ 	.word	0xffffffff


	//   ....[24]....
        /*014c*/ 	.word	0xffffffff


	//   ....[25]....
        /*0150*/ 	.word	0xffffffff


	//   ....[26]....
        /*0154*/ 	.word	0xffffffff


	//   ....[27]....
        /*0158*/ 	.word	0xffffffff


	//   ....[28]....
        /*015c*/ 	.word	0xffffffff


	//   ....[29]....
        /*0160*/ 	.word	0xffffffff


	//   ....[30]....
        /*0164*/ 	.word	0xffffffff


	//   ....[31]....
        /*0168*/ 	.word	0xffffffff


	//   ....[32]....
        /*016c*/ 	.word	0xffffffff


	//   ....[33]....
        /*0170*/ 	.word	0xffffffff


	//   ....[34]....
        /*0174*/ 	.word	0xffffffff


	//   ....[35]....
        /*0178*/ 	.word	0xffffffff


	//   ....[36]....
        /*017c*/ 	.word	0xffffffff


	//   ....[37]....
        /*0180*/ 	.word	0xffffffff


	//   ....[38]....
        /*0184*/ 	.word	0xffffffff


	//   ....[39]....
        /*0188*/ 	.word	0xffffffff


	//   ....[40]....
        /*018c*/ 	.word	0xffffffff


	//   ....[41]....
        /*0190*/ 	.word	0xffffffff


	//   ....[42]....
        /*0194*/ 	.word	0xffffffff


	//   ....[43]....
        /*0198*/ 	.word	0xffffffff


	//   ....[44]....
        /*019c*/ 	.word	0xffffffff


	//   ....[45]....
        /*01a0*/ 	.word	0xffffffff


	//   ....[46]....
        /*01a4*/ 	.word	0xffffffff


	//   ....[47]....
        /*01a8*/ 	.word	0xffffffff


	//   ....[48]....
        /*01ac*/ 	.word	0xffffffff


	//   ....[49]....
        /*01b0*/ 	.word	0xffffffff


	//   ....[50]....
        /*01b4*/ 	.word	0xffffffff


	//   ....[51]....
        /*01b8*/ 	.word	0xffffffff


	//   ....[52]....
        /*01bc*/ 	.word	0xffffffff


	//   ....[53]....
        /*01c0*/ 	.word	0xffffffff


	//   ....[54]....
        /*01c4*/ 	.word	0xffffffff


	//   ....[55]....
        /*01c8*/ 	.word	0xffffffff


	//   ....[56]....
        /*01cc*/ 	.word	0xffffffff


	//   ....[57]....
        /*01d0*/ 	.word	0xffffffff


	//   ....[58]....
        /*01d4*/ 	.word	0xffffffff


	//   ....[59]....
        /*01d8*/ 	.word	0xffffffff


	//   ....[60]....
        /*01dc*/ 	.word	0xffffffff


	//   ....[61]....
        /*01e0*/ 	.word	0xffffffff


	//   ....[62]....
        /*01e4*/ 	.word	0xffffffff


	//   ....[63]....
        /*01e8*/ 	.word	0xffffffff


	//   ....[64]....
        /*01ec*/ 	.word	0xffffffff


	//   ....[65]....
        /*01f0*/ 	.word	0xffffffff


	//   ....[66]....
        /*01f4*/ 	.word	0xffffffff


	//   ....[67]....
        /*01f8*/ 	.word	0xffffffff


	//   ....[68]....
        /*01fc*/ 	.word	0xffffffff


	//   ....[69]....
        /*0200*/ 	.word	0xffffffff


	//   ....[70]....
        /*0204*/ 	.word	0xffffffff


	//   ....[71]....
        /*0208*/ 	.word	0xffffffff


	//   ....[72]....
        /*020c*/ 	.word	0xffffffff


	//   ....[73]....
        /*0210*/ 	.word	0xffffffff


	//   ....[74]....
        /*0214*/ 	.word	0xffffffff


	//   ....[75]....
        /*0218*/ 	.word	0xffffffff


	//   ....[76]....
        /*021c*/ 	.word	0xffffffff


	//   ....[77]....
        /*0220*/ 	.word	0xffffffff


	//   ....[78]....
        /*0224*/ 	.word	0xffffffff


	//   ....[79]....
        /*0228*/ 	.word	0xffffffff


	//   ....[80]....
        /*022c*/ 	.word	0xffffffff


	//   ....[81]....
        /*0230*/ 	.word	0xffffffff


	//   ....[82]....
        /*0234*/ 	.word	0xffffffff


	//   ....[83]....
        /*0238*/ 	.word	0xffffffff


	//   ....[84]....
        /*023c*/ 	.word	0xffffffff


	//   ....[85]....
        /*0240*/ 	.word	0xffffffff


	//----- nvinfo : EIATTR_COOP_GROUP_INSTR_OFFSETS
	.align		4
.L_3947:
        /*0244*/ 	.byte	0x04, 0x28
        /*0246*/ 	.short	(.L_3949 - .L_3948)


	//   ....[0]....
.L_3948:
        /*0248*/ 	.word	0x000001a0


	//   ....[1]....
        /*024c*/ 	.word	0x000008b0


	//   ....[2]....
        /*0250*/ 	.word	0x000008e0


	//   ....[3]....
        /*0254*/ 	.word	0x00000960


	//   ....[4]....
        /*0258*/ 	.word	0x00000970


	//   ....[5]....
        /*025c*/ 	.word	0x000009c0


	//   ....[6]....
        /*0260*/ 	.word	0x000009d0


	//   ....[7]....
        /*0264*/ 	.word	0x00000a20


	//   ....[8]....
        /*0268*/ 	.word	0x00000a30


	//   ....[9]....
        /*026c*/ 	.word	0x00000a80


	//   ....[10]....
        /*0270*/ 	.word	0x00000a90


	//   ....[11]....
        /*0274*/ 	.word	0x00000b50


	//   ....[12]....
        /*0278*/ 	.word	0x00000b80


	//   ....[13]....
        /*027c*/ 	.word	0x00000c00


	//   ....[14]....
        /*0280*/ 	.word	0x00000c10


	//   ....[15]....
        /*0284*/ 	.word	0x00000c60


	//   ....[16]....
        /*0288*/ 	.word	0x00000c70


	//   ....[17]....
        /*028c*/ 	.word	0x00000cc0


	//   ....[18]....
        /*0290*/ 	.word	0x00000cd0


	//   ....[19]....
        /*0294*/ 	.word	0x00000d40


	//   ....[20]....
        /*0298*/ 	.word	0x00000d60


	//   ....[21]....
        /*029c*/ 	.word	0x00000ef0


	//   ....[22]....
        /*02a0*/ 	.word	0x00000f00


	//   ....[23]....
        /*02a4*/ 	.word	0x00000f50


	//   ....[24]....
        /*02a8*/ 	.word	0x00000f60


	//   ....[25]....
        /*02ac*/ 	.word	0x00000fb0


	//   ....[26]....
        /*02b0*/ 	.word	0x00000fc0


	//   ....[27]....
        /*02b4*/ 	.word	0x00001010


	//   ....[28]....
        /*02b8*/ 	.word	0x00001020


	//   ....[29]....
        /*02bc*/ 	.word	0x00001070


	//   ....[30]....
        /*02c0*/ 	.word	0x00001080


	//   ....[31]....
        /*02c4*/ 	.word	0x000014d0


	//   ....[32]....
        /*02c8*/ 	.word	0x000014e0


	//   ....[33]....
        /*02cc*/ 	.word	0x00001530


	//   ....[34]....
        /*02d0*/ 	.word	0x00001540


	//   ....[35]....
        /*02d4*/ 	.word	0x00001590


	//   ....[36]....
        /*02d8*/ 	.word	0x000015a0


	//   ....[37]....
        /*02dc*/ 	.word	0x000015f0


	//   ....[38]....
        /*02e0*/ 	.word	0x00001600


	//   ....[39]....
        /*02e4*/ 	.word	0x00001650


	//   ....[40]....
        /*02e8*/ 	.word	0x00001660


	//   ....[41]....
        /*02ec*/ 	.word	0x000016f0


	//   ....[42]....
        /*02f0*/ 	.word	0x00001700


	//   ....[43]....
        /*02f4*/ 	.word	0x00001750


	//   ....[44]....
        /*02f8*/ 	.word	0x00001760


	//   ....[45]....
        /*02fc*/ 	.word	0x000017b0


	//   ....[46]....
        /*0300*/ 	.word	0x000017c0


	//   ....[47]....
        /*0304*/ 	.word	0x00001810


	//   ....[48]....
        /*0308*/ 	.word	0x00001820


	//   ....[49]....
        /*030c*/ 	.word	0x00001870


	//   ....[50]....
        /*0310*/ 	.word	0x00001880


	//   ....[51]....
        /*0314*/ 	.word	0x00001930


	//   ....[52]....
        /*0318*/ 	.word	0x00001940


	//   ....[53]....
        /*031c*/ 	.word	0x00001990


	//   ....[54]....
        /*0320*/ 	.word	0x000019a0


	//   ....[55]....
        /*0324*/ 	.word	0x000019f0


	//   ....[56]....
        /*0328*/ 	.word	0x00001a00


	//   ....[57]....
        /*032c*/ 	.word	0x00001a50


	//   ....[58]....
        /*0330*/ 	.word	0x00001a60


	//   ....[59]....
        /*0334*/ 	.word	0x00001ab0


	//   ....[60]....
        /*0338*/ 	.word	0x00001ac0


	//   ....[61]....
        /*033c*/ 	.word	0x00001b50


	//   ....[62]....
        /*0340*/ 	.word	0x00001b60


	//   ....[63]....
        /*0344*/ 	.word	0x00001bb0


	//   ....[64]....
        /*0348*/ 	.word	0x00001bc0


	//   ....[65]....
        /*034c*/ 	.word	0x00001c10


	//   ....[66]....
        /*0350*/ 	.word	0x00001c20


	//   ....[67]....
        /*0354*/ 	.word	0x00001c80


	//   ....[68]....
        /*0358*/ 	.word	0x00001c90


	//   ....[69]....
        /*035c*/ 	.word	0x00001d00


	//   ....[70]....
        /*0360*/ 	.word	0x00001d30


	//   ....[71]....
        /*0364*/ 	.word	0x00001f70


	//   ....[72]....
        /*0368*/ 	.word	0x00001f80


	//   ....[73]....
        /*036c*/ 	.word	0x00001fd0


	//   ....[74]....
        /*0370*/ 	.word	0x00001fe0


	//   ....[75]....
        /*0374*/ 	.word	0x00002030


	//   ....[76]....
        /*0378*/ 	.word	0x00002040


	//   ....[77]....
        /*037c*/ 	.word	0x00002090


	//   ....[78]....
        /*0380*/ 	.word	0x000020a0


	//   ....[79]....
        /*0384*/ 	.word	0x000020f0


	//   ....[80]....
        /*0388*/ 	.word	0x00002100


	//   ....[81]....
        /*038c*/ 	.word	0x00002310


	//   ....[82]....
        /*0390*/ 	.word	0x00002350


	//   ....[83]....
        /*0394*/ 	.word	0x00002380


	//   ....[84]....
        /*0398*/ 	.word	0x000023b0


	//   ....[85]....
        /*039c*/ 	.word	0x000023d0


	//----- nvinfo : EIATTR_EXIT_INSTR_OFFSETS
	.align		4
.L_3949:
        /*03a0*/ 	.byte	0x04, 0x1c
        /*03a2*/ 	.short	(.L_3951 - .L_3950)


	//   ....[0]....
.L_3950:
        /*03a4*/ 	.word	0x00001280


	//   ....[1]....
        /*03a8*/ 	.word	0x00002550


	//   ....[2]....
        /*03ac*/ 	.word	0x00002620


	//----- nvinfo : EIATTR_CRS_STACK_SIZE
	.align		4
.L_3951:
        /*03b0*/ 	.byte	0x04, 0x1e
        /*03b2*/ 	.short	(.L_3953 - .L_3952)
.L_3952:
        /*03b4*/ 	.word	0x00000000
.L_3953:


//--------------------- .nv.info._ZN4vllm3moe44grouped_topk_fused_small_expert_count_kernelI6__halfS2_iLNS0_11ScoringFuncE1ELi512ELb0ELi8EEEvPT_PfPT1_PKT0_llllllbd --------------------------
	.section	.nv.info._ZN4vllm3moe44grouped_topk_fused_small_expert_count_kernelI6__halfS2_iLNS0_11ScoringFuncE1ELi512ELb0ELi8EEEvPT_PfPT1_PKT0_llllllbd,"",@"SHT_CUDA_INFO"
	.sectionflags	@""
	.align	4


	//----- nvinfo : EIATTR_CUDA_API_VERSION
	.align		4
        /*0000*/ 	.byte	0x04, 0x37
        /*0002*/ 	.short	(.L_3955 - .L_3954)
.L_3954:
        /*0004*/ 	.word	0x00000082


	//----- nvinfo : EIATTR_SW2861232_WAR
	.align		4
.L_3955:
        /*0008*/ 	.byte	0x01, 0x35
	.zero		2


	//----- nvinfo : EIATTR_PARAM_CBANK
	.align		4
        /*000c*/ 	.byte	0x04, 0x0a
        /*000e*/ 	.short	(.L_3957 - .L_3956)
	.align		4
.L_3956:
        /*0010*/ 	.word	index@(.nv.constant0._ZN4vllm3moe44grouped_topk_fused_small_expert_count_kernelI6__halfS2_iLNS0_11ScoringFuncE1ELi512ELb0ELi8EEEvPT_PfPT1_PKT0_llllllbd)
        /*0014*/ 	.short	0x0160
        /*0016*/ 	.short	0x0060


	//----- nvinfo : EIATTR_CBANK_PARAM_SIZE
	.align		4
.L_3957:
        /*0018*/ 	.byte	0x03, 0x19
        /*001a*/ 	.short	0x0060


	//----- nvinfo : EIATTR_KPARAM_INFO
	.align		4
        /*001c*/ 	.byte	0x04, 0x17
        /*001e*/ 	.short	(.L_3959 - .L_3958)
.L_3958:
        /*0020*/ 	.word	0x00000000
        /*0024*/ 	.short	0x000b
        /*0026*/ 	.short	0x0058
        /*0028*/ 	.byte	0x00, 0xf0, 0x21, 0x00


	//----- nvinfo : EIATTR_KPARAM_INFO
	.align		4
.L_3959:
        /*002c*/ 	.byte	0x04, 0x17
        /*002e*/ 	.short	(.L_3961 - .L_3960)
.L_3960:
        /*0030*/ 	.word	0x00000000
        /*0034*/ 	.short	0x000a
        /*0036*/ 	.short	0x0050
        /*0038*/ 	.byte	0x00, 0xf0, 0x05, 0x00


	//----- nvinfo : EIATTR_KPARAM_INFO
	.align		4
.L_3961:
        /*003c*/ 	.byte	0x04, 0x17
        /*003e*/ 	.short	(.L_3963 - .L_3962)
.L_3962:
        /*0040*/ 	.word	0x00000000
        /*0044*/ 	.short	0x0009
        /*0046*/ 	.short	0x0048
        /*0048*/ 	.byte	0x00, 0xf0, 0x21, 0x00


	//----- nvinfo : EIATTR_KPARAM_INFO
	.align		4
.L_3963:
        /*004c*/ 	.byte	0x04, 0x17
        /*004e*/ 	.short	(.L_3965 - .L_3964)
.L_3964:
        /*0050*/ 	.word	0x00000000
        /*0054*/ 	.short	0x0008
        /*0056*/ 	.short	0x0040
        /*0058*/ 	.byte	0x00, 0xf0, 0x21, 0x00


	//----- nvinfo : EIATTR_KPARAM_INFO
	.align		4
.L_3965:
        /*005c*/ 	.byte	0x04, 0x17
        /*005e*/ 	.short	(.L_3967 - .L_3966)
.L_3966:
        /*0060*/ 	.word	0x00000000
        /*0064*/ 	.short	0x0007
        /*0066*/ 	.short	0x0038
        /*0068*/ 	.byte	0x00, 0xf0, 0x21, 0x00


	//----- nvinfo : EIATTR_KPARAM_INFO
	.align		4
.L_3967:
        /*006c*/ 	.byte	0x04, 0x17
        /*006e*/ 	.short	(.L_3969 - .L_3968)
.L_3968:
        /*0070*/ 	.word	0x00000000
        /*0074*/ 	.short	0x0006
        /*0076*/ 	.short	0x0030
        /*0078*/ 	.byte	0x00, 0xf0, 0x21, 0x00


	//----- nvinfo : EIATTR_KPARAM_INFO
	.align		4
.L_3969:
        /*007c*/ 	.byte	0x04, 0x17
        /*007e*/ 	.short	(.L_3971 - .L_3970)
.L_3970:
        /*0080*/ 	.word	0x00000000
        /*0084*/ 	.short	0x0005
        /*0086*/ 	.short	0x0028
        /*0088*/ 	.byte	0x00, 0xf0, 0x21, 0x00


	//----- nvinfo : EIATTR_KPARAM_INFO
	.align		4
.L_3971:
        /*008c*/ 	.byte	0x04, 0x17
        /*008e*/ 	.short	(.L_3973 - .L_3972)
.L_3972:
        /*0090*/ 	.word	0x00000000
        /*0094*/ 	.short	0x0004
        /*0096*/ 	.short	0x0020
        /*0098*/ 	.byte	0x00, 0xf0, 0x21, 0x00


	//----- nvinfo : EIATTR_KPARAM_INFO
	.align		4
.L_3973:
        /*009c*/ 	.byte	0x04, 0x17
        /*009e*/ 	.short	(.L_3975 - .L_3974)
.L_3974:
        /*00a0*/ 	.word	0x00000000
        /*00a4*/ 	.short	0x0003
        /*00a6*/ 	.short	0x0018
        /*00a8*/ 	.byte	0x00, 0xf0, 0x21, 0x00


	//----- nvinfo : EIATTR_KPARAM_INFO
	.align		4
.L_3975:
        /*00ac*/ 	.byte	0x04, 0x17
        /*00ae*/ 	.short	(.L_3977 - .L_3976)
.L_3976:
        /*00b0*/ 	.word	0x00000000
        /*00b4*/ 	.short	0x0002
        /*00b6*/ 	.short	0x0010
        /*00b8*/ 	.byte	0x00, 0xf0, 0x21, 0x00


	//----- nvinfo : EIATTR_KPARAM_INFO
	.align		4
.L_3977:
        /*00bc*/ 	.byte	0x04, 0x17
        /*00be*/ 	.short	(.L_3979 - .L_3978)
.L_3978:
        /*00c0*/ 	.word	0x00000000
        /*00c4*/ 	.short	0x0001
        /*00c6*/ 	.short	0x0008
        /*00c8*/ 	.byte	0x00, 0xf0, 0x21, 0x00


	//----- nvinfo : EIATTR_KPARAM_INFO
	.align		4
.L_3979:
        /*00cc*/ 	.byte	0x04, 0x17
        /*00ce*/ 	.short	(.L_3981 - .L_3980)
.L_3980:
        /*00d0*/ 	.word	0x00000000
        /*00d4*/ 	.short	0x0000
        /*00d6*/ 	.short	0x0000
        /*00d8*/ 	.byte	0x00, 0xf0, 0x21, 0x00


	//----- nvinfo : EIATTR_MAXREG_COUNT
	.align		4
.L_3981:
        /*00dc*/ 	.byte	0x03, 0x1b
        /*00de*/ 	.short	0x00ff


	//----- nvinfo : EIATTR_NUM_BARRIERS
	.align		4
        /*00e0*/ 	.byte	0x02, 0x4c
        /*00e2*/ 	.byte	0x01
	.zero		1


	//----- nvinfo : EIATTR_MERCURY_ISA_VERSION
	.align		4
        /*00e4*/ 	.byte	0x03, 0x5f
        /*00e6*/ 	.short	0x0000


	//----- nvinfo : EIATTR_COOP_GROUP_MASK_REGIDS
	.align		4
        /*00e8*/ 	.byte	0x04, 0x29
        /*00ea*/ 	.short	(.L_3983 - .L_3982)


	//   ....[0]....
.L_3982:
        /*00ec*/ 	.word	0xffffffff


	//   ....[1]....
        /*00f0*/ 	.word	0xffffffff


	//   ....[2]....
        /*00f4*/ 	.word	0xffffffff


	//   ....[3]....
        /*00f8*/ 	.word	0xffffffff


	//   ....[4]....
        /*00fc*/ 	.word	0xffffffff


	//   ....[5]....
        /*0100*/ 	.word	0xffffffff


	//   ....[6]....
        /*0104*/ 	.word	0xffffffff


	//   ....[7]....
        /*0108*/ 	.word	0xffffffff


	//   ....[8]....
        /*010c*/ 	.word	0xffffffff


	//   ....[9]....
        /*0110*/ 	.word	0xffffffff


	//   ....[10]....
        /*0114*/ 	.word	0xffffffff


	//   ....[11]....
        /*0118*/ 	.word	0xffffffff


	//   ....[12]....
        /*011c*/ 	.word	0xffffffff


	//   ....[13]....
        /*0120*/ 	.word	0xffffffff


	//   ....[14]....
        /*0124*/ 	.word	0xffffffff


	//   ....[15]....
        /*0128*/ 	.word	0xffffffff


	//   ....[16]....
        /*012c*/ 	.word	0xffffffff


	//   ....[17]....
        /*0130*/ 	.word	0xffffffff


	//   ....[18]....
        /*0134*/ 	.word	0xffffffff


	//   ....[19]....
        /*0138*/ 	.word	0xffffffff


	//   ....[20]....
        /*013c*/ 	.word	0xffffffff


	//   ....[21]....
        /*0140*/ 	.word	0xffffffff


	//   ....[22]....
        /*0144*/ 	.word	0xffffffff


	//   ....[23]....
        /*0148*/ 	.word	0xffffffff


	//   ....[24]....
        /*014c*/ 	.word	0xffffffff


	//   ....[25]....
        /*0150*/ 	.word	0xffffffff


	//   ....[26]....
        /*0154*/ 	.word	0xffffffff


	//   ....[27]....
        /*0158*/ 	.word	0xffffffff


	//   ....[28]....
        /*015c*/ 	.word	0xffffffff


	//   ....[29]....
        /*0160*/ 	.word	0xffffffff


	//   ....[30]....
        /*0164*/ 	.word	0xffffffff


	//   ....[31]....
        /*0168*/ 	.word	0xffffffff


	//   ....[32]....
        /*016c*/ 	.word	0xffffffff


	//   ....[33]....
        /*0170*/ 	.word	0xffffffff


	//   ....[34]....
        /*0174*/ 	.word	0xffffffff


	//   ....[35]....
        /*0178*/ 	.word	0xffffffff


	//   ....[36]....
        /*017c*/ 	.word	0xffffffff


	//   ....[37]....
        /*0180*/ 	.word	0xffffffff


	//   ....[38]....
        /*0184*/ 	.word	0xffffffff


	//   ....[39]....
        /*0188*/ 	.word	0xffffffff


	//   ....[40]....
        /*018c*/ 	.word	0xffffffff


	//   ....[41]....
        /*0190*/ 	.word	0xffffffff


	//   ....[42]....
        /*0194*/ 	.word	0xffffffff


	//   ....[43]....
        /*0198*/ 	.word	0xffffffff


	//   ....[44]....
        /*019c*/ 	.word	0xffffffff


	//   ....[45]....
        /*01a0*/ 	.word	0xffffffff


	//   ....[46]....
        /*01a4*/ 	.word	0xffffffff


	//   ....[47]....
        /*01a8*/ 	.word	0xffffffff


	//   ....[48]....
        /*01ac*/ 	.word	0xffffffff


	//   ....[49]....
        /*01b0*/ 	.word	0xffffffff


	//   ....[50]....
        /*01b4*/ 	.word	0xffffffff


	//   ....[51]....
        /*01b8*/ 	.word	0xffffffff


	//   ....[52]....
        /*01bc*/ 	.word	0xffffffff


	//   ....[53]....
        /*01c0*/ 	.word	0xffffffff


	//   ....[54]....
        /*01c4*/ 	.word	0xffffffff


	//   ....[55]....
        /*01c8*/ 	.word	0xffffffff


	//   ....[56]....
        /*01cc*/ 	.word	0xffffffff


	//   ....[57]....
        /*01d0*/ 	.word	0xffffffff


	//   ....[58]....
        /*01d4*/ 	.word	0xffffffff


	//   ....[59]....
        /*01d8*/ 	.word	0xffffffff


	//   ....[60]....
        /*01dc*/ 	.word	0xffffffff


	//   ....[61]....
        /*01e0*/ 	.word	0xffffffff


	//   ....[62]....
        /*01e4*/ 	.word	0xffffffff


	//   ....[63]....
        /*01e8*/ 	.word	0xffffffff


	//   ....[64]....
        /*01ec*/ 	.word	0xffffffff


	//   ....[65]....
        /*01f0*/ 	.word	0xffffffff


	//   ....[66]....
        /*01f4*/ 	.word	0xffffffff


	//   ....[67]....
        /*01f8*/ 	.word	0xffffffff


	//   ....[68]....
        /*01fc*/ 	.word	0xffffffff


	//   ....[69]....
        /*0200*/ 	.word	0xffffffff


	//   ....[70]....
        /*0204*/ 	.word	0xffffffff


	//   ....[71]....
        /*0208*/ 	.word	0xffffffff


	//   ....[72]....
        /*020c*/ 	.word	0xffffffff


	//   ....[73]....
        /*0210*/ 	.word	0xffffffff


	//   ....[74]....
        /*0214*/ 	.word	0xffffffff


	//   ....[75]....
        /*0218*/ 	.word	0xffffffff


	//   ....[76]....
        /*021c*/ 	.word	0xffffffff


	//   ....[77]....
        /*0220*/ 	.word	0xffffffff


	//   ....[78]....
        /*0224*/ 	.word	0xffffffff


	//   ....[79]....
        /*0228*/ 	.word	0xffffffff


	//   ....[80]....
        /*022c*/ 	.word	0xffffffff


	//   ....[81]....
        /*0230*/ 	.word	0xffffffff


	//   ....[82]....
        /*0234*/ 	.word	0xffffffff


	//   ....[83]....
        /*0238*/ 	.word	0xffffffff


	//   ....[84]....
        /*023c*/ 	.word	0xffffffff


	//   ....[85]....
        /*0240*/ 	.word	0xffffffff


	//----- nvinfo : EIATTR_COOP_GROUP_INSTR_OFFSETS
	.align		4
.L_3983:
        /*0244*/ 	.byte	0x04, 0x28
        /*0246*/ 	.short	(.L_3985 - .L_3984)


	//   ....[0]....
.L_3984:
        /*0248*/ 	.word	0x000001a0


	//   ....[1]....
        /*024c*/ 	.word	0x000008b0


	//   ....[2]....
        /*0250*/ 	.word	0x000008e0


	//   ....[3]....
        /*0254*/ 	.word	0x00000960


	//   ....[4]....
        /*0258*/ 	.word	0x00000970


	//   ....[5]....
        /*025c*/ 	.word	0x000009c0


	//   ....[6]....
        /*0260*/ 	.word	0x000009d0


	//   ....[7]....
        /*0264*/ 	.word	0x00000a20


	//   ....[8]....
        /*0268*/ 	.word	0x00000a30


	//   ....[9]....
        /*026c*/ 	.word	0x00000a80


	//   ....[10]....
        /*0270*/ 	.word	0x00000a90


	//   ....[11]....
        /*0274*/ 	.word	0x00000b50


	//   ....[12]....
        /*0278*/ 	.word	0x00000b80


	//   ....[13]....
        /*027c*/ 	.word	0x00000c00


	//   ....[14]....
        /*0280*/ 	.word	0x00000c10


	//   ....[15]....
        /*0284*/ 	.word	0x00000c60


	//   ....[16]....
        /*0288*/ 	.word	0x00000c70


	//   ....[17]....
        /*028c*/ 	.word	0x00000cc0


	//   ....[18]....
        /*0290*/ 	.word	0x00000cd0


	//   ....[19]....
        /*0294*/ 	.word	0x00000d40


	//   ....[20]....
        /*0298*/ 	.word	0x00000d60


	//   ....[21]....
        /*029c*/ 	.word	0x00000ef0


	//   ....[22]....
        /*02a0*/ 	.word	0x00000f00


	//   ....[23]....
        /*02a4*/ 	.word	0x00000f50


	//   ....[24]....
        /*02a8*/ 	.word	0x00000f60


	//   ....[25]....
        /*02ac*/ 	.word	0x00000fb0


	//   ....[26]....
        /*02b0*/ 	.word	0x00000fc0


	//   ....[27]....
        /*02b4*/ 	.word	0x00001010


	//   ....[28]....
        /*02b8*/ 	.word	0x00001020


	//   ....[29]....
        /*02bc*/ 	.word	0x00001070


	//   ....[30]....
        /*02c0*/ 	.word	0x00001080


	//   ....[31]....
        /*02c4*/ 	.word	0x00001470


	//   ....[32]....
        /*02c8*/ 	.word	0x00001480


	//   ....[33]....
        /*02cc*/ 	.word	0x000014d0


	//   ....[34]....
        /*02d0*/ 	.word	0x000014e0


	//   ....[35]....
        /*02d4*/ 	.word	0x00001530


	//   ....[36]....
        /*02d8*/ 	.word	0x00001540


	//   ....[37]....
        /*02dc*/ 	.word	0x00001590


	//   ....[38]....
        /*02e0*/ 	.word	0x000015a0


	//   ....[39]....
        /*02e4*/ 	.word	0x000015f0


	//   ....[40]....
        /*02e8*/ 	.word	0x00001600


	//   ....[41]....
        /*02ec*/ 	.word	0x00001690


	//   ....[42]....
        /*02f0*/ 	.word	0x000016a0


	//   ....[43]....
        /*02f4*/ 	.word	0x000016f0


	//   ....[44]....
        /*02f8*/ 	.word	0x00001700


	//   ....[45]....
        /*02fc*/ 	.word	0x00001750


	//   ....[46]....
        /*0300*/ 	.word	0x00001760


	//   ....[47]....
        /*0304*/ 	.word	0x000017b0


	//   ....[48]....
        /*0308*/ 	.word	0x000017c0


	//   ....[49]....
        /*030c*/ 	.word	0x00001810


	//   ....[50]....
        /*0310*/ 	.word	0x00001820


	//   ....[51]....
        /*0314*/ 	.word	0x000018d0


	//   ....[52]....
        /*0318*/ 	.word	0x000018e0


	//   ....[53]....
        /*031c*/ 	.word	0x00001930


	//   ....[54]....
        /*0320*/ 	.word	0x00001940


	//   ....[55]....
        /*0324*/ 	.word	0x00001990


	//   ....[56]....
        /*0328*/ 	.word	0x000019a0


	//   ....[57]....
        /*032c*/ 	.word	0x000019f0


	//   ....[58]....
        /*0330*/ 	.word	0x00001a00


	//   ....[59]....
        /*0334*/ 	.word	0x00001a50


	//   ....[60]....
        /*0338*/ 	.word	0x00001a60


	//   ....[61]....
        /*033c*/ 	.word	0x00001b00


	//   ....[62]....
        /*0340*/ 	.word	0x00001b10


	//   ....[63]....
        /*0344*/ 	.word	0x00001b60


	//   ....[64]....
        /*0348*/ 	.word	0x00001b70


	//   ....[65]....
        /*034c*/ 	.word	0x00001bc0


	//   ....[66]....
        /*0350*/ 	.word	0x00001bd0


	//   ....[67]....
        /*0354*/ 	.word	0x00001c30


	//   ....[68]....
        /*0358*/ 	.word	0x00001c40


	//   ....[69]....
        /*035c*/ 	.word	0x00001cb0


	//   ....[70]....
        /*0360*/ 	.word	0x00001ce0


	//   ....[71]....
        /*0364*/ 	.word	0x00001f10


	//   ....[72]....
        /*0368*/ 	.word	0x00001f20


	//   ....[73]....
        /*036c*/ 	.word	0x00001f70


	//   ....[74]....
        /*0370*/ 	.word	0x00001f80


	//   ....[75]....
        /*0374*/ 	.word	0x00001fd0


	//   ....[76]....
        /*0378*/ 	.word	0x00001fe0


	//   ....[77]....
        /*037c*/ 	.word	0x00002030


	//   ....[78]....
        /*0380*/ 	.word	0x00002040


	//   ....[79]....
        /*0384*/ 	.word	0x00002090


	//   ....[80]....
        /*0388*/ 	.word	0x000020a0


	//   ....[81]....
        /*038c*/ 	.word	0x000022b0


	//   ....[82]....
        /*0390*/ 	.word	0x000022f0


	//   ....[83]....
        /*0394*/ 	.word	0x00002320


	//   ....[84]....
        /*0398*/ 	.word	0x00002350


	//   ....[85]....
        /*039c*/ 	.word	0x00002370


	//----- nvinfo : EIATTR_EXIT_INSTR_OFFSETS
	.align		4
.L_3985:
        /*03a0*/ 	.byte	0x04, 0x1c
        /*03a2*/ 	.short	(.L_3987 - .L_3986)


	//   ....[0]....
.L_3986:
        /*03a4*/ 	.word	0x00001280


	//   ....[1]....
        /*03a8*/ 	.word	0x000024f0


	//   ....[2]....
        /*03ac*/ 	.word	0x000025c0


	//----- nvinfo : EIATTR_CRS_STACK_SIZE
	.align		4
.L_3987:
        /*03b0*/ 	.byte	0x04, 0x1e
        /*03b2*/ 	.short	(.L_3989 - .L_3988)
.L_3988:
        /*03b4*/ 	.word	0x00000000
.L_3989:


//--------------------- .nv.info._ZN4vllm3moe44grouped_topk_fused_small_expert_count_kernelI6__halfS2_iLNS0_11ScoringFuncE1ELi512ELb0ELi22EEEvPT_PfPT1_PKT0_llllllbd --------------------------
	.section	.nv.info._ZN4vllm3moe44grouped_topk_fused_small_expert_count_kernelI6__halfS2_iLNS0_11ScoringFuncE1ELi512ELb0ELi22EEEvPT_PfPT1_PKT0_llllllbd,"",@"SHT_CUDA_INFO"
	.sectionflags	@""
	.align	4


	//----- nvinfo : EIATTR_CUDA_API_VERSION
	.align		4
        /*0000*/ 	.byte	0x04, 0x37
        /*0002*/ 	.short	(.L_3991 - .L_3990)
.L_3990:
        /*0004*/ 	.word	0x00000082


	//----- nvinfo : EIATTR_SW2861232_WAR
	.align		4
.L_3991:
        /*0008*/ 	.byte	0x01, 0x35
	.zero		2


	//----- nvinfo : EIATTR_PARAM_CBANK
	.align		4
        /*000c*/ 	.byte	0x04, 0x0a
        /*000e*/ 	.short	(.L_3993 - .L_3992)
	.align		4
.L_3992:
        /*0010*/ 	.word	index@(.nv.constant0._ZN4vllm3moe44grouped_topk_fused_small_expert_count_kernelI6__halfS2_iLNS0_11ScoringFuncE1ELi512ELb0ELi22EEEvPT_PfPT1_PKT0_llllllbd)
        /*0014*/ 	.short	0x0160
        /*0016*/ 	.short	0x0060


	//----- nvinfo : EIATTR_CBANK_PARAM_SIZE
	.align		4
.L_3993:
        /*0018*/ 	.byte	0x03, 0x19
        /*001a*/ 	.short	0x0060


	//----- nvinfo : EIATTR_KPARAM_INFO
	.align		4
        /*001c*/ 	.byte	0x04, 0x17
        /*001e*/ 	.short	(.L_3995 - .L_3994)
.L_3994:
        /*0020*/ 	.word	0x00000000
        /*0024*/ 	.short	0x000b
        /*0026*/ 	.short	0x0058
        /*0028*/ 	.byte	0x00, 0xf0, 0x21, 0x00


	//----- nvinfo : EIATTR_KPARAM_INFO
	.align		4
.L_3995:
        /*002c*/ 	.byte	0x04, 0x17
        /*002e*/ 	.short	(.L_3997 - .L_3996)
.L_3996:
        /*0030*/ 	.word	0x00000000
        /*0034*/ 	.short	0x000a
        /*0036*/ 	.short	0x0050
        /*0038*/ 	.byte	0x00, 0xf0, 0x05, 0x00


	//----- nvinfo : EIATTR_KPARAM_INFO
	.align		4
.L_3997:
        /*003c*/ 	.byte	0x04, 0x17
        /*003e*/ 	.short	(.L_3999 - .L_3998)
.L_3998:
        /*0040*/ 	.word	0x00000000
        /*0044*/ 	.short	0x0009
        /*0046*/ 	.short	0x0048
        /*0048*/ 	.byte	0x00, 0xf0, 0x21, 0x00


	//----- nvinfo : EIATTR_KPARAM_INFO
	.align		4
.L_3999:
        /*004c*/ 	.byte	0x04, 0x17
        /*004e*/ 	.short	(.L_4001 - .L_4000)
.L_4000:
        /*0050*/ 	.word	0x00000000
        /*0054*/ 	.short	0x0008
        /*0056*/ 	.short	0x0040
        /*0058*/ 	.byte	0x00, 0xf0, 0x21, 0x00


	//----- nvinfo : EIATTR_KPARAM_INFO
	.align		4
.L_4001:
        /*005c*/ 	.byte	0x04, 0x17
        /*005e*/ 	.short	(.L_4003 - .L_4002)
.L_4002:
        /*0060*/ 	.word	0x00000000
        /*0064*/ 	.short	0x0007
        /*0066*/ 	.short	0x0038
        /*0068*/ 	.byte	0x00, 0xf0, 0x21, 0x00


	//----- nvinfo : EIATTR_KPARAM_INFO
	.align		4
.L_4003:
        /*006c*/ 	.byte	0x04, 0x17
        /*006e*/ 	.short	(.L_4005 - .L_4004)
.L_4004:
        /*0070*/ 	.word	0x00000000
        /*0074*/ 	.short	0x0006
        /*0076*/ 	.short	0x0030
        /*0078*/ 	.byte	0x00, 0xf0, 0x21, 0x00


	//----- nvinfo : EIATTR_KPARAM_INFO
	.align		4
.L_4005:
        /*007c*/ 	.byte	0x04, 0x17
        /*007e*/ 	.short	(.L_4007 - .L_4006)
.L_4006:
        /*0080*/ 	.word	0x00000000
        /*0084*/ 	.short	0x0005
        /*0086*/ 	.short	0x0028
        /*0088*/ 	.byte	0x00, 0xf0, 0x21, 0x00


	//----- nvinfo : EIATTR_KPARAM_INFO
	.align		4
.L_4007:
        /*008c*/ 	.byte	0x04, 0x17
        /*008e*/ 	.short	(.L_4009 - .L_4008)
.L_4008:
        /*0090*/ 	.word	0x00000000
        /*0094*/ 	.short	0x0004
        /*0096*/ 	.short	0x0020
        /*0098*/ 	.byte	0x00, 0xf0, 0x21, 0x00


	//----- nvinfo : EIATTR_KPARAM_INFO
	.align		4
.L_4009:
        /*009c*/ 	.byte	0x04, 0x17
        /*009e*/ 	.short	(.L_4011 - .L_4010)
.L_4010:
        /*00a0*/ 	.word	0x00000000
        /*00a4*/ 	.short	0x0003
        /*00a6*/ 	.short	0x0018
        /*00a8*/ 	.byte	0x00, 0xf0, 0x21, 0x00


	//----- nvinfo : EIATTR_KPARAM_INFO
	.align		4
.L_4011:
        /*00ac*/ 	.byte	0x04, 0x17
        /*00ae*/ 	.short	(.L_4013 - .L_4012)
.L_4012:
        /*00b0*/ 	.word	0x00000000
        /*00b4*/ 	.short	0x0002
        /*00b6*/ 	.short	0x0010
        /*00b8*/ 	.byte	0x00, 0xf0, 0x21, 0x00


	//----- nvinfo : EIATTR_KPARAM_INFO
	.align		4
.L_4013:
        /*00bc*/ 	.byte	0x04, 0x17
        /*00be*/ 	.short	(.L_4015 - .L_4014)
.L_4014:
        /*00c0*/ 	.word	0x00000000
        /*00c4*/ 	.short	0x0001
        /*00c6*/ 	.short	0x0008
        /*00c8*/ 	.byte	0x00, 0xf0, 0x21, 0x00


	//----- nvinfo : EIATTR_KPARAM_INFO
	.align		4
.L_4015:
        /*00cc*/ 	.byte	0x04, 0x17
        /*00ce*/ 	.short	(.L_4017 - .L_4016)
.L_4016:
        /*00d0*/ 	.word	0x00000000
        /*00d4*/ 	.short	0x0000
        /*00d6*/ 	.short	0x0000
        /*00d8*/ 	.byte	0x00, 0xf0, 0x21, 0x00


	//----- nvinfo : EIATTR_MAXREG_COUNT
	.align		4
.L_4017:
        /*00dc*/ 	.byte	0x03, 0x1b
        /*00de*/ 	.short	0x00ff


	//----- nvinfo : EIATTR_NUM_BARRIERS
	.align		4
        /*00e0*/ 	.byte	0x02, 0x4c
        /*00e2*/ 	.byte	0x01
	.zero		1


	//----- nvinfo : EIATTR_MERCURY_ISA_VERSION
	.align		4
        /*00e4*/ 	.byte	0x03, 0x5f
        /*00e6*/ 	.short	0x0000


	//----- nvinfo : EIATTR_COOP_GROUP_MASK_REGIDS
	.align		4
        /*00e8*/ 	.byte	0x04, 0x29
        /*00ea*/ 	.short	(.L_4019 - .L_4018)


	//   ....[0]....
.L_4018:
        /*00ec*/ 	.word	0xffffffff


	//   ....[1]....
        /*00f0*/ 	.word	0xffffffff


	//   ....[2]....
        /*00f4*/ 	.word	0xffffffff


	//   ....[3]....
        /*00f8*/ 	.word	0xffffffff


	//   ....[4]....
        /*00fc*/ 	.word	0xffffffff


	//   ....[5]....
        /*0100*/ 	.word	0xffffffff


	//   ....[6]....
        /*0104*/ 	.word	0xffffffff


	//   ....[7]....
        /*0108*/ 	.word	0xffffffff


	//   ....[8]....
        /*010c*/ 	.word	0xffffffff


	//   ....[9]....
        /*0110*/ 	.word	0xffffffff


	//   ....[10]....
        /*0114*/ 	.word	0xffffffff


	//   ....[11]....
        /*0118*/ 	.word	0xffffffff


	//   ....[12]....
        /*011c*/ 	.word	0xffffffff


	//   ....[13]....
        /*0120*/ 	.word	0xffffffff


	//   ....[14]....
        /*0124*/ 	.word	0xffffffff


	//   ....[15]....
        /*0128*/ 	.word	0xffffffff


	//   ....[16]....
        /*012c*/ 	.word	0xffffffff


	//   ....[17]....
        /*0130*/ 	.word	0xffffffff


	//   ....[18]....
        /*0134*/ 	.word	0xffffffff


	//   ....[19]....
        /*0138*/ 	.word	0xffffffff


	//   ....[20]....
        /*013c*/ 	.word	0xffffffff


	//   ....[21]....
        /*0140*/ 	.word	0xffffffff


	//   ....[22]....
        /*0144*/ 	.word	0xffffffff


	//   ....[23]....
        /*0148*/ 	.word	0xffffffff


	//   ....[24]....
        /*014c*/ 	.word	0xffffffff


	//   ....[25]....
        /*0150*/ 	.word	0xffffffff


	//   ....[26]....
        /*0154*/ 	.word	0xffffffff


	//   ....[27]....
        /*0158*/ 	.word	0xffffffff


	//   ....[28]....
        /*015c*/ 	.word	0xffffffff


	//   ....[29]....
        /*0160*/ 	.word	0xffffffff


	//   ....[30]....
        /*0164*/ 	.word	0xffffffff


	//   ....[31]....
        /*0168*/ 	.word	0xffffffff


	//   ....[32]....
        /*016c*/ 	.word	0xffffffff


	//   ....[33]....
        /*0170*/ 	.word	0xffffffff


	//   ....[34]....
        /*0174*/ 	.word	0xffffffff


	//   ....[35]....
        /*0178*/ 	.word	0xffffffff


	//   ....[36]....
        /*017c*/ 	.word	0xffffffff


	//   ....[37]....
        /*0180*/ 	.word	0xffffffff


	//   ....[38]....
        /*0184*/ 	.word	0xffffffff


	//   ....[39]....
        /*0188*/ 	.word	0xffffffff


	//   ....[40]....
        /*018c*/ 	.word	0xffffffff


	//   ....[41]....
        /*0190*/ 	.word	0xffffffff


	//   ....[42]....
        /*0194*/ 	.word	0xffffffff


	//   ....[43]....
        /*0198*/ 	.word	0xffffffff


	//   ....[44]....
        /*019c*/ 	.word	0xffffffff


	//   ....[45]....
        /*01a0*/ 	.word	0xffffffff


	//   ....[46]....
        /*01a4*/ 	.word	0xffffffff


	//   ....[47]....
        /*01a8*/ 	.word	0xffffffff


	//   ....[48]....
        /*01ac*/ 	.word	0xffffffff


	//   ....[49]....
        /*01b0*/ 	.word	0xffffffff


	//   ....[50]....
        /*01b4*/ 	.word	0xffffffff


	//   ....[51]....
        /*01b8*/ 	.word	0xffffffff


	//   ....[52]....
        /*01bc*/ 	.word	0xffffffff


	//   ....[53]....
        /*01c0*/ 	.word	0xffffffff


	//   ....[54]....
        /*01c4*/ 	.word	0xffffffff


	//   ....[55]....
        /*01c8*/ 	.word	0xffffffff


	//   ....[56]....
        /*01cc*/ 	.word	0xffffffff


	//   ....[57]....
        /*01d0*/ 	.word	0xffffffff


	//   ....[58]....
        /*01d4*/ 	.word	0xffffffff


	//   ....[59]....
        /*01d8*/ 	.word	0xffffffff


	//   ....[60]....
        /*01dc*/ 	.word	0xffffffff


	//   ....[61]....
        /*01e0*/ 	.word	0xffffffff


	//   ....[62]....
        /*01e4*/ 	.word	0xffffffff


	//   ....[63]....
        /*01e8*/ 	.word	0xffffffff


	//   ....[64]....
        /*01ec*/ 	.word	0xffffffff


	//   ....[65]....
        /*01f0*/ 	.word	0xffffffff


	//----- nvinfo : EIATTR_COOP_GROUP_INSTR_OFFSETS
	.align		4
.L_4019:
        /*01f4*/ 	.byte	0x04, 0x28
        /*01f6*/ 	.short	(.L_4021 - .L_4020)


	//   ....[0]....
.L_4020:
        /*01f8*/ 	.word	0x000001a0


	//   ....[1]....
        /*01fc*/ 	.word	0x000008e0


	//   ....[2]....
        /*0200*/ 	.word	0x00000910


	//   ....[3]....
        /*0204*/ 	.word	0x00000990


	//   ....[4]....
        /*0208*/ 	.word	0x000009a0


	//   ....[5]....
        /*020c*/ 	.word	0x000009f0


	//   ....[6]....
        /*0210*/ 	.word	0x00000a00


	//   ....[7]....
        /*0214*/ 	.word	0x00000a50


	//   ....[8]....
        /*0218*/ 	.word	0x00000a60


	//   ....[9]....
        /*021c*/ 	.word	0x00000ab0


	//   ....[10]....
        /*0220*/ 	.word	0x00000ac0


	//   ....[11]....
        /*0224*/ 	.word	0x00000b80


	//   ....[12]....
        /*0228*/ 	.word	0x00000bb0


	//   ....[13]....
        /*022c*/ 	.word	0x00000c30


	//   ....[14]....
        /*0230*/ 	.word	0x00000c40


	//   ....[15]....
        /*0234*/ 	.word	0x00000c90


	//   ....[16]....
        /*0238*/ 	.word	0x00000ca0


	//   ....[17]....
        /*023c*/ 	.word	0x00000cf0


	//   ....[18]....
        /*0240*/ 	.word	0x00000d00


	//   ....[19]....
        /*0244*/ 	.word	0x00000d70


	//   ....[20]....
        /*0248*/ 	.word	0x00000da0


	//   ....[21]....
        /*024c*/ 	.word	0x00000f20


	//   ....[22]....
        /*0250*/ 	.word	0x00000f30


	//   ....[23]....
        /*0254*/ 	.word	0x00000f80


	//   ....[24]....
        /*0258*/ 	.word	0x00000f90


	//   ....[25]....
        /*025c*/ 	.word	0x00000fe0


	//   ....[26]....
        /*0260*/ 	.word	0x00000ff0


	//   ....[27]....
        /*0264*/ 	.word	0x00001040


	//   ....[28]....
        /*0268*/ 	.word	0x00001050


	//   ....[29]....
        /*026c*/ 	.word	0x000010a0


	//   ....[30]....
        /*0270*/ 	.word	0x000010b0


	//   ....[31]....
        /*0274*/ 	.word	0x000017b0


	//   ....[32]....
        /*0278*/ 	.word	0x000017d0


	//   ....[33]....
        /*027c*/ 	.word	0x00001820


	//   ....[34]....
        /*0280*/ 	.word	0x00001830


	//   ....[35]....
        /*0284*/ 	.word	0x00001880


	//   ....[36]....
        /*0288*/ 	.word	0x00001890


	//   ....[37]....
        /*028c*/ 	.word	0x000018e0


	//   ....[38]....
        /*0290*/ 	.word	0x000018f0


	//   ....[39]....
        /*0294*/ 	.word	0x00001950


	//   ....[40]....
        /*0298*/ 	.word	0x00001970


	//   ....[41]....
        /*029c*/ 	.word	0x00001a30


	//   ....[42]....
        /*02a0*/ 	.word	0x00001a50


	//   ....[43]....
        /*02a4*/ 	.word	0x00001aa0


	//   ....[44]....
        /*02a8*/ 	.word	0x00001ab0


	//   ....[45]....
        /*02ac*/ 	.word	0x00001b00


	//   ....[46]....
        /*02b0*/ 	.word	0x00001b10


	//   ....[47]....
        /*02b4*/ 	.word	0x00001b80


	//   ....[48]....
        /*02b8*/ 	.word	0x00001b90


	//   ....[49]....
        /*02bc*/ 	.word	0x00001c00


	//   ....[50]....
        /*02c0*/ 	.word	0x00001c20


	//   ....[51]....
        /*02c4*/ 	.word	0x00001d90


	//   ....[52]....
        /*02c8*/ 	.word	0x00001da0


	//   ....[53]....
        /*02cc*/ 	.word	0x00001df0


	//   ....[54]....
        /*02d0*/ 	.word	0x00001e00


	//   ....[55]....
        /*02d4*/ 	.word	0x00001e50


	//   ....[56]....
        /*02d8*/ 	.word	0x00001e60


	//   ....[57]....
        /*02dc*/ 	.word	0x00001eb0


	//   ....[58]....
        /*02e0*/ 	.word	0x00001ec0


	//   ....[59]....
        /*02e4*/ 	.word	0x00001f10


	//   ....[60]....
        /*02e8*/ 	.word	0x00001f20


	//   ....[61]....
        /*02ec*/ 	.word	0x000020d0


	//   ....[62]....
        /*02f0*/ 	.word	0x00002110


	//   ....[63]....
        /*02f4*/ 	.word	0x00002130


	//   ....[64]....
        /*02f8*/ 	.word	0x00002150


	//   ....[65]....
        /*02fc*/ 	.word	0x00002180


	//----- nvinfo : EIATTR_EXIT_INSTR_OFFSETS
	.align		4
.L_4021:
        /*0300*/ 	.byte	0x04, 0x1c
        /*0302*/ 	.short	(.L_4023 - .L_4022)


	//   ....[0]....
.L_4022:
        /*0304*/ 	.word	0x000012f0


	//   ....[1]....
        /*0308*/ 	.word	0x00002310


	//   ....[2]....
        /*030c*/ 	.word	0x000023f0


	//----- nvinfo : EIATTR_CRS_STACK_SIZE
	.align		4
.L_4023:
        /*0310*/ 	.byte	0x04, 0x1e
        /*0312*/ 	.short	(.L_4025 - .L_4024)
.L_4024:
        /*0314*/ 	.word	0x00000000
.L_4025:


//--------------------- .nv.info._ZN4vllm3moe44grouped_topk_fused_small_expert_count_kernelI6__halfS2_iLNS0_11ScoringFuncE1ELi256ELb1ELi8EEEvPT_PfPT1_PKT0_llllllbd --------------------------
	.section	.nv.info._ZN4vllm3moe44grouped_topk_fused_small_expert_count_kernelI6__halfS2_iLNS0_11ScoringFuncE1ELi256ELb1ELi8EEEvPT_PfPT1_PKT0_llllllbd,"",@"SHT_CUDA_INFO"
	.sectionflags	@""
	.align	4


	//----- nvinfo : EIATTR_CUDA_API_VERSION
	.align		4
        /*0000*/ 	.byte	0x04, 0x37
        /*0002*/ 	.short	(.L_4027 - .L_4026)
.L_4026:
        /*0004*/ 	.word	0x00000082


	//----- nvinfo : EIATTR_SW2861232_WAR
	.align		4
.L_4027:
        /*0008*/ 	.byte	0x01, 0x35
	.zero		2


	//----- nvinfo : EIATTR_PARAM_CBANK
	.align		4
        /*000c*/ 	.byte	0x04, 0x0a
        /*000e*/ 	.short	(.L_4029 - .L_4028)
	.align		4
.L_4028:
        /*0010*/ 	.word	index@(.nv.constant0._ZN4vllm3moe44grouped_topk_fused_small_expert_count_kernelI6__halfS2_iLNS0_11ScoringFuncE1ELi256ELb1ELi8EEEvPT_PfPT1_PKT0_llllllbd)
        /*0014*/ 	.short	0x0160
        /*0016*/ 	.short	0x0060


	//----- nvinfo : EIATTR_CBANK_PARAM_SIZE
	.align		4
.L_4029:
        /*0018*/ 	.byte	0x03, 0x19
        /*001a*/ 	.short	0x0060


	//----- nvinfo : EIATTR_KPARAM_INFO
	.align		4
        /*001c*/ 	.byte	0x04, 0x17
        /*001e*/ 	.short	(.L_4031 - .L_4030)
.L_4030:
        /*0020*/ 	.word	0x00000000
        /*0024*/ 	.short	0x000b
        /*0026*/ 	.short	0x0058
        /*0028*/ 	.byte	0x00, 0xf0, 0x21, 0x00


	//----- nvinfo : EIATTR_KPARAM_INFO
	.align		4
.L_4031:
        /*002c*/ 	.byte	0x04, 0x17
        /*002e*/ 	.short	(.L_4033 - .L_4032)
.L_4032:
        /*0030*/ 	.word	0x00000000
        /*0034*/ 	.short	0x000a
        /*0036*/ 	.short	0x0050
        /*0038*/ 	.byte	0x00, 0xf0, 0x05, 0x00


	//----- nvinfo : EIATTR_KPARAM_INFO
	.align		4
.L_4033:
        /*003c*/ 	.byte	0x04, 0x17
        /*003e*/ 	.short	(.L_4035 - .L_4034)
.L_4034:
        /*0040*/ 	.word	0x00000000
        /*0044*/ 	.short	0x0009
        /*0046*/ 	.short	0x0048
        /*0048*/ 	.byte	0x00, 0xf0, 0x21, 0x00


	//----- nvinfo : EIATTR_KPARAM_INFO
	.align		4
.L_4035:
        /*004c*/ 	.byte	0x04, 0x17
        /*004e*/ 	.short	(.L_4037 - .L_4036)
.L_4036:
        /*0050*/ 	.word	0x00000000
        /*0054*/ 	.short	0x0008
        /*0056*/ 	.short	0x0040
        /*0058*/ 	.byte	0x00, 0xf0, 0x21, 0x00


	//----- nvinfo : EIATTR_KPARAM_INFO
	.align		4
.L_4037:
        /*005c*/ 	.byte	0x04, 0x17
        /*005e*/ 	.short	(.L_4039 - .L_4038)
.L_4038:
        /*0060*/ 	.word	0x00000000
        /*0064*/ 	.short	0x0007
        /*0066*/ 	.short	0x0038
        /*0068*/ 	.byte	0x00, 0xf0, 0x21, 0x00


	//----- nvinfo : EIATTR_KPARAM_INFO
	.align		4
.L_4039:
        /*006c*/ 	.byte	0x04, 0x17
        /*006e*/ 	.short	(.L_4041 - .L_4040)
.L_4040:
        /*0070*/ 	.word	0x00000000
        /*0074*/ 	.short	0x0006
        /*0076*/ 	.short	0x0030
        /*0078*/ 	.byte	0x00, 0xf0, 0x21, 0x00


	//----- nvinfo : EIATTR_KPARAM_INFO
	.align		4
.L_4041:
        /*007c*/ 	.byte	0x04, 0x17
        /*007e*/ 	.short	(.L_4043 - .L_4042)
.L_4042:
        /*0080*/ 	.word	0x00000000
        /*0084*/ 	.short	0x0005
        /*0086*/ 	.short	0x0028
        /*0088*/ 	.byte	0x00, 0xf0, 0x21, 0x00


	//----- nvinfo : EIATTR_KPARAM_INFO
	.align		4
.L_4043:
        /*008c*/ 	.byte	0x04, 0x17
        /*008e*/ 	.short	(.L_4045 - .L_4044)
.L_4044:
        /*0090*/ 	.word	0x00000000
        /*0094*/ 	.short	0x0004
        /*0096*/ 	.short	0x0020
        /*0098*/ 	.byte	0x00, 0xf0, 0x21, 0x00


	//----- nvinfo : EIATTR_KPARAM_INFO
	.align		4
.L_4045:
        /*009c*/ 	.byte	0x04, 0x17
        /*009e*/ 	.short	(.L_4047 - .L_4046)
.L_4046:
        /*00a0*/ 	.word	0x00000000
        /*00a4*/ 	.short	0x0003
        /*00a6*/ 	.short	0x0018
        /*00a8*/ 	.byte	0x00, 0xf0, 0x21, 0x00


	//----- nvinfo : EIATTR_KPARAM_INFO
	.align		4
.L_4047:
        /*00ac*/ 	.byte	0x04, 0x17
        /*00ae*/ 	.short	(.L_4049 - .L_4048)
.L_4048:
        /*00b0*/ 	.word	0x00000000
        /*00b4*/ 	.short	0x0002
        /*00b6*/ 	.short	0x0010
        /*00b8*/ 	.byte	0x00, 0xf0, 0x21, 0x00


	//----- nvinfo : EIATTR_KPARAM_INFO
	.align		4
.L_4049:
        /*00bc*/ 	.byte	0x04, 0x17
        /*00be*/ 	.short	(.L_4051 - .L_4050)
.L_4050:
        /*00c0*/ 	.word	0x00000000
        /*00c4*/ 	.short	0x0001
        /*00c6*/ 	.short	0x0008
        /*00c8*/ 	.byte	0x00, 0xf0, 0x21, 0x00


	//----- nvinfo : EIATTR_KPARAM_INFO
	.align		4
.L_4051:
        /*00cc*/ 	.byte	0x04, 0x17
        /*00ce*/ 	.short	(.L_4053 - .L_4052)
.L_4052:
        /*00d0*/ 	.word	0x00000000
        /*00d4*/ 	.short	0x0000
        /*00d6*/ 	.short	0x0000
        /*00d8*/ 	.byte	0x00, 0xf0, 0x21, 0x00


	//----- nvinfo : EIATTR_MAXREG_COUNT
	.align		4
.L_4053:
        /*00dc*/ 	.byte	0x03, 0x1b
        /*00de*/ 	.short	0x00ff


	//----- nvinfo : EIATTR_NUM_BARRIERS
	.align		4
        /*00e0*/ 	.byte	0x02, 0x4c
        /*00e2*/ 	.byte	0x01
	.zero		1


	//----- nvinfo : EIATTR_MERCURY_ISA_VERSION
	.align		4
        /*00e4*/ 	.byte	0x03, 0x5f
        /*00e6*/ 	.short	0x0000


	//----- nvinfo : EIATTR_COOP_GROUP_MASK_REGIDS
	.align		4
        /*00e8*/ 	.byte	0x04, 0x29
        /*00ea*/ 	.short	(.L_4055 - .L_4054)


	//   ....[0]....
.L_4054:
        /*00ec*/ 	.word	0xffffffff


	//   ....[1]....
        /*00f0*/ 	.word	0xffffffff


	//   ....[2]....
        /*00f4*/ 	.word	0xffffffff


	//   ....[3]....
        /*00f8*/ 	.word	0xffffffff


	//   ....[4]....
        /*00fc*/ 	.word	0xffffffff


	//   ....[5]....
        /*0100*/ 	.word	0xffffffff


	//   ....[6]....
        /*0104*/ 	.word	0xffffffff


	//   ....[7]....
        /*0108*/ 	.word	0xffffffff


	//   ....[8]....
        /*010c*/ 	.word	0xffffffff


	//   ....[9]....
        /*0110*/ 	.word	0xffffffff


	//   ....[10]....
        /*0114*/ 	.word	0xffffffff


	//   ....[11]....
        /*0118*/ 	.word	0xffffffff


	//   ....[12]....
        /*011c*/ 	.word	0xffffffff


	//   ....[13]....
        /*0120*/ 	.word	0xffffffff


	//   ....[14]....
        /*0124*/ 	.word	0xffffffff


	//   ....[15]....
        /*0128*/ 	.word	0xffffffff


	//   ....[16]....
        /*012c*/ 	.word	0xffffffff


	//   ....[17]....
        /*0130*/ 	.word	0xffffffff


	//   ....[18]....
        /*0134*/ 	.word	0xffffffff


	//   ....[19]....
        /*0138*/ 	.word	0xffffffff


	//   ....[20]....
        /*013c*/ 	.word	0xffffffff


	//   ....[21]....
        /*0140*/ 	.word	0xffffffff


	//   ....[22]....
        /*0144*/ 	.word	0xffffffff


	//   ....[23]....
        /*0148*/ 	.word	0xffffffff


	//   ....[24]....
        /*014c*/ 	.word	0xffffffff


	//   ....[25]....
        /*0150*/ 	.word	0xffffffff


	//   ....[26]....
        /*0154*/ 	.word	0xffffffff


	//   ....[27]....
        /*0158*/ 	.word	0xffffffff


	//   ....[28]....
        /*015c*/ 	.word	0xffffffff


	//   ....[29]....
        /*0160*/ 	.word	0xffffffff


	//   ....[30]....
        /*0164*/ 	.word	0xffffffff


	//   ....[31]....
        /*0168*/ 	.word	0xffffffff


	//   ....[32]....
        /*016c*/ 	.word	0xffffffff


	//   ....[33]....
        /*0170*/ 	.word	0xffffffff


	//   ....[34]....
        /*0174*/ 	.word	0xffffffff


	//   ....[35]....
        /*0178*/ 	.word	0xffffffff


	//   ....[36]....
        /*017c*/ 	.word	0xffffffff


	//   ....[37]....
        /*0180*/ 	.word	0xffffffff


	//   ....[38]....
        /*0184*/ 	.word	0xffffffff


	//   ....[39]....
        /*0188*/ 	.word	0xffffffff


	//   ....[40]....
        /*018c*/ 	.word	0xffffffff


	//   ....[41]....
        /*0190*/ 	.word	0xffffffff


	//   ....[42]....
        /*0194*/ 	.word	0xffffffff


	//   ....[43]....
        /*0198*/ 	.word	0xffffffff


	//   ....[44]....
        /*019c*/ 	.word	0xffffffff


	//   ....[45]....
        /*01a0*/ 	.word	0xffffffff


	//   ....[46]....
        /*01a4*/ 	.word	0xffffffff


	//   ....[47]....
        /*01a8*/ 	.word	0xffffffff


	//   ....[48]....
        /*01ac*/ 	.word	0xffffffff


	//   ....[49]....
        /*01b0*/ 	.word	0xffffffff


	//   ....[50]....
        /*01b4*/ 	.word	0xffffffff


	//   ....[51]....
        /*01b8*/ 	.word	0xffffffff


	//   ....[52]....
        /*01bc*/ 	.word	0xffffffff


	//   ....[53]....
        /*01c0*/ 	.word	0xffffffff


	//   ....[54]....
        /*01c4*/ 	.word	0xffffffff


	//   ....[55]....
        /*01c8*/ 	.word	0xffffffff


	//   ....[56]....
        /*01cc*/ 	.word	0xffffffff


	//   ....[57]....
        /*01d0*/ 	.word	0xffffffff


	//   ....[58]....
        /*01d4*/ 	.word	0xffffffff


	//   ....[59]....
        /*01d8*/ 	.word	0xffffffff


	//   ....[60]....
        /*01dc*/ 	.word	0xffffffff


	//   ....[61]....
        /*01e0*/ 	.word	0xffffffff


	//   ....[62]....
        /*01e4*/ 	.word	0xffffffff


	//   ....[63]....
        /*01e8*/ 	.word	0xffffffff


	//   ....[64]....
        /*01ec*/ 	.word	0xffffffff


	//   ....[65]....
        /*01f0*/ 	.word	0xffffffff


	//   ....[66]....
        /*01f4*/ 	.word	0xffffffff


	//   ....[67]....
        /*01f8*/ 	.word	0xffffffff


	//   ....[68]....
        /*01fc*/ 	.word	0xffffffff


	//   ....[69]....
        /*0200*/ 	.word	0xffffffff


	//   ....[70]....
        /*0204*/ 	.word	0xffffffff


	//   ....[71]....
        /*0208*/ 	.word	0xffffffff


	//   ....[72]....
        /*020c*/ 	.word	0xffffffff


	//   ....[73]....
        /*0210*/ 	.word	0xffffffff


	//   ....[74]....
        /*0214*/ 	.word	0xffffffff


	//   ....[75]....
        /*0218*/ 	.word	0xffffffff


	//   ....[76]....
        /*021c*/ 	.word	0xffffffff


	//   ....[77]....
        /*0220*/ 	.word	0xffffffff


	//   ....[78]....
        /*0224*/ 	.word	0xffffffff


	//   ....[79]....
        /*0228*/ 	.word	0xffffffff


	//   ....[80]....
        /*022c*/ 	.word	0xffffffff


	//   ....[81]....
        /*0230*/ 	.word	0xffffffff


	//   ....[82]....
        /*0234*/ 	.word	0xffffffff


	//   ....[83]....
        /*0238*/ 	.word	0xffffffff


	//   ....[84]....
        /*023c*/ 	.word	0xffffffff


	//   ....[85]....
        /*0240*/ 	.word	0xffffffff


	//   ....[86]....
        /*0244*/ 	.word	0xffffffff


	//   ....[87]....
        /*0248*/ 	.word	0xffffffff


	//   ....[88]....
        /*024c*/ 	.word	0xffffffff


	//   ....[89]....
        /*0250*/ 	.word	0xffffffff


	//   ....[90]....
        /*0254*/ 	.word	0xffffffff


	//   ....[91]....
        /*0258*/ 	.word	0xffffffff


	//----- nvinfo : EIATTR_COOP_GROUP_INSTR_OFFSETS
	.align		4
.L_4055:
        /*025c*/ 	.byte	0x04, 0x28
        /*025e*/ 	.short	(.L_4057 - .L_4056)


	//   ....[0]....
.L_4056:
        /*0260*/ 	.word	0x00000040


	//   ....[1]....
        /*0264*/ 	.word	0x00000220


	//   ....[2]....
        /*0268*/ 	.word	0x000002c0


	//   ....[3]....
        /*026c*/ 	.word	0x00000300


	//   ....[4]....
        /*0270*/ 	.word	0x00000310


	//   ....[5]....
        /*0274*/ 	.word	0x00000360


	//   ....[6]....
        /*0278*/ 	.word	0x00000370


	//   ....[7]....
        /*027c*/ 	.word	0x000003c0


	//   ....[8]....
        /*0280*/ 	.word	0x000003d0


	//   ....[9]....
        /*0284*/ 	.word	0x00000420


	//   ....[10]....
        /*0288*/ 	.word	0x00000430


	//   ....[11]....
        /*028c*/ 	.word	0x000004b0


	//   ....[12]....
        /*0290*/ 	.word	0x000004f0


	//   ....[13]....
        /*0294*/ 	.word	0x00000500


	//   ....[14]....
        /*0298*/ 	.word	0x00000560


	//   ....[15]....
        /*029c*/ 	.word	0x00000570


	//   ....[16]....
        /*02a0*/ 	.word	0x000005f0


	//   ....[17]....
        /*02a4*/ 	.word	0x00000600


	//   ....[18]....
        /*02a8*/ 	.word	0x00000650


	//   ....[19]....
        /*02ac*/ 	.word	0x00000660


	//   ....[20]....
        /*02b0*/ 	.word	0x000007f0


	//   ....[21]....
        /*02b4*/ 	.word	0x00000800


	//   ....[22]....
        /*02b8*/ 	.word	0x00000850


	//   ....[23]....
        /*02bc*/ 	.word	0x00000860


	//   ....[24]....
        /*02c0*/ 	.word	0x000008b0


	//   ....[25]....
        /*02c4*/ 	.word	0x000008c0


	//   ....[26]....
        /*02c8*/ 	.word	0x00000910


	//   ....[27]....
        /*02cc*/ 	.word	0x00000920


	//   ....[28]....
        /*02d0*/ 	.word	0x00000980


	//   ....[29]....
        /*02d4*/ 	.word	0x00000990


	//   ....[30]....
        /*02d8*/ 	.word	0x00000a20


	//   ....[31]....
        /*02dc*/ 	.word	0x00000a60


	//   ....[32]....
        /*02e0*/ 	.word	0x00000a70


	//   ....[33]....
        /*02e4*/ 	.word	0x00000ac0


	//   ....[34]....
        /*02e8*/ 	.word	0x00000ad0


	//   ....[35]....
        /*02ec*/ 	.word	0x00000b20


	//   ....[36]....
        /*02f0*/ 	.word	0x00000b30


	//   ....[37]....
        /*02f4*/ 	.word	0x00000b80


	//   ....[38]....
        /*02f8*/ 	.word	0x00000b90


	//   ....[39]....
        /*02fc*/ 	.word	0x00000c30


	//   ....[40]....
        /*0300*/ 	.word	0x00000c70


	//   ....[41]....
        /*0304*/ 	.word	0x00000c80


	//   ....[42]....
        /*0308*/ 	.word	0x00000cd0


	//   ....[43]....
        /*030c*/ 	.word	0x00000ce0


	//   ....[44]....
        /*0310*/ 	.word	0x00000d30


	//   ....[45]....
        /*0314*/ 	.word	0x00000d40


	//   ....[46]....
        /*0318*/ 	.word	0x00000d90


	//   ....[47]....
        /*031c*/ 	.word	0x00000da0


	//   ....[48]....
        /*0320*/ 	.word	0x00000e30


	//   ....[49]....
        /*0324*/ 	.word	0x00000e70


	//   ....[50]....
        /*0328*/ 	.word	0x00000e80


	//   ....[51]....
        /*032c*/ 	.word	0x00000ed0


	//   ....[52]....
        /*0330*/ 	.word	0x00000ee0


	//   ....[53]....
        /*0334*/ 	.word	0x00000f40


	//   ....[54]....
        /*0338*/ 	.word	0x00000f70


	//   ....[55]....
        /*033c*/ 	.word	0x00001020


	//   ....[56]....
        /*0340*/ 	.word	0x00001060


	//   ....[57]....
        /*0344*/ 	.word	0x00001650


	//   ....[58]....
        /*0348*/ 	.word	0x00001660


	//   ....[59]....
        /*034c*/ 	.word	0x000016b0


	//   ....[60]....
        /*0350*/ 	.word	0x000016c0


	//   ....[61]....
        /*0354*/ 	.word	0x00001710


	//   ....[62]....
        /*0358*/ 	.word	0x00001720


	//   ....[63]....
        /*035c*/ 	.word	0x00001780


	//   ....[64]....
        /*0360*/ 	.word	0x000017a0


	//   ....[65]....
        /*0364*/ 	.word	0x00001800


	//   ....[66]....
        /*0368*/ 	.word	0x00001830


	//   ....[67]....
        /*036c*/ 	.word	0x000018e0


	//   ....[68]....
        /*0370*/ 	.word	0x00001900


	//   ....[69]....
        /*0374*/ 	.word	0x00001950


	//   ....[70]....
        /*0378*/ 	.word	0x00001960


	//   ....[71]....
        /*037c*/ 	.word	0x000019b0


	//   ....[72]....
        /*0380*/ 	.word	0x000019c0


	//   ....[73]....
        /*0384*/ 	.word	0x00001a30


	//   ....[74]....
        /*0388*/ 	.word	0x00001a40


	//   ....[75]....
        /*038c*/ 	.word	0x00001aa0


	//   ....[76]....
        /*0390*/ 	.word	0x00001ab0


	//   ....[77]....
        /*0394*/ 	.word	0x00001c00


	//   ....[78]....
        /*0398*/ 	.word	0x00001c10


	//   ....[79]....
        /*039c*/ 	.word	0x00001c60


	//   ....[80]....
        /*03a0*/ 	.word	0x00001c70


	//   ....[81]....
        /*03a4*/ 	.word	0x00001cc0


	//   ....[82]....
        /*03a8*/ 	.word	0x00001cd0


	//   ....[83]....
        /*03ac*/ 	.word	0x00001d20


	//   ....[84]....
        /*03b0*/ 	.word	0x00001d30


	//   ....[85]....
        /*03b4*/ 	.word	0x00001d80


	//   ....[86]....
        /*03b8*/ 	.word	0x00001d90


	//   ....[87]....
        /*03bc*/ 	.word	0x00001ef0


	//   ....[88]....
        /*03c0*/ 	.word	0x00001f30


	//   ....[89]....
        /*03c4*/ 	.word	0x00001f50


	//   ....[90]....
        /*03c8*/ 	.word	0x00001f70


	//   ....[91]....
        /*03cc*/ 	.word	0x00001fa0


	//----- nvinfo : EIATTR_EXIT_INSTR_OFFSETS
	.align		4
.L_4057:
        /*03d0*/ 	.byte	0x04, 0x1c
        /*03d2*/ 	.short	(.L_4059 - .L_4058)


	//   ....[0]....
.L_4058:
        /*03d4*/ 	.word	0x00000080


	//   ....[1]....
        /*03d8*/ 	.word	0x00000740


	//   ....[2]....
        /*03dc*/ 	.word	0x00002130


	//   ....[3]....
        /*03e0*/ 	.word	0x00002210


	//----- nvinfo : EIATTR_CRS_STACK_SIZE
	.align		4
.L_4059:
        /*03e4*/ 	.byte	0x04, 0x1e
        /*03e6*/ 	.short	(.L_4061 - .L_4060)
.L_4060:
        /*03e8*/ 	.word	0x00000000
.L_4061:


//--------------------- .nv.info._ZN4vllm3moe25grouped_topk_fused_kernelI6__halffiLNS0_11ScoringFuncE1EEEvPT_PfPT1_PKT0_lllllbd --------------------------
	.section	.nv.info._ZN4vllm3moe25grouped_topk_fused_kernelI6__halffiLNS0_11ScoringFuncE1EEEvPT_PfPT1_PKT0_lllllbd,"",@"SHT_CUDA_INFO"
	.sectionflags	@""
	.align	4


	//----- nvinfo : EIATTR_CUDA_API_VERSION
	.align		4
        /*0000*/ 	.byte	0x04, 0x37
        /*0002*/ 	.short	(.L_4063 - .L_4062)
.L_4062:
        /*0004*/ 	.word	0x00000082


	//----- nvinfo : EIATTR_SW2861232_WAR
	.align		4
.L_4063:
        /*0008*/ 	.byte	0x01, 0x35
	.zero		2


	//----- nvinfo : EIATTR_PARAM_CBANK
	.align		4
        /*000c*/ 	.byte	0x04, 0x0a
        /*000e*/ 	.short	(.L_4065 - .L_4064)
	.align		4
.L_4064:
        /*0010*/ 	.word	index@(.nv.constant0._ZN4vllm3moe25grouped_topk_fused_kernelI6__halffiLNS0_11ScoringFuncE1EEEvPT_PfPT1_PKT0_lllllbd)
        /*0014*/ 	.short	0x0160
        /*0016*/ 	.short	0x0058


	//----- nvinfo : EIATTR_CBANK_PARAM_SIZE
	.align		4
.L_4065:
        /*0018*/ 	.byte	0x03, 0x19
        /*001a*/ 	.short	0x0058


	//----- nvinfo : EIATTR_KPARAM_INFO
	.align		4
        /*001c*/ 	.byte	0x04, 0x17
        /*001e*/ 	.short	(.L_4067 - .L_4066)
.L_4066:
        /*0020*/ 	.word	0x00000000
        /*0024*/ 	.short	0x000a
        /*0026*/ 	.short	0x0050
        /*0028*/ 	.byte	0x00, 0xf0, 0x21, 0x00


	//----- nvinfo : EIATTR_KPARAM_INFO
	.align		4
.L_4067:
        /*002c*/ 	.byte	0x04, 0x17
        /*002e*/ 	.short	(.L_4069 - .L_4068)
.L_4068:
        /*0030*/ 	.word	0x00000000
        /*0034*/ 	.short	0x0009
        /*0036*/ 	.short	0x0048
        /*0038*/ 	.byte	0x00, 0xf0, 0x05, 0x00


	//----- nvinfo : EIATTR_KPARAM_INFO
	.align		4
.L_4069:
        /*003c*/ 	.byte	0x04, 0x17
        /*003e*/ 	.short	(.L_4071 - .L_4070)
.L_4070:
        /*0040*/ 	.word	0x00000000
        /*0044*/ 	.short	0x0008
        /*0046*/ 	.short	0x0040
        /*0048*/ 	.byte	0x00, 0xf0, 0x21, 0x00


	//----- nvinfo : EIATTR_KPARAM_INFO
	.align		4
.L_4071:
        /*004c*/ 	.byte	0x04, 0x17
        /*004e*/ 	.short	(.L_4073 - .L_4072)
.L_4072:
        /*0050*/ 	.word	0x00000000
        /*0054*/ 	.short	0x0007
        /*0056*/ 	.short	0x0038
        /*0058*/ 	.byte	0x00, 0xf0, 0x21, 0x00


	//----- nvinfo : EIATTR_KPARAM_INFO
	.align		4
.L_4073:
        /*005c*/ 	.byte	0x04, 0x17
        /*005e*/ 	.short	(.L_4075 - .L_4074)
.L_4074:
        /*0060*/ 	.word	0x00000000
        /*0064*/ 	.short	0x0006
        /*0066*/ 	.short	0x0030
        /*0068*/ 	.byte	0x00, 0xf0, 0x21, 0x00


	//----- nvinfo : EIATTR_KPARAM_INFO
	.align		4
.L_4075:
        /*006c*/ 	.byte	0x04, 0x17
        /*006e*/ 	.short	(.L_4077 - .L_4076)
.L_4076:
        /*0070*/ 	.word	0x00000000
        /*0074*/ 	.short	0x0005
        /*0076*/ 	.short	0x0028
        /*0078*/ 	.byte	0x00, 0xf0, 0x21, 0x00


	//----- nvinfo : EIATTR_KPARAM_INFO
	.align		4
.L_4077:
        /*007c*/ 	.byte	0x04, 0x17
        /*007e*/ 	.short	(.L_4079 - .L_4078)
.L_4078:
        /*0080*/ 	.word	0x00000000
        /*0084*/ 	.short	0x0004
        /*0086*/ 	.short	0x0020
        /*0088*/ 	.byte	0x00, 0xf0, 0x21, 0x00


	//----- nvinfo : EIATTR_KPARAM_INFO
	.align		4
.L_4079:
        /*008c*/ 	.byte	0x04, 0x17
        /*008e*/ 	.short	(.L_4081 - .L_4080)
.L_4080:
        /*0090*/ 	.word	0x00000000
        /*0094*/ 	.short	0x0003
        /*0096*/ 	.short	0x0018
        /*0098*/ 	.byte	0x00, 0xf0, 0x21, 0x00


	//----- nvinfo : EIATTR_KPARAM_INFO
	.align		4
.L_4081:
        /*009c*/ 	.byte	0x04, 0x17
        /*009e*/ 	.short	(.L_4083 - .L_4082)
.L_4082:
        /*00a0*/ 	.word	0x00000000
        /*00a4*/ 	.short	0x0002
        /*00a6*/ 	.short	0x0010
        /*00a8*/ 	.byte	0x00, 0xf0, 0x21, 0x00


	//----- nvinfo : EIATTR_KPARAM_INFO
	.align		4
.L_4083:
        /*00ac*/ 	.byte	0x04, 0x17
        /*00ae*/ 	.short	(.L_4085 - .L_4084)
.L_4084:
        /*00b0*/ 	.word	0x00000000
        /*00b4*/ 	.short	0x0001
        /*00b6*/ 	.short	0x0008
        /*00b8*/ 	.byte	0x00, 0xf0, 0x21, 0x00


	//----- nvinfo : EIATTR_KPARAM_INFO
	.align		4
.L_4085:
        /*00bc*/ 	.byte	0x04, 0x17
        /*00be*/ 	.short	(.L_4087 - .L_4086)
.L_4086:
        /*00c0*/ 	.word	0x00000000
        /*00c4*/ 	.short	0x0000
        /*00c6*/ 	.short	0x0000
        /*00c8*/ 	.byte	0x00, 0xf0, 0x21, 0x00


	//----- nvinfo : EIATTR_MAXREG_COUNT
	.align		4
.L_4087:
        /*00cc*/ 	.byte	0x03, 0x1b
        /*00ce*/ 	.short	0x00ff


	//----- nvinfo : EIATTR_NUM_BARRIERS
	.align		4
        /*00d0*/ 	.byte	0x02, 0x4c
        /*00d2*/ 	.byte	0x01
	.zero		1


	//----- nvinfo : EIATTR_MERCURY_ISA_VERSION
	.align		4
        /*00d4*/ 	.byte	0x03, 0x5f
        /*00d6*/ 	.short	0x0000


	//----- nvinfo : EIATTR_COOP_GROUP_MASK_REGIDS
	.align		4
        /*00d8*/ 	.byte	0x04, 0x29
        /*00da*/ 	.short	(.L_4089 - .L_4088)


	//   ....[0]....
.L_4088:
        /*00dc*/ 	.word	0xffffffff


	//   ....[1]....
        /*00e0*/ 	.word	0xffffffff


	//   ....[2]....
        /*00e4*/ 	.word	0xffffffff


	//   ....[3]....
        /*00e8*/ 	.word	0xffffffff


	//   ....[4]....
        /*00ec*/ 	.word	0xffffffff


	//   ....[5]....
        /*00f0*/ 	.word	0xffffffff


	//   ....[6]....
        /*00f4*/ 	.word	0xffffffff


	//   ....[7]....
        /*00f8*/ 	.word	0xffffffff


	//   ....[8]....
        /*00fc*/ 	.word	0xffffffff


	//   ....[9]....
        /*0100*/ 	.word	0xffffffff


	//   ....[10]....
        /*0104*/ 	.word	0xffffffff


	//   ....[11]....
        /*0108*/ 	.word	0xffffffff


	//   ....[12]....
        /*010c*/ 	.word	0xffffffff


	//   ....[13]....
        /*0110*/ 	.word	0xffffffff


	//   ....[14]....
        /*0114*/ 	.word	0xffffffff


	//   ....[15]....
        /*0118*/ 	.word	0xffffffff


	//   ....[16]....
        /*011c*/ 	.word	0xffffffff


	//   ....[17]....
        /*0120*/ 	.word	0xffffffff


	//   ....[18]....
        /*0124*/ 	.word	0xffffffff


	//   ....[19]....
        /*0128*/ 	.word	0xffffffff


	//   ....[20]....
        /*012c*/ 	.word	0xffffffff


	//   ....[21]....
        /*0130*/ 	.word	0xffffffff


	//   ....[22]....
        /*0134*/ 	.word	0xffffffff


	//   ....[23]....
        /*0138*/ 	.word	0xffffffff


	//   ....[24]....
        /*013c*/ 	.word	0xffffffff


	//   ....[25]....
        /*0140*/ 	.word	0xffffffff


	//   ....[26]....
        /*0144*/ 	.word	0xffffffff


	//   ....[27]....
        /*0148*/ 	.word	0xffffffff


	//   ....[28]....
        /*014c*/ 	.word	0xffffffff


	//   ....[29]....
        /*0150*/ 	.word	0xffffffff


	//   ....[30]....
        /*0154*/ 	.word	0xffffffff


	//   ....[31]....
        /*0158*/ 	.word	0xffffffff


	//   ....[32]....
        /*015c*/ 	.word	0xffffffff


	//   ....[33]....
        /*0160*/ 	.word	0xffffffff


	//   ....[34]....
        /*0164*/ 	.word	0xffffffff


	//   ....[35]....
        /*0168*/ 	.word	0xffffffff


	//   ....[36]....
        /*016c*/ 	.word	0xffffffff


	//   ....[37]....
        /*0170*/ 	.word	0xffffffff


	//   ....[38]....
        /*0174*/ 	.word	0xffffffff


	//   ....[39]....
        /*0178*/ 	.word	0xffffffff


	//   ....[40]....
        /*017c*/ 	.word	0xffffffff


	//   ....[41]....
        /*0180*/ 	.word	0xffffffff


	//   ....[42]....
        /*0184*/ 	.word	0xffffffff


	//   ....[43]....
        /*0188*/ 	.word	0xffffffff


	//   ....[44]....
        /*018c*/ 	.word	0xffffffff


	//   ....[45]....
        /*0190*/ 	.word	0xffffffff


	//   ....[46]....
        /*0194*/ 	.word	0xffffffff


	//   ....[47]....
        /*0198*/ 	.word	0xffffffff


	//   ....[48]....
        /*019c*/ 	.word	0xffffffff


	//   ....[49]....
        /*01a0*/ 	.word	0xffffffff


	//   ....[50]....
        /*01a4*/ 	.word	0xffffffff


	//   ....[51]....
        /*01a8*/ 	.word	0xffffffff


	//   ....[52]....
        /*01ac*/ 	.word	0xffffffff


	//   ....[53]....
        /*01b0*/ 	.word	0xffffffff


	//   ....[54]....
        /*01b4*/ 	.word	0xffffffff


	//   ....[55]....
        /*01b8*/ 	.word	0xffffffff


	//   ....[56]....
        /*01bc*/ 	.word	0xffffffff


	//   ....[57]....
        /*01c0*/ 	.word	0xffffffff


	//   ....[58]....
        /*01c4*/ 	.word	0xffffffff


	//   ....[59]....
        /*01c8*/ 	.word	0xffffffff


	//   ....[60]....
        /*01cc*/ 	.word	0xffffffff


	//   ....[61]....
        /*01d0*/ 	.word	0xffffffff


	//   ....[62]....
        /*01d4*/ 	.word	0xffffffff


	//   ....[63]....
        /*01d8*/ 	.word	0xffffffff


	//   ....[64]....
        /*01dc*/ 	.word	0xffffffff


	//   ....[65]....
        /*01e0*/ 	.word	0xffffffff


	//   ....[66]....
        /*01e4*/ 	.word	0xffffffff


	//   ....[67]....
        /*01e8*/ 	.word	0xffffffff


	//   ....[68]....
        /*01ec*/ 	.word	0xffffffff


	//   ....[69]....
        /*01f0*/ 	.word	0xffffffff


	//   ....[70]....
        /*01f4*/ 	.word	0xffffffff


	//   ....[71]....
        /*01f8*/ 	.word	0xffffffff


	//   ....[72]....
        /*01fc*/ 	.word	0xffffffff


	//   ....[73]....
        /*0200*/ 	.word	0xffffffff


	//   ....[74]....
        /*0204*/ 	.word	0xffffffff


	//   ....[75]....
        /*0208*/ 	.word	0xffffffff


	//   ....[76]....
        /*020c*/ 	.word	0xffffffff


	//   ....[77]....
        /*0210*/ 	.word	0xffffffff


	//   ....[78]....
        /*0214*/ 	.word	0xffffffff


	//   ....[79]....
        /*0218*/ 	.word	0xffffffff


	//   ....[80]....
        /*021c*/ 	.word	0xffffffff


	//   ....[81]....
        /*0220*/ 	.word	0xffffffff


	//   ....[82]....
        /*0224*/ 	.word	0xffffffff


	//   ....[83]....
        /*0228*/ 	.word	0xffffffff


	//   ....[84]....
        /*022c*/ 	.word	0xffffffff


	//   ....[85]....
        /*0230*/ 	.word	0xffffffff


	//   ....[86]....
        /*0234*/ 	.word	0xffffffff


	//   ....[87]....
        /*0238*/ 	.word	0xffffffff


	//   ....[88]....
        /*023c*/ 	.word	0xffffffff


	//   ....[89]....
        /*0240*/ 	.word	0xffffffff


	//   ....[90]....
        /*0244*/ 	.word	0xffffffff


	//   ....[91]....
        /*0248*/ 	.word	0xffffffff


	//   ....[92]....
        /*024c*/ 	.word	0xffffffff


	//   ....[93]....
        /*0250*/ 	.word	0xffffffff


	//   ....[94]....
        /*0254*/ 	.word	0xffffffff


	//   ....[95]....
        /*0258*/ 	.word	0xffffffff


	//   ....[96]....
        /*025c*/ 	.word	0xffffffff


	//   ....[97]....
        /*0260*/ 	.word	0xffffffff


	//   ....[98]....
        /*0264*/ 	.word	0xffffffff


	//   ....[99]....
        /*0268*/ 	.word	0xffffffff


	//   ....[100]....
        /*026c*/ 	.word	0xffffffff


	//   ....[101]....
        /*0270*/ 	.word	0xffffffff


	//   ....[102]....
        /*0274*/ 	.word	0xffffffff


	//   ....[103]....
        /*0278*/ 	.word	0xffffffff


	//   ....[104]....
        /*027c*/ 	.word	0xffffffff


	//   ....[105]....
        /*0280*/ 	.word	0xffffffff


	//   ....[106]....
        /*0284*/ 	.word	0xffffffff


	//   ....[107]....
        /*0288*/ 	.word	0xffffffff


	//   ....[108]....
        /*028c*/ 	.word	0xffffffff


	//   ....[109]....
        /*0290*/ 	.word	0xffffffff


	//   ....[110]....
        /*0294*/ 	.word	0xffffffff


	//   ....[111]....
        /*0298*/ 	.word	0xffffffff


	//   ....[112]....
        /*029c*/ 	.word	0xffffffff


	//   ....[113]....
        /*02a0*/ 	.word	0xffffffff


	//   ....[114]....
        /*02a4*/ 	.word	0xffffffff


	//   ....[115]....
        /*02a8*/ 	.word	0xffffffff


	//   ....[116]....
        /*02ac*/ 	.word	0xffffffff


	//   ....[117]....
        /*02b0*/ 	.word	0xffffffff


	//   ....[118]....
        /*02b4*/ 	.word	0xffffffff


	//   ....[119]....
        /*02b8*/ 	.word	0xffffffff


	//   ....[120]....
        /*02bc*/ 	.word	0xffffffff


	//   ....[121]....
        /*02c0*/ 	.word	0xffffffff


	//   ....[122]....
        /*02c4*/ 	.word	0xffffffff


	//   ....[123]....
        /*02c8*/ 	.word	0xffffffff


	//   ....[124]....
        /*02cc*/ 	.word	0xffffffff


	//   ....[125]....
        /*02d0*/ 	.word	0xffffffff


	//   ....[126]....
        /*02d4*/ 	.word	0xffffffff


	//   ....[127]....
        /*02d8*/ 	.word	0xffffffff


	//   ....[128]....
        /*02dc*/ 	.word	0xffffffff


	//   ....[129]....
        /*02e0*/ 	.word	0xffffffff


	//   ....[130]....
        /*02e4*/ 	.word	0xffffffff


	//   ....[131]....
        /*02e8*/ 	.word	0xffffffff


	//   ....[132]....
        /*02ec*/ 	.word	0xffffffff


	//   ....[133]....
        /*02f0*/ 	.word	0xffffffff


	//   ....[134]....
        /*02f4*/ 	.word	0xffffffff


	//   ....[135]....
        /*02f8*/ 	.word	0xffffffff


	//   ....[136]....
        /*02fc*/ 	.word	0xffffffff


	//   ....[137]....
        /*0300*/ 	.word	0xffffffff


	//   ....[138]....
        /*0304*/ 	.word	0xffffffff


	//   ....[139]....
        /*0308*/ 	.word	0xffffffff


	//   ....[140]....
        /*030c*/ 	.word	0xffffffff


	//   ....[141]....
        /*0310*/ 	.word	0xffffffff


	//   ....[142]....
        /*0314*/ 	.word	0xffffffff


	//   ....[143]....
        /*0318*/ 	.word	0xffffffff


	//   ....[144]....
        /*031c*/ 	.word	0xffffffff


	//   ....[145]....
        /*0320*/ 	.word	0xffffffff


	//   ....[146]....
        /*0324*/ 	.word	0xffffffff


	//   ....[147]....
        /*0328*/ 	.word	0xffffffff


	//   ....[148]....
        /*032c*/ 	.word	0xffffffff


	//   ....[149]....
        /*0330*/ 	.word	0xffffffff


	//   ....[150]....
        /*0334*/ 	.word	0xffffffff


	//   ....[151]....
        /*0338*/ 	.word	0xffffffff


	//   ....[152]....
        /*033c*/ 	.word	0xffffffff


	//   ....[153]....
        /*0340*/ 	.word	0xffffffff


	//   ....[154]....
        /*0344*/ 	.word	0xffffffff


	//   ....[155]....
        /*0348*/ 	.word	0xffffffff


	//   ....[156]....
        /*034c*/ 	.word	0xffffffff


	//   ....[157]....
        /*0350*/ 	.word	0xffffffff


	//   ....[158]....
        /*0354*/ 	.word	0xffffffff


	//   ....[159]....
        /*0358*/ 	.word	0xffffffff


	//   ....[160]....
        /*035c*/ 	.word	0xffffffff


	//   ....[161]....
        /*0360*/ 	.word	0xffffffff


	//   ....[162]....
        /*0364*/ 	.word	0xffffffff


	//   ....[163]....
        /*0368*/ 	.word	0xffffffff


	//   ....[164]....
        /*036c*/ 	.word	0xffffffff


	//   ....[165]....
        /*0370*/ 	.word	0xffffffff


	//   ....[166]....
        /*0374*/ 	.word	0xffffffff


	//   ....[167]....
        /*0378*/ 	.word	0xffffffff


	//   ....[168]....
        /*037c*/ 	.word	0xffffffff


	//   ....[169]....
        /*0380*/ 	.word	0xffffffff


	//   ....[170]....
        /*0384*/ 	.word	0xffffffff


	//   ....[171]....
        /*0388*/ 	.word	0xffffffff


	//   ....[172]....
        /*038c*/ 	.word	0xffffffff


	//   ....[173]....
        /*0390*/ 	.word	0xffffffff


	//   ....[174]....
        /*0394*/ 	.word	0xffffffff


	//   ....[175]....
        /*0398*/ 	.word	0xffffffff


	//   ....[176]....
        /*039c*/ 	.word	0xffffffff


	//   ....[177]....
        /*03a0*/ 	.word	0xffffffff


	//   ....[178]....
        /*03a4*/ 	.word	0xffffffff


	//   ....[179]....
        /*03a8*/ 	.word	0xffffffff


	//   ....[180]....
        /*03ac*/ 	.word	0xffffffff


	//   ....[181]....
        /*03b0*/ 	.word	0xffffffff


	//   ....[182]....
        /*03b4*/ 	.word	0xffffffff


	//   ....[183]....
        /*03b8*/ 	.word	0xffffffff


	//   ....[184]....
        /*03bc*/ 	.word	0xffffffff


	//   ....[185]....
        /*03c0*/ 	.word	0xffffffff


	//   ....[186]....
        /*03c4*/ 	.word	0xffffffff


	//   ....[187]....
        /*03c8*/ 	.word	0xffffffff


	//   ....[188]....
        /*03cc*/ 	.word	0xffffffff


	//   ....[189]....
        /*03d0*/ 	.word	0xffffffff


	//   ....[190]....
        /*03d4*/ 	.word	0xffffffff


	//   ....[191]....
        /*03d8*/ 	.word	0xffffffff


	//   ....[192]....
        /*03dc*/ 	.word	0xffffffff


	//   ....[193]....
        /*03e0*/ 	.word	0xffffffff


	//   ....[194]....
        /*03e4*/ 	.word	0xffffffff


	//   ....[195]....
        /*03e8*/ 	.word	0xffffffff


	//   ....[196]....
        /*03ec*/ 	.word	0xffffffff


	//   ....[197]....
        /*03f0*/ 	.word	0xffffffff


	//   ....[198]....
        /*03f4*/ 	.word	0xffffffff


	//   ....[199]....
        /*03f8*/ 	.word	0xffffffff


	//   ....[200]....
        /*03fc*/ 	.word	0xffffffff


	//   ....[201]....
        /*0400*/ 	.word	0xffffffff


	//   ....[202]....
        /*0404*/ 	.word	0xffffffff


	//   ....[203]....
        /*0408*/ 	.word	0xffffffff


	//   ....[204]....
        /*040c*/ 	.word	0xffffffff


	//   ....[205]....
        /*0410*/ 	.word	0xffffffff


	//   ....[206]....
        /*0414*/ 	.word	0xffffffff


	//   ....[207]....
        /*0418*/ 	.word	0xffffffff


	//   ....[208]....
        /*041c*/ 	.word	0xffffffff


	//   ....[209]....
        /*0420*/ 	.word	0xffffffff


	//   ....[210]....
        /*0424*/ 	.word	0xffffffff


	//   ....[211]....
        /*0428*/ 	.word	0xffffffff


	//   ....[212]....
        /*042c*/ 	.word	0xffffffff


	//   ....[213]....
        /*0430*/ 	.word	0xffffffff


	//   ....[214]....
        /*0434*/ 	.word	0xffffffff


	//   ....[215]....
        /*0438*/ 	.word	0xffffffff


	//   ....[216]....
        /*043c*/ 	.word	0xffffffff


	//   ....[217]....
        /*0440*/ 	.word	0xffffffff


	//   ....[218]....
        /*0444*/ 	.word	0xffffffff


	//   ....[219]....
        /*0448*/ 	.word	0xffffffff


	//   ....[220]....
        /*044c*/ 	.word	0xffffffff


	//   ....[221]....
        /*0450*/ 	.word	0xffffffff


	//   ....[222]....
        /*0454*/ 	.word	0xffffffff


	//   ....[223]....
        /*0458*/ 	.word	0xffffffff


	//   ....[224]....
        /*045c*/ 	.word	0xffffffff


	//   ....[225]....
        /*0460*/ 	.word	0xffffffff


	//   ....[226]....
        /*0464*/ 	.word	0xffffffff


	//   ....[227]....
        /*0468*/ 	.word	0xffffffff


	//   ....[228]....
        /*046c*/ 	.word	0xffffffff


	//   ....[229]....
        /*0470*/ 	.word	0xffffffff


	//   ....[230]....
        /*0474*/ 	.word	0xffffffff


	//   ....[231]....
        /*0478*/ 	.word	0xffffffff


	//   ....[232]....
        /*047c*/ 	.word	0xffffffff


	//   ....[233]....
        /*0480*/ 	.word	0xffffffff


	//   ....[234]....
        /*0484*/ 	.word	0xffffffff


	//   ....[235]....
        /*0488*/ 	.word	0xffffffff


	//   ....[236]....
        /*048c*/ 	.word	0xffffffff


	//   ....[237]....
        /*0490*/ 	.word	0xffffffff


	//   ....[238]....
        /*0494*/ 	.word	0xffffffff


	//   ....[239]....
        /*0498*/ 	.word	0xffffffff


	//   ....[240]....
        /*049c*/ 	.word	0xffffffff


	//   ....[241]....
        /*04a0*/ 	.word	0xffffffff


	//   ....[242]....
        /*04a4*/ 	.word	0xffffffff


	//   ....[243]....
        /*04a8*/ 	.word	0xffffffff


	//   ....[244]....
        /*04ac*/ 	.word	0xffffffff


	//   ....[245]....
        /*04b0*/ 	.word	0xffffffff


	//   ....[246]....
        /*04b4*/ 	.word	0xffffffff


	//   ....[247]....
        /*04b8*/ 	.word	0xffffffff


	//   ....[248]....
        /*04bc*/ 	.word	0xffffffff


	//   ....[249]....
        /*04c0*/ 	.word	0xffffffff


	//   ....[250]....
        /*04c4*/ 	.word	0xffffffff


	//   ....[251]....
        /*04c8*/ 	.word	0xffffffff


	//   ....[252]....
        /*04cc*/ 	.word	0xffffffff


	//   ....[253]....
        /*04d0*/ 	.word	0xffffffff


	//   ....[254]....
        /*04d4*/ 	.word	0xffffffff


	//   ....[255]....
        /*04d8*/ 	.word	0xffffffff


	//   ....[0]....
        /*04dc*/ 	.word	0xffffffff


	//   ....[1]....
        /*04e0*/ 	.word	0xffffffff


	//   ....[2]....
        /*04e4*/ 	.word	0xffffffff


	//   ....[3]....
        /*04e8*/ 	.word	0xffffffff


	//   ....[4]....
        /*04ec*/ 	.word	0xffffffff


	//   ....[5]....
        /*04f0*/ 	.word	0xffffffff


	//   ....[6]....
        /*04f4*/ 	.word	0xffffffff


	//   ....[7]....
        /*04f8*/ 	.word	0xffffffff


	//   ....[8]....
        /*04fc*/ 	.word	0xffffffff


	//   ....[9]....
        /*0500*/ 	.word	0xffffffff


	//   ....[10]....
        /*0504*/ 	.word	0xffffffff


	//   ....[11]....
        /*0508*/ 	.word	0xffffffff


	//   ....[12]....
        /*050c*/ 	.word	0xffffffff


	//   ....[13]....
        /*0510*/ 	.word	0xffffffff


	//   ....[14]....
        /*0514*/ 	.word	0xffffffff


	//   ....[15]....
        /*0518*/ 	.word	0xffffffff


	//   ....[16]....
        /*051c*/ 	.word	0xffffffff


	//   ....[17]....
        /*0520*/ 	.word	0xffffffff


	//   ....[18]....
        /*0524*/ 	.word	0xffffffff


	//   ....[19]....
        /*0528*/ 	.word	0xffffffff


	//   ....[20]....
        /*052c*/ 	.word	0xffffffff


	//   ....[21]....
        /*0530*/ 	.word	0xffffffff


	//   ....[22]....
        /*0534*/ 	.word	0xffffffff


	//----- nvinfo : EIATTR_COOP_GROUP_INSTR_OFFSETS
	.align		4
.L_4089:
        /*0538*/ 	.byte	0x04, 0x28
        /*053a*/ 	.short	(.L_4091 - .L_4090)


	//   ....[0]....
.L_4090:
        /*053c*/ 	.word	0x00001370


	//   ....[1]....
        /*0540*/ 	.word	0x000013b0


	//   ....[2]....
        /*0544*/ 	.word	0x000013f0


	//   ....[3]....
        /*0548*/ 	.word	0x00001430


	//   ....[4]....
        /*054c*/ 	.word	0x00001470


	//   ....[5]....
        /*0550*/ 	.word	0x000014d0


	//   ....[6]....
        /*0554*/ 	.word	0x00001550


	//   ....[7]....
        /*0558*/ 	.word	0x00001590


	//   ....[8]....
        /*055c*/ 	.word	0x000015d0


	//   ....[9]....
        /*0560*/ 	.word	0x00001610


	//   ....[10]....
        /*0564*/ 	.word	0x00001650


	//   ....[11]....
        /*0568*/ 	.word	0x00001880


	//   ....[12]....
        /*056c*/ 	.word	0x000019d0


	//   ....[13]....
        /*0570*/ 	.word	0x00001a40


	//   ....[14]....
        /*0574*/ 	.word	0x00001a50


	//   ....[15]....
        /*0578*/ 	.word	0x00001b00


	//   ....[16]....
        /*057c*/ 	.word	0x00001b20


	//   ....[17]....
        /*0580*/ 	.word	0x00001bd0


	//   ....[18]....
        /*0584*/ 	.word	0x00001be0


	//   ....[19]....
        /*0588*/ 	.word	0x00001c80


	//   ....[20]....
        /*058c*/ 	.word	0x00001ca0


	//   ....[21]....
        /*0590*/ 	.word	0x00001d50


	//   ....[22]....
        /*0594*/ 	.word	0x00001d60


	//   ....[23]....
        /*0598*/ 	.word	0x00001e00


	//   ....[24]....
        /*059c*/ 	.word	0x00001e10


	//   ....[25]....
        /*05a0*/ 	.word	0x00001eb0


	//   ....[26]....
        /*05a4*/ 	.word	0x00001ed0


	//   ....[27]....
        /*05a8*/ 	.word	0x00001fb0


	//   ....[28]....
        /*05ac*/ 	.word	0x00001fc0


	//   ....[29]....
        /*05b0*/ 	.word	0x00002050


	//   ....[30]....
        /*05b4*/ 	.word	0x00002060


	//   ....[31]....
        /*05b8*/ 	.word	0x000020f0


	//   ....[32]....
        /*05bc*/ 	.word	0x00002100


	//   ....[33]....
        /*05c0*/ 	.word	0x00002190


	//   ....[34]....
        /*05c4*/ 	.word	0x000021a0


	//   ....[35]....
        /*05c8*/ 	.word	0x00002230


	//   ....[36]....
        /*05cc*/ 	.word	0x00002240


	//   ....[37]....
        /*05d0*/ 	.word	0x000022d0


	//   ....[38]....
        /*05d4*/ 	.word	0x000022e0


	//   ....[39]....
        /*05d8*/ 	.word	0x00002370


	//   ....[40]....
        /*05dc*/ 	.word	0x00002380


	//   ....[41]....
        /*05e0*/ 	.word	0x00002410


	//   ....[42]....
        /*05e4*/ 	.word	0x00002420


	//   ....[43]....
        /*05e8*/ 	.word	0x00002530


	//   ....[44]....
        /*05ec*/ 	.word	0x00002540


	//   ....[45]....
        /*05f0*/ 	.word	0x000025d0


	//   ....[46]....
        /*05f4*/ 	.word	0x000025e0


	//   ....[47]....
        /*05f8*/ 	.word	0x00002670


	//   ....[48]....
        /*05fc*/ 	.word	0x00002680


	//   ....[49]....
        /*0600*/ 	.word	0x00002710


	//   ....[50]....
        /*0604*/ 	.word	0x00002720


	//   ....[51]....
        /*0608*/ 	.word	0x000027c0


	//   ....[52]....
        /*060c*/ 	.word	0x000027d0


	//   ....[53]....
        /*0610*/ 	.word	0x00002860


	//   ....[54]....
        /*0614*/ 	.word	0x00002940


	//   ....[55]....
        /*0618*/ 	.word	0x00002960


	//   ....[56]....
        /*061c*/ 	.word	0x00002a10


	//   ....[57]....
        /*0620*/ 	.word	0x00002a30


	//   ....[58]....
        /*0624*/ 	.word	0x00002ae0


	//   ....[59]....
        /*0628*/ 	.word	0x00002af0


	//   ....[60]....
        /*062c*/ 	.word	0x00002b90


	//   ....[61]....
        /*0630*/ 	.word	0x00002bb0


	//   ....[62]....
        /*0634*/ 	.word	0x00002c60


	//   ....[63]....
        /*0638*/ 	.word	0x00002c70


	//   ....[64]....
        /*063c*/ 	.word	0x00002d10


	//   ....[65]....
        /*0640*/ 	.word	0x00002d20


	//   ....[66]....
        /*0644*/ 	.word	0x00002dc0


	//   ....[67]....
        /*0648*/ 	.word	0x00002de0


	//   ....[68]....
        /*064c*/ 	.word	0x00002ec0


	//   ....[69]....
        /*0650*/ 	.word	0x00002ed0


	//   ....[70]....
        /*0654*/ 	.word	0x00002f60


	//   ....[71]....
        /*0658*/ 	.word	0x00002f70


	//   ....[72]....
        /*065c*/ 	.word	0x00003000


	//   ....[73]....
        /*0660*/ 	.word	0x00003010


	//   ....[74]....
        /*0664*/ 	.word	0x000030a0


	//   ....[75]....
        /*0668*/ 	.word	0x000030b0


	//   ....[76]....
        /*066c*/ 	.word	0x00003140


	//   ....[77]....
        /*0670*/ 	.word	0x00003150


	//   ....[78]....
        /*0674*/ 	.word	0x000031e0


	//   ....[79]....
        /*0678*/ 	.word	0x000031f0


	//   ....[80]....
        /*067c*/ 	.word	0x00003280


	//   ....[81]....
        /*0680*/ 	.word	0x00003290


	//   ....[82]....
        /*0684*/ 	.word	0x00003320


	//   ....[83]....
        /*0688*/ 	.word	0x00003330


	//   ....[84]....
        /*068c*/ 	.word	0x00003450


	//   ....[85]....
        /*0690*/ 	.word	0x00003460


	//   ....[86]....
        /*0694*/ 	.word	0x000034f0


	//   ....[87]....
        /*0698*/ 	.word	0x00003500


	//   ....[88]....
        /*069c*/ 	.word	0x00003590


	//   ....[89]....
        /*06a0*/ 	.word	0x000035a0


	//   ....[90]....
        /*06a4*/ 	.word	0x00003630


	//   ....[91]....
        /*06a8*/ 	.word	0x00003640


	//   ....[92]....
        /*06ac*/ 	.word	0x000036d0


	//   ....[93]....
        /*06b0*/ 	.word	0x000036e0


	//   ....[94]....
        /*06b4*/ 	.word	0x00003780


	//   ....[95]....
        /*06b8*/ 	.word	0x00003c00


	//   ....[96]....
        /*06bc*/ 	.word	0x00003ed0


	//   ....[97]....
        /*06c0*/ 	.word	0x00004030


	//   ....[98]....
        /*06c4*/ 	.word	0x00004040


	//   ....[99]....
        /*06c8*/ 	.word	0x00004090


	//   ....[100]....
        /*06cc*/ 	.word	0x000040a0


	//   ....[101]....
        /*06d0*/ 	.word	0x00004160


	//   ....[102]....
        /*06d4*/ 	.word	0x00004170


	//   ....[103]....
        /*06d8*/ 	.word	0x00004210


	//   ....[104]....
        /*06dc*/ 	.word	0x00004230


	//   ....[105]....
        /*06e0*/ 	.word	0x000042f0


	//   ....[106]....
        /*06e4*/ 	.word	0x00004300


	//   ....[107]....
        /*06e8*/ 	.word	0x000043a0


	//   ....[108]....
        /*06ec*/ 	.word	0x000043c0


	//   ....[109]....
        /*06f0*/ 	.word	0x00004480


	//   ....[110]....
        /*06f4*/ 	.word	0x00004490


	//   ....[111]....
        /*06f8*/ 	.word	0x00004530


	//   ....[112]....
        /*06fc*/ 	.word	0x00004550


	//   ....[113]....
        /*0700*/ 	.word	0x00004600


	//   ....[114]....
        /*0704*/ 	.word	0x00004610


	//   ....[115]....
        /*0708*/ 	.word	0x000046a0


	//   ....[116]....
        /*070c*/ 	.word	0x000046c0


	//   ....[117]....
        /*0710*/ 	.word	0x00004770


	//   ....[118]....
        /*0714*/ 	.word	0x00004780


	//   ....[119]....
        /*0718*/ 	.word	0x00004810


	//   ....[120]....
        /*071c*/ 	.word	0x00004830


	//   ....[121]....
        /*0720*/ 	.word	0x000048e0


	//   ....[122]....
        /*0724*/ 	.word	0x000048f0


	//   ....[123]....
        /*0728*/ 	.word	0x00004980


	//   ....[124]....
        /*072c*/ 	.word	0x000049a0


	//   ....[125]....
        /*0730*/ 	.word	0x00004a50


	//   ....[126]....
        /*0734*/ 	.word	0x00004a60


	//   ....[127]....
        /*0738*/ 	.word	0x00004af0


	//   ....[128]....
        /*073c*/ 	.word	0x00004b10


	//   ....[129]....
        /*0740*/ 	.word	0x00004c50


	//   ....[130]....
        /*0744*/ 	.word	0x00004c60


	//   ....[131]....
        /*0748*/ 	.word	0x00004cf0


	//   ....[132]....
        /*074c*/ 	.word	0x00004d10


	//   ....[133]....
        /*0750*/ 	.word	0x00004dc0


	//   ....[134]....
        /*0754*/ 	.word	0x00004dd0


	//   ....[135]....
        /*0758*/ 	.word	0x00004e60


	//   ....[136]....
        /*075c*/ 	.word	0x00004e80


	//   ....[137]....
        /*0760*/ 	.word	0x00004f30


	//   ....[138]....
        /*0764*/ 	.word	0x00004f40


	//   ....[139]....
        /*0768*/ 	.word	0x00004fe0


	//   ....[140]....
        /*076c*/ 	.word	0x00005010


	//   ....[141]....
        /*0770*/ 	.word	0x000050b0


	//   ....[142]....
        /*0774*/ 	.word	0x000050c0


	//   ....[143]....
        /*0778*/ 	.word	0x00005280


	//   ....[144]....
        /*077c*/ 	.word	0x000052a0


	//   ....[145]....
        /*0780*/ 	.word	0x00005360


	//   ....[146]....
        /*0784*/ 	.word	0x00005370


	//   ....[147]....
        /*0788*/ 	.word	0x00005410


	//   ....[148]....
        /*078c*/ 	.word	0x00005430


	//   ....[149]....
        /*0790*/ 	.word	0x000054f0


	//   ....[150]....
        /*0794*/ 	.word	0x00005500


	//   ....[151]....
        /*0798*/ 	.word	0x000055a0


	//   ....[152]....
        /*079c*/ 	.word	0x000055c0


	//   ....[153]....
        /*07a0*/ 	.word	0x00005680


	//   ....[154]....
        /*07a4*/ 	.word	0x00005690


	//   ....[155]....
        /*07a8*/ 	.word	0x00005730


	//   ....[156]....
        /*07ac*/ 	.word	0x00005750


	//   ....[157]....
        /*07b0*/ 	.word	0x00005800


	//   ....[158]....
        /*07b4*/ 	.word	0x00005810


	//   ....[159]....
        /*07b8*/ 	.word	0x000058a0


	//   ....[160]....
        /*07bc*/ 	.word	0x000058c0


	//   ....[161]....
        /*07c0*/ 	.word	0x00005970


	//   ....[162]....
        /*07c4*/ 	.word	0x00005980


	//   ....[163]....
        /*07c8*/ 	.word	0x00005a10


	//   ....[164]....
        /*07cc*/ 	.word	0x00005a30


	//   ....[165]....
        /*07d0*/ 	.word	0x00005ae0


	//   ....[166]....
        /*07d4*/ 	.word	0x00005af0


	//   ....[167]....
        /*07d8*/ 	.word	0x00005b80


	//   ....[168]....
        /*07dc*/ 	.word	0x00005ba0


	//   ....[169]....
        /*07e0*/ 	.word	0x00005c50


	//   ....[170]....
        /*07e4*/ 	.word	0x00005c60


	//   ....[171]....
        /*07e8*/ 	.word	0x00005cf0


	//   ....[172]....
        /*07ec*/ 	.word	0x00005d10


	//   ....[173]....
        /*07f0*/ 	.word	0x00005e50


	//   ....[174]....
        /*07f4*/ 	.word	0x00005e60


	//   ....[175]....
        /*07f8*/ 	.word	0x00005ef0


	//   ....[176]....
        /*07fc*/ 	.word	0x00005f10


	//   ....[177]....
        /*0800*/ 	.word	0x00005fc0


	//   ....[178]....
        /*0804*/ 	.word	0x00005fd0


	//   ....[179]....
        /*0808*/ 	.word	0x00006060


	//   ....[180]....
        /*080c*/ 	.word	0x00006080


	//   ....[181]....
        /*0810*/ 	.word	0x00006130


	//   ....[182]....
        /*0814*/ 	.word	0x00006140


	//   ....[183]....
        /*0818*/ 	.word	0x00006200


	//   ....[184]....
        /*081c*/ 	.word	0x00006270


	//   ....[185]....
        /*0820*/ 	.word	0x00006430


	//   ....[186]....
        /*0824*/ 	.word	0x00006460


	//   ....[187]....
        /*0828*/ 	.word	0x00006480


	//   ....[188]....
        /*082c*/ 	.word	0x000064a0


	//   ....[189]....
        /*0830*/ 	.word	0x000064c0


	//   ....[190]....
        /*0834*/ 	.word	0x00006b70


	//   ....[191]....
        /*0838*/ 	.word	0x00006bc0


	//   ....[192]....
        /*083c*/ 	.word	0x00006c30


	//   ....[193]....
        /*0840*/ 	.word	0x00006c90


	//   ....[194]....
        /*0844*/ 	.word	0x00006cf0


	//   ....[195]....
        /*0848*/ 	.word	0x00006d50


	//   ....[196]....
        /*084c*/ 	.word	0x00006db0


	//   ....[197]....
        /*0850*/ 	.word	0x00006e20


	//   ....[198]....
        /*0854*/ 	.word	0x00006e80


	//   ....[199]....
        /*0858*/ 	.word	0x00006ee0


	//   ....[200]....
        /*085c*/ 	.word	0x00006f40


	//   ....[201]....
        /*0860*/ 	.word	0x00006fb0


	//   ....[202]....
        /*0864*/ 	.word	0x00007010


	//   ....[203]....
        /*0868*/ 	.word	0x00007070


	//   ....[204]....
        /*086c*/ 	.word	0x000070d0


	//   ....[205]....
        /*0870*/ 	.word	0x00007140


	//   ....[206]....
        /*0874*/ 	.word	0x000071a0


	//   ....[207]....
        /*0878*/ 	.word	0x00007200


	//   ....[208]....
        /*087c*/ 	.word	0x00007260


	//   ....[209]....
        /*0880*/ 	.word	0x000072d0


	//   ....[210]....
        /*0884*/ 	.word	0x00007330


	//   ....[211]....
        /*0888*/ 	.word	0x00007390


	//   ....[212]....
        /*088c*/ 	.word	0x000073f0


	//   ....[213]....
        /*0890*/ 	.word	0x00007460


	//   ....[214]....
        /*0894*/ 	.word	0x000074c0


	//   ....[215]....
        /*0898*/ 	.word	0x00007520


	//   ....[216]....
        /*089c*/ 	.word	0x00007580


	//   ....[217]....
        /*08a0*/ 	.word	0x000075f0


	//   ....[218]....
        /*08a4*/ 	.word	0x00007650


	//   ....[219]....
        /*08a8*/ 	.word	0x000076b0


	//   ....[220]....
        /*08ac*/ 	.word	0x00007710


	//   ....[221]....
        /*08b0*/ 	.word	0x00007780


	//   ....[222]....
        /*08b4*/ 	.word	0x000077e0


	//   ....[223]....
        /*08b8*/ 	.word	0x00007840


	//   ....[224]....
        /*08bc*/ 	.word	0x000078a0


	//   ....[225]....
        /*08c0*/ 	.word	0x00007910


	//   ....[226]....
        /*08c4*/ 	.word	0x00007970


	//   ....[227]....
        /*08c8*/ 	.word	0x000079d0


	//   ....[228]....
        /*08cc*/ 	.word	0x00007a30


	//   ....[229]....
        /*08d0*/ 	.word	0x00007aa0


	//   ....[230]....
        /*08d4*/ 	.word	0x00007b00


	//   ....[231]....
        /*08d8*/ 	.word	0x00007b60


	//   ....[232]....
        /*08dc*/ 	.word	0x00007bb0


	//   ....[233]....
        /*08e0*/ 	.word	0x00007c20


	//   ....[234]....
        /*08e4*/ 	.word	0x00007c90


	//   ....[235]....
        /*08e8*/ 	.word	0x00007d00


	//   ....[236]....
        /*08ec*/ 	.word	0x00007d60


	//   ....[237]....
        /*08f0*/ 	.word	0x00007dc0


	//   ....[238]....
        /*08f4*/ 	.word	0x00007e20


	//   ....[239]....
        /*08f8*/ 	.word	0x00007e90


	//   ....[240]....
        /*08fc*/ 	.word	0x00007ef0


	//   ....[241]....
        /*0900*/ 	.word	0x00007f50


	//   ....[242]....
        /*0904*/ 	.word	0x00007fb0


	//   ....[243]....
        /*0908*/ 	.word	0x00008020


	//   ....[244]....
        /*090c*/ 	.word	0x00008080


	//   ....[245]....
        /*0910*/ 	.word	0x000080e0


	//   ....[246]....
        /*0914*/ 	.word	0x00008140


	//   ....[247]....
        /*0918*/ 	.word	0x000081b0


	//   ....[248]....
        /*091c*/ 	.word	0x00008210


	//   ....[249]....
        /*0920*/ 	.word	0x00008270


	//   ....[250]....
        /*0924*/ 	.word	0x000082d0


	//   ....[251]....
        /*0928*/ 	.word	0x00008340


	//   ....[252]....
        /*092c*/ 	.word	0x000083a0


	//   ....[253]....
        /*0930*/ 	.word	0x00008400


	//   ....[254]....
        /*0934*/ 	.word	0x00008460


	//   ....[255]....
        /*0938*/ 	.word	0x000084d0


	//   ....[0]....
        /*093c*/ 	.word	0x00008530


	//   ....[1]....
        /*0940*/ 	.word	0x00008590


	//   ....[2]....
        /*0944*/ 	.word	0x000085f0


	//   ....[3]....
        /*0948*/ 	.word	0x00008660


	//   ....[4]....
        /*094c*/ 	.word	0x000086c0


	//   ....[5]....
        /*0950*/ 	.word	0x00008720


	//   ....[6]....
        /*0954*/ 	.word	0x00008780


	//   ....[7]....
        /*0958*/ 	.word	0x000087f0


	//   ....[8]....
        /*095c*/ 	.word	0x00008850


	//   ....[9]....
        /*0960*/ 	.word	0x000088b0


	//   ....[10]....
        /*0964*/ 	.word	0x00008910


	//   ....[11]....
        /*0968*/ 	.word	0x00008980


	//   ....[12]....
        /*096c*/ 	.word	0x000089e0


	//   ....[13]....
        /*0970*/ 	.word	0x00008a40


	//   ....[14]....
        /*0974*/ 	.word	0x00008aa0


	//   ....[15]....
        /*0978*/ 	.word	0x00008b10


	//   ....[16]....
        /*097c*/ 	.word	0x00008b70


	//   ....[17]....
        /*0980*/ 	.word	0x00008bd0


	//   ....[18]....
        /*0984*/ 	.word	0x00008c40


	//   ....[19]....
        /*0988*/ 	.word	0x00008cb0


	//   ....[20]....
        /*098c*/ 	.word	0x00008d10


	//   ....[21]....
        /*0990*/ 	.word	0x00008d70


	//   ....[22]....
        /*0994*/ 	.word	0x00008dd0


	//----- nvinfo : EIATTR_EXIT_INSTR_OFFSETS
	.align		4
.L_4091:
        /*0998*/ 	.byte	0x04, 0x1c
        /*099a*/ 	.short	(.L_4093 - .L_4092)


	//   ....[0]....
.L_4092:
        /*099c*/ 	.word	0x00000050


	//   ....[1]....
        /*09a0*/ 	.word	0x000000c0


	//   ....[2]....
        /*09a4*/ 	.word	0x000016e0


	//   ....[3]....
        /*09a8*/ 	.word	0x000064f0


	//   ....[4]....
        /*09ac*/ 	.word	0x00006670


	//   ....[5]....
        /*09b0*/ 	.word	0x00006690


	//   ....[6]....
        /*09b4*/ 	.word	0x000068f0


	//   ....[7]....
        /*09b8*/ 	.word	0x00006b10


	//----- nvinfo : EIATTR_CRS_STACK_SIZE
	.align		4
.L_4093:
        /*09bc*/ 	.byte	0x04, 0x1e
        /*09be*/ 	.short	(.L_4095 - .L_4094)
.L_4094:
        /*09c0*/ 	.word	0x00000000
.L_4095:


//--------------------- .nv.info._ZN4vllm3moe44grouped_topk_fused_small_expert_count_kernelI6__halffiLNS0_11ScoringFuncE1ELi128ELb0ELi8EEEvPT_PfPT1_PKT0_llllllbd --------------------------
	.section	.nv.info._ZN4vllm3moe44grouped_topk_fused_small_expert_count_kernelI6__halffiLNS0_11ScoringFuncE1ELi128ELb0ELi8EEEvPT_PfPT1_PKT0_llllllbd,"",@"SHT_CUDA_INFO"
	.sectionflags	@""
	.align	4


	//----- nvinfo : EIATTR_CUDA_API_VERSION
	.align		4
        /*0000*/ 	.byte	0x04, 0x37
        /*0002*/ 	.short	(.L_4097 - .L_4096)
.L_4096:
        /*0004*/ 	.word	0x00000082


	//----- nvinfo : EIATTR_SW2861232_WAR
	.align		4
.L_4097:
        /*0008*/ 	.byte	0x01, 0x35
	.zero		2


	//----- nvinfo : EIATTR_PARAM_CBANK
	.align		4
        /*000c*/ 	.byte	0x04, 0x0a
        /*000e*/ 	.short	(.L_4099 - .L_4098)
	.align		4
.L_4098:
        /*0010*/ 	.word	index@(.nv.constant0._ZN4vllm3moe44grouped_topk_fused_small_expert_count_kernelI6__halffiLNS0_11ScoringFuncE1ELi128ELb0ELi8EEEvPT_PfPT1_PKT0_llllllbd)
        /*0014*/ 	.short	0x0160
        /*0016*/ 	.short	0x0060


	//----- nvinfo : EIATTR_CBANK_PARAM_SIZE
	.align		4
.L_4099:
        /*0018*/ 	.byte	0x03, 0x19
        /*001a*/ 	.short	0x0060


	//----- nvinfo : EIATTR_KPARAM_INFO
	.align		4
        /*001c*/ 	.byte	0x04, 0x17
        /*001e*/ 	.short	(.L_4101 - .L_4100)
.L_4100:
        /*0020*/ 	.word	0x00000000
        /*0024*/ 	.short	0x000b
        /*0026*/ 	.short	0x0058
        /*0028*/ 	.byte	0x00, 0xf0, 0x21, 0x00


	//----- nvinfo : EIATTR_KPARAM_INFO
	.align		4
.L_4101:
        /*002c*/ 	.byte	0x04, 0x17
        /*002e*/ 	.short	(.L_4103 - .L_4102)
.L_4102:
        /*0030*/ 	.word	0x00000000
        /*0034*/ 	.short	0x000a
        /*0036*/ 	.short	0x0050
        /*0038*/ 	.byte	0x00, 0xf0, 0x05, 0x00


	//----- nvinfo : EIATTR_KPARAM_INFO
	.align		4
.L_4103:
        /*003c*/ 	.byte	0x04, 0x17
        /*003e*/ 	.short	(.L_4105 - .L_4104)
.L_4104:
        /*0040*/ 	.word	0x00000000
        /*0044*/ 	.short	0x0009
        /*0046*/ 	.short	0x0048
        /*0048*/ 	.byte	0x00, 0xf0, 0x21, 0x00


	//----- nvinfo : EIATTR_KPARAM_INFO
	.align		4
.L_4105:
        /*004c*/ 	.byte	0x04, 0x17
        /*004e*/ 	.short	(.L_4107 - .L_4106)
.L_4106:
        /*0050*/ 	.word	0x00000000
        /*0054*/ 	.short	0x0008
        /*0056*/ 	.short	0x0040
        /*0058*/ 	.byte	0x00, 0xf0, 0x21, 0x00


	//----- nvinfo : EIATTR_KPARAM_INFO
	.align		4
.L_4107:
        /*005c*/ 	.byte	0x04, 0x17
        /*005e*/ 	.short	(.L_4109 - .L_4108)
.L_4108:
        /*0060*/ 	.word	0x00000000
        /*0064*/ 	.short	0x0007
        /*0066*/ 	.short	0x0038
        /*0068*/ 	.byte	0x00, 0xf0, 0x21, 0x00


	//----- nvinfo : EIATTR_KPARAM_INFO
	.align		4
.L_4109:
        /*006c*/ 	.byte	0x04, 0x17
        /*006e*/ 	.short	(.L_4111 - .L_4110)
.L_4110:
        /*0070*/ 	.word	0x00000000
        /*0074*/ 	.short	0x0006
        /*0076*/ 	.short	0x0030
        /*0078*/ 	.byte	0x00, 0xf0, 0x21, 0x00


	//----- nvinfo : EIATTR_KPARAM_INFO
	.align		4
.L_4111:
        /*007c*/ 	.byte	0x04, 0x17
        /*007e*/ 	.short	(.L_4113 - .L_4112)
.L_4112:
        /*0080*/ 	.word	0x00000000
        /*0084*/ 	.short	0x0005
        /*0086*/ 	.short	0x0028
        /*0088*/ 	.byte	0x00, 0xf0, 0x21, 0x00


	//----- nvinfo : EIATTR_KPARAM_INFO
	.align		4
.L_4113:
        /*008c*/ 	.byte	0x04, 0x17
        /*008e*/ 	.short	(.L_4115 - .L_4114)
.L_4114:
        /*0090*/ 	.word	0x00000000
        /*0094*/ 	.short	0x0004
        /*0096*/ 	.short	0x0020
        /*0098*/ 	.byte	0x00, 0xf0, 0x21, 0x00


	//----- nvinfo : EIATTR_KPARAM_INFO
	.align		4
.L_4115:
        /*009c*/ 	.byte	0x04, 0x17
        /*009e*/ 	.short	(.L_4117 - .L_4116)
.L_4116:
        /*00a0*/ 	.word	0x00000000
        /*00a4*/ 	.short	0x0003
        /*00a6*/ 	.short	0x0018
        /*00a8*/ 	.byte	0x00, 0xf0, 0x21, 0x00


	//----- nvinfo : EIATTR_KPARAM_INFO
	.align		4
.L_4117:
        /*00ac*/ 	.byte	0x04, 0x17
        /*00ae*/ 	.short	(.L_4119 - .L_4118)
.L_4118:
        /*00b0*/ 	.word	0x00000000
        /*00b4*/ 	.short	0x0002
        /*00b6*/ 	.short	0x0010
        /*00b8*/ 	.byte	0x00, 0xf0, 0x21, 0x00


	//----- nvinfo : EIATTR_KPARAM_INFO
	.align		4
.L_4119:
        /*00bc*/ 	.byte	0x04, 0x17
        /*00be*/ 	.short	(.L_4121 - .L_4120)
.L_4120:
        /*00c0*/ 	.word	0x00000000
        /*00c4*/ 	.short	0x0001
        /*00c6*/ 	.short	0x0008
        /*00c8*/ 	.byte	0x00, 0xf0, 0x21, 0x00


	//----- nvinfo : EIATTR_KPARAM_INFO
	.align		4
.L_4121:
        /*00cc*/ 	.byte	0x04, 0x17
        /*00ce*/ 	.short	(.L_4123 - .L_4122)
.L_4122:
        /*00d0*/ 	.word	0x00000000
        /*00d4*/ 	.short	0x0000
        /*00d6*/ 	.short	0x0000
        /*00d8*/ 	.byte	0x00, 0xf0, 0x21, 0x00


	//----- nvinfo : EIATTR_MAXREG_COUNT
	.align		4
.L_4123:
        /*00dc*/ 	.byte	0x03, 0x1b
        /*00de*/ 	.short	0x00ff


	//----- nvinfo : EIATTR_NUM_BARRIERS
	.align		4
        /*00e0*/ 	.byte	0x02, 0x4c
        /*00e2*/ 	.byte	0x01
	.zero		1


	//----- nvinfo : EIATTR_MERCURY_ISA_VERSION
	.align		4
        /*00e4*/ 	.byte	0x03, 0x5f
        /*00e6*/ 	.short	0x0000


	//----- nvinfo : EIATTR_COOP_GROUP_MASK_REGIDS
	.align		4
        /*00e8*/ 	.byte	0x04, 0x29
        /*00ea*/ 	.short	(.L_4125 - .L_4124)


	//   ....[0]....
.L_4124:
        /*00ec*/ 	.word	0xffffffff


	//   ....[1]....
        /*00f0*/ 	.word	0xffffffff


	//   ....[2]....
        /*00f4*/ 	.word	0xffffffff


	//   ....[3]....
        /*00f8*/ 	.word	0xffffffff


	//   ....[4]....
        /*00fc*/ 	.word	0xffffffff


	//   ....[5]....
        /*0100*/ 	.word	0xffffffff


	//   ....[6]....
        /*0104*/ 	.word	0xffffffff


	//   ....[7]....
        /*0108*/ 	.word	0xffffffff


	//   ....[8]....
        /*010c*/ 	.word	0xffffffff


	//   ....[9]....
        /*0110*/ 	.word	0xffffffff


	//   ....[10]....
        /*0114*/ 	.word	0xffffffff


	//   ....[11]....
        /*0118*/ 	.word	0xffffffff


	//   ....[12]....
        /*011c*/ 	.word	0xffffffff


	//   ....[13]....
        /*0120*/ 	.word	0xffffffff


	//   ....[14]....
        /*0124*/ 	.word	0xffffffff


	//   ....[15]....
        /*0128*/ 	.word	0xffffffff


	//   ....[16]....
        /*012c*/ 	.word	0xffffffff


	//   ....[17]....
        /*0130*/ 	.word	0xffffffff


	//   ....[18]....
        /*0134*/ 	.word	0xffffffff


	//   ....[19]....
        /*0138*/ 	.word	0xffffffff


	//   ....[20]....
        /*013c*/ 	.word	0xffffffff


	//   ....[21]....
        /*0140*/ 	.word	0xffffffff


	//   ....[22]....
        /*0144*/ 	.word	0xffffffff


	//   ....[23]....
        /*0148*/ 	.word	0xffffffff


	//   ....[24]....
        /*014c*/ 	.word	0xffffffff


	//   ....[25]....
        /*0150*/ 	.word	0xffffffff


	//   ....[26]....
        /*0154*/ 	.word	0xffffffff


	//   ....[27]....
        /*0158*/ 	.word	0xffffffff


	//   ....[28]....
        /*015c*/ 	.word	0xffffffff


	//   ....[29]....
        /*0160*/ 	.word	0xffffffff


	//   ....[30]....
        /*0164*/ 	.word	0xffffffff


	//   ....[31]....
        /*0168*/ 	.word	0xffffffff


	//   ....[32]....
        /*016c*/ 	.word	0xffffffff


	//   ....[33]....
        /*0170*/ 	.word	0xffffffff


	//   ....[34]....
        /*0174*/ 	.word	0xffffffff


	//   ....[35]....
        /*0178*/ 	.word	0xffffffff


	//----- nvinfo : EIATTR_COOP_GROUP_INSTR_OFFSETS
	.align		4
.L_4125:
        /*017c*/ 	.byte	0x04, 0x28
        /*017e*/ 	.short	(.L_4127 - .L_4126)


	//   ....[0]....
.L_4126:
        /*0180*/ 	.word	0x00000150


	//   ....[1]....
        /*0184*/ 	.word	0x00000820


	//   ....[2]....
        /*0188*/ 	.word	0x00000850


	//   ....[3]....
        /*018c*/ 	.word	0x000008d0


	//   ....[4]....
        /*0190*/ 	.word	0x000008e0


	//   ....[5]....
        /*0194*/ 	.word	0x00000930


	//   ....[6]....
        /*0198*/ 	.word	0x00000940


	//   ....[7]....
        /*019c*/ 	.word	0x00000990


	//   ....[8]....
        /*01a0*/ 	.word	0x000009a0


	//   ....[9]....
        /*01a4*/ 	.word	0x000009f0


	//   ....[10]....
        /*01a8*/ 	.word	0x00000a00


	//   ....[11]....
        /*01ac*/ 	.word	0x00000aa0


	//   ....[12]....
        /*01b0*/ 	.word	0x00000ad0


	//   ....[13]....
        /*01b4*/ 	.word	0x00000b50


	//   ....[14]....
        /*01b8*/ 	.word	0x00000b60


	//   ....[15]....
        /*01bc*/ 	.word	0x00000bb0


	//   ....[16]....
        /*01c0*/ 	.word	0x00000bc0


	//   ....[17]....
        /*01c4*/ 	.word	0x00000c10


	//   ....[18]....
        /*01c8*/ 	.word	0x00000c20


	//   ....[19]....
        /*01cc*/ 	.word	0x00000c90


	//   ....[20]....
        /*01d0*/ 	.word	0x00000cb0


	//   ....[21]....
        /*01d4*/ 	.word	0x00000dc0


	//   ....[22]....
        /*01d8*/ 	.word	0x00000dd0


	//   ....[23]....
        /*01dc*/ 	.word	0x00000e20


	//   ....[24]....
        /*01e0*/ 	.word	0x00000e30


	//   ....[25]....
        /*01e4*/ 	.word	0x00000e80


	//   ....[26]....
        /*01e8*/ 	.word	0x00000e90


	//   ....[27]....
        /*01ec*/ 	.word	0x00000ee0


	//   ....[28]....
        /*01f0*/ 	.word	0x00000ef0


	//   ....[29]....
        /*01f4*/ 	.word	0x00000f40


	//   ....[30]....
        /*01f8*/ 	.word	0x00000f50


	//   ....[31]....
        /*01fc*/ 	.word	0x000010b0


	//   ....[32]....
        /*0200*/ 	.word	0x000010f0


	//   ....[33]....
        /*0204*/ 	.word	0x00001110


	//   ....[34]....
        /*0208*/ 	.word	0x00001130


	//   ....[35]....
        /*020c*/ 	.word	0x00001160


	//----- nvinfo : EIATTR_EXIT_INSTR_OFFSETS
	.align		4
.L_4127:
        /*0210*/ 	.byte	0x04, 0x1c
        /*0212*/ 	.short	(.L_4129 - .L_4128)


	//   ....[0]....
.L_4128:
        /*0214*/ 	.word	0x000001f0


	//   ....[1]....
        /*0218*/ 	.word	0x000012f0


	//   ....[2]....
        /*021c*/ 	.word	0x000013d0


	//----- nvinfo : EIATTR_CRS_STACK_SIZE
	.align		4
.L_4129:
        /*0220*/ 	.byte	0x04, 0x1e
        /*0222*/ 	.short	(.L_4131 - .L_4130)
.L_4130:
        /*0224*/ 	.word	0x00000000
.L_4131:


//--------------------- .nv.info._ZN4vllm3moe44grouped_topk_fused_small_expert_count_kernelI6__halffiLNS0_11ScoringFuncE1ELi384ELb0ELi8EEEvPT_PfPT1_PKT0_llllllbd --------------------------
	.section	.nv.info._ZN4vllm3moe44grouped_topk_fused_small_expert_count_kernelI6__halffiLNS0_11ScoringFuncE1ELi384ELb0ELi8EEEvPT_PfPT1_PKT0_llllllbd,"",@"SHT_CUDA_INFO"
	.sectionflags	@""
	.align	4


	//----- nvinfo : EIATTR_CUDA_API_VERSION
	.align		4
        /*0000*/ 	.byte	0x04, 0x37
        /*0002*/ 	.short	(.L_4133 - .L_4132)
.L_4132:
        /*0004*/ 	.word	0x00000082


	//----- nvinfo : EIATTR_SW2861232_WAR
	.align		4
.L_4133:
        /*0008*/ 	.byte	0x01, 0x35
	.zero		2


	//----- nvinfo : EIATTR_PARAM_CBANK
	.align		4
        /*000c*/ 	.byte	0x04, 0x0a
        /*000e*/ 	.short	(.L_4135 - .L_4134)
	.align		4
.L_4134:
        /*0010*/ 	.word	index@(.nv.constant0._ZN4vllm3moe44grouped_topk_fused_small_expert_count_kernelI6__halffiLNS0_11ScoringFuncE1ELi384ELb0ELi8EEEvPT_PfPT1_PKT0_llllllbd)
        /*0014*/ 	.short	0x0160
        /*0016*/ 	.short	0x0060


	//----- nvinfo : EIATTR_CBANK_PARAM_SIZE
	.align		4
.L_4135:
        /*0018*/ 	.byte	0x03, 0x19
        /*001a*/ 	.short	0x0060


	//----- nvinfo : EIATTR_KPARAM_INFO
	.align		4
        /*001c*/ 	.byte	0x04, 0x17
        /*001e*/ 	.short	(.L_4137 - .L_4136)
.L_4136:
        /*0020*/ 	.word	0x00000000
        /*0024*/ 	.short	0x000b
        /*0026*/ 	.short	0x0058
        /*0028*/ 	.byte	0x00, 0xf0, 0x21, 0x00


	//----- nvinfo : EIATTR_KPARAM_INFO
	.align		4
.L_4137:
        /*002c*/ 	.byte	0x04, 0x17
        /*002e*/ 	.short	(.L_4139 - .L_4138)
.L_4138:
        /*0030*/ 	.word	0x00000000
        /*0034*/ 	.short	0x000a
        /*0036*/ 	.short	0x0050
        /*0038*/ 	.byte	0x00, 0xf0, 0x05, 0x00


	//----- nvinfo : EIATTR_KPARAM_INFO
	.align		4
.L_4139:
        /*003c*/ 	.byte	0x04, 0x17
        /*003e*/ 	.short	(.L_4141 - .L_4140)
.L_4140:
        /*0040*/ 	.word	0x00000000
        /*0044*/ 	.short	0x0009
        /*0046*/ 	.short	0x0048
        /*0048*/ 	.byte	0x00, 0xf0, 0x21, 0x00


	//----- nvinfo : EIATTR_KPARAM_INFO
	.align		4
.L_4141:
        /*004c*/ 	.byte	0x04, 0x17
        /*004e*/ 	.short	(.L_4143 - .L_4142)
.L_4142:
        /*0050*/ 	.word	0x00000000
        /*0054*/ 	.short	0x0008
        /*0056*/ 	.short	0x0040
        /*0058*/ 	.byte	0x00, 0xf0, 0x21, 0x00


	//----- nvinfo : EIATTR_KPARAM_INFO
	.align		4
.L_4143:
        /*005c*/ 	.byte	0x04, 0x17
        /*005e*/ 	.short	(.L_4145 - .L_4144)
.L_4144:
        /*0060*/ 	.word	0x00000000
        /*0064*/ 	.short	0x0007
        /*0066*/ 	.short	0x0038
        /*0068*/ 	.byte	0x00, 0xf0, 0x21, 0x00


	//----- nvinfo : EIATTR_KPARAM_INFO
	.align		4
.L_4145:
        /*006c*/ 	.byte	0x04, 0x17
        /*006e*/ 	.short	(.L_4147 - .L_4146)
.L_4146:
        /*0070*/ 	.word	0x00000000
        /*0074*/ 	.short	0x0006
        /*0076*/ 	.short	0x0030
        /*0078*/ 	.byte	0x00, 0xf0, 0x21, 0x00


	//----- nvinfo : EIATTR_KPARAM_INFO
	.align		4
.L_4147:
        /*007c*/ 	.byte	0x04, 0x17
        /*007e*/ 	.short	(.L_4149 - .L_4148)
.L_4148:
        /*0080*/ 	.word	0x00000000
        /*0084*/ 	.short	0x0005
        /*0086*/ 	.short	0x0028
        /*0088*/ 	.byte	0x00, 0xf0, 0x21, 0x00


	//----- nvinfo : EIATTR_KPARAM_INFO
	.align		4
.L_4149:
        /*008c*/ 	.byte	0x04, 0x17
        /*008e*/ 	.short	(.L_4151 - .L_4150)
.L_4150:
        /*0090*/ 	.word	0x00000000
        /*0094*/ 	.short	0x0004
        /*0096*/ 	.short	0x0020
        /*0098*/ 	.byte	0x00, 0xf0, 0x21, 0x00


	//----- nvinfo : EIATTR_KPARAM_INFO
	.align		4
.L_4151:
        /*009c*/ 	.byte	0x04, 0x17
        /*009e*/ 	.short	(.L_4153 - .L_4152)
.L_4152:
        /*00a0*/ 	.word	0x00000000
        /*00a4*/ 	.short	0x0003
        /*00a6*/ 	.short	0x0018
        /*00a8*/ 	.byte	0x00, 0xf0, 0x21, 0x00


	//----- nvinfo : EIATTR_KPARAM_INFO
	.align		4
.L_4153:
        /*00ac*/ 	.byte	0x04, 0x17
        /*00ae*/ 	.short	(.L_4155 - .L_4154)
.L_4154:
        /*00b0*/ 	.word	0x00000000
        /*00b4*/ 	.short	0x0002
        /*00b6*/ 	.short	0x0010
        /*00b8*/ 	.byte	0x00, 0xf0, 0x21, 0x00


	//----- nvinfo : EIATTR_KPARAM_INFO
	.align		4
.L_4155:
        /*00bc*/ 	.byte	0x04, 0x17
        /*00be*/ 	.short	(.L_4157 - .L_4156)
.L_4156:
        /*00c0*/ 	.word	0x00000000
        /*00c4*/ 	.short	0x0001
        /*00c6*/ 	.short	0x0008
        /*00c8*/ 	.byte	0x00, 0xf0, 0x21, 0x00


	//----- nvinfo : EIATTR_KPARAM_INFO
	.align		4
.L_4157:
        /*00cc*/ 	.byte	0x04, 0x17
        /*00ce*/ 	.short	(.L_4159 - .L_4158)
.L_4158:
        /*00d0*/ 	.word	0x00000000
        /*00d4*/ 	.short	0x0000
        /*00d6*/ 	.short	0x0000
        /*00d8*/ 	.byte	0x00, 0xf0, 0x21, 0x00


	//----- nvinfo : EIATTR_MAXREG_COUNT
	.align		4
.L_4159:
        /*00dc*/ 	.byte	0x03, 0x1b
        /*00de*/ 	.short	0x00ff


	//----- nvinfo : EIATTR_NUM_BARRIERS
	.align		4
        /*00e0*/ 	.byte	0x02, 0x4c
        /*00e2*/ 	.byte	0x01
	.zero		1


	//----- nvinfo : EIATTR_MERCURY_ISA_VERSION
	.align		4
        /*00e4*/ 	.byte	0x03, 0x5f
        /*00e6*/ 	.short	0x0000


	//----- nvinfo : EIATTR_COOP_GROUP_MASK_REGIDS
	.align		4
        /*00e8*/ 	.byte	0x04, 0x29
        /*00ea*/ 	.short	(.L_4161 - .L_4160)


	//   ....[0]....
.L_4160:
        /*00ec*/ 	.word	0xffffffff


	//   ....[1]....
        /*00f0*/ 	.word	0xffffffff


	//   ....[2]....
        /*00f4*/ 	.word	0xffffffff


	//   ....[3]....
        /*00f8*/ 	.word	0xffffffff


	//   ....[4]....
        /*00fc*/ 	.word	0xffffffff


	//   ....[5]....
        /*0100*/ 	.word	0xffffffff


	//   ....[6]....
        /*0104*/ 	.word	0xffffffff


	//   ....[7]....
        /*0108*/ 	.word	0xffffffff


	//   ....[8]....
        /*010c*/ 	.word	0xffffffff


	//   ....[9]....
        /*0110*/ 	.word	0xffffffff


	//   ....[10]....
        /*0114*/ 	.word	0xffffffff


	//   ....[11]....
        /*0118*/ 	.word	0xffffffff


	//   ....[12]....
        /*011c*/ 	.word	0xffffffff


	//   ....[13]....
        /*0120*/ 	.word	0xffffffff


	//   ....[14]....
        /*0124*/ 	.word	0xffffffff


	//   ....[15]....
        /*0128*/ 	.word	0xffffffff


	//   ....[16]....
        /*012c*/ 	.word	0xffffffff


	//   ....[17]....
        /*0130*/ 	.word	0xffffffff


	//   ....[18]....
        /*0134*/ 	.word	0xffffffff


	//   ....[19]....
        /*0138*/ 	.word	0xffffffff


	//   ....[20]....
        /*013c*/ 	.word	0xffffffff


	//   ....[21]....
        /*0140*/ 	.word	0xffffffff


	//   ....[22]....
        /*0144*/ 	.word	0xffffffff


	//   ....[23]....
        /*0148*/ 	.word	0xffffffff


	//   ....[24]....
        /*014c*/ 	.word	0xffffffff


	//   ....[25]....
        /*0150*/ 	.word	0xffffffff


	//   ....[26]....
        /*0154*/ 	.word	0xffffffff


	//   ....[27]....
        /*0158*/ 	.word	0xffffffff


	//   ....[28]....
        /*015c*/ 	.word	0xffffffff


	//   ....[29]....
        /*0160*/ 	.word	0xffffffff


	//   ....[30]....
        /*0164*/ 	.word	0xffffffff


	//   ....[31]....
        /*0168*/ 	.word	0xffffffff


	//   ....[32]....
        /*016c*/ 	.word	0xffffffff


	//   ....[33]....
        /*0170*/ 	.word	0xffffffff


	//   ....[34]....
        /*0174*/ 	.word	0xffffffff


	//   ....[35]....
        /*0178*/ 	.word	0xffffffff


	//   ....[36]....
        /*017c*/ 	.word	0xffffffff


	//   ....[37]....
        /*0180*/ 	.word	0xffffffff


	//   ....[38]....
        /*0184*/ 	.word	0xffffffff


	//   ....[39]....
        /*0188*/ 	.word	0xffffffff


	//   ....[40]....
        /*018c*/ 	.word	0xffffffff


	//   ....[41]....
        /*0190*/ 	.word	0xffffffff


	//   ....[42]....
        /*0194*/ 	.word	0xffffffff


	//   ....[43]....
        /*0198*/ 	.word	0xffffffff


	//   ....[44]....
        /*019c*/ 	.word	0xffffffff


	//   ....[45]....
        /*01a0*/ 	.word	0xffffffff


	//   ....[46]....
        /*01a4*/ 	.word	0xffffffff


	//   ....[47]....
        /*01a8*/ 	.word	0xffffffff


	//   ....[48]....
        /*01ac*/ 	.word	0xffffffff


	//   ....[49]....
        /*01b0*/ 	.word	0xffffffff


	//   ....[50]....
        /*01b4*/ 	.word	0xffffffff


	//   ....[51]....
        /*01b8*/ 	.word	0xffffffff


	//   ....[52]....
        /*01bc*/ 	.word	0xffffffff


	//   ....[53]....
        /*01c0*/ 	.word	0xffffffff


	//   ....[54]....
        /*01c4*/ 	.word	0xffffffff


	//   ....[55]....
        /*01c8*/ 	.word	0xffffffff


	//   ....[56]....
        /*01cc*/ 	.word	0xffffffff


	//   ....[57]....
        /*01d0*/ 	.word	0xffffffff


	//   ....[58]....
        /*01d4*/ 	.word	0xffffffff


	//   ....[59]....
        /*01d8*/ 	.word	0xffffffff


	//   ....[60]....
        /*01dc*/ 	.word	0xffffffff


	//   ....[61]....
        /*01e0*/ 	.word	0xffffffff


	//   ....[62]....
        /*01e4*/ 	.word	0xffffffff


	//   ....[63]....
        /*01e8*/ 	.word	0xffffffff


	//   ....[64]....
        /*01ec*/ 	.word	0xffffffff


	//   ....[65]....
        /*01f0*/ 	.word	0xffffffff


	//   ....[66]....
        /*01f4*/ 	.word	0xffffffff


	//   ....[67]....
        /*01f8*/ 	.word	0xffffffff


	//   ....[68]....
        /*01fc*/ 	.word	0xffffffff


	//   ....[69]....
        /*0200*/ 	.word	0xffffffff


	//   ....[70]....
        /*0204*/ 	.word	0xffffffff


	//   ....[71]....
        /*0208*/ 	.word	0xffffffff


	//   ....[72]....
        /*020c*/ 	.word	0xffffffff


	//   ....[73]....
        /*0210*/ 	.word	0xffffffff


	//   ....[74]....
        /*0214*/ 	.word	0xffffffff


	//   ....[75]....
        /*0218*/ 	.word	0xffffffff


	//   ....[76]....
        /*021c*/ 	.word	0xffffffff


	//   ....[77]....
        /*0220*/ 	.word	0xffffffff


	//   ....[78]....
        /*0224*/ 	.word	0xffffffff


	//   ....[79]....
        /*0228*/ 	.word	0xffffffff


	//   ....[80]....
        /*022c*/ 	.word	0xffffffff


	//   ....[81]....
        /*0230*/ 	.word	0xffffffff


	//   ....[82]....
        /*0234*/ 	.word	0xffffffff


	//   ....[83]....
        /*0238*/ 	.word	0xffffffff


	//   ....[84]....
        /*023c*/ 	.word	0xffffffff


	//   ....[85]....
        /*0240*/ 	.word	0xffffffff


	//----- nvinfo : EIATTR_COOP_GROUP_INSTR_OFFSETS
	.align		4
.L_4161:
        /*0244*/ 	.byte	0x04, 0x28
        /*0246*/ 	.short	(.L_4163 - .L_4162)


	//   ....[0]....
.L_4162:
        /*0248*/ 	.word	0x000001a0


	//   ....[1]....
        /*024c*/ 	.word	0x000008a0


	//   ....[2]....
        /*0250*/ 	.word	0x000008d0


	//   ....[3]....
        /*0254*/ 	.word	0x00000950


	//   ....[4]....
        /*0258*/ 	.word	0x00000960


	//   ....[5]....
        /*025c*/ 	.word	0x000009b0


	//   ....[6]....
        /*0260*/ 	.word	0x000009c0


	//   ....[7]....
        /*0264*/ 	.word	0x00000a10


	//   ....[8]....
        /*0268*/ 	.word	0x00000a20


	//   ....[9]....
        /*026c*/ 	.word	0x00000a70


	//   ....[10]....
        /*0270*/ 	.word	0x00000a80


	//   ....[11]....
        /*0274*/ 	.word	0x00000b40


	//   ....[12]....
        /*0278*/ 	.word	0x00000b70


	//   ....[13]....
        /*027c*/ 	.word	0x00000bf0


	//   ....[14]....
        /*0280*/ 	.word	0x00000c00


	//   ....[15]....
        /*0284*/ 	.word	0x00000c50


	//   ....[16]....
        /*0288*/ 	.word	0x00000c60


	//   ....[17]....
        /*028c*/ 	.word	0x00000cb0


	//   ....[18]....
        /*0290*/ 	.word	0x00000cc0


	//   ....[19]....
        /*0294*/ 	.word	0x00000d30


	//   ....[20]....
        /*0298*/ 	.word	0x00000d50


	//   ....[21]....
        /*029c*/ 	.word	0x00000ee0


	//   ....[22]....
        /*02a0*/ 	.word	0x00000ef0


	//   ....[23]....
        /*02a4*/ 	.word	0x00000f40


	//   ....[24]....
        /*02a8*/ 	.word	0x00000f50


	//   ....[25]....
        /*02ac*/ 	.word	0x00000fa0


	//   ....[26]....
        /*02b0*/ 	.word	0x00000fb0


	//   ....[27]....
        /*02b4*/ 	.word	0x00001000


	//   ....[28]....
        /*02b8*/ 	.word	0x00001010


	//   ....[29]....
        /*02bc*/ 	.word	0x00001060


	//   ....[30]....
        /*02c0*/ 	.word	0x00001070


	//   ....[31]....
        /*02c4*/ 	.word	0x000014c0


	//   ....[32]....
        /*02c8*/ 	.word	0x000014d0


	//   ....[33]....
        /*02cc*/ 	.word	0x00001520


	//   ....[34]....
        /*02d0*/ 	.word	0x00001530


	//   ....[35]....
        /*02d4*/ 	.word	0x00001580


	//   ....[36]....
        /*02d8*/ 	.word	0x00001590


	//   ....[37]....
        /*02dc*/ 	.word	0x000015e0


	//   ....[38]....
        /*02e0*/ 	.word	0x000015f0


	//   ....[39]....
        /*02e4*/ 	.word	0x00001640


	//   ....[40]....
        /*02e8*/ 	.word	0x00001650


	//   ....[41]....
        /*02ec*/ 	.word	0x000016e0


	//   ....[42]....
        /*02f0*/ 	.word	0x000016f0


	//   ....[43]....
        /*02f4*/ 	.word	0x00001740


	//   ....[44]....
        /*02f8*/ 	.word	0x00001750


	//   ....[45]....
        /*02fc*/ 	.word	0x000017a0


	//   ....[46]....
        /*0300*/ 	.word	0x000017b0


	//   ....[47]....
        /*0304*/ 	.word	0x00001800


	//   ....[48]....
        /*0308*/ 	.word	0x00001810


	//   ....[49]....
        /*030c*/ 	.word	0x00001860


	//   ....[50]....
        /*0310*/ 	.word	0x00001870


	//   ....[51]....
        /*0314*/ 	.word	0x00001920


	//   ....[52]....
        /*0318*/ 	.word	0x00001930


	//   ....[53]....
        /*031c*/ 	.word	0x00001980


	//   ....[54]....
        /*0320*/ 	.word	0x00001990


	//   ....[55]....
        /*0324*/ 	.word	0x000019e0


	//   ....[56]....
        /*0328*/ 	.word	0x000019f0


	//   ....[57]....
        /*032c*/ 	.word	0x00001a40


	//   ....[58]....
        /*0330*/ 	.word	0x00001a50


	//   ....[59]....
        /*0334*/ 	.word	0x00001aa0


	//   ....[60]....
        /*0338*/ 	.word	0x00001ab0


	//   ....[61]....
        /*033c*/ 	.word	0x00001b40


	//   ....[62]....
        /*0340*/ 	.word	0x00001b50


	//   ....[63]....
        /*0344*/ 	.word	0x00001ba0


	//   ....[64]....
        /*0348*/ 	.word	0x00001bb0


	//   ....[65]....
        /*034c*/ 	.word	0x00001c00


	//   ....[66]....
        /*0350*/ 	.word	0x00001c10


	//   ....[67]....
        /*0354*/ 	.word	0x00001c70


	//   ....[68]....
        /*0358*/ 	.word	0x00001c80


	//   ....[69]....
        /*035c*/ 	.word	0x00001cf0


	//   ....[70]....
        /*0360*/ 	.word	0x00001d20


	//   ....[71]....
        /*0364*/ 	.word	0x00001f60


	//   ....[72]....
        /*0368*/ 	.word	0x00001f70


	//   ....[73]....
        /*036c*/ 	.word	0x00001fc0


	//   ....[74]....
        /*0370*/ 	.word	0x00001fd0


	//   ....[75]....
        /*0374*/ 	.word	0x00002020


	//   ....[76]....
        /*0378*/ 	.word	0x00002030


	//   ....[77]....
        /*037c*/ 	.word	0x00002080


	//   ....[78]....
        /*0380*/ 	.word	0x00002090


	//   ....[79]....
        /*0384*/ 	.word	0x000020e0


	//   ....[80]....
        /*0388*/ 	.word	0x000020f0


	//   ....[81]....
        /*038c*/ 	.word	0x00002300


	//   ....[82]....
        /*0390*/ 	.word	0x00002340


	//   ....[83]....
        /*0394*/ 	.word	0x00002370


	//   ....[84]....
        /*0398*/ 	.word	0x000023a0


	//   ....[85]....
        /*039c*/ 	.word	0x000023c0


	//----- nvinfo : EIATTR_EXIT_INSTR_OFFSETS
	.align		4
.L_4163:
        /*03a0*/ 	.byte	0x04, 0x1c
        /*03a2*/ 	.short	(.L_4165 - .L_4164)


	//   ....[0]....
.L_4164:
        /*03a4*/ 	.word	0x00001270


	//   ....[1]....
        /*03a8*/ 	.word	0x00002540


	//   ....[2]....
        /*03ac*/ 	.word	0x00002610


	//----- nvinfo : EIATTR_CRS_STACK_SIZE
	.align		4
.L_4165:
        /*03b0*/ 	.byte	0x04, 0x1e
        /*03b2*/ 	.short	(.L_4167 - .L_4166)
.L_4166:
        /*03b4*/ 	.word	0x00000000
.L_4167:


//--------------------- .nv.info._ZN4vllm3moe44grouped_topk_fused_small_expert_count_kernelI6__halffiLNS0_11ScoringFuncE1ELi512ELb0ELi8EEEvPT_PfPT1_PKT0_llllllbd --------------------------
	.section	.nv.info._ZN4vllm3moe44grouped_topk_fused_small_expert_count_kernelI6__halffiLNS0_11ScoringFuncE1ELi512ELb0ELi8EEEvPT_PfPT1_PKT0_llllllbd,"",@"SHT_CUDA_INFO"
	.sectionflags	@""
	.align	4


	//----- nvinfo : EIATTR_CUDA_API_VERSION
	.align		4
        /*0000*/ 	.byte	0x04, 0x37
        /*0002*/ 	.short	(.L_4169 - .L_4168)
.L_4168:
        /*0004*/ 	.word	0x00000082


	//----- nvinfo : EIATTR_SW2861232_WAR
	.align		4
.L_4169:
        /*0008*/ 	.byte	0x01, 0x35
	.zero		2


	//----- nvinfo : EIATTR_PARAM_CBANK
	.align		4
        /*000c*/ 	.byte	0x04, 0x0a
        /*000e*/ 	.short	(.L_4171 - .L_4170)
	.align		4
.L_4170:
        /*0010*/ 	.word	index@(.nv.constant0._ZN4vllm3moe44grouped_topk_fused_small_expert_count_kernelI6__halffiLNS0_11ScoringFuncE1ELi512ELb0ELi8EEEvPT_PfPT1_PKT0_llllllbd)
        /*0014*/ 	.short	0x0160
        /*0016*/ 	.short	0x0060


	//----- nvinfo : EIATTR_CBANK_PARAM_SIZE
	.align		4
.L_4171:
        /*0018*/ 	.byte	0x03, 0x19
        /*001a*/ 	.short	0x0060


	//----- nvinfo : EIATTR_KPARAM_INFO
	.align		4
        /*001c*/ 	.byte	0x04, 0x17
        /*001e*/ 	.short	(.L_4173 - .L_4172)
.L_4172:
        /*0020*/ 	.word	0x00000000
        /*0024*/ 	.short	0x000b
        /*0026*/ 	.short	0x0058
        /*0028*/ 	.byte	0x00, 0xf0, 0x21, 0x00


	//----- nvinfo : EIATTR_KPARAM_INFO
	.align		4
.L_4173:
        /*002c*/ 	.byte	0x04, 0x17
        /*002e*/ 	.short	(.L_4175 - .L_4174)
.L_4174:
        /*0030*/ 	.word	0x00000000
        /*0034*/ 	.short	0x000a
        /*0036*/ 	.short	0x0050
        /*0038*/ 	.byte	0x00, 0xf0, 0x05, 0x00


	//----- nvinfo : EIATTR_KPARAM_INFO
	.align		4
.L_4175:
        /*003c*/ 	.byte	0x04, 0x17
        /*003e*/ 	.short	(.L_4177 - .L_4176)
.L_4176:
        /*0040*/ 	.word	0x00000000
        /*0044*/ 	.short	0x0009
        /*0046*/ 	.short	0x0048
        /*0048*/ 	.byte	0x00, 0xf0, 0x21, 0x00


	//----- nvinfo : EIATTR_KPARAM_INFO
	.align		4
.L_4177:
        /*004c*/ 	.byte	0x04, 0x17
        /*004e*/ 	.short	(.L_4179 - .L_4178)
.L_4178:
        /*0050*/ 	.word	0x00000000
        /*0054*/ 	.short	0x0008
        /*0056*/ 	.short	0x0040
        /*0058*/ 	.byte	0x00, 0xf0, 0x21, 0x00


	//----- nvinfo : EIATTR_KPARAM_INFO
	.align		4
.L_4179:
        /*005c*/ 	.byte	0x04, 0x17
        /*005e*/ 	.short	(.L_4181 - .L_4180)
.L_4180:
        /*0060*/ 	.word	0x00000000
        /*0064*/ 	.short	0x0007
        /*0066*/ 	.short	0x0038
        /*0068*/ 	.byte	0x00, 0xf0, 0x21, 0x00


	//----- nvinfo : EIATTR_KPARAM_INFO
	.align		4
.L_4181:
        /*006c*/ 	.byte	0x04, 0x17
        /*006e*/ 	.short	(.L_4183 - .L_4182)
.L_4182:
        /*0070*/ 	.word	0x00000000
        /*0074*/ 	.short	0x0006
        /*0076*/ 	.short	0x0030
        /*0078*/ 	.byte	0x00, 0xf0, 0x21, 0x00


	//----- nvinfo : EIATTR_KPARAM_INFO
	.align		4
.L_4183:
        /*007c*/ 	.byte	0x04, 0x17
        /*007e*/ 	.short	(.L_4185 - .L_4184)
.L_4184:
        /*0080*/ 	.word	0x00000000
        /*0084*/ 	.short	0x0005
        /*0086*/ 	.short	0x0028
        /*0088*/ 	.byte	0x00, 0xf0, 0x21, 0x00


	//----- nvinfo : EIATTR_KPARAM_INFO
	.align		4
.L_4185:
        /*008c*/ 	.byte	0x04, 0x17
        /*008e*/ 	.short	(.L_4187 - .L_4186)
.L_4186:
        /*0090*/ 	.word	0x00000000
        /*0094*/ 	.short	0x0004
        /*0096*/ 	.short	0x0020
        /*0098*/ 	.byte	0x00, 0xf0, 0x21, 0x00


	//----- nvinfo : EIATTR_KPARAM_INFO
	.align		4
.L_4187:
        /*009c*/ 	.byte	0x04, 0x17
        /*009e*/ 	.short	(.L_4189 - .L_4188)
.L_4188:
        /*00a0*/ 	.word	0x00000000
        /*00a4*/ 	.short	0x0003
        /*00a6*/ 	.short	0x0018
        /*00a8*/ 	.byte	0x00, 0xf0, 0x21, 0x00


	//----- nvinfo : EIATTR_KPARAM_INFO
	.align		4
.L_4189:
        /*00ac*/ 	.byte	0x04, 0x17
        /*00ae*/ 	.short	(.L_4191 - .L_4190)
.L_4190:
        /*00b0*/ 	.word	0x00000000
        /*00b4*/ 	.short	0x0002
        /*00b6*/ 	.short	0x0010
        /*00b8*/ 	.byte	0x00, 0xf0, 0x21, 0x00


	//----- nvinfo : EIATTR_KPARAM_INFO
	.align		4
.L_4191:
        /*00bc*/ 	.byte	0x04, 0x17
        /*00be*/ 	.short	(.L_4193 - .L_4192)
.L_4192:
        /*00c0*/ 	.word	0x00000000
        /*00c4*/ 	.short	0x0001
        /*00c6*/ 	.short	0x0008
        /*00c8*/ 	.byte	0x00, 0xf0, 0x21, 0x00


	//----- nvinfo : EIATTR_KPARAM_INFO
	.align		4
.L_4193:
        /*00cc*/ 	.byte	0x04, 0x17
        /*00ce*/ 	.short	(.L_4195 - .L_4194)
.L_4194:
        /*00d0*/ 	.word	0x00000000
        /*00d4*/ 	.short	0x0000
        /*00d6*/ 	.short	0x0000
        /*00d8*/ 	.byte	0x00, 0xf0, 0x21, 0x00


	//----- nvinfo : EIATTR_MAXREG_COUNT
	.align		4
.L_4195:
        /*00dc*/ 	.byte	0x03, 0x1b
        /*00de*/ 	.short	0x00ff


	//----- nvinfo : EIATTR_NUM_BARRIERS
	.align		4
        /*00e0*/ 	.byte	0x02, 0x4c
        /*00e2*/ 	.byte	0x01
	.zero		1


	//----- nvinfo : EIATTR_MERCURY_ISA_VERSION
	.align		4
        /*00e4*/ 	.byte	0x03, 0x5f
        /*00e6*/ 	.short	0x0000


	//----- nvinfo : EIATTR_COOP_GROUP_MASK_REGIDS
	.align		4
        /*00e8*/ 	.byte	0x04, 0x29
        /*00ea*/ 	.short	(.L_4197 - .L_4196)


	//   ....[0]....
.L_4196:
        /*00ec*/ 	.word	0xffffffff


	//   ....[1]....
        /*00f0*/ 	.word	0xffffffff


	//   ....[2]....
        /*00f4*/ 	.word	0xffffffff


	//   ....[3]....
        /*00f8*/ 	.word	0xffffffff


	//   ....[4]....
        /*00fc*/ 	.word	0xffffffff


	//   ....[5]....
        /*0100*/ 	.word	0xffffffff


	//   ....[6]....
        /*0104*/ 	.word	0xffffffff


	//   ....[7]....
        /*0108*/ 	.word	0xffffffff


	//   ....[8]....
        /*010c*/ 	.word	0xffffffff


	//   ....[9]....
        /*0110*/ 	.word	0xffffffff


	//   ....[10]....
        /*0114*/ 	.word	0xffffffff


	//   ....[11]....
        /*0118*/ 	.word	0xffffffff


	//   ....[12]....
        /*011c*/ 	.word	0xffffffff


	//   ....[13]....
        /*0120*/ 	.word	0xffffffff


	//   ....[14]....
        /*0124*/ 	.word	0xffffffff


	//   ....[15]....
        /*0128*/ 	.word	0xffffffff


	//   ....[16]....
        /*012c*/ 	.word	0xffffffff


	//   ....[17]....
        /*0130*/ 	.word	0xffffffff


	//   ....[18]....
        /*0134*/ 	.word	0xffffffff


	//   ....[19]....
        /*0138*/ 	.word	0xffffffff


	//   ....[20]....
        /*013c*/ 	.word	0xffffffff


	//   ....[21]....
        /*0140*/ 	.word	0xffffffff


	//   ....[22]....
        /*0144*/ 	.word	0xffffffff


	//   ....[23]....
        /*0148*/ 	.word	0xffffffff


	//   ....[24]....
        /*014c*/ 	.word	0xffffffff


	//   ....[25]....
        /*0150*/ 	.word	0xffffffff


	//   ....[26]....
        /*0154*/ 	.word	0xffffffff


	//   ....[27]....
        /*0158*/ 	.word	0xffffffff


	//   ....[28]....
        /*015c*/ 	.word	0xffffffff


	//   ....[29]....
        /*0160*/ 	.word	0xffffffff


	//   ....[30]....
        /*0164*/ 	.word	0xffffffff


	//   ....[31]....
        /*0168*/ 	.word	0xffffffff


	//   ....[32]....
        /*016c*/ 	.word	0xffffffff


	//   ....[33]....
        /*0170*/ 	.word	0xffffffff


	//   ....[34]....
        /*0174*/ 	.word	0xffffffff


	//   ....[35]....
        /*0178*/ 	.word	0xffffffff


	//   ....[36]....
        /*017c*/ 	.word	0xffffffff


	//   ....[37]....
        /*0180*/ 	.word	0xffffffff


	//   ....[38]....
        /*0184*/ 	.word	0xffffffff


	//   ....[39]....
        /*0188*/ 	.word	0xffffffff


	//   ....[40]....
        /*018c*/ 	.word	0xffffffff


	//   ....[41]....
        /*0190*/ 	.word	0xffffffff


	//   ....[42]....
        /*0194*/ 	.word	0xffffffff


	//   ....[43]....
        /*0198*/ 	.word	0xffffffff


	//   ....[44]....
        /*019c*/ 	.word	0xffffffff


	//   ....[45]....
        /*01a0*/ 	.word	0xffffffff


	//   ....[46]....
        /*01a4*/ 	.word	0xffffffff


	//   ....[47]....
        /*01a8*/ 	.word	0xffffffff


	//   ....[48]....
        /*01ac*/ 	.word	0xffffffff


	//   ....[49]....
        /*01b0*/ 	.word	0xffffffff


	//   ....[50]....
        /*01b4*/ 	.word	0xffffffff


	//   ....[51]....
        /*01b8*/ 	.word	0xffffffff


	//   ....[52]....
        /*01bc*/ 	.word	0xffffffff


	//   ....[53]....
        /*01c0*/ 	.word	0xffffffff


	//   ....[54]....
        /*01c4*/ 	.word	0xffffffff


	//   ....[55]....
        /*01c8*/ 	.word	0xffffffff


	//   ....[56]....
        /*01cc*/ 	.word	0xffffffff


	//   ....[57]....
        /*01d0*/ 	.word	0xffffffff


	//   ....[58]....
        /*01d4*/ 	.word	0xffffffff


	//   ....[59]....
        /*01d8*/ 	.word	0xffffffff


	//   ....[60]....
        /*01dc*/ 	.word	0xffffffff


	//   ....[61]....
        /*01e0*/ 	.word	0xffffffff


	//   ....[62]....
        /*01e4*/ 	.word	0xffffffff


	//   ....[63]....
        /*01e8*/ 	.word	0xffffffff


	//   ....[64]....
        /*01ec*/ 	.word	0xffffffff


	//   ....[65]....
        /*01f0*/ 	.word	0xffffffff


	//   ....[66]....
        /*01f4*/ 	.word	0xffffffff


	//   ....[67]....
        /*01f8*/ 	.word	0xffffffff


	//   ....[68]....
        /*01fc*/ 	.word	0xffffffff


	//   ....[69]....
        /*0200*/ 	.word	0xffffffff


	//   ....[70]....
        /*0204*/ 	.word	0xffffffff


	//   ....[71]....
        /*0208*/ 	.word	0xffffffff


	//   ....[72]....
        /*020c*/ 	.word	0xffffffff


	//   ....[73]....
        /*0210*/ 	.word	0xffffffff


	//   ....[74]....
        /*0214*/ 	.word	0xffffffff


	//   ....[75]....
        /*0218*/ 	.word	0xffffffff


	//   ....[76]....
        /*021c*/ 	.word	0xffffffff


	//   ....[77]....
        /*0220*/ 	.word	0xffffffff


	//   ....[78]....
        /*0224*/ 	.word	0xffffffff


	//   ....[79]....
        /*0228*/ 	.word	0xffffffff


	//   ....[80]....
        /*022c*/ 	.word	0xffffffff


	//   ....[81]....
        /*0230*/ 	.word	0xffffffff


	//   ....[82]....
        /*0234*/ 	.word	0xffffffff


	//   ....[83]....
        /*0238*/ 	.word	0xffffffff


	//   ....[84]....
        /*023c*/ 	.word	0xffffffff


	//   ....[85]....
        /*0240*/ 	.word	0xffffffff


	//----- nvinfo : EIATTR_COOP_GROUP_INSTR_OFFSETS
	.align		4
.L_4197:
        /*0244*/ 	.byte	0x04, 0x28
        /*0246*/ 	.short	(.L_4199 - .L_4198)


	//   ....[0]....
.L_4198:
        /*0248*/ 	.word	0x000001a0


	//   ....[1]....
        /*024c*/ 	.word	0x000008a0


	//   ....[2]....
        /*0250*/ 	.word	0x000008d0


	//   ....[3]....
        /*0254*/ 	.word	0x00000950


	//   ....[4]....
        /*0258*/ 	.word	0x00000960


	//   ....[5]....
        /*025c*/ 	.word	0x000009b0


	//   ....[6]....
        /*0260*/ 	.word	0x000009c0


	//   ....[7]....
        /*0264*/ 	.word	0x00000a10


	//   ....[8]....
        /*0268*/ 	.word	0x00000a20


	//   ....[9]....
        /*026c*/ 	.word	0x00000a70


	//   ....[10]....
        /*0270*/ 	.word	0x00000a80


	//   ....[11]....
        /*0274*/ 	.word	0x00000b40


	//   ....[12]....
        /*0278*/ 	.word	0x00000b70


	//   ....[13]....
        /*027c*/ 	.word	0x00000bf0


	//   ....[14]....
        /*0280*/ 	.word	0x00000c00


	//   ....[15]....
        /*0284*/ 	.word	0x00000c50


	//   ....[16]....
        /*0288*/ 	.word	0x00000c60


	//   ....[17]....
        /*028c*/ 	.word	0x00000cb0


	//   ....[18]....
        /*0290*/ 	.word	0x00000cc0


	//   ....[19]....
        /*0294*/ 	.word	0x00000d30


	//   ....[20]....
        /*0298*/ 	.word	0x00000d50


	//   ....[21]....
        /*029c*/ 	.word	0x00000ee0


	//   ....[22]....
        /*02a0*/ 	.word	0x00000ef0


	//   ....[23]....
        /*02a4*/ 	.word	0x00000f40


	//   ....[24]....
        /*02a8*/ 	.word	0x00000f50


	//   ....[25]....
        /*02ac*/ 	.word	0x00000fa0


	//   ....[26]....
        /*02b0*/ 	.word	0x00000fb0


	//   ....[27]....
        /*02b4*/ 	.word	0x00001000


	//   ....[28]....
        /*02b8*/ 	.word	0x00001010


	//   ....[29]....
        /*02bc*/ 	.word	0x00001060


	//   ....[30]....
        /*02c0*/ 	.word	0x00001070


	//   ....[31]....
        /*02c4*/ 	.word	0x00001460


	//   ....[32]....
        /*02c8*/ 	.word	0x00001470


	//   ....[33]....
        /*02cc*/ 	.word	0x000014c0


	//   ....[34]....
        /*02d0*/ 	.word	0x000014d0


	//   ....[35]....
        /*02d4*/ 	.word	0x00001520


	//   ....[36]....
        /*02d8*/ 	.word	0x00001530


	//   ....[37]....
        /*02dc*/ 	.word	0x00001580


	//   ....[38]....
        /*02e0*/ 	.word	0x00001590


	//   ....[39]....
        /*02e4*/ 	.word	0x000015e0


	//   ....[40]....
        /*02e8*/ 	.word	0x000015f0


	//   ....[41]....
        /*02ec*/ 	.word	0x00001680


	//   ....[42]....
        /*02f0*/ 	.word	0x00001690


	//   ....[43]....
        /*02f4*/ 	.word	0x000016e0


	//   ....[44]....
        /*02f8*/ 	.word	0x000016f0


	//   ....[45]....
        /*02fc*/ 	.word	0x00001740


	//   ....[46]....
        /*0300*/ 	.word	0x00001750


	//   ....[47]....
        /*0304*/ 	.word	0x000017a0


	//   ....[48]....
        /*0308*/ 	.word	0x000017b0


	//   ....[49]....
        /*030c*/ 	.word	0x00001800


	//   ....[50]....
        /*0310*/ 	.word	0x00001810


	//   ....[51]....
        /*0314*/ 	.word	0x000018c0


	//   ....[52]....
        /*0318*/ 	.word	0x000018d0


	//   ....[53]....
        /*031c*/ 	.word	0x00001920


	//   ....[54]....
        /*0320*/ 	.word	0x00001930


	//   ....[55]....
        /*0324*/ 	.word	0x00001980


	//   ....[56]....
        /*0328*/ 	.word	0x00001990


	//   ....[57]....
        /*032c*/ 	.word	0x000019e0


	//   ....[58]....
        /*0330*/ 	.word	0x000019f0


	//   ....[59]....
        /*0334*/ 	.word	0x00001a40


	//   ....[60]....
        /*0338*/ 	.word	0x00001a50


	//   ....[61]....
        /*033c*/ 	.word	0x00001af0


	//   ....[62]....
        /*0340*/ 	.word	0x00001b00


	//   ....[63]....
        /*0344*/ 	.word	0x00001b50


	//   ....[64]....
        /*0348*/ 	.word	0x00001b60


	//   ....[65]....
        /*034c*/ 	.word	0x00001bb0


	//   ....[66]....
        /*0350*/ 	.word	0x00001bc0


	//   ....[67]....
        /*0354*/ 	.word	0x00001c20


	//   ....[68]....
        /*0358*/ 	.word	0x00001c30


	//   ....[69]....
        /*035c*/ 	.word	0x00001ca0


	//   ....[70]....
        /*0360*/ 	.word	0x00001cd0


	//   ....[71]....
        /*0364*/ 	.word	0x00001f00


	//   ....[72]....
        /*0368*/ 	.word	0x00001f10


	//   ....[73]....
        /*036c*/ 	.word	0x00001f60


	//   ....[74]....
        /*0370*/ 	.word	0x00001f70


	//   ....[75]....
        /*0374*/ 	.word	0x00001fc0


	//   ....[76]....
        /*0378*/ 	.word	0x00001fd0


	//   ....[77]....
        /*037c*/ 	.word	0x00002020


	//   ....[78]....
        /*0380*/ 	.word	0x00002030


	//   ....[79]....
        /*0384*/ 	.word	0x00002080


	//   ....[80]....
        /*0388*/ 	.word	0x00002090


	//   ....[81]....
        /*038c*/ 	.word	0x000022a0


	//   ....[82]....
        /*0390*/ 	.word	0x000022e0


	//   ....[83]....
        /*0394*/ 	.word	0x00002310


	//   ....[84]....
        /*0398*/ 	.word	0x00002340


	//   ....[85]....
        /*039c*/ 	.word	0x00002360


	//----- nvinfo : EIATTR_EXIT_INSTR_OFFSETS
	.align		4
.L_4199:
        /*03a0*/ 	.byte	0x04, 0x1c
        /*03a2*/ 	.short	(.L_4201 - .L_4200)


	//   ....[0]....
.L_4200:
        /*03a4*/ 	.word	0x00001270


	//   ....[1]....
        /*03a8*/ 	.word	0x000024e0


	//   ....[2]....
        /*03ac*/ 	.word	0x000025b0


	//----- nvinfo : EIATTR_CRS_STACK_SIZE
	.align		4
.L_4201:
        /*03b0*/ 	.byte	0x04, 0x1e
        /*03b2*/ 	.short	(.L_4203 - .L_4202)
.L_4202:
        /*03b4*/ 	.word	0x00000000
.L_4203:


//--------------------- .nv.info._ZN4vllm3moe44grouped_topk_fused_small_expert_count_kernelI6__halffiLNS0_11ScoringFuncE1ELi512ELb0ELi22EEEvPT_PfPT1_PKT0_llllllbd --------------------------
	.section	.nv.info._ZN4vllm3moe44grouped_topk_fused_small_expert_count_kernelI6__halffiLNS0_11ScoringFuncE1ELi512ELb0ELi22EEEvPT_PfPT1_PKT0_llllllbd,"",@"SHT_CUDA_INFO"
	.sectionflags	@""
	.align	4


	//----- nvinfo : EIATTR_CUDA_API_VERSION
	.align		4
        /*0000*/ 	.byte	0x04, 0x37
        /*0002*/ 	.short	(.L_4205 - .L_4204)
.L_4204:
        /*0004*/ 	.word	0x00000082


	//----- nvinfo : EIATTR_SW2861232_WAR
	.align		4
.L_4205:
        /*0008*/ 	.byte	0x01, 0x35
	.zero		2


	//----- nvinfo : EIATTR_PARAM_CBANK
	.align		4
        /*000c*/ 	.byte	0x04, 0x0a
        /*000e*/ 	.short	(.L_4207 - .L_4206)
	.align		4
.L_4206:
        /*0010*/ 	.word	index@(.nv.constant0._ZN4vllm3moe44grouped_topk_fused_small_expert_count_kernelI6__halffiLNS0_11ScoringFuncE1ELi512ELb0ELi22EEEvPT_PfPT1_PKT0_llllllbd)
        /*0014*/ 	.short	0x0160
        /*0016*/ 	.short	0x0060


	//----- nvinfo : EIATTR_CBANK_PARAM_SIZE
	.align		4
.L_4207:
        /*0018*/ 	.byte	0x03, 0x19
        /*001a*/ 	.short	0x0060


	//----- nvinfo : EIATTR_KPARAM_INFO
	.align		4
        /*001c*/ 	.byte	0x04, 0x17
        /*001e*/ 	.short	(.L_4209 - .L_4208)
.L_4208:
        /*0020*/ 	.word	0x00000000
        /*0024*/ 	.short	0x000b
        /*0026*/ 	.short	0x0058
        /*0028*/ 	.byte	0x00, 0xf0, 0x21, 0x00


	//----- nvinfo : EIATTR_KPARAM_INFO
	.align		4
.L_4209:
        /*002c*/ 	.byte	0x04, 0x17
        /*002e*/ 	.short	(.L_4211 - .L_4210)
.L_4210:
        /*0030*/ 	.word	0x00000000
        /*0034*/ 	.short	0x000a
        /*0036*/ 	.short	0x0050
        /*0038*/ 	.byte	0x00, 0xf0, 0x05, 0x00


	//----- nvinfo : EIATTR_KPARAM_INFO
	.align		4
.L_4211:
        /*003c*/ 	.byte	0x04, 0x17
        /*003e*/ 	.short	(.L_4213 - .L_4212)
.L_4212:
        /*0040*/ 	.word	0x00000000
        /*0044*/ 	.short	0x0009
        /*0046*/ 	.short	0x0048
        /*0048*/ 	.byte	0x00, 0xf0, 0x21, 0x00


	//----- nvinfo : EIATTR_KPARAM_INFO
	.align		4
.L_4213:
        /*004c*/ 	.byte	0x04, 0x17
        /*004e*/ 	.short	(.L_4215 - .L_4214)
.L_4214:
        /*0050*/ 	.word	0x00000000
        /*0054*/ 	.short	0x0008
        /*0056*/ 	.short	0x0040
        /*0058*/ 	.byte	0x00, 0xf0, 0x21, 0x00


	//----- nvinfo : EIATTR_KPARAM_INFO
	.align		4
.L_4215:
        /*005c*/ 	.byte	0x04, 0x17
        /*005e*/ 	.short	(.L_4217 - .L_4216)
.L_4216:
        /*0060*/ 	.word	0x00000000
        /*0064*/ 	.short	0x0007
        /*0066*/ 	.short	0x0038
        /*0068*/ 	.byte	0x00, 0xf0, 0x21, 0x00


	//----- nvinfo : EIATTR_KPARAM_INFO
	.align		4
.L_4217:
        /*006c*/ 	.byte	0x04, 0x17
        /*006e*/ 	.short	(.L_4219 - .L_4218)
.L_4218:
        /*0070*/ 	.word	0x00000000
        /*0074*/ 	.short	0x0006
        /*0076*/ 	.short	0x0030
        /*0078*/ 	.byte	0x00, 0xf0, 0x21, 0x00


	//----- nvinfo : EIATTR_KPARAM_INFO
	.align		4
.L_4219:
        /*007c*/ 	.byte	0x04, 0x17
        /*007e*/ 	.short	(.L_4221 - .L_4220)
.L_4220:
        /*0080*/ 	.word	0x00000000
        /*0084*/ 	.short	0x0005
        /*0086*/ 	.short	0x0028
        /*0088*/ 	.byte	0x00, 0xf0, 0x21, 0x00


	//----- nvinfo : EIATTR_KPARAM_INFO
	.align		4
.L_4221:
        /*008c*/ 	.byte	0x04, 0x17
        /*008e*/ 	.short	(.L_4223 - .L_4222)
.L_4222:
        /*0090*/ 	.word	0x00000000
        /*0094*/ 	.short	0x0004
        /*0096*/ 	.short	0x0020
        /*0098*/ 	.byte	0x00, 0xf0, 0x21, 0x00


	//----- nvinfo : EIATTR_KPARAM_INFO
	.align		4
.L_4223:
        /*009c*/ 	.byte	0x04, 0x17
        /*009e*/ 	.short	(.L_4225 - .L_4224)
.L_4224:
        /*00a0*/ 	.word	0x00000000
        /*00a4*/ 	.short	0x0003
        /*00a6*/ 	.short	0x0018
        /*00a8*/ 	.byte	0x00, 0xf0, 0x21, 0x00


	//----- nvinfo : EIATTR_KPARAM_INFO
	.align		4
.L_4225:
        /*00ac*/ 	.byte	0x04, 0x17
        /*00ae*/ 	.short	(.L_4227 - .L_4226)
.L_4226:
        /*00b0*/ 	.word	0x00000000
        /*00b4*/ 	.short	0x0002
        /*00b6*/ 	.short	0x0010
        /*00b8*/ 	.byte	0x00, 0xf0, 0x21, 0x00


	//----- nvinfo : EIATTR_KPARAM_INFO
	.align		4
.L_4227:
        /*00bc*/ 	.byte	0x04, 0x17
        /*00be*/ 	.short	(.L_4229 - .L_4228)
.L_4228:
        /*00c0*/ 	.word	0x00000000
        /*00c4*/ 	.short	0x0001
        /*00c6*/ 	.short	0x0008
        /*00c8*/ 	.byte	0x00, 0xf0, 0x21, 0x00


	//----- nvinfo : EIATTR_KPARAM_INFO
	.align		4
.L_4229:
        /*00cc*/ 	.byte	0x04, 0x17
        /*00ce*/ 	.short	(.L_4231 - .L_4230)
.L_4230:
        /*00d0*/ 	.word	0x00000000
        /*00d4*/ 	.short	0x0000
        /*00d6*/ 	.short	0x0000
        /*00d8*/ 	.byte	0x00, 0xf0, 0x21, 0x00


	//----- nvinfo : EIATTR_MAXREG_COUNT
	.align		4
.L_4231:
        /*00dc*/ 	.byte	0x03, 0x1b
        /*00de*/ 	.short	0x00ff


	//----- nvinfo : EIATTR_NUM_BARRIERS
	.align		4
        /*00e0*/ 	.byte	0x02, 0x4c
        /*00e2*/ 	.byte	0x01
	.zero		1


	//----- nvinfo : EIATTR_MERCURY_ISA_VERSION
	.align		4
        /*00e4*/ 	.byte	0x03, 0x5f
        /*00e6*/ 	.short	0x0000


	//----- nvinfo : EIATTR_COOP_GROUP_MASK_REGIDS
	.align		4
        /*00e8*/ 	.byte	0x04, 0x29
        /*00ea*/ 	.short	(.L_4233 - .L_4232)


	//   ....[0]....
.L_4232:
        /*00ec*/ 	.word	0xffffffff


	//   ....[1]....
        /*00f0*/ 	.word	0xffffffff


	//   ....[2]....
        /*00f4*/ 	.word	0xffffffff


	//   ....[3]....
        /*00f8*/ 	.word	0xffffffff


	//   ....[4]....
        /*00fc*/ 	.word	0xffffffff


	//   ....[5]....
        /*0100*/ 	.word	0xffffffff


	//   ....[6]....
        /*0104*/ 	.word	0xffffffff


	//   ....[7]....
        /*0108*/ 	.word	0xffffffff


	//   ....[8]....
        /*010c*/ 	.word	0xffffffff


	//   ....[9]....
        /*0110*/ 	.word	0xffffffff


	//   ....[10]....
        /*0114*/ 	.word	0xffffffff


	//   ....[11]....
        /*0118*/ 	.word	0xffffffff


	//   ....[12]....
        /*011c*/ 	.word	0xffffffff


	//   ....[13]....
        /*0120*/ 	.word	0xffffffff


	//   ....[14]....
        /*0124*/ 	.word	0xffffffff


	//   ....[15]....
        /*0128*/ 	.word	0xffffffff


	//   ....[16]....
        /*012c*/ 	.word	0xffffffff


	//   ....[17]....
        /*0130*/ 	.word	0xffffffff


	//   ....[18]....
        /*0134*/ 	.word	0xffffffff


	//   ....[19]....
        /*0138*/ 	.word	0xffffffff


	//   ....[20]....
        /*013c*/ 	.word	0xffffffff


	//   ....[21]....
        /*0140*/ 	.word	0xffffffff


	//   ....[22]....
        /*0144*/ 	.word	0xffffffff


	//   ....[23]....
        /*0148*/ 	.word	0xffffffff


	//   ....[24]....
        /*014c*/ 	.word	0xffffffff


	//   ....[25]....
        /*0150*/ 	.word	0xffffffff


	//   ....[26]....
        /*0154*/ 	.word	0xffffffff


	//   ....[27]....
        /*0158*/ 	.word	0xffffffff


	//   ....[28]....
        /*015c*/ 	.word	0xffffffff


	//   ....[29]....
        /*0160*/ 	.word	0xffffffff


	//   ....[30]....
        /*0164*/ 	.word	0xffffffff


	//   ....[31]....
        /*0168*/ 	.word	0xffffffff


	//   ....[32]....
        /*016c*/ 	.word	0xffffffff


	//   ....[33]....
        /*0170*/ 	.word	0xffffffff


	//   ....[34]....
        /*0174*/ 	.word	0xffffffff


	//   ....[35]....
        /*0178*/ 	.word	0xffffffff


	//   ....[36]....
        /*017c*/ 	.word	0xffffffff


	//   ....[37]....
        /*0180*/ 	.word	0xffffffff


	//   ....[38]....
        /*0184*/ 	.word	0xffffffff


	//   ....[39]....
        /*0188*/ 	.word	0xffffffff


	//   ....[40]....
        /*018c*/ 	.word	0xffffffff


	//   ....[41]....
        /*0190*/ 	.word	0xffffffff


	//   ....[42]....
        /*0194*/ 	.word	0xffffffff


	//   ....[43]....
        /*0198*/ 	.word	0xffffffff


	//   ....[44]....
        /*019c*/ 	.word	0xffffffff


	//   ....[45]....
        /*01a0*/ 	.word	0xffffffff


	//   ....[46]....
        /*01a4*/ 	.word	0xffffffff


	//   ....[47]....
        /*01a8*/ 	.word	0xffffffff


	//   ....[48]....
        /*01ac*/ 	.word	0xffffffff


	//   ....[49]....
        /*01b0*/ 	.word	0xffffffff


	//   ....[50]....
        /*01b4*/ 	.word	0xffffffff


	//   ....[51]....
        /*01b8*/ 	.word	0xffffffff


	//   ....[52]....
        /*01bc*/ 	.word	0xffffffff


	//   ....[53]....
        /*01c0*/ 	.word	0xffffffff


	//   ....[54]....
        /*01c4*/ 	.word	0xffffffff


	//   ....[55]....
        /*01c8*/ 	.word	0xffffffff


	//   ....[56]....
        /*01cc*/ 	.word	0xffffffff


	//   ....[57]....
        /*01d0*/ 	.word	0xffffffff


	//   ....[58]....
        /*01d4*/ 	.word	0xffffffff


	//   ....[59]....
        /*01d8*/ 	.word	0xffffffff


	//   ....[60]....
        /*01dc*/ 	.word	0xffffffff


	//   ....[61]....
        /*01e0*/ 	.word	0xffffffff


	//   ....[62]....
        /*01e4*/ 	.word	0xffffffff


	//   ....[63]....
        /*01e8*/ 	.word	0xffffffff


	//   ....[64]....
        /*01ec*/ 	.word	0xffffffff


	//   ....[65]....
        /*01f0*/ 	.word	0xffffffff


	//----- nvinfo : EIATTR_COOP_GROUP_INSTR_OFFSETS
	.align		4
.L_4233:
        /*01f4*/ 	.byte	0x04, 0x28
        /*01f6*/ 	.short	(.L_4235 - .L_4234)


	//   ....[0]....
.L_4234:
        /*01f8*/ 	.word	0x00000190


	//   ....[1]....
        /*01fc*/ 	.word	0x000008d0


	//   ....[2]....
        /*0200*/ 	.word	0x00000900


	//   ....[3]....
        /*0204*/ 	.word	0x00000980


	//   ....[4]....
        /*0208*/ 	.word	0x00000990


	//   ....[5]....
        /*020c*/ 	.word	0x000009e0


	//   ....[6]....
        /*0210*/ 	.word	0x000009f0


	//   ....[7]....
        /*0214*/ 	.word	0x00000a40


	//   ....[8]....
        /*0218*/ 	.word	0x00000a50


	//   ....[9]....
        /*021c*/ 	.word	0x00000aa0


	//   ....[10]....
        /*0220*/ 	.word	0x00000ab0


	//   ....[11]....
        /*0224*/ 	.word	0x00000b70


	//   ....[12]....
        /*0228*/ 	.word	0x00000ba0


	//   ....[13]....
        /*022c*/ 	.word	0x00000c20


	//   ....[14]....
        /*0230*/ 	.word	0x00000c30


	//   ....[15]....
        /*0234*/ 	.word	0x00000c80


	//   ....[16]....
        /*0238*/ 	.word	0x00000c90


	//   ....[17]....
        /*023c*/ 	.word	0x00000ce0


	//   ....[18]....
        /*0240*/ 	.word	0x00000cf0


	//   ....[19]....
        /*0244*/ 	.word	0x00000d60


	//   ....[20]....
        /*0248*/ 	.word	0x00000d90


	//   ....[21]....
        /*024c*/ 	.word	0x00000f10


	//   ....[22]....
        /*0250*/ 	.word	0x00000f20


	//   ....[23]....
        /*0254*/ 	.word	0x00000f70


	//   ....[24]....
        /*0258*/ 	.word	0x00000f80


	//   ....[25]....
        /*025c*/ 	.word	0x00000fd0


	//   ....[26]....
        /*0260*/ 	.word	0x00000fe0


	//   ....[27]....
        /*0264*/ 	.word	0x00001030


	//   ....[28]....
        /*0268*/ 	.word	0x00001040


	//   ....[29]....
        /*026c*/ 	.word	0x00001090


	//   ....[30]....
        /*0270*/ 	.word	0x000010a0


	//   ....[31]....
        /*0274*/ 	.word	0x000017a0


	//   ....[32]....
        /*0278*/ 	.word	0x000017c0


	//   ....[33]....
        /*027c*/ 	.word	0x00001810


	//   ....[34]....
        /*0280*/ 	.word	0x00001820


	//   ....[35]....
        /*0284*/ 	.word	0x00001870


	//   ....[36]....
        /*0288*/ 	.word	0x00001880


	//   ....[37]....
        /*028c*/ 	.word	0x000018d0


	//   ....[38]....
        /*0290*/ 	.word	0x000018e0


	//   ....[39]....
        /*0294*/ 	.word	0x00001940


	//   ....[40]....
        /*0298*/ 	.word	0x00001960


	//   ....[41]....
        /*029c*/ 	.word	0x00001a20


	//   ....[42]....
        /*02a0*/ 	.word	0x00001a40


	//   ....[43]....
        /*02a4*/ 	.word	0x00001a90


	//   ....[44]....
        /*02a8*/ 	.word	0x00001aa0


	//   ....[45]....
        /*02ac*/ 	.word	0x00001af0


	//   ....[46]....
        /*02b0*/ 	.word	0x00001b00


	//   ....[47]....
        /*02b4*/ 	.word	0x00001b70


	//   ....[48]....
        /*02b8*/ 	.word	0x00001b80


	//   ....[49]....
        /*02bc*/ 	.word	0x00001bf0


	//   ....[50]....
        /*02c0*/ 	.word	0x00001c10


	//   ....[51]....
        /*02c4*/ 	.word	0x00001d80


	//   ....[52]....
        /*02c8*/ 	.word	0x00001d90


	//   ....[53]....
        /*02cc*/ 	.word	0x00001de0


	//   ....[54]....
        /*02d0*/ 	.word	0x00001df0


	//   ....[55]....
        /*02d4*/ 	.word	0x00001e40


	//   ....[56]....
        /*02d8*/ 	.word	0x00001e50


	//   ....[57]....
        /*02dc*/ 	.word	0x00001ea0


	//   ....[58]....
        /*02e0*/ 	.word	0x00001eb0


	//   ....[59]....
        /*02e4*/ 	.word	0x00001f00


	//   ....[60]....
        /*02e8*/ 	.word	0x00001f10


	//   ....[61]....
        /*02ec*/ 	.word	0x000020c0


	//   ....[62]....
        /*02f0*/ 	.word	0x00002100


	//   ....[63]....
        /*02f4*/ 	.word	0x00002120


	//   ....[64]....
        /*02f8*/ 	.word	0x00002140


	//   ....[65]....
        /*02fc*/ 	.word	0x00002170


	//----- nvinfo : EIATTR_EXIT_INSTR_OFFSETS
	.align		4
.L_4235:
        /*0300*/ 	.byte	0x04, 0x1c
        /*0302*/ 	.short	(.L_4237 - .L_4236)


	//   ....[0]....
.L_4236:
        /*0304*/ 	.word	0x000012e0


	//   ....[1]....
        /*0308*/ 	.word	0x00002300


	//   ....[2]....
        /*030c*/ 	.word	0x000023e0


	//----- nvinfo : EIATTR_CRS_STACK_SIZE
	.align		4
.L_4237:
        /*0310*/ 	.byte	0x04, 0x1e
        /*0312*/ 	.short	(.L_4239 - .L_4238)
.L_4238:
        /*0314*/ 	.word	0x00000000
.L_4239:


//--------------------- .nv.info._ZN4vllm3moe44grouped_topk_fused_small_expert_count_kernelI6__halffiLNS0_11ScoringFuncE1ELi256ELb1ELi8EEEvPT_PfPT1_PKT0_llllllbd --------------------------
	.section	.nv.info._ZN4vllm3moe44grouped_topk_fused_small_expert_count_kernelI6__halffiLNS0_11ScoringFuncE1ELi256ELb1ELi8EEEvPT_PfPT1_PKT0_llllllbd,"",@"SHT_CUDA_INFO"
	.sectionflags	@""
	.align	4


	//----- nvinfo : EIATTR_CUDA_API_VERSION
	.align		4
        /*0000*/ 	.byte	0x04, 0x37
        /*0002*/ 	.short	(.L_4241 - .L_4240)
.L_4240:
        /*0004*/ 	.word	0x00000082


	//----- nvinfo : EIATTR_SW2861232_WAR
	.align		4
.L_4241:
        /*0008*/ 	.byte	0x01, 0x35
	.zero		2


	//----- nvinfo : EIATTR_PARAM_CBANK
	.align		4
        /*000c*/ 	.byte	0x04, 0x0a
        /*000e*/ 	.short	(.L_4243 - .L_4242)
	.align		4
.L_4242:
        /*0010*/ 	.word	index@(.nv.constant0._ZN4vllm3moe44grouped_topk_fused_small_expert_count_kernelI6__halffiLNS0_11ScoringFuncE1ELi256ELb1ELi8EEEvPT_PfPT1_PKT0_llllllbd)
        /*0014*/ 	.short	0x0160
        /*0016*/ 	.short	0x0060


	//----- nvinfo : EIATTR_CBANK_PARAM_SIZE
	.align		4
.L_4243:
        /*0018*/ 	.byte	0x03, 0x19
        /*001a*/ 	.short	0x0060


	//----- nvinfo : EIATTR_KPARAM_INFO
	.align		4
        /*001c*/ 	.byte	0x04, 0x17
        /*001e*/ 	.short	(.L_4245 - .L_4244)
.L_4244:
        /*0020*/ 	.word	0x00000000
        /*0024*/ 	.short	0x000b
        /*0026*/ 	.short	0x0058
        /*0028*/ 	.byte	0x00, 0xf0, 0x21, 0x00


	//----- nvinfo : EIATTR_KPARAM_INFO
	.align		4
.L_4245:
        /*002c*/ 	.byte	0x04, 0x17
        /*002e*/ 	.short	(.L_4247 - .L_4246)
.L_4246:
        /*0030*/ 	.word	0x00000000
        /*0034*/ 	.short	0x000a
        /*0036*/ 	.short	0x0050
        /*0038*/ 	.byte	0x00, 0xf0, 0x05, 0x00


	//----- nvinfo : EIATTR_KPARAM_INFO
	.align		4
.L_4247:
        /*003c*/ 	.byte	0x04, 0x17
        /*003e*/ 	.short	(.L_4249 - .L_4248)
.L_4248:
        /*0040*/ 	.word	0x00000000
        /*0044*/ 	.short	0x0009
        /*0046*/ 	.short	0x0048
        /*0048*/ 	.byte	0x00, 0xf0, 0x21, 0x00


	//----- nvinfo : EIATTR_KPARAM_INFO
	.align		4
.L_4249:
        /*004c*/ 	.byte	0x04, 0x17
        /*004e*/ 	.short	(.L_4251 - .L_4250)
.L_4250:
        /*0050*/ 	.word	0x00000000
        /*0054*/ 	.short	0x0008
        /*0056*/ 	.short	0x0040
        /*0058*/ 	.byte	0x00, 0xf0, 0x21, 0x00


	//----- nvinfo : EIATTR_KPARAM_INFO
	.align		4
.L_4251:
        /*005c*/ 	.byte	0x04, 0x17
        /*005e*/ 	.short	(.L_4253 - .L_4252)
.L_4252:
        /*0060*/ 	.word	0x00000000
        /*0064*/ 	.short	0x0007
        /*0066*/ 	.short	0x0038
        /*0068*/ 	.byte	0x00, 0xf0, 0x21, 0x00


	//----- nvinfo : EIATTR_KPARAM_INFO
	.align		4
.L_4253:
        /*006c*/ 	.byte	0x04, 0x17
        /*006e*/ 	.short	(.L_4255 - .L_4254)
.L_4254:
        /*0070*/ 	.word	0x00000000
        /*0074*/ 	.short	0x0006
        /*0076*/ 	.short	0x0030
        /*0078*/ 	.byte	0x00, 0xf0, 0x21, 0x00


	//----- nvinfo : EIATTR_KPARAM_INFO
	.align		4
.L_4255:
        /*007c*/ 	.byte	0x04, 0x17
        /*007e*/ 	.short	(.L_4257 - .L_4256)
.L_4256:
        /*0080*/ 	.word	0x00000000
        /*0084*/ 	.short	0x0005
        /*0086*/ 	.short	0x0028
        /*0088*/ 	.byte	0x00, 0xf0, 0x21, 0x00


	//----- nvinfo : EIATTR_KPARAM_INFO
	.align		4
.L_4257:
        /*008c*/ 	.byte	0x04, 0x17
        /*008e*/ 	.short	(.L_4259 - .L_4258)
.L_4258:
        /*0090*/ 	.word	0x00000000
        /*0094*/ 	.short	0x0004
        /*0096*/ 	.short	0x0020
        /*0098*/ 	.byte	0x00, 0xf0, 0x21, 0x00


	//----- nvinfo : EIATTR_KPARAM_INFO
	.align		4
.L_4259:
        /*009c*/ 	.byte	0x04, 0x17
        /*009e*/ 	.short	(.L_4261 - .L_4260)
.L_4260:
        /*00a0*/ 	.word	0x00000000
        /*00a4*/ 	.short	0x0003
        /*00a6*/ 	.short	0x0018
        /*00a8*/ 	.byte	0x00, 0xf0, 0x21, 0x00


	//----- nvinfo : EIATTR_KPARAM_INFO
	.align		4
.L_4261:
        /*00ac*/ 	.byte	0x04, 0x17
        /*00ae*/ 	.short	(.L_4263 - .L_4262)
.L_4262:
        /*00b0*/ 	.word	0x00000000
        /*00b4*/ 	.short	0x0002
        /*00b6*/ 	.short	0x0010
        /*00b8*/ 	.byte	0x00, 0xf0, 0x21, 0x00


	//----- nvinfo : EIATTR_KPARAM_INFO
	.align		4
.L_4263:
        /*00bc*/ 	.byte	0x04, 0x17
        /*00be*/ 	.short	(.L_4265 - .L_4264)
.L_4264:
        /*00c0*/ 	.word	0x00000000
        /*00c4*/ 	.short	0x0001
        /*00c6*/ 	.short	0x0008
        /*00c8*/ 	.byte	0x00, 0xf0, 0x21, 0x00


	//----- nvinfo : EIATTR_KPARAM_INFO
	.align		4
.L_4265:
        /*00cc*/ 	.byte	0x04, 0x17
        /*00ce*/ 	.short	(.L_4267 - .L_4266)
.L_4266:
        /*00d0*/ 	.word	0x00000000
        /*00d4*/ 	.short	0x0000
        /*00d6*/ 	.short	0x0000
        /*00d8*/ 	.byte	0x00, 0xf0, 0x21, 0x00


	//----- nvinfo : EIATTR_MAXREG_COUNT
	.align		4
.L_4267:
        /*00dc*/ 	.byte	0x03, 0x1b
        /*00de*/ 	.short	0x00ff


	//----- nvinfo : EIATTR_NUM_BARRIERS
	.align		4
        /*00e0*/ 	.byte	0x02, 0x4c
        /*00e2*/ 	.byte	0x01
	.zero		1


	//----- nvinfo : EIATTR_MERCURY_ISA_VERSION
	.align		4
        /*00e4*/ 	.byte	0x03, 0x5f
        /*00e6*/ 	.short	0x0000


	//----- nvinfo : EIATTR_COOP_GROUP_MASK_REGIDS
	.align		4
        /*00e8*/ 	.byte	0x04, 0x29
        /*00ea*/ 	.short	(.L_4269 - .L_4268)


	//   ....[0]....
.L_4268:
        /*00ec*/ 	.word	0xffffffff


	//   ....[1]....
        /*00f0*/ 	.word	0xffffffff


	//   ....[2]....
        /*00f4*/ 	.word	0xffffffff


	//   ....[3]....
        /*00f8*/ 	.word	0xffffffff


	//   ....[4]....
        /*00fc*/ 	.word	0xffffffff


	//   ....[5]....
        /*0100*/ 	.word	0xffffffff


	//   ....[6]....
        /*0104*/ 	.word	0xffffffff


	//   ....[7]....
        /*0108*/ 	.word	0xffffffff


	//   ....[8]....
        /*010c*/ 	.word	0xffffffff


	//   ....[9]....
        /*0110*/ 	.word	0xffffffff


	//   ....[10]....
        /*0114*/ 	.word	0xffffffff


	//   ....[11]....
        /*0118*/ 	.word	0xffffffff


	//   ....[12]....
        /*011c*/ 	.word	0xffffffff


	//   ....[13]....
        /*0120*/ 	.word	0xffffffff


	//   ....[14]....
        /*0124*/ 	.word	0xffffffff


	//   ....[15]....
        /*0128*/ 	.word	0xffffffff


	//   ....[16]....
        /*012c*/ 	.word	0xffffffff


	//   ....[17]....
        /*0130*/ 	.word	0xffffffff


	//   ....[18]....
        /*0134*/ 	.word	0xffffffff


	//   ....[19]....
        /*0138*/ 	.word	0xffffffff


	//   ....[20]....
        /*013c*/ 	.word	0xffffffff


	//   ....[21]....
        /*0140*/ 	.word	0xffffffff


	//   ....[22]....
        /*0144*/ 	.word	0xffffffff


	//   ....[23]....
        /*0148*/ 	.word	0xffffffff


	//   ....[24]....
        /*014c*/ 	.word	0xffffffff


	//   ....[25]....
        /*0150*/ 	.word	0xffffffff


	//   ....[26]....
        /*0154*/ 	.word	0xffffffff


	//   ....[27]....
        /*0158*/ 	.word	0xffffffff


	//   ....[28]....
        /*015c*/ 	.word	0xffffffff


	//   ....[29]....
        /*0160*/ 	.word	0xffffffff


	//   ....[30]....
        /*0164*/ 	.word	0xffffffff


	//   ....[31]....
        /*0168*/ 	.word	0xffffffff


	//   ....[32]....
        /*016c*/ 	.word	0xffffffff


	//   ....[33]....
        /*0170*/ 	.word	0xffffffff


	//   ....[34]....
        /*0174*/ 	.word	0xffffffff


	//   ....[35]....
        /*0178*/ 	.word	0xffffffff


	//   ....[36]....
        /*017c*/ 	.word	0xffffffff


	//   ....[37]....
        /*0180*/ 	.word	0xffffffff


	//   ....[38]....
        /*0184*/ 	.word	0xffffffff


	//   ....[39]....
        /*0188*/ 	.word	0xffffffff


	//   ....[40]....
        /*018c*/ 	.word	0xffffffff


	//   ....[41]....
        /*0190*/ 	.word	0xffffffff


	//   ....[42]....
        /*0194*/ 	.word	0xffffffff


	//   ....[43]....
        /*0198*/ 	.word	0xffffffff


	//   ....[44]....
        /*019c*/ 	.word	0xffffffff


	//   ....[45]....
        /*01a0*/ 	.word	0xffffffff


	//   ....[46]....
        /*01a4*/ 	.word	0xffffffff


	//   ....[47]....
        /*01a8*/ 	.word	0xffffffff


	//   ....[48]....
        /*01ac*/ 	.word	0xffffffff


	//   ....[49]....
        /*01b0*/ 	.word	0xffffffff


	//   ....[50]....
        /*01b4*/ 	.word	0xffffffff


	//   ....[51]....
        /*01b8*/ 	.word	0xffffffff


	//   ....[52]....
        /*01bc*/ 	.word	0xffffffff


	//   ....[53]....
        /*01c0*/ 	.word	0xffffffff


	//   ....[54]....
        /*01c4*/ 	.word	0xffffffff


	//   ....[55]....
        /*01c8*/ 	.word	0xffffffff


	//   ....[56]....
        /*01cc*/ 	.word	0xffffffff


	//   ....[57]....
        /*01d0*/ 	.word	0xffffffff


	//   ....[58]....
        /*01d4*/ 	.word	0xffffffff


	//   ....[59]....
        /*01d8*/ 	.word	0xffffffff


	//   ....[60]....
        /*01dc*/ 	.word	0xffffffff


	//   ....[61]....
        /*01e0*/ 	.word	0xffffffff


	//   ....[62]....
        /*01e4*/ 	.word	0xffffffff


	//   ....[63]....
        /*01e8*/ 	.word	0xffffffff


	//   ....[64]....
        /*01ec*/ 	.word	0xffffffff


	//   ....[65]....
        /*01f0*/ 	.word	0xffffffff


	//   ....[66]....
        /*01f4*/ 	.word	0xffffffff


	//   ....[67]....
        /*01f8*/ 	.word	0xffffffff


	//   ....[68]....
        /*01fc*/ 	.word	0xffffffff


	//   ....[69]....
        /*0200*/ 	.word	0xffffffff


	//   ....[70]....
        /*0204*/ 	.word	0xffffffff


	//   ....[71]....
        /*0208*/ 	.word	0xffffffff


	//   ....[72]....
        /*020c*/ 	.word	0xffffffff


	//   ....[73]....
        /*0210*/ 	.word	0xffffffff


	//   ....[74]....
        /*0214*/ 	.word	0xffffffff


	//   ....[75]....
        /*0218*/ 	.word	0xffffffff


	//   ....[76]....
        /*021c*/ 	.word	0xffffffff


	//   ....[77]....
        /*0220*/ 	.word	0xffffffff


	//   ....[78]....
        /*0224*/ 	.word	0xffffffff


	//   ....[79]....
        /*0228*/ 	.word	0xffffffff


	//   ....[80]....
        /*022c*/ 	.word	0xffffffff


	//   ....[81]....
        /*0230*/ 	.word	0xffffffff


	//   ....[82]....
        /*0234*/ 	.word	0xffffffff


	//   ....[83]....
        /*0238*/ 	.word	0xffffffff


	//   ....[84]....
        /*023c*/ 	.word	0xffffffff


	//   ....[85]....
        /*0240*/ 	.word	0xffffffff


	//   ....[86]....
        /*0244*/ 	.word	0xffffffff


	//   ....[87]....
        /*0248*/ 	.word	0xffffffff


	//   ....[88]....
        /*024c*/ 	.word	0xffffffff


	//   ....[89]....
        /*0250*/ 	.word	0xffffffff


	//   ....[90]....
        /*0254*/ 	.word	0xffffffff


	//   ....[91]....
        /*0258*/ 	.word	0xffffffff


	//----- nvinfo : EIATTR_COOP_GROUP_INSTR_OFFSETS
	.align		4
.L_4269:
        /*025c*/ 	.byte	0x04, 0x28
        /*025e*/ 	.short	(.L_4271 - .L_4270)


	//   ....[0]....
.L_4270:
        /*0260*/ 	.word	0x00000040


	//   ....[1]....
        /*0264*/ 	.word	0x00000210


	//   ....[2]....
        /*0268*/ 	.word	0x000002b0


	//   ....[3]....
        /*026c*/ 	.word	0x000002f0


	//   ....[4]....
        /*0270*/ 	.word	0x00000300


	//   ....[5]....
        /*0274*/ 	.word	0x00000350


	//   ....[6]....
        /*0278*/ 	.word	0x00000360


	//   ....[7]....
        /*027c*/ 	.word	0x000003b0


	//   ....[8]....
        /*0280*/ 	.word	0x000003c0


	//   ....[9]....
        /*0284*/ 	.word	0x00000410


	//   ....[10]....
        /*0288*/ 	.word	0x00000420


	//   ....[11]....
        /*028c*/ 	.word	0x000004a0


	//   ....[12]....
        /*0290*/ 	.word	0x000004e0


	//   ....[13]....
        /*0294*/ 	.word	0x000004f0


	//   ....[14]....
        /*0298*/ 	.word	0x00000550


	//   ....[15]....
        /*029c*/ 	.word	0x00000560


	//   ....[16]....
        /*02a0*/ 	.word	0x000005e0


	//   ....[17]....
        /*02a4*/ 	.word	0x000005f0


	//   ....[18]....
        /*02a8*/ 	.word	0x00000640


	//   ....[19]....
        /*02ac*/ 	.word	0x00000650


	//   ....[20]....
        /*02b0*/ 	.word	0x000007e0


	//   ....[21]....
        /*02b4*/ 	.word	0x000007f0


	//   ....[22]....
        /*02b8*/ 	.word	0x00000840


	//   ....[23]....
        /*02bc*/ 	.word	0x00000850


	//   ....[24]....
        /*02c0*/ 	.word	0x000008a0


	//   ....[25]....
        /*02c4*/ 	.word	0x000008b0


	//   ....[26]....
        /*02c8*/ 	.word	0x00000900


	//   ....[27]....
        /*02cc*/ 	.word	0x00000910


	//   ....[28]....
        /*02d0*/ 	.word	0x00000970


	//   ....[29]....
        /*02d4*/ 	.word	0x00000980


	//   ....[30]....
        /*02d8*/ 	.word	0x00000a10


	//   ....[31]....
        /*02dc*/ 	.word	0x00000a50


	//   ....[32]....
        /*02e0*/ 	.word	0x00000a60


	//   ....[33]....
        /*02e4*/ 	.word	0x00000ab0


	//   ....[34]....
        /*02e8*/ 	.word	0x00000ac0


	//   ....[35]....
        /*02ec*/ 	.word	0x00000b10


	//   ....[36]....
        /*02f0*/ 	.word	0x00000b20


	//   ....[37]....
        /*02f4*/ 	.word	0x00000b70


	//   ....[38]....
        /*02f8*/ 	.word	0x00000b80


	//   ....[39]....
        /*02fc*/ 	.word	0x00000c20


	//   ....[40]....
        /*0300*/ 	.word	0x00000c60


	//   ....[41]....
        /*0304*/ 	.word	0x00000c70


	//   ....[42]....
        /*0308*/ 	.word	0x00000cc0


	//   ....[43]....
        /*030c*/ 	.word	0x00000cd0


	//   ....[44]....
        /*0310*/ 	.word	0x00000d20


	//   ....[45]....
        /*0314*/ 	.word	0x00000d30


	//   ....[46]....
        /*0318*/ 	.word	0x00000d80


	//   ....[47]....
        /*031c*/ 	.word	0x00000d90


	//   ....[48]....
        /*0320*/ 	.word	0x00000e20


	//   ....[49]....
        /*0324*/ 	.word	0x00000e60


	//   ....[50]....
        /*0328*/ 	.word	0x00000e70


	//   ....[51]....
        /*032c*/ 	.word	0x00000ec0


	//   ....[52]....
        /*0330*/ 	.word	0x00000ed0


	//   ....[53]....
        /*0334*/ 	.word	0x00000f30


	//   ....[54]....
        /*0338*/ 	.word	0x00000f60


	//   ....[55]....
        /*033c*/ 	.word	0x00001010


	//   ....[56]....
        /*0340*/ 	.word	0x00001050


	//   ....[57]....
        /*0344*/ 	.word	0x00001640


	//   ....[58]....
        /*0348*/ 	.word	0x00001650


	//   ....[59]....
        /*034c*/ 	.word	0x000016a0


	//   ....[60]....
        /*0350*/ 	.word	0x000016b0


	//   ....[61]....
        /*0354*/ 	.word	0x00001700


	//   ....[62]....
        /*0358*/ 	.word	0x00001710


	//   ....[63]....
        /*035c*/ 	.word	0x00001770


	//   ....[64]....
        /*0360*/ 	.word	0x00001790


	//   ....[65]....
        /*0364*/ 	.word	0x000017f0


	//   ....[66]....
        /*0368*/ 	.word	0x00001820


	//   ....[67]....
        /*036c*/ 	.word	0x000018d0


	//   ....[68]....
        /*0370*/ 	.word	0x000018f0


	//   ....[69]....
        /*0374*/ 	.word	0x00001940


	//   ....[70]....
        /*0378*/ 	.word	0x00001950


	//   ....[71]....
        /*037c*/ 	.word	0x000019a0


	//   ....[72]....
        /*0380*/ 	.word	0x000019b0


	//   ....[73]....
        /*0384*/ 	.word	0x00001a20


	//   ....[74]....
        /*0388*/ 	.word	0x00001a30


	//   ....[75]....
        /*038c*/ 	.word	0x00001a90


	//   ....[76]....
        /*0390*/ 	.word	0x00001aa0


	//   ....[77]....
        /*0394*/ 	.word	0x00001bf0


	//   ....[78]....
        /*0398*/ 	.word	0x00001c00


	//   ....[79]....
        /*039c*/ 	.word	0x00001c50


	//   ....[80]....
        /*03a0*/ 	.word	0x00001c60


	//   ....[81]....
        /*03a4*/ 	.word	0x00001cb0


	//   ....[82]....
        /*03a8*/ 	.word	0x00001cc0


	//   ....[83]....
        /*03ac*/ 	.word	0x00001d10


	//   ....[84]....
        /*03b0*/ 	.word	0x00001d20


	//   ....[85]....
        /*03b4*/ 	.word	0x00001d70


	//   ....[86]....
        /*03b8*/ 	.word	0x00001d80


	//   ....[87]....
        /*03bc*/ 	.word	0x00001ee0


	//   ....[88]....
        /*03c0*/ 	.word	0x00001f20


	//   ....[89]....
        /*03c4*/ 	.word	0x00001f40


	//   ....[90]....
        /*03c8*/ 	.word	0x00001f60


	//   ....[91]....
        /*03cc*/ 	.word	0x00001f90


	//----- nvinfo : EIATTR_EXIT_INSTR_OFFSETS
	.align		4
.L_4271:
        /*03d0*/ 	.byte	0x04, 0x1c
        /*03d2*/ 	.short	(.L_4273 - .L_4272)


	//   ....[0]....
.L_4272:
        /*03d4*/ 	.word	0x00000080


	//   ....[1]....
        /*03d8*/ 	.word	0x00000730


	//   ....[2]....
        /*03dc*/ 	.word	0x00002120


	//   ....[3]....
        /*03e0*/ 	.word	0x00002200


	//----- nvinfo : EIATTR_CRS_STACK_SIZE
	.align		4
.L_4273:
        /*03e4*/ 	.byte	0x04, 0x1e
        /*03e6*/ 	.short	(.L_4275 - .L_4274)
.L_4274:
        /*03e8*/ 	.word	0x00000000
.L_4275:


//--------------------- .nv.info._ZN4vllm3moe25grouped_topk_fused_kernelIf13__nv_bfloat16iLNS0_11ScoringFuncE1EEEvPT_PfPT1_PKT0_lllllbd --------------------------
	.section	.nv.info._ZN4vllm3moe25grouped_topk_fused_kernelIf13__nv_bfloat16iLNS0_11ScoringFuncE1EEEvPT_PfPT1_PKT0_lllllbd,"",@"SHT_CUDA_INFO"
	.sectionflags	@""
	.align	4


	//----- nvinfo : EIATTR_CUDA_API_VERSION
	.align		4
        /*0000*/ 	.byte	0x04, 0x37
        /*0002*/ 	.short	(.L_4277 - .L_4276)
.L_4276:
        /*0004*/ 	.word	0x00000082


	//----- nvinfo : EIATTR_SW2861232_WAR
	.align		4
.L_4277:
        /*0008*/ 	.byte	0x01, 0x35
	.zero		2


	//----- nvinfo : EIATTR_PARAM_CBANK
	.align		4
        /*000c*/ 	.byte	0x04, 0x0a
        /*000e*/ 	.short	(.L_4279 - .L_4278)
	.align		4
.L_4278:
        /*0010*/ 	.word	index@(.nv.constant0._ZN4vllm3moe25grouped_topk_fused_kernelIf13__nv_bfloat16iLNS0_11ScoringFuncE1EEEvPT_PfPT1_PKT0_lllllbd)
        /*0014*/ 	.short	0x0160
        /*0016*/ 	.short	0x0058


	//----- nvinfo : EIATTR_CBANK_PARAM_SIZE
	.align		4
.L_4279:
        /*0018*/ 	.byte	0x03, 0x19
        /*001a*/ 	.short	0x0058


	//----- nvinfo : EIATTR_KPARAM_INFO
	.align		4
        /*001c*/ 	.byte	0x04, 0x17
        /*001e*/ 	.short	(.L_4281 - .L_4280)
.L_4280:
        /*0020*/ 	.word	0x00000000
        /*0024*/ 	.short	0x000a
        /*0026*/ 	.short	0x0050
        /*0028*/ 	.byte	0x00, 0xf0, 0x21, 0x00


	//----- nvinfo : EIATTR_KPARAM_INFO
	.align		4
.L_4281:
        /*002c*/ 	.byte	0x04, 0x17
        /*002e*/ 	.short	(.L_4283 - .L_4282)
.L_4282:
        /*0030*/ 	.word	0x00000000
        /*0034*/ 	.short	0x0009
        /*0036*/ 	.short	0x0048
        /*0038*/ 	.byte	0x00, 0xf0, 0x05, 0x00


	//----- nvinfo : EIATTR_KPARAM_INFO
	.align		4
.L_4283:
        /*003c*/ 	.byte	0x04, 0x17
        /*003e*/ 	.short	(.L_4285 - .L_4284)
.L_4284:
        /*0040*/ 	.word	0x00000000
        /*0044*/ 	.short	0x0008
        /*0046*/ 	.short	0x0040
        /*0048*/ 	.byte	0x00, 0xf0, 0x21, 0x00


	//----- nvinfo : EIATTR_KPARAM_INFO
	.align		4
.L_4285:
        /*004c*/ 	.byte	0x04, 0x17
        /*004e*/ 	.short	(.L_4287 - .L_4286)
.L_4286:
        /*0050*/ 	.word	0x00000000
        /*0054*/ 	.short	0x0007
        /*0056*/ 	.short	0x0038
        /*0058*/ 	.byte	0x00, 0xf0, 0x21, 0x00


	//----- nvinfo : EIATTR_KPARAM_INFO
	.align		4
.L_4287:
        /*005c*/ 	.byte	0x04, 0x17
        /*005e*/ 	.short	(.L_4289 - .L_4288)
.L_4288:
        /*0060*/ 	.word	0x00000000
        /*0064*/ 	.short	0x0006
        /*0066*/ 	.short	0x0030
        /*0068*/ 	.byte	0x00, 0xf0, 0x21, 0x00


	//----- nvinfo : EIATTR_KPARAM_INFO
	.align		4
.L_4289:
        /*006c*/ 	.byte	0x04, 0x17
        /*006e*/ 	.short	(.L_4291 - .L_4290)
.L_4290:
        /*0070*/ 	.word	0x00000000
        /*0074*/ 	.short	0x0005
        /*0076*/ 	.short	0x0028
        /*0078*/ 	.byte	0x00, 0xf0, 0x21, 0x00


	//----- nvinfo : EIATTR_KPARAM_INFO
	.align		4
.L_4291:
        /*007c*/ 	.byte	0x04, 0x17
        /*007e*/ 	.short	(.L_4293 - .L_4292)
.L_4292:
        /*0080*/ 	.word	0x00000000
        /*0084*/ 	.short	0x0004
        /*0086*/ 	.short	0x0020
        /*0088*/ 	.byte	0x00, 0xf0, 0x21, 0x00


	//----- nvinfo : EIATTR_KPARAM_INFO
	.align		4
.L_4293:
        /*008c*/ 	.byte	0x04, 0x17
        /*008e*/ 	.short	(.L_4295 - .L_4294)
.L_4294:
        /*0090*/ 	.word	0x00000000
        /*0094*/ 	.short	0x0003
        /*0096*/ 	.short	0x0018
        /*0098*/ 	.byte	0x00, 0xf0, 0x21, 0x00


	//----- nvinfo : EIATTR_KPARAM_INFO
	.align		4
.L_4295:
        /*009c*/ 	.byte	0x04, 0x17
        /*009e*/ 	.short	(.L_4297 - .L_4296)
.L_4296:
        /*00a0*/ 	.word	0x00000000
        /*00a4*/ 	.short	0x0002
        /*00a6*/ 	.short	0x0010
        /*00a8*/ 	.byte	0x00, 0xf0, 0x21, 0x00


	//----- nvinfo : EIATTR_KPARAM_INFO
	.align		4
.L_4297:
        /*00ac*/ 	.byte	0x04, 0x17
        /*00ae*/ 	.short	(.L_4299 - .L_4298)
.L_4298:
        /*00b0*/ 	.word	0x00000000
        /*00b4*/ 	.short	0x0001
        /*00b6*/ 	.short	0x0008
        /*00b8*/ 	.byte	0x00, 0xf0, 0x21, 0x00


	//----- nvinfo : EIATTR_KPARAM_INFO
	.align		4
.L_4299:
        /*00bc*/ 	.byte	0x04, 0x17
        /*00be*/ 	.short	(.L_4301 - .L_4300)
.L_4300:
        /*00c0*/ 	.word	0x00000000
        /*00c4*/ 	.short	0x0000
        /*00c6*/ 	.short	0x0000
        /*00c8*/ 	.byte	0x00, 0xf0, 0x21, 0x00


	//----- nvinfo : EIATTR_MAXREG_COUNT
	.align		4
.L_4301:
        /*00cc*/ 	.byte	0x03, 0x1b
        /*00ce*/ 	.short	0x00ff


	//----- nvinfo : EIATTR_NUM_BARRIERS
	.align		4
        /*00d0*/ 	.byte	0x02, 0x4c
        /*00d2*/ 	.byte	0x01
	.zero		1


	//----- nvinfo : EIATTR_MERCURY_ISA_VERSION
	.align		4
        /*00d4*/ 	.byte	0x03, 0x5f
        /*00d6*/ 	.short	0x0000


	//----- nvinfo : EIATTR_COOP_GROUP_MASK_REGIDS
	.align		4
        /*00d8*/ 	.byte	0x04, 0x29
        /*00da*/ 	.short	(.L_4303 - .L_4302)


	//   ....[0]....
.L_4302:
        /*00dc*/ 	.word	0xffffffff


	//   ....[1]....
        /*00e0*/ 	.word	0xffffffff


	//   ....[2]....
        /*00e4*/ 	.word	0xffffffff


	//   ....[3]....
        /*00e8*/ 	.word	0xffffffff


	//   ....[4]....
        /*00ec*/ 	.word	0xffffffff


	//   ....[5]....
        /*00f0*/ 	.word	0xffffffff


	//   ....[6]....
        /*00f4*/ 	.word	0xffffffff


	//   ....[7]....
        /*00f8*/ 	.word	0xffffffff


	//   ....[8]....
        /*00fc*/ 	.word	0xffffffff


	//   ....[9]....
        /*0100*/ 	.word	0xffffffff


	//   ....[10]....
        /*0104*/ 	.word	0xffffffff


	//   ....[11]....
        /*0108*/ 	.word	0xffffffff


	//   ....[12]....
        /*010c*/ 	.word	0xffffffff


	//   ....[13]....
        /*0110*/ 	.word	0xffffffff


	//   ....[14]....
        /*0114*/ 	.word	0xffffffff


	//   ....[15]....
        /*0118*/ 	.word	0xffffffff


	//   ....[16]....
        /*011c*/ 	.word	0xffffffff


	//   ....[17]....
        /*0120*/ 	.word	0xffffffff


	//   ....[18]....
        /*0124*/ 	.word	0xffffffff


	//   ....[19]....
        /*0128*/ 	.word	0xffffffff


	//   ....[20]....
        /*012c*/ 	.word	0xffffffff


	//   ....[21]....
        /*0130*/ 	.word	0xffffffff


	//   ....[22]....
        /*0134*/ 	.word	0xffffffff


	//   ....[23]....
        /*0138*/ 	.word	0xffffffff


	//   ....[24]....
        /*013c*/ 	.word	0xffffffff


	//   ....[25]....
        /*0140*/ 	.word	0xffffffff


	//   ....[26]....
        /*0144*/ 	.word	0xffffffff


	//   ....[27]....
        /*0148*/ 	.word	0xffffffff


	//   ....[28]....
        /*014c*/ 	.word	0xffffffff


	//   ....[29]....
        /*0150*/ 	.word	0xffffffff


	//   ....[30]....
        /*0154*/ 	.word	0xffffffff


	//   ....[31]....
        /*0158*/ 	.word	0xffffffff


	//   ....[32]....
        /*015c*/ 	.word	0xffffffff


	//   ....[33]....
        /*0160*/ 	.word	0xffffffff


	//   ....[34]....
        /*0164*/ 	.word	0xffffffff


	//   ....[35]....
        /*0168*/ 	.word	0xffffffff


	//   ....[36]....
        /*016c*/ 	.word	0xffffffff


	//   ....[37]....
        /*0170*/ 	.word	0xffffffff


	//   ....[38]....
        /*0174*/ 	.word	0xffffffff


	//   ....[39]....
        /*0178*/ 	.word	0xffffffff


	//   ....[40]....
        /*017c*/ 	.word	0xffffffff


	//   ....[41]....
        /*0180*/ 	.word	0xffffffff


	//   ....[42]....
        /*0184*/ 	.word	0xffffffff


	//   ....[43]....
        /*0188*/ 	.word	0xffffffff


	//   ....[44]....
        /*018c*/ 	.word	0xffffffff


	//   ....[45]....
        /*0190*/ 	.word	0xffffffff


	//   ....[46]....
        /*0194*/ 	.word	0xffffffff


	//   ....[47]....
        /*0198*/ 	.word	0xffffffff


	//   ....[48]....
        /*019c*/ 	.word	0xffffffff


	//   ....[49]....
        /*01a0*/ 	.word	0xffffffff


	//   ....[50]....
        /*01a4*/ 	.word	0xffffffff


	//   ....[51]....
        /*01a8*/ 	.word	0xffffffff


	//   ....[52]....
        /*01ac*/ 	.word	0xffffffff


	//   ....[53]....
        /*01b0*/ 	.word	0xffffffff


	//   ....[54]....
        /*01b4*/ 	.word	0xffffffff


	//   ....[55]....
        /*01b8*/ 	.word	0xffffffff


	//   ....[56]....
        /*01bc*/ 	.word	0xffffffff


	//   ....[57]....
        /*01c0*/ 	.word	0xffffffff


	//   ....[58]....
        /*01c4*/ 	.word	0xffffffff


	//   ....[59]....
        /*01c8*/ 	.word	0xffffffff


	//   ....[60]....
        /*01cc*/ 	.word	0xffffffff


	//   ....[61]....
        /*01d0*/ 	.word	0xffffffff


	//   ....[62]....
        /*01d4*/ 	.word	0xffffffff


	//   ....[63]....
        /*01d8*/ 	.word	0xffffffff


	//   ....[64]....
        /*01dc*/ 	.word	0xffffffff


	//   ....[65]....
        /*01e0*/ 	.word	0xffffffff


	//   ....[66]....
        /*01e4*/ 	.word	0xffffffff


	//   ....[67]....
        /*01e8*/ 	.word	0xffffffff


	//   ....[68]....
        /*01ec*/ 	.word	0xffffffff


	//   ....[69]....
        /*01f0*/ 	.word	0xffffffff


	//   ....[70]....
        /*01f4*/ 	.word	0xffffffff


	//   ....[71]....
        /*01f8*/ 	.word	0xffffffff


	//   ....[72]....
        /*01fc*/ 	.word	0xffffffff


	//   ....[73]....
        /*0200*/ 	.word	0xffffffff


	//   ....[74]....
        /*0204*/ 	.word	0xffffffff


	//   ....[75]....
        /*0208*/ 	.word	0xffffffff


	//   ....[76]....
        /*020c*/ 	.word	0xffffffff


	//   ....[77]....
        /*0210*/ 	.word	0xffffffff


	//   ....[78]....
        /*0214*/ 	.word	0xffffffff


	//   ....[79]....
        /*0218*/ 	.word	0xffffffff


	//   ....[80]....
        /*021c*/ 	.word	0xffffffff


	//   ....[81]....
        /*0220*/ 	.word	0xffffffff


	//   ....[82]....
        /*0224*/ 	.word	0xffffffff


	//   ....[83]....
        /*0228*/ 	.word	0xffffffff


	//   ....[84]....
        /*022c*/ 	.word	0xffffffff


	//   ....[85]....
        /*0230*/ 	.word	0xffffffff


	//   ....[86]....
        /*0234*/ 	.word	0xffffffff


	//   ....[87]....
        /*0238*/ 	.word	0xffffffff


	//   ....[88]....
        /*023c*/ 	.word	0xffffffff


	//   ....[89]....
        /*0240*/ 	.word	0xffffffff


	//   ....[90]....
        /*0244*/ 	.word	0xffffffff


	//   ....[91]....
        /*0248*/ 	.word	0xffffffff


	//   ....[92]....
        /*024c*/ 	.word	0xffffffff


	//   ....[93]....
        /*0250*/ 	.word	0xffffffff


	//   ....[94]....
        /*0254*/ 	.word	0xffffffff


	//   ....[95]....
        /*0258*/ 	.word	0xffffffff


	//   ....[96]....
        /*025c*/ 	.word	0xffffffff


	//   ....[97]....
        /*0260*/ 	.word	0xffffffff


	//   ....[98]....
        /*0264*/ 	.word	0xffffffff


	//   ....[99]....
        /*0268*/ 	.word	0xffffffff


	//   ....[100]....
        /*026c*/ 	.word	0xffffffff


	//   ....[101]....
        /*0270*/ 	.word	0xffffffff


	//   ....[102]....
        /*0274*/ 	.word	0xffffffff


	//   ....[103]....
        /*0278*/ 	.word	0xffffffff


	//   ....[104]....
        /*027c*/ 	.word	0xffffffff


	//   ....[105]....
        /*0280*/ 	.word	0xffffffff


	//   ....[106]....
        /*0284*/ 	.word	0xffffffff


	//   ....[107]....
        /*0288*/ 	.word	0xffffffff


	//   ....[108]....
        /*028c*/ 	.word	0xffffffff


	//   ....[109]....
        /*0290*/ 	.word	0xffffffff


	//   ....[110]....
        /*0294*/ 	.word	0xffffffff


	//   ....[111]....
        /*0298*/ 	.word	0xffffffff


	//   ....[112]....
        /*029c*/ 	.word	0xffffffff


	//   ....[113]....
        /*02a0*/ 	.word	0xffffffff


	//   ....[114]....
        /*02a4*/ 	.word	0xffffffff


	//   ....[115]....
        /*02a8*/ 	.word	0xffffffff


	//   ....[116]....
        /*02ac*/ 	.word	0xffffffff


	//   ....[117]....
        /*02b0*/ 	.word	0xffffffff


	//   ....[118]....
        /*02b4*/ 	.word	0xffffffff


	//   ....[119]....
        /*02b8*/ 	.word	0xffffffff


	//   ....[120]....
        /*02bc*/ 	.word	0xffffffff


	//   ....[121]....
        /*02c0*/ 	.word	0xffffffff


	//   ....[122]....
        /*02c4*/ 	.word	0xffffffff


	//   ....[123]....
        /*02c8*/ 	.word	0xffffffff


	//   ....[124]....
        /*02cc*/ 	.word	0xffffffff


	//   ....[125]....
        /*02d0*/ 	.word	0xffffffff


	//   ....[126]....
        /*02d4*/ 	.word	0xffffffff


	//   ....[127]....
        /*02d8*/ 	.word	0xffffffff


	//   ....[128]....
        /*02dc*/ 	.word	0xffffffff


	//   ....[129]....
        /*02e0*/ 	.word	0xffffffff


	//   ....[130]....
        /*02e4*/ 	.word	0xffffffff


	//   ....[131]....
        /*02e8*/ 	.word	0xffffffff


	//   ....[132]....
        /*02ec*/ 	.word	0xffffffff


	//   ....[133]....
        /*02f0*/ 	.word	0xffffffff


	//   ....[134]....
        /*02f4*/ 	.word	0xffffffff


	//   ....[135]....
        /*02f8*/ 	.word	0xffffffff


	//   ....[136]....
        /*02fc*/ 	.word	0xffffffff


	//   ....[137]....
        /*0300*/ 	.word	0xffffffff


	//   ....[138]....
        /*0304*/ 	.word	0xffffffff


	//   ....[139]....
        /*0308*/ 	.word	0xffffffff


	//   ....[140]....
        /*030c*/ 	.word	0xffffffff


	//   ....[141]....
        /*0310*/ 	.word	0xffffffff


	//   ....[142]....
        /*0314*/ 	.word	0xffffffff


	//   ....[143]....
        /*0318*/ 	.word	0xffffffff


	//   ....[144]....
        /*031c*/ 	.word	0xffffffff


	//   ....[145]....
        /*0320*/ 	.word	0xffffffff


	//   ....[146]....
        /*0324*/ 	.word	0xffffffff


	//   ....[147]....
        /*0328*/ 	.word	0xffffffff


	//   ....[148]....
        /*032c*/ 	.word	0xffffffff


	//   ....[149]....
        /*0330*/ 	.word	0xffffffff


	//   ....[150]....
        /*0334*/ 	.word	0xffffffff


	//   ....[151]....
        /*0338*/ 	.word	0xffffffff


	//   ....[152]....
        /*033c*/ 	.word	0xffffffff


	//   ....[153]....
        /*0340*/ 	.word	0xffffffff


	//   ....[154]....
        /*0344*/ 	.word	0xffffffff


	//   ....[155]....
        /*0348*/ 	.word	0xffffffff


	//   ....[156]....
        /*034c*/ 	.word	0xffffffff


	//   ....[157]....
        /*0350*/ 	.word	0xffffffff


	//   ....[158]....
        /*0354*/ 	.word	0xffffffff


	//   ....[159]....
        /*0358*/ 	.word	0xffffffff


	//   ....[160]....
        /*035c*/ 	.word	0xffffffff


	//   ....[161]....
        /*0360*/ 	.word	0xffffffff


	//   ....[162]....
        /*0364*/ 	.word	0xffffffff


	//   ....[163]....
        /*0368*/ 	.word	0xffffffff


	//   ....[164]....
        /*036c*/ 	.word	0xffffffff


	//   ....[165]....
        /*0370*/ 	.word	0xffffffff


	//   ....[166]....
        /*0374*/ 	.word	0xffffffff


	//   ....[167]....
        /*0378*/ 	.word	0xffffffff


	//   ....[168]....
        /*037c*/ 	.word	0xffffffff


	//   ....[169]....
        /*0380*/ 	.word	0xffffffff


	//   ....[170]....
        /*0384*/ 	.word	0xffffffff


	//   ....[171]....
        /*0388*/ 	.word	0xffffffff


	//   ....[172]....
        /*038c*/ 	.word	0xffffffff


	//   ....[173]....
        /*0390*/ 	.word	0xffffffff


	//   ....[174]....
        /*0394*/ 	.word	0xffffffff


	//   ....[175]....
        /*0398*/ 	.word	0xffffffff


	//   ....[176]....
        /*039c*/ 	.word	0xffffffff


	//   ....[177]....
        /*03a0*/ 	.word	0xffffffff


	//   ....[178]....
        /*03a4*/ 	.word	0xffffffff


	//   ....[179]....
        /*03a8*/ 	.word	0xffffffff


	//   ....[180]....
        /*03ac*/ 	.word	0xffffffff


	//   ....[181]....
        /*03b0*/ 	.word	0xffffffff


	//   ....[182]....
        /*03b4*/ 	.word	0xffffffff


	//   ....[183]....
        /*03b8*/ 	.word	0xffffffff


	//   ....[184]....
        /*03bc*/ 	.word	0xffffffff


	//   ....[185]....
        /*03c0*/ 	.word	0xffffffff


	//   ....[186]....
        /*03c4*/ 	.word	0xffffffff


	//   ....[187]....
        /*03c8*/ 	.word	0xffffffff


	//   ....[188]....
        /*03cc*/ 	.word	0xffffffff


	//   ....[189]....
        /*03d0*/ 	.word	0xffffffff


	//   ....[190]....
        /*03d4*/ 	.word	0xffffffff


	//   ....[191]....
        /*03d8*/ 	.word	0xffffffff


	//   ....[192]....
        /*03dc*/ 	.word	0xffffffff


	//   ....[193]....
        /*03e0*/ 	.word	0xffffffff


	//   ....[194]....
        /*03e4*/ 	.word	0xffffffff


	//   ....[195]....
        /*03e8*/ 	.word	0xffffffff


	//   ....[196]....
        /*03ec*/ 	.word	0xffffffff


	//   ....[197]....
        /*03f0*/ 	.word	0xffffffff


	//   ....[198]....
        /*03f4*/ 	.word	0xffffffff


	//   ....[199]....
        /*03f8*/ 	.word	0xffffffff


	//   ....[200]....
        /*03fc*/ 	.word	0xffffffff


	//   ....[201]....
        /*0400*/ 	.word	0xffffffff


	//   ....[202]....
        /*0404*/ 	.word	0xffffffff


	//   ....[203]....
        /*0408*/ 	.word	0xffffffff


	//   ....[204]....
        /*040c*/ 	.word	0xffffffff


	//   ....[205]....
        /*0410*/ 	.word	0xffffffff


	//   ....[206]....
        /*0414*/ 	.word	0xffffffff


	//   ....[207]....
        /*0418*/ 	.word	0xffffffff


	//   ....[208]....
        /*041c*/ 	.word	0xffffffff


	//   ....[209]....
        /*0420*/ 	.word	0xffffffff


	//   ....[210]....
        /*0424*/ 	.word	0xffffffff


	//   ....[211]....
        /*0428*/ 	.word	0xffffffff


	//   ....[212]....
        /*042c*/ 	.word	0xffffffff


	//   ....[213]....
        /*0430*/ 	.word	0xffffffff


	//   ....[214]....
        /*0434*/ 	.word	0xffffffff


	//   ....[215]....
        /*0438*/ 	.word	0xffffffff


	//   ....[216]....
        /*043c*/ 	.word	0xffffffff


	//   ....[217]....
        /*0440*/ 	.word	0xffffffff


	//   ....[218]....
        /*0444*/ 	.word	0xffffffff


	//   ....[219]....
        /*0448*/ 	.word	0xffffffff


	//   ....[220]....
        /*044c*/ 	.word	0xffffffff


	//   ....[221]....
        /*0450*/ 	.word	0xffffffff


	//   ....[222]....
        /*0454*/ 	.word	0xffffffff


	//   ....[223]....
        /*0458*/ 	.word	0xffffffff


	//   ....[224]....
        /*045c*/ 	.word	0xffffffff


	//   ....[225]....
        /*0460*/ 	.word	0xffffffff


	//   ....[226]....
        /*0464*/ 	.word	0xffffffff


	//   ....[227]....
        /*0468*/ 	.word	0xffffffff


	//   ....[228]....
        /*046c*/ 	.word	0xffffffff


	//   ....[229]....
        /*0470*/ 	.word	0xffffffff


	//   ....[230]....
        /*0474*/ 	.word	0xffffffff


	//   ....[231]....
        /*0478*/ 	.word	0xffffffff


	//   ....[232]....
        /*047c*/ 	.word	0xffffffff


	//   ....[233]....
        /*0480*/ 	.word	0xffffffff


	//   ....[234]....
        /*0484*/ 	.word	0xffffffff


	//   ....[235]....
        /*0488*/ 	.word	0xffffffff


	//   ....[236]....
        /*048c*/ 	.word	0xffffffff


	//   ....[237]....
        /*0490*/ 	.word	0xffffffff


	//   ....[238]....
        /*0494*/ 	.word	0xffffffff


	//   ....[239]....
        /*0498*/ 	.word	0xffffffff


	//   ....[240]....
        /*049c*/ 	.word	0xffffffff


	//   ....[241]....
        /*04a0*/ 	.word	0xffffffff


	//   ....[242]....
        /*04a4*/ 	.word	0xffffffff


	//   ....[243]....
        /*04a8*/ 	.word	0xffffffff


	//   ....[244]....
        /*04ac*/ 	.word	0xffffffff


	//   ....[245]....
        /*04b0*/ 	.word	0xffffffff


	//   ....[246]....
        /*04b4*/ 	.word	0xffffffff


	//   ....[247]....
        /*04b8*/ 	.word	0xffffffff


	//   ....[248]....
        /*04bc*/ 	.word	0xffffffff


	//   ....[249]....
        /*04c0*/ 	.word	0xffffffff


	//   ....[250]....
        /*04c4*/ 	.word	0xffffffff


	//   ....[251]....
        /*04c8*/ 	.word	0xffffffff


	//   ....[252]....
        /*04cc*/ 	.word	0xffffffff


	//   ....[253]....
        /*04d0*/ 	.word	0xffffffff


	//   ....[254]....
        /*04d4*/ 	.word	0xffffffff


	//   ....[255]....
        /*04d8*/ 	.word	0xffffffff


	//   ....[0]....
        /*04dc*/ 	.word	0xffffffff


	//   ....[1]....
        /*04e0*/ 	.word	0xffffffff


	//   ....[2]....
        /*04e4*/ 	.word	0xffffffff


	//   ....[3]....
        /*04e8*/ 	.word	0xffffffff


	//   ....[4]....
        /*04ec*/ 	.word	0xffffffff


	//   ....[5]....
        /*04f0*/ 	.word	0xffffffff


	//   ....[6]....
        /*04f4*/ 	.word	0xffffffff


	//   ....[7]....
        /*04f8*/ 	.word	0xffffffff


	//   ....[8]....
        /*04fc*/ 	.word	0xffffffff


	//   ....[9]....
        /*0500*/ 	.word	0xffffffff


	//   ....[10]....
        /*0504*/ 	.word	0xffffffff


	//   ....[11]....
        /*0508*/ 	.word	0xffffffff


	//   ....[12]....
        /*050c*/ 	.word	0xffffffff


	//   ....[13]....
        /*0510*/ 	.word	0xffffffff


	//   ....[14]....
        /*0514*/ 	.word	0xffffffff


	//   ....[15]....
        /*0518*/ 	.word	0xffffffff


	//   ....[16]....
        /*051c*/ 	.word	0xffffffff


	//   ....[17]....
        /*0520*/ 	.word	0xffffffff


	//   ....[18]....
        /*0524*/ 	.word	0xffffffff


	//   ....[19]....
        /*0528*/ 	.word	0xffffffff


	//   ....[20]....
        /*052c*/ 	.word	0xffffffff


	//   ....[21]....
        /*0530*/ 	.word	0xffffffff


	//   ....[22]....
        /*0534*/ 	.word	0xffffffff


	//----- nvinfo : EIATTR_COOP_GROUP_INSTR_OFFSETS
	.align		4
.L_4303:
        /*0538*/ 	.byte	0x04, 0x28
        /*053a*/ 	.short	(.L_4305 - .L_4304)


	//   ....[0]....
.L_4304:
        /*053c*/ 	.word	0x00001060


	//   ....[1]....
        /*0540*/ 	.word	0x00001090


	//   ....[2]....
        /*0544*/ 	.word	0x000010d0


	//   ....[3]....
        /*0548*/ 	.word	0x00001120


	//   ....[4]....
        /*054c*/ 	.word	0x00001150


	//   ....[5]....
        /*0550*/ 	.word	0x000011c0


	//   ....[6]....
        /*0554*/ 	.word	0x00001210


	//   ....[7]....
        /*0558*/ 	.word	0x00001240


	//   ....[8]....
        /*055c*/ 	.word	0x00001270


	//   ....[9]....
        /*0560*/ 	.word	0x000012a0


	//   ....[10]....
        /*0564*/ 	.word	0x000012d0


	//   ....[11]....
        /*0568*/ 	.word	0x00001490


	//   ....[12]....
        /*056c*/ 	.word	0x000015c0


	//   ....[13]....
        /*0570*/ 	.word	0x00001660


	//   ....[14]....
        /*0574*/ 	.word	0x00001670


	//   ....[15]....
        /*0578*/ 	.word	0x00001730


	//   ....[16]....
        /*057c*/ 	.word	0x00001750


	//   ....[17]....
        /*0580*/ 	.word	0x00001810


	//   ....[18]....
        /*0584*/ 	.word	0x00001830


	//   ....[19]....
        /*0588*/ 	.word	0x000018f0


	//   ....[20]....
        /*058c*/ 	.word	0x00001910


	//   ....[21]....
        /*0590*/ 	.word	0x000019d0


	//   ....[22]....
        /*0594*/ 	.word	0x000019f0


	//   ....[23]....
        /*0598*/ 	.word	0x00001aa0


	//   ....[24]....
        /*059c*/ 	.word	0x00001ab0


	//   ....[25]....
        /*05a0*/ 	.word	0x00001b70


	//   ....[26]....
        /*05a4*/ 	.word	0x00001ba0


	//   ....[27]....
        /*05a8*/ 	.word	0x00001c60


	//   ....[28]....
        /*05ac*/ 	.word	0x00001c70


	//   ....[29]....
        /*05b0*/ 	.word	0x00001d30


	//   ....[30]....
        /*05b4*/ 	.word	0x00001d50


	//   ....[31]....
        /*05b8*/ 	.word	0x00001e00


	//   ....[32]....
        /*05bc*/ 	.word	0x00001e10


	//   ....[33]....
        /*05c0*/ 	.word	0x00001ed0


	//   ....[34]....
        /*05c4*/ 	.word	0x00001ee0


	//   ....[35]....
        /*05c8*/ 	.word	0x00001f80


	//   ....[36]....
        /*05cc*/ 	.word	0x00001f90


	//   ....[37]....
        /*05d0*/ 	.word	0x00002050


	//   ....[38]....
        /*05d4*/ 	.word	0x00002060


	//   ....[39]....
        /*05d8*/ 	.word	0x00002100


	//   ....[40]....
        /*05dc*/ 	.word	0x00002110


	//   ....[41]....
        /*05e0*/ 	.word	0x000021d0


	//   ....[42]....
        /*05e4*/ 	.word	0x000021e0


	//   ....[43]....
        /*05e8*/ 	.word	0x00002300


	//   ....[44]....
        /*05ec*/ 	.word	0x00002310


	//   ....[45]....
        /*05f0*/ 	.word	0x000023d0


	//   ....[46]....
        /*05f4*/ 	.word	0x000023e0


	//   ....[47]....
        /*05f8*/ 	.word	0x00002480


	//   ....[48]....
        /*05fc*/ 	.word	0x00002490


	//   ....[49]....
        /*0600*/ 	.word	0x00002550


	//   ....[50]....
        /*0604*/ 	.word	0x00002560


	//   ....[51]....
        /*0608*/ 	.word	0x00002600


	//   ....[52]....
        /*060c*/ 	.word	0x00002610


	//   ....[53]....
        /*0610*/ 	.word	0x000026f0


	//   ....[54]....
        /*0614*/ 	.word	0x000027e0


	//   ....[55]....
        /*0618*/ 	.word	0x000027f0


	//   ....[56]....
        /*061c*/ 	.word	0x000028b0


	//   ....[57]....
        /*0620*/ 	.word	0x000028d0


	//   ....[58]....
        /*0624*/ 	.word	0x00002990


	//   ....[59]....
        /*0628*/ 	.word	0x000029b0


	//   ....[60]....
        /*062c*/ 	.word	0x00002a70


	//   ....[61]....
        /*0630*/ 	.word	0x00002a90


	//   ....[62]....
        /*0634*/ 	.word	0x00002b50


	//   ....[63]....
        /*0638*/ 	.word	0x00002b70


	//   ....[64]....
        /*063c*/ 	.word	0x00002c20


	//   ....[65]....
        /*0640*/ 	.word	0x00002c30


	//   ....[66]....
        /*0644*/ 	.word	0x00002cf0


	//   ....[67]....
        /*0648*/ 	.word	0x00002d20


	//   ....[68]....
        /*064c*/ 	.word	0x00002de0


	//   ....[69]....
        /*0650*/ 	.word	0x00002df0


	//   ....[70]....
        /*0654*/ 	.word	0x00002eb0


	//   ....[71]....
        /*0658*/ 	.word	0x00002ed0


	//   ....[72]....
        /*065c*/ 	.word	0x00002f80


	//   ....[73]....
        /*0660*/ 	.word	0x00002f90


	//   ....[74]....
        /*0664*/ 	.word	0x00003050


	//   ....[75]....
        /*0668*/ 	.word	0x00003060


	//   ....[76]....
        /*066c*/ 	.word	0x00003100


	//   ....[77]....
        /*0670*/ 	.word	0x00003110


	//   ....[78]....
        /*0674*/ 	.word	0x000031d0


	//   ....[79]....
        /*0678*/ 	.word	0x000031e0


	//   ....[80]....
        /*067c*/ 	.word	0x00003280


	//   ....[81]....
        /*0680*/ 	.word	0x00003290


	//   ....[82]....
        /*0684*/ 	.word	0x00003350


	//   ....[83]....
        /*0688*/ 	.word	0x00003360


	//   ....[84]....
        /*068c*/ 	.word	0x00003490


	//   ....[85]....
        /*0690*/ 	.word	0x000034a0


	//   ....[86]....
        /*0694*/ 	.word	0x00003560


	//   ....[87]....
        /*0698*/ 	.word	0x00003570


	//   ....[88]....
        /*069c*/ 	.word	0x00003610


	//   ....[89]....
        /*06a0*/ 	.word	0x00003620


	//   ....[90]....
        /*06a4*/ 	.word	0x000036e0


	//   ....[91]....
        /*06a8*/ 	.word	0x000036f0


	//   ....[92]....
        /*06ac*/ 	.word	0x00003790


	//   ....[93]....
        /*06b0*/ 	.word	0x000037a0


	//   ....[94]....
        /*06b4*/ 	.word	0x00003860


	//   ....[95]....
        /*06b8*/ 	.word	0x00003cc0


	//   ....[96]....
        /*06bc*/ 	.word	0x00003f80


	//   ....[97]....
        /*06c0*/ 	.word	0x000040e0


	//   ....[98]....
        /*06c4*/ 	.word	0x000040f0


	//   ....[99]....
        /*06c8*/ 	.word	0x00004130


	//   ....[100]....
        /*06cc*/ 	.word	0x00004140


	//   ....[101]....
        /*06d0*/ 	.word	0x00004220


	//   ....[102]....
        /*06d4*/ 	.word	0x00004230


	//   ....[103]....
        /*06d8*/ 	.word	0x000042f0


	//   ....[104]....
        /*06dc*/ 	.word	0x00004310


	//   ....[105]....
        /*06e0*/ 	.word	0x000043f0


	//   ....[106]....
        /*06e4*/ 	.word	0x00004400


	//   ....[107]....
        /*06e8*/ 	.word	0x000044c0


	//   ....[108]....
        /*06ec*/ 	.word	0x000044e0


	//   ....[109]....
        /*06f0*/ 	.word	0x000045c0


	//   ....[110]....
        /*06f4*/ 	.word	0x000045d0


	//   ....[111]....
        /*06f8*/ 	.word	0x00004680


	//   ....[112]....
        /*06fc*/ 	.word	0x000046a0


	//   ....[113]....
        /*0700*/ 	.word	0x00004770


	//   ....[114]....
        /*0704*/ 	.word	0x00004780


	//   ....[115]....
        /*0708*/ 	.word	0x00004830


	//   ....[116]....
        /*070c*/ 	.word	0x00004850


	//   ....[117]....
        /*0710*/ 	.word	0x00004920


	//   ....[118]....
        /*0714*/ 	.word	0x00004930


	//   ....[119]....
        /*0718*/ 	.word	0x000049e0


	//   ....[120]....
        /*071c*/ 	.word	0x00004a00


	//   ....[121]....
        /*0720*/ 	.word	0x00004ad0


	//   ....[122]....
        /*0724*/ 	.word	0x00004ae0


	//   ....[123]....
        /*0728*/ 	.word	0x00004b90


	//   ....[124]....
        /*072c*/ 	.word	0x00004bb0


	//   ....[125]....
        /*0730*/ 	.word	0x00004c80


	//   ....[126]....
        /*0734*/ 	.word	0x00004c90


	//   ....[127]....
        /*0738*/ 	.word	0x00004d40


	//   ....[128]....
        /*073c*/ 	.word	0x00004d60


	//   ....[129]....
        /*0740*/ 	.word	0x00004ec0


	//   ....[130]....
        /*0744*/ 	.word	0x00004ed0


	//   ....[131]....
        /*0748*/ 	.word	0x00004f80


	//   ....[132]....
        /*074c*/ 	.word	0x00004fa0


	//   ....[133]....
        /*0750*/ 	.word	0x00005070


	//   ....[134]....
        /*0754*/ 	.word	0x00005080


	//   ....[135]....
        /*0758*/ 	.word	0x00005130


	//   ....[136]....
        /*075c*/ 	.word	0x00005150


	//   ....[137]....
        /*0760*/ 	.word	0x00005220


	//   ....[138]....
        /*0764*/ 	.word	0x00005230


	//   ....[139]....
        /*0768*/ 	.word	0x000052e0


	//   ....[140]....
        /*076c*/ 	.word	0x00005300


	//   ....[141]....
        /*0770*/ 	.word	0x000053a0


	//   ....[142]....
        /*0774*/ 	.word	0x000053b0


	//   ....[143]....
        /*0778*/ 	.word	0x00005550


	//   ....[144]....
        /*077c*/ 	.word	0x00005570


	//   ....[145]....
        /*0780*/ 	.word	0x00005650


	//   ....[146]....
        /*0784*/ 	.word	0x00005660


	//   ....[147]....
        /*0788*/ 	.word	0x00005720


	//   ....[148]....
        /*078c*/ 	.word	0x00005740


	//   ....[149]....
        /*0790*/ 	.word	0x00005820


	//   ....[150]....
        /*0794*/ 	.word	0x00005830


	//   ....[151]....
        /*0798*/ 	.word	0x000058f0


	//   ....[152]....
        /*079c*/ 	.word	0x00005910


	//   ....[153]....
        /*07a0*/ 	.word	0x000059f0


	//   ....[154]....
        /*07a4*/ 	.word	0x00005a00


	//   ....[155]....
        /*07a8*/ 	.word	0x00005ab0


	//   ....[156]....
        /*07ac*/ 	.word	0x00005ad0


	//   ....[157]....
        /*07b0*/ 	.word	0x00005ba0


	//   ....[158]....
        /*07b4*/ 	.word	0x00005bb0


	//   ....[159]....
        /*07b8*/ 	.word	0x00005c60


	//   ....[160]....
        /*07bc*/ 	.word	0x00005c80


	//   ....[161]....
        /*07c0*/ 	.word	0x00005d50


	//   ....[162]....
        /*07c4*/ 	.word	0x00005d60


	//   ....[163]....
        /*07c8*/ 	.word	0x00005e10


	//   ....[164]....
        /*07cc*/ 	.word	0x00005e30


	//   ....[165]....
        /*07d0*/ 	.word	0x00005f00


	//   ....[166]....
        /*07d4*/ 	.word	0x00005f10


	//   ....[167]....
        /*07d8*/ 	.word	0x00005fc0


	//   ....[168]....
        /*07dc*/ 	.word	0x00005fe0


	//   ....[169]....
        /*07e0*/ 	.word	0x000060b0


	//   ....[170]....
        /*07e4*/ 	.word	0x000060c0


	//   ....[171]....
        /*07e8*/ 	.word	0x00006170


	//   ....[172]....
        /*07ec*/ 	.word	0x00006190


	//   ....[173]....
        /*07f0*/ 	.word	0x000062f0


	//   ....[174]....
        /*07f4*/ 	.word	0x00006300


	//   ....[175]....
        /*07f8*/ 	.word	0x000063b0


	//   ....[176]....
        /*07fc*/ 	.word	0x000063d0


	//   ....[177]....
        /*0800*/ 	.word	0x000064a0


	//   ....[178]....
        /*0804*/ 	.word	0x000064b0


	//   ....[179]....
        /*0808*/ 	.word	0x00006560


	//   ....[180]....
        /*080c*/ 	.word	0x00006580


	//   ....[181]....
        /*0810*/ 	.word	0x00006650


	//   ....[182]....
        /*0814*/ 	.word	0x00006660


	//   ....[183]....
        /*0818*/ 	.word	0x00006750


	//   ....[184]....
        /*081c*/ 	.word	0x000067c0


	//   ....[185]....
        /*0820*/ 	.word	0x00006950


	//   ....[186]....
        /*0824*/ 	.word	0x00006980


	//   ....[187]....
        /*0828*/ 	.word	0x000069a0


	//   ....[188]....
        /*082c*/ 	.word	0x000069c0


	//   ....[189]....
        /*0830*/ 	.word	0x000069e0


	//   ....[190]....
        /*0834*/ 	.word	0x000070b0


	//   ....[191]....
        /*0838*/ 	.word	0x00007100


	//   ....[192]....
        /*083c*/ 	.word	0x00007180


	//   ....[193]....
        /*0840*/ 	.word	0x000071f0


	//   ....[194]....
        /*0844*/ 	.word	0x00007260


	//   ....[195]....
        /*0848*/ 	.word	0x000072d0


	//   ....[196]....
        /*084c*/ 	.word	0x00007340


	//   ....[197]....
        /*0850*/ 	.word	0x000073c0


	//   ....[198]....
        /*0854*/ 	.word	0x00007430


	//   ....[199]....
        /*0858*/ 	.word	0x000074a0


	//   ....[200]....
        /*085c*/ 	.word	0x00007510


	//   ....[201]....
        /*0860*/ 	.word	0x00007590


	//   ....[202]....
        /*0864*/ 	.word	0x00007600


	//   ....[203]....
        /*0868*/ 	.word	0x00007670


	//   ....[204]....
        /*086c*/ 	.word	0x000076e0


	//   ....[205]....
        /*0870*/ 	.word	0x00007760


	//   ....[206]....
        /*0874*/ 	.word	0x000077d0


	//   ....[207]....
        /*0878*/ 	.word	0x00007840


	//   ....[208]....
        /*087c*/ 	.word	0x000078b0


	//   ....[209]....
        /*0880*/ 	.word	0x00007930


	//   ....[210]....
        /*0884*/ 	.word	0x000079a0


	//   ....[211]....
        /*0888*/ 	.word	0x00007a10


	//   ....[212]....
        /*088c*/ 	.word	0x00007a80


	//   ....[213]....
        /*0890*/ 	.word	0x00007b00


	//   ....[214]....
        /*0894*/ 	.word	0x00007b70


	//   ....[215]....
        /*0898*/ 	.word	0x00007be0


	//   ....[216]....
        /*089c*/ 	.word	0x00007c50


	//   ....[217]....
        /*08a0*/ 	.word	0x00007cd0


	//   ....[218]....
        /*08a4*/ 	.word	0x00007d40


	//   ....[219]....
        /*08a8*/ 	.word	0x00007db0


	//   ....[220]....
        /*08ac*/ 	.word	0x00007e20


	//   ....[221]....
        /*08b0*/ 	.word	0x00007ea0


	//   ....[222]....
        /*08b4*/ 	.word	0x00007f10


	//   ....[223]....
        /*08b8*/ 	.word	0x00007f80


	//   ....[224]....
        /*08bc*/ 	.word	0x00007ff0


	//   ....[225]....
        /*08c0*/ 	.word	0x00008070


	//   ....[226]....
        /*08c4*/ 	.word	0x000080e0


	//   ....[227]....
        /*08c8*/ 	.word	0x00008150


	//   ....[228]....
        /*08cc*/ 	.word	0x000081c0


	//   ....[229]....
        /*08d0*/ 	.word	0x00008240


	//   ....[230]....
        /*08d4*/ 	.word	0x000082b0


	//   ....[231]....
        /*08d8*/ 	.word	0x00008320


	//   ....[232]....
        /*08dc*/ 	.word	0x00008390


	//   ....[233]....
        /*08e0*/ 	.word	0x00008410


	//   ....[234]....
        /*08e4*/ 	.word	0x00008490


	//   ....[235]....
        /*08e8*/ 	.word	0x00008510


	//   ....[236]....
        /*08ec*/ 	.word	0x00008580


	//   ....[237]....
        /*08f0*/ 	.word	0x000085f0


	//   ....[238]....
        /*08f4*/ 	.word	0x00008660


	//   ....[239]....
        /*08f8*/ 	.word	0x000086e0


	//   ....[240]....
        /*08fc*/ 	.word	0x00008750


	//   ....[241]....
        /*0900*/ 	.word	0x000087c0


	//   ....[242]....
        /*0904*/ 	.word	0x00008830


	//   ....[243]....
        /*0908*/ 	.word	0x000088b0


	//   ....[244]....
        /*090c*/ 	.word	0x00008920


	//   ....[245]....
        /*0910*/ 	.word	0x00008990


	//   ....[246]....
        /*0914*/ 	.word	0x00008a00


	//   ....[247]....
        /*0918*/ 	.word	0x00008a80


	//   ....[248]....
        /*091c*/ 	.word	0x00008af0


	//   ....[249]....
        /*0920*/ 	.word	0x00008b60


	//   ....[250]....
        /*0924*/ 	.word	0x00008bd0


	//   ....[251]....
        /*0928*/ 	.word	0x00008c50


	//   ....[252]....
        /*092c*/ 	.word	0x00008cc0


	//   ....[253]....
        /*0930*/ 	.word	0x00008d30


	//   ....[254]....
        /*0934*/ 	.word	0x00008da0


	//   ....[255]....
        /*0938*/ 	.word	0x00008e20


	//   ....[0]....
        /*093c*/ 	.word	0x00008e90


	//   ....[1]....
        /*0940*/ 	.word	0x00008f00


	//   ....[2]....
        /*0944*/ 	.word	0x00008f70


	//   ....[3]....
        /*0948*/ 	.word	0x00008ff0


	//   ....[4]....
        /*094c*/ 	.word	0x00009060


	//   ....[5]....
        /*0950*/ 	.word	0x000090d0


	//   ....[6]....
        /*0954*/ 	.word	0x00009140


	//   ....[7]....
        /*0958*/ 	.word	0x000091c0


	//   ....[8]....
        /*095c*/ 	.word	0x00009230


	//   ....[9]....
        /*0960*/ 	.word	0x000092a0


	//   ....[10]....
        /*0964*/ 	.word	0x00009310


	//   ....[11]....
        /*0968*/ 	.word	0x00009390


	//   ....[12]....
        /*096c*/ 	.word	0x00009400


	//   ....[13]....
        /*0970*/ 	.word	0x00009470


	//   ....[14]....
        /*0974*/ 	.word	0x000094e0


	//   ....[15]....
        /*0978*/ 	.word	0x00009560


	//   ....[16]....
        /*097c*/ 	.word	0x000095d0


	//   ....[17]....
        /*0980*/ 	.word	0x00009640


	//   ....[18]....
        /*0984*/ 	.word	0x000096b0


	//   ....[19]....
        /*0988*/ 	.word	0x00009720


	//   ....[20]....
        /*098c*/ 	.word	0x00009780


	//   ....[21]....
        /*0990*/ 	.word	0x000097e0


	//   ....[22]....
        /*0994*/ 	.word	0x00009840


	//----- nvinfo : EIATTR_EXIT_INSTR_OFFSETS
	.align		4
.L_4305:
        /*0998*/ 	.byte	0x04, 0x1c
        /*099a*/ 	.short	(.L_4307 - .L_4306)


	//   ....[0]....
.L_4306:
        /*099c*/ 	.word	0x00000050


	//   ....[1]....
        /*09a0*/ 	.word	0x000000c0


	//   ....[2]....
        /*09a4*/ 	.word	0x00001330


	//   ....[3]....
        /*09a8*/ 	.word	0x00006a10


	//   ....[4]....
        /*09ac*/ 	.word	0x00006ba0


	//   ....[5]....
        /*09b0*/ 	.word	0x00006bc0


	//   ....[6]....
        /*09b4*/ 	.word	0x00006e20


	//   ....[7]....
        /*09b8*/ 	.word	0x00007050


	//----- nvinfo : EIATTR_CRS_STACK_SIZE
	.align		4
.L_4307:
        /*09bc*/ 	.byte	0x04, 0x1e
        /*09be*/ 	.short	(.L_4309 - .L_4308)
.L_4308:
        /*09c0*/ 	.word	0x00000000
.L_4309:


//--------------------- .nv.info._ZN4vllm3moe44grouped_topk_fused_small_expert_count_kernelIf13__nv_bfloat16iLNS0_11ScoringFuncE1ELi128ELb0ELi8EEEvPT_PfPT1_PKT0_llllllbd --------------------------
	.section	.nv.info._ZN4vllm3moe44grouped_topk_fused_small_expert_count_kernelIf13__nv_bfloat16iLNS0_11ScoringFuncE1ELi128ELb0ELi8EEEvPT_PfPT1_PKT0_llllllbd,"",@"SHT_CUDA_INFO"
	.sectionflags	@""
	.align	4


	//----- nvinfo : EIATTR_CUDA_API_VERSION
	.align		4
        /*0000*/ 	.byte	0x04, 0x37
        /*0002*/ 	.short	(.L_4311 - .L_4310)
.L_4310:
        /*0004*/ 	.word	0x00000082


	//----- nvinfo : EIATTR_SW2861232_WAR
	.align		4
.L_4311:
        /*0008*/ 	.byte	0x01, 0x35
	.zero		2


	//----- nvinfo : EIATTR_PARAM_CBANK
	.align		4
        /*000c*/ 	.byte	0x04, 0x0a
        /*000e*/ 	.short	(.L_4313 - .L_4312)
	.align		4
.L_4312:
        /*0010*/ 	.word	index@(.nv.constant0._ZN4vllm3moe44grouped_topk_fused_small_expert_count_kernelIf13__nv_bfloat16iLNS0_11ScoringFuncE1ELi128ELb0ELi8EEEvPT_PfPT1_PKT0_llllllbd)
        /*0014*/ 	.short	0x0160
        /*0016*/ 	.short	0x0060


	//----- nvinfo : EIATTR_CBANK_PARAM_SIZE
	.align		4
.L_4313:
        /*0018*/ 	.byte	0x03, 0x19
        /*001a*/ 	.short	0x0060


	//----- nvinfo : EIATTR_KPARAM_INFO
	.align		4
        /*001c*/ 	.byte	0x04, 0x17
        /*001e*/ 	.short	(.L_4315 - .L_4314)
.L_4314:
        /*0020*/ 	.word	0x00000000
        /*0024*/ 	.short	0x000b
        /*0026*/ 	.short	0x0058
        /*0028*/ 	.byte	0x00, 0xf0, 0x21, 0x00


	//----- nvinfo : EIATTR_KPARAM_INFO
	.align		4
.L_4315:
        /*002c*/ 	.byte	0x04, 0x17
        /*002e*/ 	.short	(.L_4317 - .L_4316)
.L_4316:
        /*0030*/ 	.word	0x00000000
        /*0034*/ 	.short	0x000a
        /*0036*/ 	.short	0x0050
        /*0038*/ 	.byte	0x00, 0xf0, 0x05, 0x00


	//----- nvinfo : EIATTR_KPARAM_INFO
	.align		4
.L_4317:
        /*003c*/ 	.byte	0x04, 0x17
        /*003e*/ 	.short	(.L_4319 - .L_4318)
.L_4318:
        /*0040*/ 	.word	0x00000000
        /*0044*/ 	.short	0x0009
        /*0046*/ 	.short	0x0048
        /*0048*/ 	.byte	0x00, 0xf0, 0x21, 0x00


	//----- nvinfo : EIATTR_KPARAM_INFO
	.align		4
.L_4319:
        /*004c*/ 	.byte	0x04, 0x17
        /*004e*/ 	.short	(.L_4321 - .L_4320)
.L_4320:
        /*0050*/ 	.word	0x00000000
        /*0054*/ 	.short	0x0008
        /*0056*/ 	.short	0x0040
        /*0058*/ 	.byte	0x00, 0xf0, 0x21, 0x00


	//----- nvinfo : EIATTR_KPARAM_INFO
	.align		4
.L_4321:
        /*005c*/ 	.byte	0x04, 0x17
        /*005e*/ 	.short	(.L_4323 - .L_4322)
.L_4322:
        /*0060*/ 	.word	0x00000000
        /*0064*/ 	.short	0x0007
        /*0066*/ 	.short	0x0038
        /*0068*/ 	.byte	0x00, 0xf0, 0x21, 0x00


	//----- nvinfo : EIATTR_KPARAM_INFO
	.align		4
.L_4323:
        /*006c*/ 	.byte	0x04, 0x17
        /*006e*/ 	.short	(.L_4325 - .L_4324)
.L_4324:
        /*0070*/ 	.word	0x00000000
        /*0074*/ 	.short	0x0006
        /*0076*/ 	.short	0x0030
        /*0078*/ 	.byte	0x00, 0xf0, 0x21, 0x00


	//----- nvinfo : EIATTR_KPARAM_INFO
	.align		4
.L_4325:
        /*007c*/ 	.byte	0x04, 0x17
        /*007e*/ 	.short	(.L_4327 - .L_4326)
.L_4326:
        /*0080*/ 	.word	0x00000000
        /*0084*/ 	.short	0x0005
        /*0086*/ 	.short	0x0028
        /*0088*/ 	.byte	0x00, 0xf0, 0x21, 0x00


	//----- nvinfo : EIATTR_KPARAM_INFO
	.align		4
.L_4327:
        /*008c*/ 	.byte	0x04, 0x17
        /*008e*/ 	.short	(.L_4329 - .L_4328)
.L_4328:
        /*0090*/ 	.word	0x00000000
        /*0094*/ 	.short	0x0004
        /*0096*/ 	.short	0x0020
        /*0098*/ 	.byte	0x00, 0xf0, 0x21, 0x00


	//----- nvinfo : EIATTR_KPARAM_INFO
	.align		4
.L_4329:
        /*009c*/ 	.byte	0x04, 0x17
        /*009e*/ 	.short	(.L_4331 - .L_4330)
.L_4330:
        /*00a0*/ 	.word	0x00000000
        /*00a4*/ 	.short	0x0003
        /*00a6*/ 	.short	0x0018
        /*00a8*/ 	.byte	0x00, 0xf0, 0x21, 0x00


	//----- nvinfo : EIATTR_KPARAM_INFO
	.align		4
.L_4331:
        /*00ac*/ 	.byte	0x04, 0x17
        /*00ae*/ 	.short	(.L_4333 - .L_4332)
.L_4332:
        /*00b0*/ 	.word	0x00000000
        /*00b4*/ 	.short	0x0002
        /*00b6*/ 	.short	0x0010
        /*00b8*/ 	.byte	0x00, 0xf0, 0x21, 0x00


	//----- nvinfo : EIATTR_KPARAM_INFO
	.align		4
.L_4333:
        /*00bc*/ 	.byte	0x04, 0x17
        /*00be*/ 	.short	(.L_4335 - .L_4334)
.L_4334:
        /*00c0*/ 	.word	0x00000000
        /*00c4*/ 	.short	0x0001
        /*00c6*/ 	.short	0x0008
        /*00c8*/ 	.byte	0x00, 0xf0, 0x21, 0x00


	//----- nvinfo : EIATTR_KPARAM_INFO
	.align		4
.L_4335:
        /*00cc*/ 	.byte	0x04, 0x17
        /*00ce*/ 	.short	(.L_4337 - .L_4336)
.L_4336:
        /*00d0*/ 	.word	0x00000000
        /*00d4*/ 	.short	0x0000
        /*00d6*/ 	.short	0x0000
        /*00d8*/ 	.byte	0x00, 0xf0, 0x21, 0x00


	//----- nvinfo : EIATTR_MAXREG_COUNT
	.align		4
.L_4337:
        /*00dc*/ 	.byte	0x03, 0x1b
        /*00de*/ 	.short	0x00ff


	//----- nvinfo : EIATTR_NUM_BARRIERS
	.align		4
        /*00e0*/ 	.byte	0x02, 0x4c
        /*00e2*/ 	.byte	0x01
	.zero		1


	//----- nvinfo : EIATTR_MERCURY_ISA_VERSION
	.align		4
        /*00e4*/ 	.byte	0x03, 0x5f
        /*00e6*/ 	.short	0x0000


	//----- nvinfo : EIATTR_COOP_GROUP_MASK_REGIDS
	.align		4
        /*00e8*/ 	.byte	0x04, 0x29
        /*00ea*/ 	.short	(.L_4339 - .L_4338)


	//   ....[0]....
.L_4338:
        /*00ec*/ 	.word	0xffffffff


	//   ....[1]....
        /*00f0*/ 	.word	0xffffffff


	//   ....[2]....
        /*00f4*/ 	.word	0xffffffff


	//   ....[3]....
        /*00f8*/ 	.word	0xffffffff


	//   ....[4]....
        /*00fc*/ 	.word	0xffffffff


	//   ....[5]....
        /*0100*/ 	.word	0xffffffff


	//   ....[6]....
        /*0104*/ 	.word	0xffffffff


	//   ....[7]....
        /*0108*/ 	.word	0xffffffff


	//   ....[8]....
        /*010c*/ 	.word	0xffffffff


	//   ....[9]....
        /*0110*/ 	.word	0xffffffff


	//   ....[10]....
        /*0114*/ 	.word	0xffffffff


	//   ....[11]....
        /*0118*/ 	.word	0xffffffff


	//   ....[12]....
        /*011c*/ 	.word	0xffffffff


	//   ....[13]....
        /*0120*/ 	.word	0xffffffff


	//   ....[14]....
        /*0124*/ 	.word	0xffffffff


	//   ....[15]....
        /*0128*/ 	.word	0xffffffff


	//   ....[16]....
        /*012c*/ 	.word	0xffffffff


	//   ....[17]....
        /*0130*/ 	.word	0xffffffff


	//   ....[18]....
        /*0134*/ 	.word	0xffffffff


	//   ....[19]....
        /*0138*/ 	.word	0xffffffff


	//   ....[20]....
        /*013c*/ 	.word	0xffffffff


	//   ....[21]....
        /*0140*/ 	.word	0xffffffff


	//   ....[22]....
        /*0144*/ 	.word	0xffffffff


	//   ....[23]....
        /*0148*/ 	.word	0xffffffff


	//   ....[24]....
        /*014c*/ 	.word	0xffffffff


	//   ....[25]....
        /*0150*/ 	.word	0xffffffff


	//   ....[26]....
        /*0154*/ 	.word	0xffffffff


	//   ....[27]....
        /*0158*/ 	.word	0xffffffff


	//   ....[28]....
        /*015c*/ 	.word	0xffffffff


	//   ....[29]....
        /*0160*/ 	.word	0xffffffff


	//   ....[30]....
        /*0164*/ 	.word	0xffffffff


	//   ....[31]....
        /*0168*/ 	.word	0xffffffff


	//   ....[32]....
        /*016c*/ 	.word	0xffffffff


	//   ....[33]....
        /*0170*/ 	.word	0xffffffff


	//   ....[34]....
        /*0174*/ 	.word	0xffffffff


	//   ....[35]....
        /*0178*/ 	.word	0xffffffff


	//----- nvinfo : EIATTR_COOP_GROUP_INSTR_OFFSETS
	.align		4
.L_4339:
        /*017c*/ 	.byte	0x04, 0x28
        /*017e*/ 	.short	(.L_4341 - .L_4340)


	//   ....[0]....
.L_4340:
        /*0180*/ 	.word	0x00000150


	//   ....[1]....
        /*0184*/ 	.word	0x00000820


	//   ....[2]....
        /*0188*/ 	.word	0x00000850


	//   ....[3]....
        /*018c*/ 	.word	0x000008d0


	//   ....[4]....
        /*0190*/ 	.word	0x000008e0


	//   ....[5]....
        /*0194*/ 	.word	0x00000930


	//   ....[6]....
        /*0198*/ 	.word	0x00000940


	//   ....[7]....
        /*019c*/ 	.word	0x00000990


	//   ....[8]....
        /*01a0*/ 	.word	0x000009a0


	//   ....[9]....
        /*01a4*/ 	.word	0x000009f0


	//   ....[10]....
        /*01a8*/ 	.word	0x00000a00


	//   ....[11]....
        /*01ac*/ 	.word	0x00000aa0


	//   ....[12]....
        /*01b0*/ 	.word	0x00000ad0


	//   ....[13]....
        /*01b4*/ 	.word	0x00000b50


	//   ....[14]....
        /*01b8*/ 	.word	0x00000b60


	//   ....[15]....
        /*01bc*/ 	.word	0x00000bb0


	//   ....[16]....
        /*01c0*/ 	.word	0x00000bc0


	//   ....[17]....
        /*01c4*/ 	.word	0x00000c10


	//   ....[18]....
        /*01c8*/ 	.word	0x00000c20


	//   ....[19]....
        /*01cc*/ 	.word	0x00000c90


	//   ....[20]....
        /*01d0*/ 	.word	0x00000cb0


	//   ....[21]....
        /*01d4*/ 	.word	0x00000dc0


	//   ....[22]....
        /*01d8*/ 	.word	0x00000dd0


	//   ....[23]....
        /*01dc*/ 	.word	0x00000e20


	//   ....[24]....
        /*01e0*/ 	.word	0x00000e30


	//   ....[25]....
        /*01e4*/ 	.word	0x00000e80


	//   ....[26]....
        /*01e8*/ 	.word	0x00000e90


	//   ....[27]....
        /*01ec*/ 	.word	0x00000ee0


	//   ....[28]....
        /*01f0*/ 	.word	0x00000ef0


	//   ....[29]....
        /*01f4*/ 	.word	0x00000f40


	//   ....[30]....
        /*01f8*/ 	.word	0x00000f50


	//   ....[31]....
        /*01fc*/ 	.word	0x000010b0


	//   ....[32]....
        /*0200*/ 	.word	0x000010f0


	//   ....[33]....
        /*0204*/ 	.word	0x00001110


	//   ....[34]....
        /*0208*/ 	.word	0x00001130


	//   ....[35]....
        /*020c*/ 	.word	0x00001160


	//----- nvinfo : EIATTR_EXIT_INSTR_OFFSETS
	.align		4
.L_4341:
        /*0210*/ 	.byte	0x04, 0x1c
        /*0212*/ 	.short	(.L_4343 - .L_4342)


	//   ....[0]....
.L_4342:
        /*0214*/ 	.word	0x000001f0


	//   ....[1]....
        /*0218*/ 	.word	0x000012f0


	//   ....[2]....
        /*021c*/ 	.word	0x000013d0


	//----- nvinfo : EIATTR_CRS_STACK_SIZE
	.align		4
.L_4343:
        /*0220*/ 	.byte	0x04, 0x1e
        /*0222*/ 	.short	(.L_4345 - .L_4344)
.L_4344:
        /*0224*/ 	.word	0x00000000
.L_4345:


//--------------------- .nv.info._ZN4vllm3moe44grouped_topk_fused_small_expert_count_kernelIf13__nv_bfloat16iLNS0_11ScoringFuncE1ELi384ELb0ELi8EEEvPT_PfPT1_PKT0_llllllbd --------------------------
	.section	.nv.info._ZN4vllm3moe44grouped_topk_fused_small_expert_count_kernelIf13__nv_bfloat16iLNS0_11ScoringFuncE1ELi384ELb0ELi8EEEvPT_PfPT1_PKT0_llllllbd,"",@"SHT_CUDA_INFO"
	.sectionflags	@""
	.align	4


	//----- nvinfo : EIATTR_CUDA_API_VERSION
	.align		4
        /*0000*/ 	.byte	0x04, 0x37
        /*0002*/ 	.short	(.L_4347 - .L_4346)
.L_4346:
        /*0004*/ 	.word	0x00000082


	//----- nvinfo : EIATTR_SW2861232_WAR
	.align		4
.L_4347:
        /*0008*/ 	.byte	0x01, 0x35
	.zero		2


	//----- nvinfo : EIATTR_PARAM_CBANK
	.align		4
        /*000c*/ 	.byte	0x04, 0x0a
        /*000e*/ 	.short	(.L_4349 - .L_4348)
	.align		4
.L_4348:
        /*0010*/ 	.word	index@(.nv.constant0._ZN4vllm3moe44grouped_topk_fused_small_expert_count_kernelIf13__nv_bfloat16iLNS0_11ScoringFuncE1ELi384ELb0ELi8EEEvPT_PfPT1_PKT0_llllllbd)
        /*0014*/ 	.short	0x0160
        /*0016*/ 	.short	0x0060


	//----- nvinfo : EIATTR_CBANK_PARAM_SIZE
	.align		4
.L_4349:
        /*0018*/ 	.byte	0x03, 0x19
        /*001a*/ 	.short	0x0060


	//----- nvinfo : EIATTR_KPARAM_INFO
	.align		4
        /*001c*/ 	.byte	0x04, 0x17
        /*001e*/ 	.short	(.L_4351 - .L_4350)
.L_4350:
        /*0020*/ 	.word	0x00000000
        /*0024*/ 	.short	0x000b
        /*0026*/ 	.short	0x0058
        /*0028*/ 	.byte	0x00, 0xf0, 0x21, 0x00


	//----- nvinfo : EIATTR_KPARAM_INFO
	.align		4
.L_4351:
        /*002c*/ 	.byte	0x04, 0x17
        /*002e*/ 	.short	(.L_4353 - .L_4352)
.L_4352:
        /*0030*/ 	.word	0x00000000
        /*0034*/ 	.short	0x000a
        /*0036*/ 	.short	0x0050
        /*0038*/ 	.byte	0x00, 0xf0, 0x05, 0x00


	//----- nvinfo : EIATTR_KPARAM_INFO
	.align		4
.L_4353:
        /*003c*/ 	.byte	0x04, 0x17
        /*003e*/ 	.short	(.L_4355 - .L_4354)
.L_4354:
        /*0040*/ 	.word	0x00000000
        /*0044*/ 	.short	0x0009
        /*0046*/ 	.short	0x0048
        /*0048*/ 	.byte	0x00, 0xf0, 0x21, 0x00


	//----- nvinfo : EIATTR_KPARAM_INFO
	.align		4
.L_4355:
        /*004c*/ 	.byte	0x04, 0x17
        /*004e*/ 	.short	(.L_4357 - .L_4356)
.L_4356:
        /*0050*/ 	.word	0x00000000
        /*0054*/ 	.short	0x0008
        /*0056*/ 	.short	0x0040
        /*0058*/ 	.byte	0x00, 0xf0, 0x21, 0x00


	//----- nvinfo : EIATTR_KPARAM_INFO
	.align		4
.L_4357:
        /*005c*/ 	.byte	0x04, 0x17
        /*005e*/ 	.short	(.L_4359 - .L_4358)
.L_4358:
        /*0060*/ 	.word	0x00000000
        /*0064*/ 	.short	0x0007
        /*0066*/ 	.short	0x0038
        /*0068*/ 	.byte	0x00, 0xf0, 0x21, 0x00


	//----- nvinfo : EIATTR_KPARAM_INFO
	.align		4
.L_4359:
        /*006c*/ 	.byte	0x04, 0x17
        /*006e*/ 	.short	(.L_4361 - .L_4360)
.L_4360:
        /*0070*/ 	.word	0x00000000
        /*0074*/ 	.short	0x0006
        /*0076*/ 	.short	0x0030
        /*0078*/ 	.byte	0x00, 0xf0, 0x21, 0x00


	//----- nvinfo : EIATTR_KPARAM_INFO
	.align		4
.L_4361:
        /*007c*/ 	.byte	0x04, 0x17
        /*007e*/ 	.short	(.L_4363 - .L_4362)
.L_4362:
        /*0080*/ 	.word	0x00000000
        /*0084*/ 	.short	0x0005
        /*0086*/ 	.short	0x0028
        /*0088*/ 	.byte	0x00, 0xf0, 0x21, 0x00


	//----- nvinfo : EIATTR_KPARAM_INFO
	.align		4
.L_4363:
        /*008c*/ 	.byte	0x04, 0x17
        /*008e*/ 	.short	(.L_4365 - .L_4364)
.L_4364:
        /*0090*/ 	.word	0x00000000
        /*0094*/ 	.short	0x0004
        /*0096*/ 	.short	0x0020
        /*0098*/ 	.byte	0x00, 0xf0, 0x21, 0x00


	//----- nvinfo : EIATTR_KPARAM_INFO
	.align		4
.L_4365:
        /*009c*/ 	.byte	0x04, 0x17
        /*009e*/ 	.short	(.L_4367 - .L_4366)
.L_4366:
        /*00a0*/ 	.word	0x00000000
        /*00a4*/ 	.short	0x0003
        /*00a6*/ 	.short	0x0018
        /*00a8*/ 	.byte	0x00, 0xf0, 0x21, 0x00


	//----- nvinfo : EIATTR_KPARAM_INFO
	.align		4
.L_4367:
        /*00ac*/ 	.byte	0x04, 0x17
        /*00ae*/ 	.short	(.L_4369 - .L_4368)
.L_4368:
        /*00b0*/ 	.word	0x00000000
        /*00b4*/ 	.short	0x0002
        /*00b6*/ 	.short	0x0010
        /*00b8*/ 	.byte	0x00, 0xf0, 0x21, 0x00


	//----- nvinfo : EIATTR_KPARAM_INFO
	.align		4
.L_4369:
        /*00bc*/ 	.byte	0x04, 0x17
        /*00be*/ 	.short	(.L_4371 - .L_4370)
.L_4370:
        /*00c0*/ 	.word	0x00000000
        /*00c4*/ 	.short	0x0001
        /*00c6*/ 	.short	0x0008
        /*00c8*/ 	.byte	0x00, 0xf0, 0x21, 0x00


	//----- nvinfo : EIATTR_KPARAM_INFO
	.align		4
.L_4371:
        /*00cc*/ 	.byte	0x04, 0x17
        /*00ce*/ 	.short	(.L_4373 - .L_4372)
.L_4372:
        /*00d0*/ 	.word	0x00000000
        /*00d4*/ 	.short	0x0000
        /*00d6*/ 	.short	0x0000
        /*00d8*/ 	.byte	0x00, 0xf0, 0x21, 0x00


	//----- nvinfo : EIATTR_MAXREG_COUNT
	.align		4
.L_4373:
        /*00dc*/ 	.byte	0x03, 0x1b
        /*00de*/ 	.short	0x00ff


	//----- nvinfo : EIATTR_NUM_BARRIERS
	.align		4
        /*00e0*/ 	.byte	0x02, 0x4c
        /*00e2*/ 	.byte	0x01
	.zero		1


	//----- nvinfo : EIATTR_MERCURY_ISA_VERSION
	.align		4
        /*00e4*/ 	.byte	0x03, 0x5f
        /*00e6*/ 	.short	0x0000


	//----- nvinfo : EIATTR_COOP_GROUP_MASK_REGIDS
	.align		4
        /*00e8*/ 	.byte	0x04, 0x29
        /*00ea*/ 	.short	(.L_4375 - .L_4374)


	//   ....[0]....
.L_4374:
        /*00ec*/ 	.word	0xffffffff


	//   ....[1]....
        /*00f0*/ 	.word	0xffffffff


	//   ....[2]....
        /*00f4*/ 	.word	0xffffffff


	//   ....[3]....
        /*00f8*/ 	.word	0xffffffff


	//   ....[4]....
        /*00fc*/ 	.word	0xffffffff


	//   ....[5]....
        /*0100*/ 	.word	0xffffffff


	//   ....[6]....
        /*0104*/ 	.word	0xffffffff


	//   ....[7]....
        /*0108*/ 	.word	0xffffffff


	//   ....[8]....
        /*010c*/ 	.word	0xffffffff


	//   ....[9]....
        /*0110*/ 	.word	0xffffffff


	//   ....[10]....
        /*0114*/ 	.word	0xffffffff


	//   ....[11]....
        /*0118*/ 	.word	0xffffffff


	//   ....[12]....
        /*011c*/ 	.word	0xffffffff


	//   ....[13]....
        /*0120*/ 	.word	0xffffffff


	//   ....[14]....
        /*0124*/ 	.word	0xffffffff


	//   ....[15]....
        /*0128*/ 	.word	0xffffffff


	//   ....[16]....
        /*012c*/ 	.word	0xffffffff


	//   ....[17]....
        /*0130*/ 	.word	0xffffffff


	//   ....[18]....
        /*0134*/ 	.word	0xffffffff


	//   ....[19]....
        /*0138*/ 	.word	0xffffffff


	//   ....[20]....
        /*013c*/ 	.word	0xffffffff


	//   ....[21]....
        /*0140*/ 	.word	0xffffffff


	//   ....[22]....
        /*0144*/ 	.word	0xffffffff


	//   ....[23]....
        /*0148*/ 	.word	0xffffffff


	//   ....[24]....
        /*014c*/ 	.word	0xffffffff


	//   ....[25]....
        /*0150*/ 	.word	0xffffffff


	//   ....[26]....
        /*0154*/ 	.word	0xffffffff


	//   ....[27]....
        /*0158*/ 	.word	0xffffffff


	//   ....[28]....
        /*015c*/ 	.word	0xffffffff


	//   ....[29]....
        /*0160*/ 	.word	0xffffffff


	//   ....[30]....
        /*0164*/ 	.word	0xffffffff


	//   ....[31]....
        /*0168*/ 	.word	0xffffffff


	//   ....[32]....
        /*016c*/ 	.word	0xffffffff


	//   ....[33]....
        /*0170*/ 	.word	0xffffffff


	//   ....[34]....
        /*0174*/ 	.word	0xffffffff


	//   ....[35]....
        /*0178*/ 	.word	0xffffffff


	//   ....[36]....
        /*017c*/ 	.word	0xffffffff


	//   ....[37]....
        /*0180*/ 	.word	0xffffffff


	//   ....[38]....
        /*0184*/ 	.word	0xffffffff


	//   ....[39]....
        /*0188*/ 	.word	0xffffffff


	//   ....[40]....
        /*018c*/ 	.word	0xffffffff


	//   ....[41]....
        /*0190*/ 	.word	0xffffffff


	//   ....[42]....
        /*0194*/ 	.word	0xffffffff


	//   ....[43]....
        /*0198*/ 	.word	0xffffffff


	//   ....[44]....
        /*019c*/ 	.word	0xffffffff


	//   ....[45]....
        /*01a0*/ 	.word	0xffffffff


	//   ....[46]....
        /*01a4*/ 	.word	0xffffffff


	//   ....[47]....
        /*01a8*/ 	.word	0xffffffff


	//   ....[48]....
        /*01ac*/ 	.word	0xffffffff


	//   ....[49]....
        /*01b0*/ 	.word	0xffffffff


	//   ....[50]....
        /*01b4*/ 	.word	0xffffffff


	//   ....[51]....
        /*01b8*/ 	.word	0xffffffff


	//   ....[52]....
        /*01bc*/ 	.word	0xffffffff


	//   ....[53]....
        /*01c0*/ 	.word	0xffffffff


	//   ....[54]....
        /*01c4*/ 	.word	0xffffffff


	//   ....[55]....
        /*01c8*/ 	.word	0xffffffff


	//   ....[56]....
        /*01cc*/ 	.word	0xffffffff


	//   ....[57]....
        /*01d0*/ 	.word	0xffffffff


	//   ....[58]....
        /*01d4*/ 	.word	0xffffffff


	//   ....[59]....
        /*01d8*/ 	.word	0xffffffff


	//   ....[60]....
        /*01dc*/ 	.word	0xffffffff


	//   ....[61]....
        /*01e0*/ 	.word	0xffffffff


	//   ....[62]....
        /*01e4*/ 	.word	0xffffffff


	//   ....[63]....
        /*01e8*/ 	.word	0xffffffff


	//   ....[64]....
        /*01ec*/ 	.word	0xffffffff


	//   ....[65]....
        /*01f0*/ 	.word	0xffffffff


	//   ....[66]....
        /*01f4*/ 	.word	0xffffffff


	//   ....[67]....
        /*01f8*/ 	.word	0xffffffff


	//   ....[68]....
        /*01fc*/ 	.word	0xffffffff


	//   ....[69]....
        /*0200*/ 	.word	0xffffffff


	//   ....[70]....
        /*0204*/ 	.word	0xffffffff


	//   ....[71]....
        /*0208*/ 	.word	0xffffffff


	//   ....[72]....
        /*020c*/ 	.word	0xffffffff


	//   ....[73]....
        /*0210*/ 	.word	0xffffffff


	//   ....[74]....
        /*0214*/ 	.word	0xffffffff


	//   ....[75]....
        /*0218*/ 	.word	0xffffffff


	//   ....[76]....
        /*021c*/ 	.word	0xffffffff


	//   ....[77]....
        /*0220*/ 	.word	0xffffffff


	//   ....[78]....
        /*0224*/ 	.word	0xffffffff


	//   ....[79]....
        /*0228*/ 	.word	0xffffffff


	//   ....[80]....
        /*022c*/ 	.word	0xffffffff


	//   ....[81]....
        /*0230*/ 	.word	0xffffffff


	//   ....[82]....
        /*0234*/ 	.word	0xffffffff


	//   ....[83]....
        /*0238*/ 	.word	0xffffffff


	//   ....[84]....
        /*023c*/ 	.word	0xffffffff


	//   ....[85]....
        /*0240*/ 	.word	0xffffffff


	//----- nvinfo : EIATTR_COOP_GROUP_INSTR_OFFSETS
	.align		4
.L_4375:
        /*0244*/ 	.byte	0x04, 0x28
        /*0246*/ 	.short	(.L_4377 - .L_4376)


	//   ....[0]....
.L_4376:
        /*0248*/ 	.word	0x00000150


	//   ....[1]....
        /*024c*/ 	.word	0x000008a0


	//   ....[2]....
        /*0250*/ 	.word	0x000008d0


	//   ....[3]....
        /*0254*/ 	.word	0x00000950


	//   ....[4]....
        /*0258*/ 	.word	0x00000960


	//   ....[5]....
        /*025c*/ 	.word	0x000009b0


	//   ....[6]....
        /*0260*/ 	.word	0x000009c0


	//   ....[7]....
        /*0264*/ 	.word	0x00000a10


	//   ....[8]....
        /*0268*/ 	.word	0x00000a20


	//   ....[9]....
        /*026c*/ 	.word	0x00000a70


	//   ....[10]....
        /*0270*/ 	.word	0x00000a80


	//   ....[11]....
        /*0274*/ 	.word	0x00000b40


	//   ....[12]....
        /*0278*/ 	.word	0x00000b70


	//   ....[13]....
        /*027c*/ 	.word	0x00000bf0


	//   ....[14]....
        /*0280*/ 	.word	0x00000c00


	//   ....[15]....
        /*0284*/ 	.word	0x00000c50


	//   ....[16]....
        /*0288*/ 	.word	0x00000c60


	//   ....[17]....
        /*028c*/ 	.word	0x00000cb0


	//   ....[18]....
        /*0290*/ 	.word	0x00000cc0


	//   ....[19]....
        /*0294*/ 	.word	0x00000d30


	//   ....[20]....
        /*0298*/ 	.word	0x00000d50


	//   ....[21]....
        /*029c*/ 	.word	0x00000ee0


	//   ....[22]....
        /*02a0*/ 	.word	0x00000ef0


	//   ....[23]....
        /*02a4*/ 	.word	0x00000f40


	//   ....[24]....
        /*02a8*/ 	.word	0x00000f50


	//   ....[25]....
        /*02ac*/ 	.word	0x00000fa0


	//   ....[26]....
        /*02b0*/ 	.word	0x00000fb0


	//   ....[27]....
        /*02b4*/ 	.word	0x00001000


	//   ....[28]....
        /*02b8*/ 	.word	0x00001010


	//   ....[29]....
        /*02bc*/ 	.word	0x00001060


	//   ....[30]....
        /*02c0*/ 	.word	0x00001070


	//   ....[31]....
        /*02c4*/ 	.word	0x000014c0


	//   ....[32]....
        /*02c8*/ 	.word	0x000014d0


	//   ....[33]....
        /*02cc*/ 	.word	0x00001520


	//   ....[34]....
        /*02d0*/ 	.word	0x00001530


	//   ....[35]....
        /*02d4*/ 	.word	0x00001580


	//   ....[36]....
        /*02d8*/ 	.word	0x00001590


	//   ....[37]....
        /*02dc*/ 	.word	0x000015e0


	//   ....[38]....
        /*02e0*/ 	.word	0x000015f0


	//   ....[39]....
        /*02e4*/ 	.word	0x00001640


	//   ....[40]....
        /*02e8*/ 	.word	0x00001650


	//   ....[41]....
        /*02ec*/ 	.word	0x000016e0


	//   ....[42]....
        /*02f0*/ 	.word	0x000016f0


	//   ....[43]....
        /*02f4*/ 	.word	0x00001740


	//   ....[44]....
        /*02f8*/ 	.word	0x00001750


	//   ....[45]....
        /*02fc*/ 	.word	0x000017a0


	//   ....[46]....
        /*0300*/ 	.word	0x000017b0


	//   ....[47]....
        /*0304*/ 	.word	0x00001800


	//   ....[48]....
        /*0308*/ 	.word	0x00001810


	//   ....[49]....
        /*030c*/ 	.word	0x00001860


	//   ....[50]....
        /*0310*/ 	.word	0x00001870


	//   ....[51]....
        /*0314*/ 	.word	0x00001920


	//   ....[52]....
        /*0318*/ 	.word	0x00001930


	//   ....[53]....
        /*031c*/ 	.word	0x00001980


	//   ....[54]....
        /*0320*/ 	.word	0x00001990


	//   ....[55]....
        /*0324*/ 	.word	0x000019e0


	//   ....[56]....
        /*0328*/ 	.word	0x000019f0


	//   ....[57]....
        /*032c*/ 	.word	0x00001a40


	//   ....[58]....
        /*0330*/ 	.word	0x00001a50


	//   ....[59]....
        /*0334*/ 	.word	0x00001aa0


	//   ....[60]....
        /*0338*/ 	.word	0x00001ab0


	//   ....[61]....
        /*033c*/ 	.word	0x00001b40


	//   ....[62]....
        /*0340*/ 	.word	0x00001b50


	//   ....[63]....
        /*0344*/ 	.word	0x00001ba0


	//   ....[64]....
        /*0348*/ 	.word	0x00001bb0


	//   ....[65]....
        /*034c*/ 	.word	0x00001c00


	//   ....[66]....
        /*0350*/ 	.word	0x00001c10


	//   ....[67]....
        /*0354*/ 	.word	0x00001c70


	//   ....[68]....
        /*0358*/ 	.word	0x00001c80


	//   ....[69]....
        /*035c*/ 	.word	0x00001cf0


	//   ....[70]....
        /*0360*/ 	.word	0x00001d20


	//   ....[71]....
        /*0364*/ 	.word	0x00001f60


	//   ....[72]....
        /*0368*/ 	.word	0x00001f70


	//   ....[73]....
        /*036c*/ 	.word	0x00001fc0


	//   ....[74]....
        /*0370*/ 	.word	0x00001fd0


	//   ....[75]....
        /*0374*/ 	.word	0x00002020


	//   ....[76]....
        /*0378*/ 	.word	0x00002030


	//   ....[77]....
        /*037c*/ 	.word	0x00002080


	//   ....[78]....
        /*0380*/ 	.word	0x00002090


	//   ....[79]....
        /*0384*/ 	.word	0x000020e0


	//   ....[80]....
        /*0388*/ 	.word	0x000020f0


	//   ....[81]....
        /*038c*/ 	.word	0x00002300


	//   ....[82]....
        /*0390*/ 	.word	0x00002340


	//   ....[83]....
        /*0394*/ 	.word	0x00002370


	//   ....[84]....
        /*0398*/ 	.word	0x000023a0


	//   ....[85]....
        /*039c*/ 	.word	0x000023c0


	//----- nvinfo : EIATTR_EXIT_INSTR_OFFSETS
	.align		4
.L_4377:
        /*03a0*/ 	.byte	0x04, 0x1c
        /*03a2*/ 	.short	(.L_4379 - .L_4378)


	//   ....[0]....
.L_4378:
        /*03a4*/ 	.word	0x00001270


	//   ....[1]....
        /*03a8*/ 	.word	0x00002540


	//   ....[2]....
        /*03ac*/ 	.word	0x00002610


	//----- nvinfo : EIATTR_CRS_STACK_SIZE
	.align		4
.L_4379:
        /*03b0*/ 	.byte	0x04, 0x1e
        /*03b2*/ 	.short	(.L_4381 - .L_4380)
.L_4380:
        /*03b4*/ 	.word	0x00000000
.L_4381:


//--------------------- .nv.info._ZN4vllm3moe44grouped_topk_fused_small_expert_count_kernelIf13__nv_bfloat16iLNS0_11ScoringFuncE1ELi512ELb0ELi8EEEvPT_PfPT1_PKT0_llllllbd --------------------------
	.section	.nv.info._ZN4vllm3moe44grouped_topk_fused_small_expert_count_kernelIf13__nv_bfloat16iLNS0_11ScoringFuncE1ELi512ELb0ELi8EEEvPT_PfPT1_PKT0_llllllbd,"",@"SHT_CUDA_INFO"
	.sectionflags	@""
	.align	4


	//----- nvinfo : EIATTR_CUDA_API_VERSION
	.align		4
        /*0000*/ 	.byte	0x04, 0x37
        /*0002*/ 	.short	(.L_4383 - .L_4382)
.L_4382:
        /*0004*/ 	.word	0x00000082


	//----- nvinfo : EIATTR_SW2861232_WAR
	.align		4
.L_4383:
        /*0008*/ 	.byte	0x01, 0x35
	.zero		2


	//----- nvinfo : EIATTR_PARAM_CBANK
	.align		4
        /*000c*/ 	.byte	0x04, 0x0a
        /*000e*/ 	.short	(.L_4385 - .L_4384)
	.align		4
.L_4384:
        /*0010*/ 	.word	index@(.nv.constant0._ZN4vllm3moe44grouped_topk_fused_small_expert_count_kernelIf13__nv_bfloat16iLNS0_11ScoringFuncE1ELi512ELb0ELi8EEEvPT_PfPT1_PKT0_llllllbd)
        /*0014*/ 	.short	0x0160
        /*0016*/ 	.short	0x0060


	//----- nvinfo : EIATTR_CBANK_PARAM_SIZE
	.align		4
.L_4385:
        /*0018*/ 	.byte	0x03, 0x19
        /*001a*/ 	.short	0x0060


	//----- nvinfo : EIATTR_KPARAM_INFO
	.align		4
        /*001c*/ 	.byte	0x04, 0x17
        /*001e*/ 	.short	(.L_4387 - .L_4386)
.L_4386:
        /*0020*/ 	.word	0x00000000
        /*0024*/ 	.short	0x000b
        /*0026*/ 	.short	0x0058
        /*0028*/ 	.byte	0x00, 0xf0, 0x21, 0x00


	//----- nvinfo : EIATTR_KPARAM_INFO
	.align		4
.L_4387:
        /*002c*/ 	.byte	0x04, 0x17
        /*002e*/ 	.short	(.L_4389 - .L_4388)
.L_4388:
        /*0030*/ 	.word	0x00000000
        /*0034*/ 	.short	0x000a
        /*0036*/ 	.short	0x0050
        /*0038*/ 	.byte	0x00, 0xf0, 0x05, 0x00


	//----- nvinfo : EIATTR_KPARAM_INFO
	.align		4
.L_4389:
        /*003c*/ 	.byte	0x04, 0x17
        /*003e*/ 	.short	(.L_4391 - .L_4390)
.L_4390:
        /*0040*/ 	.word	0x00000000
        /*0044*/ 	.short	0x0009
        /*0046*/ 	.short	0x0048
        /*0048*/ 	.byte	0x00, 0xf0, 0x21, 0x00


	//----- nvinfo : EIATTR_KPARAM_INFO
	.align		4
.L_4391:
        /*004c*/ 	.byte	0x04, 0x17
        /*004e*/ 	.short	(.L_4393 - .L_4392)
.L_4392:
        /*0050*/ 	.word	0x00000000
        /*0054*/ 	.short	0x0008
        /*0056*/ 	.short	0x0040
        /*0058*/ 	.byte	0x00, 0xf0, 0x21, 0x00


	//----- nvinfo : EIATTR_KPARAM_INFO
	.align		4
.L_4393:
        /*005c*/ 	.byte	0x04, 0x17
        /*005e*/ 	.short	(.L_4395 - .L_4394)
.L_4394:
        /*0060*/ 	.word	0x00000000
        /*0064*/ 	.short	0x0007
        /*0066*/ 	.short	0x0038
        /*0068*/ 	.byte	0x00, 0xf0, 0x21, 0x00


	//----- nvinfo : EIATTR_KPARAM_INFO
	.align		4
.L_4395:
        /*006c*/ 	.byte	0x04, 0x17
        /*006e*/ 	.short	(.L_4397 - .L_4396)
.L_4396:
        /*0070*/ 	.word	0x00000000
        /*0074*/ 	.short	0x0006
        /*0076*/ 	.short	0x0030
        /*0078*/ 	.byte	0x00, 0xf0, 0x21, 0x00


	//----- nvinfo : EIATTR_KPARAM_INFO
	.align		4
.L_4397:
        /*007c*/ 	.byte	0x04, 0x17
        /*007e*/ 	.short	(.L_4399 - .L_4398)
.L_4398:
        /*0080*/ 	.word	0x00000000
        /*0084*/ 	.short	0x0005
        /*0086*/ 	.short	0x0028
        /*0088*/ 	.byte	0x00, 0xf0, 0x21, 0x00


	//----- nvinfo : EIATTR_KPARAM_INFO
	.align		4
.L_4399:
        /*008c*/ 	.byte	0x04, 0x17
        /*008e*/ 	.short	(.L_4401 - .L_4400)
.L_4400:
        /*0090*/ 	.word	0x00000000
        /*0094*/ 	.short	0x0004
        /*0096*/ 	.short	0x0020
        /*0098*/ 	.byte	0x00, 0xf0, 0x21, 0x00


	//----- nvinfo : EIATTR_KPARAM_INFO
	.align		4
.L_4401:
        /*009c*/ 	.byte	0x04, 0x17
        /*009e*/ 	.short	(.L_4403 - .L_4402)
.L_4402:
        /*00a0*/ 	.word	0x00000000
        /*00a4*/ 	.short	0x0003
        /*00a6*/ 	.short	0x0018
        /*00a8*/ 	.byte	0x00, 0xf0, 0x21, 0x00


	//----- nvinfo : EIATTR_KPARAM_INFO
	.align		4
.L_4403:
        /*00ac*/ 	.byte	0x04, 0x17
        /*00ae*/ 	.short	(.L_4405 - .L_4404)
.L_4404:
        /*00b0*/ 	.word	0x00000000
        /*00b4*/ 	.short	0x0002
        /*00b6*/ 	.short	0x0010
        /*00b8*/ 	.byte	0x00, 0xf0, 0x21, 0x00


	//----- nvinfo : EIATTR_KPARAM_INFO
	.align		4
.L_4405:
        /*00bc*/ 	.byte	0x04, 0x17
        /*00be*/ 	.short	(.L_4407 - .L_4406)
.L_4406:
        /*00c0*/ 	.word	0x00000000
        /*00c4*/ 	.short	0x0001
        /*00c6*/ 	.short	0x0008
        /*00c8*/ 	.byte	0x00, 0xf0, 0x21, 0x00


	//----- nvinfo : EIATTR_KPARAM_INFO
	.align		4
.L_4407:
        /*00cc*/ 	.byte	0x04, 0x17
        /*00ce*/ 	.short	(.L_4409 - .L_4408)
.L_4408:
        /*00d0*/ 	.word	0x00000000
        /*00d4*/ 	.short	0x0000
        /*00d6*/ 	.short	0x0000
        /*00d8*/ 	.byte	0x00, 0xf0, 0x21, 0x00


	//----- nvinfo : EIATTR_MAXREG_COUNT
	.align		4
.L_4409:
        /*00dc*/ 	.byte	0x03, 0x1b
        /*00de*/ 	.short	0x00ff


	//----- nvinfo : EIATTR_NUM_BARRIERS
	.align		4
        /*00e0*/ 	.byte	0x02, 0x4c
        /*00e2*/ 	.byte	0x01
	.zero		1


	//----- nvinfo : EIATTR_MERCURY_ISA_VERSION
	.align		4
        /*00e4*/ 	.byte	0x03, 0x5f
        /*00e6*/ 	.short	0x0000


	//----- nvinfo : EIATTR_COOP_GROUP_MASK_REGIDS
	.align		4
        /*00e8*/ 	.byte	0x04, 0x29
        /*00ea*/ 	.short	(.L_4411 - .L_4410)


	//   ....[0]....
.L_4410:
        /*00ec*/ 	.word	0xffffffff


	//   ....[1]....
        /*00f0*/ 	.word	0xffffffff


	//   ....[2]....
        /*00f4*/ 	.word	0xffffffff


	//   ....[3]....
        /*00f8*/ 	.word	0xffffffff


	//   ....[4]....
        /*00fc*/ 	.word	0xffffffff


	//   ....[5]....
        /*0100*/ 	.word	0xffffffff


	//   ....[6]....
        /*0104*/ 	.word	0xffffffff


	//   ....[7]....
        /*0108*/ 	.word	0xffffffff


	//   ....[8]....
        /*010c*/ 	.word	0xffffffff


	//   ....[9]....
        /*0110*/ 	.word	0xffffffff


	//   ....[10]....
        /*0114*/ 	.word	0xffffffff


	//   ....[11]....
        /*0118*/ 	.word	0xffffffff


	//   ....[12]....
        /*011c*/ 	.word	0xffffffff


	//   ....[13]....
        /*0120*/ 	.word	0xffffffff


	//   ....[14]....
        /*0124*/ 	.word	0xffffffff


	//   ....[15]....
        /*0128*/ 	.word	0xffffffff


	//   ....[16]....
        /*012c*/ 	.word	0xffffffff


	//   ....[17]....
        /*0130*/ 	.word	0xffffffff


	//   ....[18]....
        /*0134*/ 	.word	0xffffffff


	//   ....[19]....
        /*0138*/ 	.word	0xffffffff


	//   ....[20]....
        /*013c*/ 	.word	0xffffffff


	//   ....[21]....
        /*0140*/ 	.word	0xffffffff


	//   ....[22]....
        /*0144*/ 	.word	0xffffffff


	//   ....[23]....
        /*0148*/ 	.word	0xffffffff


	//   ....[24]....
        /*014c*/ 	.word	0xffffffff


	//   ....[25]....
        /*0150*/ 	.word	0xffffffff


	//   ....[26]....
        /*0154*/ 	.word	0xffffffff


	//   ....[27]....
        /*0158*/ 	.word	0xffffffff


	//   ....[28]....
        /*015c*/ 	.word	0xffffffff


	//   ....[29]....
        /*0160*/ 	.word	0xffffffff


	//   ....[30]....
        /*0164*/ 	.word	0xffffffff


	//   ....[31]....
        /*0168*/ 	.word	0xffffffff


	//   ....[32]....
        /*016c*/ 	.word	0xffffffff


	//   ....[33]....
        /*0170*/ 	.word	0xffffffff


	//   ....[34]....
        /*0174*/ 	.word	0xffffffff


	//   ....[35]....
        /*0178*/ 	.word	0xffffffff


	//   ....[36]....
        /*017c*/ 	.word	0xffffffff


	//   ....[37]....
        /*0180*/ 	.word	0xffffffff


	//   ....[38]....
        /*0184*/ 	.word	0xffffffff


	//   ....[39]....
        /*0188*/ 	.word	0xffffffff


	//   ....[40]....
        /*018c*/ 	.word	0xffffffff


	//   ....[41]....
        /*0190*/ 	.word	0xffffffff


	//   ....[42]....
        /*0194*/ 	.word	0xffffffff


	//   ....[43]....
        /*0198*/ 	.word	0xffffffff


	//   ....[44]....
        /*019c*/ 	.word	0xffffffff


	//   ....[45]....
        /*01a0*/ 	.word	0xffffffff


	//   ....[46]....
        /*01a4*/ 	.word	0xffffffff


	//   ....[47]....
        /*01a8*/ 	.word	0xffffffff


	//   ....[48]....
        /*01ac*/ 	.word	0xffffffff


	//   ....[49]....
        /*01b0*/ 	.word	0xffffffff


	//   ....[50]....
        /*01b4*/ 	.word	0xffffffff


	//   ....[51]....
        /*01b8*/ 	.word	0xffffffff


	//   ....[52]....
        /*01bc*/ 	.word	0xffffffff


	//   ....[53]....
        /*01c0*/ 	.word	0xffffffff


	//   ....[54]....
        /*01c4*/ 	.word	0xffffffff


	//   ....[55]....
        /*01c8*/ 	.word	0xffffffff


	//   ....[56]....
        /*01cc*/ 	.word	0xffffffff


	//   ....[57]....
        /*01d0*/ 	.word	0xffffffff


	//   ....[58]....
        /*01d4*/ 	.word	0xffffffff


	//   ....[59]....
        /*01d8*/ 	.word	0xffffffff


	//   ....[60]....
        /*01dc*/ 	.word	0xffffffff


	//   ....[61]....
        /*01e0*/ 	.word	0xffffffff


	//   ....[62]....
        /*01e4*/ 	.word	0xffffffff


	//   ....[63]....
        /*01e8*/ 	.word	0xffffffff


	//   ....[64]....
        /*01ec*/ 	.word	0xffffffff


	//   ....[65]....
        /*01f0*/ 	.word	0xffffffff


	//   ....[66]....
        /*01f4*/ 	.word	0xffffffff


	//   ....[67]....
        /*01f8*/ 	.word	0xffffffff


	//   ....[68]....
        /*01fc*/ 	.word	0xffffffff


	//   ....[69]....
        /*0200*/ 	.word	0xffffffff


	//   ....[70]....
        /*0204*/ 	.word	0xffffffff


	//   ....[71]....
        /*0208*/ 	.word	0xffffffff


	//   ....[72]....
        /*020c*/ 	.word	0xffffffff


	//   ....[73]....
        /*0210*/ 	.word	0xffffffff


	//   ....[74]....
        /*0214*/ 	.word	0xffffffff


	//   ....[75]....
        /*0218*/ 	.word	0xffffffff


	//   ....[76]....
        /*021c*/ 	.word	0xffffffff


	//   ....[77]....
        /*0220*/ 	.word	0xffffffff


	//   ....[78]....
        /*0224*/ 	.word	0xffffffff


	//   ....[79]....
        /*0228*/ 	.word	0xffffffff


	//   ....[80]....
        /*022c*/ 	.word	0xffffffff


	//   ....[81]....
        /*0230*/ 	.word	0xffffffff


	//   ....[82]....
        /*0234*/ 	.word	0xffffffff


	//   ....[83]....
        /*0238*/ 	.word	0xffffffff


	//   ....[84]....
        /*023c*/ 	.word	0xffffffff


	//   ....[85]....
        /*0240*/ 	.word	0xffffffff


	//----- nvinfo : EIATTR_COOP_GROUP_INSTR_OFFSETS
	.align		4
.L_4411:
        /*0244*/ 	.byte	0x04, 0x28
        /*0246*/ 	.short	(.L_4413 - .L_4412)


	//   ....[0]....
.L_4412:
        /*0248*/ 	.word	0x00000150


	//   ....[1]....
        /*024c*/ 	.word	0x000008a0


	//   ....[2]....
        /*0250*/ 	.word	0x000008d0


	//   ....[3]....
        /*0254*/ 	.word	0x00000950


	//   ....[4]....
        /*0258*/ 	.word	0x00000960


	//   ....[5]....
        /*025c*/ 	.word	0x000009b0


	//   ....[6]....
        /*0260*/ 	.word	0x000009c0


	//   ....[7]....
        /*0264*/ 	.word	0x00000a10


	//   ....[8]....
        /*0268*/ 	.word	0x00000a20


	//   ....[9]....
        /*026c*/ 	.word	0x00000a70


	//   ....[10]....
        /*0270*/ 	.word	0x00000a80


	//   ....[11]....
        /*0274*/ 	.word	0x00000b40


	//   ....[12]....
        /*0278*/ 	.word	0x00000b70


	//   ....[13]....
        /*027c*/ 	.word	0x00000bf0


	//   ....[14]....
        /*0280*/ 	.word	0x00000c00


	//   ....[15]....
        /*0284*/ 	.word	0x00000c50


	//   ....[16]....
        /*0288*/ 	.word	0x00000c60


	//   ....[17]....
        /*028c*/ 	.word	0x00000cb0


	//   ....[18]....
        /*0290*/ 	.word	0x00000cc0


	//   ....[19]....
        /*0294*/ 	.word	0x00000d30


	//   ....[20]....
        /*0298*/ 	.word	0x00000d50


	//   ....[21]....
        /*029c*/ 	.word	0x00000ee0


	//   ....[22]....
        /*02a0*/ 	.word	0x00000ef0


	//   ....[23]....
        /*02a4*/ 	.word	0x00000f40


	//   ....[24]....
        /*02a8*/ 	.word	0x00000f50


	//   ....[25]....
        /*02ac*/ 	.word	0x00000fa0


	//   ....[26]....
        /*02b0*/ 	.word	0x00000fb0


	//   ....[27]....
        /*02b4*/ 	.word	0x00001000


	//   ....[28]....
        /*02b8*/ 	.word	0x00001010


	//   ....[29]....
        /*02bc*/ 	.word	0x00001060


	//   ....[30]....
        /*02c0*/ 	.word	0x00001070


	//   ....[31]....
        /*02c4*/ 	.word	0x00001460


	//   ....[32]....
        /*02c8*/ 	.word	0x00001470


	//   ....[33]....
        /*02cc*/ 	.word	0x000014c0


	//   ....[34]....
        /*02d0*/ 	.word	0x000014d0


	//   ....[35]....
        /*02d4*/ 	.word	0x00001520


	//   ....[36]....
        /*02d8*/ 	.word	0x00001530


	//   ....[37]....
        /*02dc*/ 	.word	0x00001580


	//   ....[38]....
        /*02e0*/ 	.word	0x00001590


	//   ....[39]....
        /*02e4*/ 	.word	0x000015e0


	//   ....[40]....
        /*02e8*/ 	.word	0x000015f0


	//   ....[41]....
        /*02ec*/ 	.word	0x00001680


	//   ....[42]....
        /*02f0*/ 	.word	0x00001690


	//   ....[43]....
        /*02f4*/ 	.word	0x000016e0


	//   ....[44]....
        /*02f8*/ 	.word	0x000016f0


	//   ....[45]....
        /*02fc*/ 	.word	0x00001740


	//   ....[46]....
        /*0300*/ 	.word	0x00001750


	//   ....[47]....
        /*0304*/ 	.word	0x000017a0


	//   ....[48]....
        /*0308*/ 	.word	0x000017b0


	//   ....[49]....
        /*030c*/ 	.word	0x00001800


	//   ....[50]....
        /*0310*/ 	.word	0x00001810


	//   ....[51]....
        /*0314*/ 	.word	0x000018c0


	//   ....[52]....
        /*0318*/ 	.word	0x000018d0


	//   ....[53]....
        /*031c*/ 	.word	0x00001920


	//   ....[54]....
        /*0320*/ 	.word	0x00001930


	//   ....[55]....
        /*0324*/ 	.word	0x00001980


	//   ....[56]....
        /*0328*/ 	.word	0x00001990


	//   ....[57]....
        /*032c*/ 	.word	0x000019e0


	//   ....[58]....
        /*0330*/ 	.word	0x000019f0


	//   ....[59]....
        /*0334*/ 	.word	0x00001a40


	//   ....[60]....
        /*0338*/ 	.word	0x00001a50


	//   ....[61]....
        /*033c*/ 	.word	0x00001af0


	//   ....[62]....
        /*0340*/ 	.word	0x00001b00


	//   ....[63]....
        /*0344*/ 	.word	0x00001b50


	//   ....[64]....
        /*0348*/ 	.word	0x00001b60


	//   ....[65]....
        /*034c*/ 	.word	0x00001bb0


	//   ....[66]....
        /*0350*/ 	.word	0x00001bc0


	//   ....[67]....
        /*0354*/ 	.word	0x00001c20


	//   ....[68]....
        /*0358*/ 	.word	0x00001c30


	//   ....[69]....
        /*035c*/ 	.word	0x00001ca0


	//   ....[70]....
        /*0360*/ 	.word	0x00001cd0


	//   ....[71]....
        /*0364*/ 	.word	0x00001f00


	//   ....[72]....
        /*0368*/ 	.word	0x00001f10


	//   ....[73]....
        /*036c*/ 	.word	0x00001f60


	//   ....[74]....
        /*0370*/ 	.word	0x00001f70


	//   ....[75]....
        /*0374*/ 	.word	0x00001fc0


	//   ....[76]....
        /*0378*/ 	.word	0x00001fd0


	//   ....[77]....
        /*037c*/ 	.word	0x00002020


	//   ....[78]....
        /*0380*/ 	.word	0x00002030


	//   ....[79]....
        /*0384*/ 	.word	0x00002080


	//   ....[80]....
        /*0388*/ 	.word	0x00002090


	//   ....[81]....
        /*038c*/ 	.word	0x000022a0


	//   ....[82]....
        /*0390*/ 	.word	0x000022e0


	//   ....[83]....
        /*0394*/ 	.word	0x00002310


	//   ....[84]....
        /*0398*/ 	.word	0x00002340


	//   ....[85]....
        /*039c*/ 	.word	0x00002360


	//----- nvinfo : EIATTR_EXIT_INSTR_OFFSETS
	.align		4
.L_4413:
        /*03a0*/ 	.byte	0x04, 0x1c
        /*03a2*/ 	.short	(.L_4415 - .L_4414)


	//   ....[0]....
.L_4414:
        /*03a4*/ 	.word	0x00001270


	//   ....[1]....
        /*03a8*/ 	.word	0x000024e0


	//   ....[2]....
        /*03ac*/ 	.word	0x000025b0


	//----- nvinfo : EIATTR_CRS_STACK_SIZE
	.align		4
.L_4415:
        /*03b0*/ 	.byte	0x04, 0x1e
        /*03b2*/ 	.short	(.L_4417 - .L_4416)
.L_4416:
        /*03b4*/ 	.word	0x00000000
.L_4417:


//--------------------- .nv.info._ZN4vllm3moe44grouped_topk_fused_small_expert_count_kernelIf13__nv_bfloat16iLNS0_11ScoringFuncE1ELi512ELb0ELi22EEEvPT_PfPT1_PKT0_llllllbd --------------------------
	.section	.nv.info._ZN4vllm3moe44grouped_topk_fused_small_expert_count_kernelIf13__nv_bfloat16iLNS0_11ScoringFuncE1ELi512ELb0ELi22EEEvPT_PfPT1_PKT0_llllllbd,"",@"SHT_CUDA_INFO"
	.sectionflags	@""
	.align	4


	//----- nvinfo : EIATTR_CUDA_API_VERSION
	.align		4
        /*0000*/ 	.byte	0x04, 0x37
        /*0002*/ 	.short	(.L_4419 - .L_4418)
.L_4418:
        /*0004*/ 	.word	0x00000082


	//----- nvinfo : EIATTR_SW2861232_WAR
	.align		4
.L_4419:
        /*0008*/ 	.byte	0x01, 0x35
	.zero		2


	//----- nvinfo : EIATTR_PARAM_CBANK
	.align		4
        /*000c*/ 	.byte	0x04, 0x0a
        /*000e*/ 	.short	(.L_4421 - .L_4420)
	.align		4
.L_4420:
        /*0010*/ 	.word	index@(.nv.constant0._ZN4vllm3moe44grouped_topk_fused_small_expert_count_kernelIf13__nv_bfloat16iLNS0_11ScoringFuncE1ELi512ELb0ELi22EEEvPT_PfPT1_PKT0_llllllbd)
        /*0014*/ 	.short	0x0160
        /*0016*/ 	.short	0x0060


	//----- nvinfo : EIATTR_CBANK_PARAM_SIZE
	.align		4
.L_4421:
        /*0018*/ 	.byte	0x03, 0x19
        /*001a*/ 	.short	0x0060


	//----- nvinfo : EIATTR_KPARAM_INFO
	.align		4
        /*001c*/ 	.byte	0x04, 0x17
        /*001e*/ 	.short	(.L_4423 - .L_4422)
.L_4422:
        /*0020*/ 	.word	0x00000000
        /*0024*/ 	.short	0x000b
        /*0026*/ 	.short	0x0058
        /*0028*/ 	.byte	0x00, 0xf0, 0x21, 0x00


	//----- nvinfo : EIATTR_KPARAM_INFO
	.align		4
.L_4423:
        /*002c*/ 	.byte	0x04, 0x17
        /*002e*/ 	.short	(.L_4425 - .L_4424)
.L_4424:
        /*0030*/ 	.word	0x00000000
        /*0034*/ 	.short	0x000a
        /*0036*/ 	.short	0x0050
        /*0038*/ 	.byte	0x00, 0xf0, 0x05, 0x00


	//----- nvinfo : EIATTR_KPARAM_INFO
	.align		4
.L_4425:
        /*003c*/ 	.byte	0x04, 0x17
        /*003e*/ 	.short	(.L_4427 - .L_4426)
.L_4426:
        /*0040*/ 	.word	0x00000000
        /*0044*/ 	.short	0x0009
        /*0046*/ 	.short	0x0048
        /*0048*/ 	.byte	0x00, 0xf0, 0x21, 0x00


	//----- nvinfo : EIATTR_KPARAM_INFO
	.align		4
.L_4427:
        /*004c*/ 	.byte	0x04, 0x17
        /*004e*/ 	.short	(.L_4429 - .L_4428)
.L_4428:
        /*0050*/ 	.word	0x00000000
        /*0054*/ 	.short	0x0008
        /*0056*/ 	.short	0x0040
        /*0058*/ 	.byte	0x00, 0xf0, 0x21, 0x00


	//----- nvinfo : EIATTR_KPARAM_INFO
	.align		4
.L_4429:
        /*005c*/ 	.byte	0x04, 0x17
        /*005e*/ 	.short	(.L_4431 - .L_4430)
.L_4430:
        /*0060*/ 	.word	0x00000000
        /*0064*/ 	.short	0x0007
        /*0066*/ 	.short	0x0038
        /*0068*/ 	.byte	0x00, 0xf0, 0x21, 0x00


	//----- nvinfo : EIATTR_KPARAM_INFO
	.align		4
.L_4431:
        /*006c*/ 	.byte	0x04, 0x17
        /*006e*/ 	.short	(.L_4433 - .L_4432)
.L_4432:
        /*0070*/ 	.word	0x00000000
        /*0074*/ 	.short	0x0006
        /*0076*/ 	.short	0x0030
        /*0078*/ 	.byte	0x00, 0xf0, 0x21, 0x00


	//----- nvinfo : EIATTR_KPARAM_INFO
	.align		4
.L_4433:
        /*007c*/ 	.byte	0x04, 0x17
        /*007e*/ 	.short	(.L_4435 - .L_4434)
.L_4434:
        /*0080*/ 	.word	0x00000000
        /*0084*/ 	.short	0x0005
        /*0086*/ 	.short	0x0028
        /*0088*/ 	.byte	0x00, 0xf0, 0x21, 0x00


	//----- nvinfo : EIATTR_KPARAM_INFO
	.align		4
.L_4435:
        /*008c*/ 	.byte	0x04, 0x17
        /*008e*/ 	.short	(.L_4437 - .L_4436)
.L_4436:
        /*0090*/ 	.word	0x00000000
        /*0094*/ 	.short	0x0004
        /*0096*/ 	.short	0x0020
        /*0098*/ 	.byte	0x00, 0xf0, 0x21, 0x00


	//----- nvinfo : EIATTR_KPARAM_INFO
	.align		4
.L_4437:
        /*009c*/ 	.byte	0x04, 0x17
        /*009e*/ 	.short	(.L_4439 - .L_4438)
.L_4438:
        /*00a0*/ 	.word	0x00000000
        /*00a4*/ 	.short	0x0003
        /*00a6*/ 	.short	0x0018
        /*00a8*/ 	.byte	0x00, 0xf0, 0x21, 0x00


	//----- nvinfo : EIATTR_KPARAM_INFO
	.align		4
.L_4439:
        /*00ac*/ 	.byte	0x04, 0x17
        /*00ae*/ 	.short	(.L_4441 - .L_4440)
.L_4440:
        /*00b0*/ 	.word	0x00000000
        /*00b4*/ 	.short	0x0002
        /*00b6*/ 	.short	0x0010
        /*00b8*/ 	.byte	0x00, 0xf0, 0x21, 0x00


	//----- nvinfo : EIATTR_KPARAM_INFO
	.align		4
.L_4441:
        /*00bc*/ 	.byte	0x04, 0x17
        /*00be*/ 	.short	(.L_4443 - .L_4442)
.L_4442:
        /*00c0*/ 	.word	0x00000000
        /*00c4*/ 	.short	0x0001
        /*00c6*/ 	.short	0x0008
        /*00c8*/ 	.byte	0x00, 0xf0, 0x21, 0x00


	//----- nvinfo : EIATTR_KPARAM_INFO
	.align		4
.L_4443:
        /*00cc*/ 	.byte	0x04, 0x17
        /*00ce*/ 	.short	(.L_4445 - .L_4444)
.L_4444:
        /*00d0*/ 	.word	0x00000000
        /*00d4*/ 	.short	0x0000
        /*00d6*/ 	.short	0x0000
        /*00d8*/ 	.byte	0x00, 0xf0, 0x21, 0x00


	//----- nvinfo : EIATTR_MAXREG_COUNT
	.align		4
.L_4445:
        /*00dc*/ 	.byte	0x03, 0x1b
        /*00de*/ 	.short	0x00ff


	//----- nvinfo : EIATTR_NUM_BARRIERS
	.align		4
        /*00e0*/ 	.byte	0x02, 0x4c
        /*00e2*/ 	.byte	0x01
	.zero		1


	//----- nvinfo : EIATTR_MERCURY_ISA_VERSION
	.align		4
        /*00e4*/ 	.byte	0x03, 0x5f
        /*00e6*/ 	.short	0x0000


	//----- nvinfo : EIATTR_COOP_GROUP_MASK_REGIDS
	.align		4
        /*00e8*/ 	.byte	0x04, 0x29
        /*00ea*/ 	.short	(.L_4447 - .L_4446)


	//   ....[0]....
.L_4446:
        /*00ec*/ 	.word	0xffffffff


	//   ....[1]....
        /*00f0*/ 	.word	0xffffffff


	//   ....[2]....
        /*00f4*/ 	.word	0xffffffff


	//   ....[3]....
        /*00f8*/ 	.word	0xffffffff


	//   ....[4]....
        /*00fc*/ 	.word	0xffffffff


	//   ....[5]....
        /*0100*/ 	.word	0xffffffff


	//   ....[6]....
        /*0104*/ 	.word	0xffffffff


	//   ....[7]....
        /*0108*/ 	.word	0xffffffff


	//   ....[8]....
        /*010c*/ 	.word	0xffffffff


	//   ....[9]....
        /*0110*/ 	.word	0xffffffff


	//   ....[10]....
        /*0114*/ 	.word	0xffffffff


	//   ....[11]....
        /*0118*/ 	.word	0xffffffff


	//   ....[12]....
        /*011c*/ 	.word	0xffffffff


	//   ....[13]....
        /*0120*/ 	.word	0xffffffff


	//   ....[14]....
        /*0124*/ 	.word	0xffffffff


	//   ....[15]....
        /*0128*/ 	.word	0xffffffff


	//   ....[16]....
        /*012c*/ 	.word	0xffffffff


	//   ....[17]....
        /*0130*/ 	.word	0xffffffff


	//   ....[18]....
        /*0134*/ 	.word	0xffffffff


	//   ....[19]....
        /*0138*/ 	.word	0xffffffff


	//   ....[20]....
        /*013c*/ 	.word	0xffffffff


	//   ....[21]....
        /*0140*/ 	.word	0xffffffff


	//   ....[22]....
        /*0144*/ 	.word	0xffffffff


	//   ....[23]....
        /*0148*/ 	.word	0xffffffff


	//   ....[24]....
        /*014c*/ 	.word	0xffffffff


	//   ....[25]....
        /*0150*/ 	.word	0xffffffff


	//   ....[26]....
        /*0154*/ 	.word	0xffffffff


	//   ....[27]....
        /*0158*/ 	.word	0xffffffff


	//   ....[28]....
        /*015c*/ 	.word	0xffffffff


	//   ....[29]....
        /*0160*/ 	.word	0xffffffff


	//   ....[30]....
        /*0164*/ 	.word	0xffffffff


	//   ....[31]....
        /*0168*/ 	.word	0xffffffff


	//   ....[32]....
        /*016c*/ 	.word	0xffffffff


	//   ....[33]....
        /*0170*/ 	.word	0xffffffff


	//   ....[34]....
        /*0174*/ 	.word	0xffffffff


	//   ....[35]....
        /*0178*/ 	.word	0xffffffff


	//   ....[36]....
        /*017c*/ 	.word	0xffffffff


	//   ....[37]....
        /*0180*/ 	.word	0xffffffff


	//   ....[38]....
        /*0184*/ 	.word	0xffffffff


	//   ....[39]....
        /*0188*/ 	.word	0xffffffff


	//   ....[40]....
        /*018c*/ 	.word	0xffffffff


	//   ....[41]....
        /*0190*/ 	.word	0xffffffff


	//   ....[42]....
        /*0194*/ 	.word	0xffffffff


	//   ....[43]....
        /*0198*/ 	.word	0xffffffff


	//   ....[44]....
        /*019c*/ 	.word	0xffffffff


	//   ....[45]....
        /*01a0*/ 	.word	0xffffffff


	//   ....[46]....
        /*01a4*/ 	.word	0xffffffff


	//   ....[47]....
        /*01a8*/ 	.word	0xffffffff


	//   ....[48]....
        /*01ac*/ 	.word	0xffffffff


	//   ....[49]....
        /*01b0*/ 	.word	0xffffffff


	//   ....[50]....
        /*01b4*/ 	.word	0xffffffff


	//   ....[51]....
        /*01b8*/ 	.word	0xffffffff


	//   ....[52]....
        /*01bc*/ 	.word	0xffffffff


	//   ....[53]....
        /*01c0*/ 	.word	0xffffffff


	//   ....[54]....
        /*01c4*/ 	.word	0xffffffff


	//   ....[55]....
        /*01c8*/ 	.word	0xffffffff


	//   ....[56]....
        /*01cc*/ 	.word	0xffffffff


	//   ....[57]....
        /*01d0*/ 	.word	0xffffffff


	//   ....[58]....
        /*01d4*/ 	.word	0xffffffff


	//   ....[59]....
        /*01d8*/ 	.word	0xffffffff


	//   ....[60]....
        /*01dc*/ 	.word	0xffffffff


	//   ....[61]....
        /*01e0*/ 	.word	0xffffffff


	//   ....[62]....
        /*01e4*/ 	.word	0xffffffff


	//   ....[63]....
        /*01e8*/ 	.word	0xffffffff


	//   ....[64]....
        /*01ec*/ 	.word	0xffffffff


	//   ....[65]....
        /*01f0*/ 	.word	0xffffffff


	//----- nvinfo : EIATTR_COOP_GROUP_INSTR_OFFSETS
	.align		4
.L_4447:
        /*01f4*/ 	.byte	0x04, 0x28
        /*01f6*/ 	.short	(.L_4449 - .L_4448)


	//   ....[0]....
.L_4448:
        /*01f8*/ 	.word	0x00000150


	//   ....[1]....
        /*01fc*/ 	.word	0x000008d0


	//   ....[2]....
        /*0200*/ 	.word	0x00000900


	//   ....[3]....
        /*0204*/ 	.word	0x00000980


	//   ....[4]....
        /*0208*/ 	.word	0x00000990


	//   ....[5]....
        /*020c*/ 	.word	0x000009e0


	//   ....[6]....
        /*0210*/ 	.word	0x000009f0


	//   ....[7]....
        /*0214*/ 	.word	0x00000a40


	//   ....[8]....
        /*0218*/ 	.word	0x00000a50


	//   ....[9]....
        /*021c*/ 	.word	0x00000aa0


	//   ....[10]....
        /*0220*/ 	.word	0x00000ab0


	//   ....[11]....
        /*0224*/ 	.word	0x00000b70


	//   ....[12]....
        /*0228*/ 	.word	0x00000ba0


	//   ....[13]....
        /*022c*/ 	.word	0x00000c20


	//   ....[14]....
        /*0230*/ 	.word	0x00000c30


	//   ....[15]....
        /*0234*/ 	.word	0x00000c80


	//   ....[16]....
        /*0238*/ 	.word	0x00000c90


	//   ....[17]....
        /*023c*/ 	.word	0x00000ce0


	//   ....[18]....
        /*0240*/ 	.word	0x00000cf0


	//   ....[19]....
        /*0244*/ 	.word	0x00000d60


	//   ....[20]....
        /*0248*/ 	.word	0x00000d90


	//   ....[21]....
        /*024c*/ 	.word	0x00000f10


	//   ....[22]....
        /*0250*/ 	.word	0x00000f20


	//   ....[23]....
        /*0254*/ 	.word	0x00000f70


	//   ....[24]....
        /*0258*/ 	.word	0x00000f80


	//   ....[25]....
        /*025c*/ 	.word	0x00000fd0


	//   ....[26]....
        /*0260*/ 	.word	0x00000fe0


	//   ....[27]....
        /*0264*/ 	.word	0x00001030


	//   ....[28]....
        /*0268*/ 	.word	0x00001040


	//   ....[29]....
        /*026c*/ 	.word	0x00001090


	//   ....[30]....
        /*0270*/ 	.word	0x000010a0


	//   ....[31]....
        /*0274*/ 	.word	0x000017a0


	//   ....[32]....
        /*0278*/ 	.word	0x000017c0


	//   ....[33]....
        /*027c*/ 	.word	0x00001810


	//   ....[34]....
        /*0280*/ 	.word	0x00001820


	//   ....[35]....
        /*0284*/ 	.word	0x00001870


	//   ....[36]....
        /*0288*/ 	.word	0x00001880


	//   ....[37]....
        /*028c*/ 	.word	0x000018d0


	//   ....[38]....
        /*0290*/ 	.word	0x000018e0


	//   ....[39]....
        /*0294*/ 	.word	0x00001940


	//   ....[40]....
        /*0298*/ 	.word	0x00001960


	//   ....[41]....
        /*029c*/ 	.word	0x00001a20


	//   ....[42]....
        /*02a0*/ 	.word	0x00001a40


	//   ....[43]....
        /*02a4*/ 	.word	0x00001a90


	//   ....[44]....
        /*02a8*/ 	.word	0x00001aa0


	//   ....[45]....
        /*02ac*/ 	.word	0x00001af0


	//   ....[46]....
        /*02b0*/ 	.word	0x00001b00


	//   ....[47]....
        /*02b4*/ 	.word	0x00001b70


	//   ....[48]....
        /*02b8*/ 	.word	0x00001b80


	//   ....[49]....
        /*02bc*/ 	.word	0x00001bf0


	//   ....[50]....
        /*02c0*/ 	.word	0x00001c10


	//   ....[51]....
        /*02c4*/ 	.word	0x00001d80


	//   ....[52]....
        /*02c8*/ 	.word	0x00001d90


	//   ....[53]....
        /*02cc*/ 	.word	0x00001de0


	//   ....[54]....
        /*02d0*/ 	.word	0x00001df0


	//   ....[55]....
        /*02d4*/ 	.word	0x00001e40


	//   ....[56]....
        /*02d8*/ 	.word	0x00001e50


	//   ....[57]....
        /*02dc*/ 	.word	0x00001ea0


	//   ....[58]....
        /*02e0*/ 	.word	0x00001eb0


	//   ....[59]....
        /*02e4*/ 	.word	0x00001f00


	//   ....[60]....
        /*02e8*/ 	.word	0x00001f10


	//   ....[61]....
        /*02ec*/ 	.word	0x000020c0


	//   ....[62]....
        /*02f0*/ 	.word	0x00002100


	//   ....[63]....
        /*02f4*/ 	.word	0x00002120


	//   ....[64]....
        /*02f8*/ 	.word	0x00002140


	//   ....[65]....
        /*02fc*/ 	.word	0x00002170


	//----- nvinfo : EIATTR_EXIT_INSTR_OFFSETS
	.align		4
.L_4449:
        /*0300*/ 	.byte	0x04, 0x1c
        /*0302*/ 	.short	(.L_4451 - .L_4450)


	//   ....[0]....
.L_4450:
        /*0304*/ 	.word	0x000012e0


	//   ....[1]....
        /*0308*/ 	.word	0x00002300


	//   ....[2]....
        /*030c*/ 	.word	0x000023e0


	//----- nvinfo : EIATTR_CRS_STACK_SIZE
	.align		4
.L_4451:
        /*0310*/ 	.byte	0x04, 0x1e
        /*0312*/ 	.short	(.L_4453 - .L_4452)
.L_4452:
        /*0314*/ 	.word	0x00000000
.L_4453:


//--------------------- .nv.info._ZN4vllm3moe44grouped_topk_fused_small_expert_count_kernelIf13__nv_bfloat16iLNS0_11ScoringFuncE1ELi256ELb1ELi8EEEvPT_PfPT1_PKT0_llllllbd --------------------------
	.section	.nv.info._ZN4vllm3moe44grouped_topk_fused_small_expert_count_kernelIf13__nv_bfloat16iLNS0_11ScoringFuncE1ELi256ELb1ELi8EEEvPT_PfPT1_PKT0_llllllbd,"",@"SHT_CUDA_INFO"
	.sectionflags	@""
	.align	4


	//----- nvinfo : EIATTR_CUDA_API_VERSION
	.align		4
        /*0000*/ 	.byte	0x04, 0x37
        /*0002*/ 	.short	(.L_4455 - .L_4454)
.L_4454:
        /*0004*/ 	.word	0x00000082


	//----- nvinfo : EIATTR_SW2861232_WAR
	.align		4
.L_4455:
        /*0008*/ 	.byte	0x01, 0x35
	.zero		2


	//----- nvinfo : EIATTR_PARAM_CBANK
	.align		4
        /*000c*/ 	.byte	0x04, 0x0a
        /*000e*/ 	.short	(.L_4457 - .L_4456)
	.align		4
.L_4456:
        /*0010*/ 	.word	index@(.nv.constant0._ZN4vllm3moe44grouped_topk_fused_small_expert_count_kernelIf13__nv_bfloat16iLNS0_11ScoringFuncE1ELi256ELb1ELi8EEEvPT_PfPT1_PKT0_llllllbd)
        /*0014*/ 	.short	0x0160
        /*0016*/ 	.short	0x0060


	//----- nvinfo : EIATTR_CBANK_PARAM_SIZE
	.align		4
.L_4457:
        /*0018*/ 	.byte	0x03, 0x19
        /*001a*/ 	.short	0x0060


	//----- nvinfo : EIATTR_KPARAM_INFO
	.align		4
        /*001c*/ 	.byte	0x04, 0x17
        /*001e*/ 	.short	(.L_4459 - .L_4458)
.L_4458:
        /*0020*/ 	.word	0x00000000
        /*0024*/ 	.short	0x000b
        /*0026*/ 	.short	0x0058
        /*0028*/ 	.byte	0x00, 0xf0, 0x21, 0x00


	//----- nvinfo : EIATTR_KPARAM_INFO
	.align		4
.L_4459:
        /*002c*/ 	.byte	0x04, 0x17
        /*002e*/ 	.short	(.L_4461 - .L_4460)
.L_4460:
        /*0030*/ 	.word	0x00000000
        /*0034*/ 	.short	0x000a
        /*0036*/ 	.short	0x0050
        /*0038*/ 	.byte	0x00, 0xf0, 0x05, 0x00


	//----- nvinfo : EIATTR_KPARAM_INFO
	.align		4
.L_4461:
        /*003c*/ 	.byte	0x04, 0x17
        /*003e*/ 	.short	(.L_4463 - .L_4462)
.L_4462:
        /*0040*/ 	.word	0x00000000
        /*0044*/ 	.short	0x0009
        /*0046*/ 	.short	0x0048
        /*0048*/ 	.byte	0x00, 0xf0, 0x21, 0x00


	//----- nvinfo : EIATTR_KPARAM_INFO
	.align		4
.L_4463:
        /*004c*/ 	.byte	0x04, 0x17
        /*004e*/ 	.short	(.L_4465 - .L_4464)
.L_4464:
        /*0050*/ 	.word	0x00000000
        /*0054*/ 	.short	0x0008
        /*0056*/ 	.short	0x0040
        /*0058*/ 	.byte	0x00, 0xf0, 0x21, 0x00


	//----- nvinfo : EIATTR_KPARAM_INFO
	.align		4
.L_4465:
        /*005c*/ 	.byte	0x04, 0x17
        /*005e*/ 	.short	(.L_4467 - .L_4466)
.L_4466:
        /*0060*/ 	.word	0x00000000
        /*0064*/ 	.short	0x0007
        /*0066*/ 	.short	0x0038
        /*0068*/ 	.byte	0x00, 0xf0, 0x21, 0x00


	//----- nvinfo : EIATTR_KPARAM_INFO
	.align		4
.L_4467:
        /*006c*/ 	.byte	0x04, 0x17
        /*006e*/ 	.short	(.L_4469 - .L_4468)
.L_4468:
        /*0070*/ 	.word	0x00000000
        /*0074*/ 	.short	0x0006
        /*0076*/ 	.short	0x0030
        /*0078*/ 	.byte	0x00, 0xf0, 0x21, 0x00


	//----- nvinfo : EIATTR_KPARAM_INFO
	.align		4
.L_4469:
        /*007c*/ 	.byte	0x04, 0x17
        /*007e*/ 	.short	(.L_4471 - .L_4470)
.L_4470:
        /*0080*/ 	.word	0x00000000
        /*0084*/ 	.short	0x0005
        /*0086*/ 	.short	0x0028
        /*0088*/ 	.byte	0x00, 0xf0, 0x21, 0x00


	//----- nvinfo : EIATTR_KPARAM_INFO
	.align		4
.L_4471:
        /*008c*/ 	.byte	0x04, 0x17
        /*008e*/ 	.short	(.L_4473 - .L_4472)
.L_4472:
        /*0090*/ 	.word	0x00000000
        /*0094*/ 	.short	0x0004
        /*0096*/ 	.short	0x0020
        /*0098*/ 	.byte	0x00, 0xf0, 0x21, 0x00


	//----- nvinfo : EIATTR_KPARAM_INFO
	.align		4
.L_4473:
        /*009c*/ 	.byte	0x04, 0x17
        /*009e*/ 	.short	(.L_4475 - .L_4474)
.L_4474:
        /*00a0*/ 	.word	0x00000000
        /*00a4*/ 	.short	0x0003
        /*00a6*/ 	.short	0x0018
        /*00a8*/ 	.byte	0x00, 0xf0, 0x21, 0x00


	//----- nvinfo : EIATTR_KPARAM_INFO
	.align		4
.L_4475:
        /*00ac*/ 	.byte	0x04, 0x17
        /*00ae*/ 	.short	(.L_4477 - .L_4476)
.L_4476:
        /*00b0*/ 	.word	0x00000000
        /*00b4*/ 	.short	0x0002
        /*00b6*/ 	.short	0x0010
        /*00b8*/ 	.byte	0x00, 0xf0, 0x21, 0x00


	//----- nvinfo : EIATTR_KPARAM_INFO
	.align		4
.L_4477:
        /*00bc*/ 	.byte	0x04, 0x17
        /*00be*/ 	.short	(.L_4479 - .L_4478)
.L_4478:
        /*00c0*/ 	.word	0x00000000
        /*00c4*/ 	.short	0x0001
        /*00c6*/ 	.short	0x0008
        /*00c8*/ 	.byte	0x00, 0xf0, 0x21, 0x00


	//----- nvinfo : EIATTR_KPARAM_INFO
	.align		4
.L_4479:
        /*00cc*/ 	.byte	0x04, 0x17
        /*00ce*/ 	.short	(.L_4481 - .L_4480)
.L_4480:
        /*00d0*/ 	.word	0x00000000
        /*00d4*/ 	.short	0x0000
        /*00d6*/ 	.short	0x0000
        /*00d8*/ 	.byte	0x00, 0xf0, 0x21, 0x00


	//----- nvinfo : EIATTR_MAXREG_COUNT
	.align		4
.L_4481:
        /*00dc*/ 	.byte	0x03, 0x1b
        /*00de*/ 	.short	0x00ff


	//----- nvinfo : EIATTR_NUM_BARRIERS
	.align		4
        /*00e0*/ 	.byte	0x02, 0x4c
        /*00e2*/ 	.byte	0x01
	.zero		1


	//----- nvinfo : EIATTR_MERCURY_ISA_VERSION
	.align		4
        /*00e4*/ 	.byte	0x03, 0x5f
        /*00e6*/ 	.short	0x0000


	//----- nvinfo : EIATTR_COOP_GROUP_MASK_REGIDS
	.align		4
        /*00e8*/ 	.byte	0x04, 0x29
        /*00ea*/ 	.short	(.L_4483 - .L_4482)


	//   ....[0]....
.L_4482:
        /*00ec*/ 	.word	0xffffffff


	//   ....[1]....
        /*00f0*/ 	.word	0xffffffff


	//   ....[2]....
        /*00f4*/ 	.word	0xffffffff


	//   ....[3]....
        /*00f8*/ 	.word	0xffffffff


	//   ....[4]....
        /*00fc*/ 	.word	0xffffffff


	//   ....[5]....
        /*0100*/ 	.word	0xffffffff


	//   ....[6]....
        /*0104*/ 	.word	0xffffffff


	//   ....[7]....
        /*0108*/ 	.word	0xffffffff


	//   ....[8]....
        /*010c*/ 	.word	0xffffffff


	//   ....[9]....
        /*0110*/ 	.word	0xffffffff


	//   ....[10]....
        /*0114*/ 	.word	0xffffffff


	//   ....[11]....
        /*0118*/ 	.word	0xffffffff


	//   ....[12]....
        /*011c*/ 	.word	0xffffffff


	//   ....[13]....
        /*0120*/ 	.word	0xffffffff


	//   ....[14]....
        /*0124*/ 	.word	0xffffffff


	//   ....[15]....
        /*0128*/ 	.word	0xffffffff


	//   ....[16]....
        /*012c*/ 	.word	0xffffffff


	//   ....[17]....
        /*0130*/ 	.word	0xffffffff


	//   ....[18]....
        /*0134*/ 	.word	0xffffffff


	//   ....[19]....
        /*0138*/ 	.word	0xffffffff


	//   ....[20]....
        /*013c*/ 	.word	0xffffffff


	//   ....[21]....
        /*0140*/ 	.word	0xffffffff


	//   ....[22]....
        /*0144*/ 	.word	0xffffffff


	//   ....[23]....
        /*0148*/ 	.word	0xffffffff


	//   ....[24]....
        /*014c*/ 	.word	0xffffffff


	//   ....[25]....
        /*0150*/ 	.word	0xffffffff


	//   ....[26]....
        /*0154*/ 	.word	0xffffffff


	//   ....[27]....
        /*0158*/ 	.word	0xffffffff


	//   ....[28]....
        /*015c*/ 	.word	0xffffffff


	//   ....[29]....
        /*0160*/ 	.word	0xffffffff


	//   ....[30]....
        /*0164*/ 	.word	0xffffffff


	//   ....[31]....
        /*0168*/ 	.word	0xffffffff


	//   ....[32]....
        /*016c*/ 	.word	0xffffffff


	//   ....[33]....
        /*0170*/ 	.word	0xffffffff


	//   ....[34]....
        /*0174*/ 	.word	0xffffffff


	//   ....[35]....
        /*0178*/ 	.word	0xffffffff


	//   ....[36]....
        /*017c*/ 	.word	0xffffffff


	//   ....[37]....
        /*0180*/ 	.word	0xffffffff


	//   ....[38]....
        /*0184*/ 	.word	0xffffffff


	//   ....[39]....
        /*0188*/ 	.word	0xffffffff


	//   ....[40]....
        /*018c*/ 	.word	0xffffffff


	//   ....[41]....
        /*0190*/ 	.word	0xffffffff


	//   ....[42]....
        /*0194*/ 	.word	0xffffffff


	//   ....[43]....
        /*0198*/ 	.word	0xffffffff


	//   ....[44]....
        /*019c*/ 	.word	0xffffffff


	//   ....[45]....
        /*01a0*/ 	.word	0xffffffff


	//   ....[46]....
        /*01a4*/ 	.word	0xffffffff


	//   ....[47]....
        /*01a8*/ 	.word	0xffffffff


	//   ....[48]....
        /*01ac*/ 	.word	0xffffffff


	//   ....[49]....
        /*01b0*/ 	.word	0xffffffff


	//   ....[50]....
        /*01b4*/ 	.word	0xffffffff


	//   ....[51]....
        /*01b8*/ 	.word	0xffffffff


	//   ....[52]....
        /*01bc*/ 	.word	0xffffffff


	//   ....[53]....
        /*01c0*/ 	.word	0xffffffff


	//   ....[54]....
        /*01c4*/ 	.word	0xffffffff


	//   ....[55]....
        /*01c8*/ 	.word	0xffffffff


	//   ....[56]....
        /*01cc*/ 	.word	0xffffffff


	//   ....[57]....
        /*01d0*/ 	.word	0xffffffff


	//   ....[58]....
        /*01d4*/ 	.word	0xffffffff


	//   ....[59]....
        /*01d8*/ 	.word	0xffffffff


	//   ....[60]....
        /*01dc*/ 	.word	0xffffffff


	//   ....[61]....
        /*01e0*/ 	.word	0xffffffff


	//   ....[62]....
        /*01e4*/ 	.word	0xffffffff


	//   ....[63]....
        /*01e8*/ 	.word	0xffffffff


	//   ....[64]....
        /*01ec*/ 	.word	0xffffffff


	//   ....[65]....
        /*01f0*/ 	.word	0xffffffff


	//   ....[66]....
        /*01f4*/ 	.word	0xffffffff


	//   ....[67]....
        /*01f8*/ 	.word	0xffffffff


	//   ....[68]....
        /*01fc*/ 	.word	0xffffffff


	//   ....[69]....
        /*0200*/ 	.word	0xffffffff


	//   ....[70]....
        /*0204*/ 	.word	0xffffffff


	//   ....[71]....
        /*0208*/ 	.word	0xffffffff


	//   ....[72]....
        /*020c*/ 	.word	0xffffffff


	//   ....[73]....
        /*0210*/ 	.word	0xffffffff


	//   ....[74]....
        /*0214*/ 	.word	0xffffffff


	//   ....[75]....
        /*0218*/ 	.word	0xffffffff


	//   ....[76]....
        /*021c*/ 	.word	0xffffffff


	//   ....[77]....
        /*0220*/ 	.word	0xffffffff


	//   ....[78]....
        /*0224*/ 	.word	0xffffffff


	//   ....[79]....
        /*0228*/ 	.word	0xffffffff


	//   ....[80]....
        /*022c*/ 	.word	0xffffffff


	//   ....[81]....
        /*0230*/ 	.word	0xffffffff


	//   ....[82]....
        /*0234*/ 	.word	0xffffffff


	//   ....[83]....
        /*0238*/ 	.word	0xffffffff


	//   ....[84]....
        /*023c*/ 	.word	0xffffffff


	//   ....[85]....
        /*0240*/ 	.word	0xffffffff


	//   ....[86]....
        /*0244*/ 	.word	0xffffffff


	//   ....[87]....
        /*0248*/ 	.word	0xffffffff


	//   ....[88]....
        /*024c*/ 	.word	0xffffffff


	//   ....[89]....
        /*0250*/ 	.word	0xffffffff


	//   ....[90]....
        /*0254*/ 	.word	0xffffffff


	//   ....[91]....
        /*0258*/ 	.word	0xffffffff


	//----- nvinfo : EIATTR_COOP_GROUP_INSTR_OFFSETS
	.align		4
.L_4483:
        /*025c*/ 	.byte	0x04, 0x28
        /*025e*/ 	.short	(.L_4485 - .L_4484)


	//   ....[0]....
.L_4484:
        /*0260*/ 	.word	0x00000040


	//   ....[1]....
        /*0264*/ 	.word	0x00000210


	//   ....[2]....
        /*0268*/ 	.word	0x000002b0


	//   ....[3]....
        /*026c*/ 	.word	0x000002f0


	//   ....[4]....
        /*0270*/ 	.word	0x00000300


	//   ....[5]....
        /*0274*/ 	.word	0x00000350


	//   ....[6]....
        /*0278*/ 	.word	0x00000360


	//   ....[7]....
        /*027c*/ 	.word	0x000003b0


	//   ....[8]....
        /*0280*/ 	.word	0x000003c0


	//   ....[9]....
        /*0284*/ 	.word	0x00000410


	//   ....[10]....
        /*0288*/ 	.word	0x00000420


	//   ....[11]....
        /*028c*/ 	.word	0x000004a0


	//   ....[12]....
        /*0290*/ 	.word	0x000004e0


	//   ....[13]....
        /*0294*/ 	.word	0x000004f0


	//   ....[14]....
        /*0298*/ 	.word	0x00000550


	//   ....[15]....
        /*029c*/ 	.word	0x00000560


	//   ....[16]....
        /*02a0*/ 	.word	0x000005e0


	//   ....[17]....
        /*02a4*/ 	.word	0x000005f0


	//   ....[18]....
        /*02a8*/ 	.word	0x00000640


	//   ....[19]....
        /*02ac*/ 	.word	0x00000650


	//   ....[20]....
        /*02b0*/ 	.word	0x000007e0


	//   ....[21]....
        /*02b4*/ 	.word	0x000007f0


	//   ....[22]....
        /*02b8*/ 	.word	0x00000840


	//   ....[23]....
        /*02bc*/ 	.word	0x00000850


	//   ....[24]....
        /*02c0*/ 	.word	0x000008a0


	//   ....[25]....
        /*02c4*/ 	.word	0x000008b0


	//   ....[26]....
        /*02c8*/ 	.word	0x00000900


	//   ....[27]....
        /*02cc*/ 	.word	0x00000910


	//   ....[28]....
        /*02d0*/ 	.word	0x00000970


	//   ....[29]....
        /*02d4*/ 	.word	0x00000980


	//   ....[30]....
        /*02d8*/ 	.word	0x00000a10


	//   ....[31]....
        /*02dc*/ 	.word	0x00000a50


	//   ....[32]....
        /*02e0*/ 	.word	0x00000a60


	//   ....[33]....
        /*02e4*/ 	.word	0x00000ab0


	//   ....[34]....
        /*02e8*/ 	.word	0x00000ac0


	//   ....[35]....
        /*02ec*/ 	.word	0x00000b10


	//   ....[36]....
        /*02f0*/ 	.word	0x00000b20


	//   ....[37]....
        /*02f4*/ 	.word	0x00000b70


	//   ....[38]....
        /*02f8*/ 	.word	0x00000b80


	//   ....[39]....
        /*02fc*/ 	.word	0x00000c20


	//   ....[40]....
        /*0300*/ 	.word	0x00000c60


	//   ....[41]....
        /*0304*/ 	.word	0x00000c70


	//   ....[42]....
        /*0308*/ 	.word	0x00000cc0


	//   ....[43]....
        /*030c*/ 	.word	0x00000cd0


	//   ....[44]....
        /*0310*/ 	.word	0x00000d20


	//   ....[45]....
        /*0314*/ 	.word	0x00000d30


	//   ....[46]....
        /*0318*/ 	.word	0x00000d80


	//   ....[47]....
        /*031c*/ 	.word	0x00000d90


	//   ....[48]....
        /*0320*/ 	.word	0x00000e20


	//   ....[49]....
        /*0324*/ 	.word	0x00000e60


	//   ....[50]....
        /*0328*/ 	.word	0x00000e70


	//   ....[51]....
        /*032c*/ 	.word	0x00000ec0


	//   ....[52]....
        /*0330*/ 	.word	0x00000ed0


	//   ....[53]....
        /*0334*/ 	.word	0x00000f30


	//   ....[54]....
        /*0338*/ 	.word	0x00000f60


	//   ....[55]....
        /*033c*/ 	.word	0x00001010


	//   ....[56]....
        /*0340*/ 	.word	0x00001050


	//   ....[57]....
        /*0344*/ 	.word	0x00001640


	//   ....[58]....
        /*0348*/ 	.word	0x00001650


	//   ....[59]....
        /*034c*/ 	.word	0x000016a0


	//   ....[60]....
        /*0350*/ 	.word	0x000016b0


	//   ....[61]....
        /*0354*/ 	.word	0x00001700


	//   ....[62]....
        /*0358*/ 	.word	0x00001710


	//   ....[63]....
        /*035c*/ 	.word	0x00001770


	//   ....[64]....
        /*0360*/ 	.word	0x00001790


	//   ....[65]....
        /*0364*/ 	.word	0x000017f0


	//   ....[66]....
        /*0368*/ 	.word	0x00001820


	//   ....[67]....
        /*036c*/ 	.word	0x000018d0


	//   ....[68]....
        /*0370*/ 	.word	0x000018f0


	//   ....[69]....
        /*0374*/ 	.word	0x00001940


	//   ....[70]....
        /*0378*/ 	.word	0x00001950


	//   ....[71]....
        /*037c*/ 	.word	0x000019a0


	//   ....[72]....
        /*0380*/ 	.word	0x000019b0


	//   ....[73]....
        /*0384*/ 	.word	0x00001a20


	//   ....[74]....
        /*0388*/ 	.word	0x00001a30


	//   ....[75]....
        /*038c*/ 	.word	0x00001a90


	//   ....[76]....
        /*0390*/ 	.word	0x00001aa0


	//   ....[77]....
        /*0394*/ 	.word	0x00001bf0


	//   ....[78]....
        /*0398*/ 	.word	0x00001c00


	//   ....[79]....
        /*039c*/ 	.word	0x00001c50


	//   ....[80]....
        /*03a0*/ 	.word	0x00001c60


	//   ....[81]....
        /*03a4*/ 	.word	0x00001cb0


	//   ....[82]....
        /*03a8*/ 	.word	0x00001cc0


	//   ....[83]....
        /*03ac*/ 	.word	0x00001d10


	//   ....[84]....
        /*03b0*/ 	.word	0x00001d20


	//   ....[85]....
        /*03b4*/ 	.word	0x00001d70


	//   ....[86]....
        /*03b8*/ 	.word	0x00001d80


	//   ....[87]....
        /*03bc*/ 	.word	0x00001ee0


	//   ....[88]....
        /*03c0*/ 	.word	0x00001f20


	//   ....[89]....
        /*03c4*/ 	.word	0x00001f40


	//   ....[90]....
        /*03c8*/ 	.word	0x00001f60


	//   ....[91]....
        /*03cc*/ 	.word	0x00001f90


	//----- nvinfo : EIATTR_EXIT_INSTR_OFFSETS
	.align		4
.L_4485:
        /*03d0*/ 	.byte	0x04, 0x1c
        /*03d2*/ 	.short	(.L_4487 - .L_4486)


	//   ....[0]....
.L_4486:
        /*03d4*/ 	.word	0x00000080


	//   ....[1]....
        /*03d8*/ 	.word	0x00000730


	//   ....[2]....
        /*03dc*/ 	.word	0x00002120


	//   ....[3]....
        /*03e0*/ 	.word	0x00002200


	//----- nvinfo : EIATTR_CRS_STACK_SIZE
	.align		4
.L_4487:
        /*03e4*/ 	.byte	0x04, 0x1e
        /*03e6*/ 	.short	(.L_4489 - .L_4488)
.L_4488:
        /*03e8*/ 	.word	0x00000000
.L_4489:


//--------------------- .nv.info._ZN4vllm3moe25grouped_topk_fused_kernelIf6__halfiLNS0_11ScoringFuncE1EEEvPT_PfPT1_PKT0_lllllbd --------------------------
	.section	.nv.info._ZN4vllm3moe25grouped_topk_fused_kernelIf6__halfiLNS0_11ScoringFuncE1EEEvPT_PfPT1_PKT0_lllllbd,"",@"SHT_CUDA_INFO"
	.sectionflags	@""
	.align	4


	//----- nvinfo : EIATTR_CUDA_API_VERSION
	.align		4
        /*0000*/ 	.byte	0x04, 0x37
        /*0002*/ 	.short	(.L_4491 - .L_4490)
.L_4490:
        /*0004*/ 	.word	0x00000082


	//----- nvinfo : EIATTR_SW2861232_WAR
	.align		4
.L_4491:
        /*0008*/ 	.byte	0x01, 0x35
	.zero		2


	//----- nvinfo : EIATTR_PARAM_CBANK
	.align		4
        /*000c*/ 	.byte	0x04, 0x0a
        /*000e*/ 	.short	(.L_4493 - .L_4492)
	.align		4
.L_4492:
        /*0010*/ 	.word	index@(.nv.constant0._ZN4vllm3moe25grouped_topk_fused_kernelIf6__halfiLNS0_11ScoringFuncE1EEEvPT_PfPT1_PKT0_lllllbd)
        /*0014*/ 	.short	0x0160
        /*0016*/ 	.short	0x0058


	//----- nvinfo : EIATTR_CBANK_PARAM_SIZE
	.align		4
.L_4493:
        /*0018*/ 	.byte	0x03, 0x19
        /*001a*/ 	.short	0x0058


	//----- nvinfo : EIATTR_KPARAM_INFO
	.align		4
        /*001c*/ 	.byte	0x04, 0x17
        /*001e*/ 	.short	(.L_4495 - .L_4494)
.L_4494:
        /*0020*/ 	.word	0x00000000
        /*0024*/ 	.short	0x000a
        /*0026*/ 	.short	0x0050
        /*0028*/ 	.byte	0x00, 0xf0, 0x21, 0x00


	//----- nvinfo : EIATTR_KPARAM_INFO
	.align		4
.L_4495:
        /*002c*/ 	.byte	0x04, 0x17
        /*002e*/ 	.short	(.L_4497 - .L_4496)
.L_4496:
        /*0030*/ 	.word	0x00000000
        /*0034*/ 	.short	0x0009
        /*0036*/ 	.short	0x0048
        /*0038*/ 	.byte	0x00, 0xf0, 0x05, 0x00


	//----- nvinfo : EIATTR_KPARAM_INFO
	.align		4
.L_4497:
        /*003c*/ 	.byte	0x04, 0x17
        /*003e*/ 	.short	(.L_4499 - .L_4498)
.L_4498:
        /*0040*/ 	.word	0x00000000
        /*0044*/ 	.short	0x0008
        /*0046*/ 	.short	0x0040
        /*0048*/ 	.byte	0x00, 0xf0, 0x21, 0x00


	//----- nvinfo : EIATTR_KPARAM_INFO
	.align		4
.L_4499:
        /*004c*/ 	.byte	0x04, 0x17
        /*004e*/ 	.short	(.L_4501 - .L_4500)
.L_4500:
        /*0050*/ 	.word	0x00000000
        /*0054*/ 	.short	0x0007
        /*0056*/ 	.short	0x0038
        /*0058*/ 	.byte	0x00, 0xf0, 0x21, 0x00


	//----- nvinfo : EIATTR_KPARAM_INFO
	.align		4
.L_4501:
        /*005c*/ 	.byte	0x04, 0x17
        /*005e*/ 	.short	(.L_4503 - .L_4502)
.L_4502:
        /*0060*/ 	.word	0x00000000
        /*0064*/ 	.short	0x0006
        /*0066*/ 	.short	0x0030
        /*0068*/ 	.byte	0x00, 0xf0, 0x21, 0x00


	//----- nvinfo : EIATTR_KPARAM_INFO
	.align		4
.L_4503:
        /*006c*/ 	.byte	0x04, 0x17
        /*006e*/ 	.short	(.L_4505 - .L_4504)
.L_4504:
        /*0070*/ 	.word	0x00000000
        /*0074*/ 	.short	0x0005
        /*0076*/ 	.short	0x0028
        /*0078*/ 	.byte	0x00, 0xf0, 0x21, 0x00


	//----- nvinfo : EIATTR_KPARAM_INFO
	.align		4
.L_4505:
        /*007c*/ 	.byte	0x04, 0x17
        /*007e*/ 	.short	(.L_4507 - .L_4506)
.L_4506:
        /*0080*/ 	.word	0x00000000
        /*0084*/ 	.short	0x0004
        /*0086*/ 	.short	0x0020
        /*0088*/ 	.byte	0x00, 0xf0, 0x21, 0x00


	//----- nvinfo : EIATTR_KPARAM_INFO
	.align		4
.L_4507:
        /*008c*/ 	.byte	0x04, 0x17
        /*008e*/ 	.short	(.L_4509 - .L_4508)
.L_4508:
        /*0090*/ 	.word	0x00000000
        /*0094*/ 	.short	0x0003
        /*0096*/ 	.short	0x0018
        /*0098*/ 	.byte	0x00, 0xf0, 0x21, 0x00


	//----- nvinfo : EIATTR_KPARAM_INFO
	.align		4
.L_4509:
        /*009c*/ 	.byte	0x04, 0x17
        /*009e*/ 	.short	(.L_4511 - .L_4510)
.L_4510:
        /*00a0*/ 	.word	0x00000000
        /*00a4*/ 	.short	0x0002
        /*00a6*/ 	.short	0x0010
        /*00a8*/ 	.byte	0x00, 0xf0, 0x21, 0x00


	//----- nvinfo : EIATTR_KPARAM_INFO
	.align		4
.L_4511:
        /*00ac*/ 	.byte	0x04, 0x17
        /*00ae*/ 	.short	(.L_4513 - .L_4512)
.L_4512:
        /*00b0*/ 	.word	0x00000000
        /*00b4*/ 	.short	0x0001
        /*00b6*/ 	.short	0x0008
        /*00b8*/ 	.byte	0x00, 0xf0, 0x21, 0x00


	//----- nvinfo : EIATTR_KPARAM_INFO
	.align		4
.L_4513:
        /*00bc*/ 	.byte	0x04, 0x17
        /*00be*/ 	.short	(.L_4515 - .L_4514)
.L_4514:
        /*00c0*/ 	.word	0x00000000
        /*00c4*/ 	.short	0x0000
        /*00c6*/ 	.short	0x0000
        /*00c8*/ 	.byte	0x00, 0xf0, 0x21, 0x00


	//----- nvinfo : EIATTR_MAXREG_COUNT
	.align		4
.L_4515:
        /*00cc*/ 	.byte	0x03, 0x1b
        /*00ce*/ 	.short	0x00ff


	//----- nvinfo : EIATTR_NUM_BARRIERS
	.align		4
        /*00d0*/ 	.byte	0x02, 0x4c
        /*00d2*/ 	.byte	0x01
	.zero		1


	//----- nvinfo : EIATTR_MERCURY_ISA_VERSION
	.align		4
        /*00d4*/ 	.byte	0x03, 0x5f
        /*00d6*/ 	.short	0x0000


	//----- nvinfo : EIATTR_COOP_GROUP_MASK_REGIDS
	.align		4
        /*00d8*/ 	.byte	0x04, 0x29
        /*00da*/ 	.short	(.L_4517 - .L_4516)


	//   ....[0]....
.L_4516:
        /*00dc*/ 	.word	0xffffffff


	//   ....[1]....
        /*00e0*/ 	.word	0xffffffff


	//   ....[2]....
        /*00e4*/ 	.word	0xffffffff


	//   ....[3]....
        /*00e8*/ 	.word	0xffffffff


	//   ....[4]....
        /*00ec*/ 	.word	0xffffffff


	//   ....[5]....
        /*00f0*/ 	.word	0xffffffff


	//   ....[6]....
        /*00f4*/ 	.word	0xffffffff


	//   ....[7]....
        /*00f8*/ 	.word	0xffffffff


	//   ....[8]....
        /*00fc*/ 	.word	0xffffffff


	//   ....[9]....
        /*0100*/ 	.word	0xffffffff


	//   ....[10]....
        /*0104*/ 	.word	0xffffffff


	//   ....[11]....
        /*0108*/ 	.word	0xffffffff


	//   ....[12]....
        /*010c*/ 	.word	0xffffffff


	//   ....[13]....
        /*0110*/ 	.word	0xffffffff


	//   ....[14]....
        /*0114*/ 	.word	0xffffffff


	//   ....[15]....
        /*0118*/ 	.word	0xffffffff


	//   ....[16]....
        /*011c*/ 	.word	0xffffffff


	//   ....[17]....
        /*0120*/ 	.word	0xffffffff


	//   ....[18]....
        /*0124*/ 	.word	0xffffffff


	//   ....[19]....
        /*0128*/ 	.word	0xffffffff


	//   ....[20]....
        /*012c*/ 	.word	0xffffffff


	//   ....[21]....
        /*0130*/ 	.word	0xffffffff


	//   ....[22]....
        /*0134*/ 	.word	0xffffffff


	//   ....[23]....
        /*0138*/ 	.word	0xffffffff


	//   ....[24]....
        /*013c*/ 	.word	0xffffffff


	//   ....[25]....
        /*0140*/ 	.word	0xffffffff


	//   ....[26]....
        /*0144*/ 	.word	0xffffffff


	//   ....[27]....
        /*0148*/ 	.word	0xffffffff


	//   ....[28]....
        /*014c*/ 	.word	0xffffffff


	//   ....[29]....
        /*0150*/ 	.word	0xffffffff


	//   ....[30]....
        /*0154*/ 	.word	0xffffffff


	//   ....[31]....
        /*0158*/ 	.word	0xffffffff


	//   ....[32]....
        /*015c*/ 	.word	0xffffffff


	//   ....[33]....
        /*0160*/ 	.word	0xffffffff


	//   ....[34]....
        /*0164*/ 	.word	0xffffffff


	//   ....[35]....
        /*0168*/ 	.word	0xffffffff


	//   ....[36]....
        /*016c*/ 	.word	0xffffffff


	//   ....[37]....
        /*0170*/ 	.word	0xffffffff


	//   ....[38]....
        /*0174*/ 	.word	0xffffffff


	//   ....[39]....
        /*0178*/ 	.word	0xffffffff


	//   ....[40]....
        /*017c*/ 	.word	0xffffffff


	//   ....[41]....
        /*0180*/ 	.word	0xffffffff


	//   ....[42]....
        /*0184*/ 	.word	0xffffffff


	//   ....[43]....
        /*0188*/ 	.word	0xffffffff


	//   ....[44]....
        /*018c*/ 	.word	0xffffffff


	//   ....[45]....
        /*0190*/ 	.word	0xffffffff


	//   ....[46]....
        /*0194*/ 	.word	0xffffffff


	//   ....[47]....
        /*0198*/ 	.word	0xffffffff


	//   ....[48]....
        /*019c*/ 	.word	0xffffffff


	//   ....[49]....
        /*01a0*/ 	.word	0xffffffff


	//   ....[50]....
        /*01a4*/ 	.word	0xffffffff


	//   ....[51]....
        /*01a8*/ 	.word	0xffffffff


	//   ....[52]....
        /*01ac*/ 	.word	0xffffffff


	//   ....[53]....
        /*01b0*/ 	.word	0xffffffff


	//   ....[54]....
        /*01b4*/ 	.word	0xffffffff


	//   ....[55]....
        /*01b8*/ 	.word	0xffffffff


	//   ....[56]....
        /*01bc*/ 	.word	0xffffffff


	//   ....[57]....
        /*01c0*/ 	.word	0xffffffff


	//   ....[58]....
        /*01c4*/ 	.word	0xffffffff


	//   ....[59]....
        /*01c8*/ 	.word	0xffffffff


	//   ....[60]....
        /*01cc*/ 	.word	0xffffffff


	//   ....[61]....
        /*01d0*/ 	.word	0xffffffff


	//   ....[62]....
        /*01d4*/ 	.word	0xffffffff


	//   ....[63]....
        /*01d8*/ 	.word	0xffffffff


	//   ....[64]....
        /*01dc*/ 	.word	0xffffffff


	//   ....[65]....
        /*01e0*/ 	.word	0xffffffff


	//   ....[66]....
        /*01e4*/ 	.word	0xffffffff


	//   ....[67]....
        /*01e8*/ 	.word	0xffffffff


	//   ....[68]....
        /*01ec*/ 	.word	0xffffffff


	//   ....[69]....
        /*01f0*/ 	.word	0xffffffff


	//   ....[70]....
        /*01f4*/ 	.word	0xffffffff


	//   ....[71]....
        /*01f8*/ 	.word	0xffffffff


	//   ....[72]....
        /*01fc*/ 	.word	0xffffffff


	//   ....[73]....
        /*0200*/ 	.word	0xffffffff


	//   ....[74]....
        /*0204*/ 	.word	0xffffffff


	//   ....[75]....
        /*0208*/ 	.word	0xffffffff


	//   ....[76]....
        /*020c*/ 	.word	0xffffffff


	//   ....[77]....
        /*0210*/ 	.word	0xffffffff


	//   ....[78]....
        /*0214*/ 	.word	0xffffffff


	//   ....[79]....
        /*0218*/ 	.word	0xffffffff


	//   ....[80]....
        /*021c*/ 	.word	0xffffffff


	//   ....[81]....
        /*0220*/ 	.word	0xffffffff


	//   ....[82]....
        /*0224*/ 	.word	0xffffffff


	//   ....[83]....
        /*0228*/ 	.word	0xffffffff


	//   ....[84]....
        /*022c*/ 	.word	0xffffffff


	//   ....[85]....
        /*0230*/ 	.word	0xffffffff


	//   ....[86]....
        /*0234*/ 	.word	0xffffffff


	//   ....[87]....
        /*0238*/ 	.word	0xffffffff


	//   ....[88]....
        /*023c*/ 	.word	0xffffffff


	//   ....[89]....
        /*0240*/ 	.word	0xffffffff


	//   ....[90]....
        /*0244*/ 	.word	0xffffffff


	//   ....[91]....
        /*0248*/ 	.word	0xffffffff


	//   ....[92]....
        /*024c*/ 	.word	0xffffffff


	//   ....[93]....
        /*0250*/ 	.word	0xffffffff


	//   ....[94]....
        /*0254*/ 	.word	0xffffffff


	//   ....[95]....
        /*0258*/ 	.word	0xffffffff


	//   ....[96]....
        /*025c*/ 	.word	0xffffffff


	//   ....[97]....
        /*0260*/ 	.word	0xffffffff


	//   ....[98]....
        /*0264*/ 	.word	0xffffffff


	//   ....[99]....
        /*0268*/ 	.word	0xffffffff


	//   ....[100]....
        /*026c*/ 	.word	0xffffffff


	//   ....[101]....
        /*0270*/ 	.word	0xffffffff


	//   ....[102]....
        /*0274*/ 	.word	0xffffffff


	//   ....[103]....
        /*0278*/ 	.word	0xffffffff


	//   ....[104]....
        /*027c*/ 	.word	0xffffffff


	//   ....[105]....
        /*0280*/ 	.word	0xffffffff


	//   ....[106]....
        /*0284*/ 	.word	0xffffffff


	//   ....[107]....
        /*0288*/ 	.word	0xffffffff


	//   ....[108]....
        /*028c*/ 	.word	0xffffffff


	//   ....[109]....
        /*0290*/ 	.word	0xffffffff


	//   ....[110]....
        /*0294*/ 	.word	0xffffffff


	//   ....[111]....
        /*0298*/ 	.word	0xffffffff


	//   ....[112]....
        /*029c*/ 	.word	0xffffffff


	//   ....[113]....
        /*02a0*/ 	.word	0xffffffff


	//   ....[114]....
        /*02a4*/ 	.word	0xffffffff


	//   ....[115]....
        /*02a8*/ 	.word	0xffffffff


	//   ....[116]....
        /*02ac*/ 	.word	0xffffffff


	//   ....[117]....
        /*02b0*/ 	.word	0xffffffff


	//   ....[118]....
        /*02b4*/ 	.word	0xffffffff


	//   ....[119]....
        /*02b8*/ 	.word	0xffffffff


	//   ....[120]....
        /*02bc*/ 	.word	0xffffffff


	//   ....[121]....
        /*02c0*/ 	.word	0xffffffff


	//   ....[122]....
        /*02c4*/ 	.word	0xffffffff


	//   ....[123]....
        /*02c8*/ 	.word	0xffffffff


	//   ....[124]....
        /*02cc*/ 	.word	0xffffffff


	//   ....[125]....
        /*02d0*/ 	.word	0xffffffff


	//   ....[126]....
        /*02d4*/ 	.word	0xffffffff


	//   ....[127]....
        /*02d8*/ 	.word	0xffffffff


	//   ....[128]....
        /*02dc*/ 	.word	0xffffffff


	//   ....[129]....
        /*02e0*/ 	.word	0xffffffff


	//   ....[130]....
        /*02e4*/ 	.word	0xffffffff


	//   ....[131]....
        /*02e8*/ 	.word	0xffffffff


	//   ....[132]....
        /*02ec*/ 	.word	0xffffffff


	//   ....[133]....
        /*02f0*/ 	.word	0xffffffff


	//   ....[134]....
        /*02f4*/ 	.word	0xffffffff


	//   ....[135]....
        /*02f8*/ 	.word	0xffffffff


	//   ....[136]....
        /*02fc*/ 	.word	0xffffffff


	//   ....[137]....
        /*0300*/ 	.word	0xffffffff


	//   ....[138]....
        /*0304*/ 	.word	0xffffffff


	//   ....[139]....
        /*0308*/ 	.word	0xffffffff


	//   ....[140]....
        /*030c*/ 	.word	0xffffffff


	//   ....[141]....
        /*0310*/ 	.word	0xffffffff


	//   ....[142]....
        /*0314*/ 	.word	0xffffffff


	//   ....[143]....
        /*0318*/ 	.word	0xffffffff


	//   ....[144]....
        /*031c*/ 	.word	0xffffffff


	//   ....[145]....
        /*0320*/ 	.word	0xffffffff


	//   ....[146]....
        /*0324*/ 	.word	0xffffffff


	//   ....[147]....
        /*0328*/ 	.word	0xffffffff


	//   ....[148]....
        /*032c*/ 	.word	0xffffffff


	//   ....[149]....
        /*0330*/ 	.word	0xffffffff


	//   ....[150]....
        /*0334*/ 	.word	0xffffffff


	//   ....[151]....
        /*0338*/ 	.word	0xffffffff


	//   ....[152]....
        /*033c*/ 	.word	0xffffffff


	//   ....[153]....
        /*0340*/ 	.word	0xffffffff


	//   ....[154]....
        /*0344*/ 	.word	0xffffffff


	//   ....[155]....
        /*0348*/ 	.word	0xffffffff


	//   ....[156]....
        /*034c*/ 	.word	0xffffffff


	//   ....[157]....
        /*0350*/ 	.word	0xffffffff


	//   ....[158]....
        /*0354*/ 	.word	0xffffffff


	//   ....[159]....
        /*0358*/ 	.word	0xffffffff


	//   ....[160]....
        /*035c*/ 	.word	0xffffffff


	//   ....[161]....
        /*0360*/ 	.word	0xffffffff


	//   ....[162]....
        /*0364*/ 	.word	0xffffffff


	//   ....[163]....
        /*0368*/ 	.word	0xffffffff


	//   ....[164]....
        /*036c*/ 	.word	0xffffffff


	//   ....[165]....
        /*0370*/ 	.word	0xffffffff


	//   ....[166]....
        /*0374*/ 	.word	0xffffffff


	//   ....[167]....
        /*0378*/ 	.word	0xffffffff


	//   ....[168]....
        /*037c*/ 	.word	0xffffffff


	//   ....[169]....
        /*0380*/ 	.word	0xffffffff


	//   ....[170]....
        /*0384*/ 	.word	0xffffffff


	//   ....[171]....
        /*0388*/ 	.word	0xffffffff


	//   ....[172]....
        /*038c*/ 	.word	0xffffffff


	//   ....[173]....
        /*0390*/ 	.word	0xffffffff


	//   ....[174]....
        /*0394*/ 	.word	0xffffffff


	//   ....[175]....
        /*0398*/ 	.word	0xffffffff


	//   ....[176]....
        /*039c*/ 	.word	0xffffffff


	//   ....[177]....
        /*03a0*/ 	.word	0xffffffff


	//   ....[178]....
        /*03a4*/ 	.word	0xffffffff


	//   ....[179]....
        /*03a8*/ 	.word	0xffffffff


	//   ....[180]....
        /*03ac*/ 	.word	0xffffffff


	//   ....[181]....
        /*03b0*/ 	.word	0xffffffff


	//   ....[182]....
        /*03b4*/ 	.word	0xffffffff


	//   ....[183]....
        /*03b8*/ 	.word	0xffffffff


	//   ....[184]....
        /*03bc*/ 	.word	0xffffffff


	//   ....[185]....
        /*03c0*/ 	.word	0xffffffff


	//   ....[186]....
        /*03c4*/ 	.word	0xffffffff


	//   ....[187]....
        /*03c8*/ 	.word	0xffffffff


	//   ....[188]....
        /*03cc*/ 	.word	0xffffffff


	//   ....[189]....
        /*03d0*/ 	.word	0xffffffff


	//   ....[190]....
        /*03d4*/ 	.word	0xffffffff


	//   ....[191]....
        /*03d8*/ 	.word	0xffffffff


	//   ....[192]....
        /*03dc*/ 	.word	0xffffffff


	//   ....[193]....
        /*03e0*/ 	.word	0xffffffff


	//   ....[194]....
        /*03e4*/ 	.word	0xffffffff


	//   ....[195]....
        /*03e8*/ 	.word	0xffffffff


	//   ....[196]....
        /*03ec*/ 	.word	0xffffffff


	//   ....[197]....
        /*03f0*/ 	.word	0xffffffff


	//   ....[198]....
        /*03f4*/ 	.word	0xffffffff


	//   ....[199]....
        /*03f8*/ 	.word	0xffffffff


	//   ....[200]....
        /*03fc*/ 	.word	0xffffffff


	//   ....[201]....
        /*0400*/ 	.word	0xffffffff


	//   ....[202]....
        /*0404*/ 	.word	0xffffffff


	//   ....[203]....
        /*0408*/ 	.word	0xffffffff


	//   ....[204]....
        /*040c*/ 	.word	0xffffffff


	//   ....[205]....
        /*0410*/ 	.word	0xffffffff


	//   ....[206]....
        /*0414*/ 	.word	0xffffffff


	//   ....[207]....
        /*0418*/ 	.word	0xffffffff


	//   ....[208]....
        /*041c*/ 	.word	0xffffffff


	//   ....[209]....
        /*0420*/ 	.word	0xffffffff


	//   ....[210]....
        /*0424*/ 	.word	0xffffffff


	//   ....[211]....
        /*0428*/ 	.word	0xffffffff


	//   ....[212]....
        /*042c*/ 	.word	0xffffffff


	//   ....[213]....
        /*0430*/ 	.word	0xffffffff


	//   ....[214]....
        /*0434*/ 	.word	0xffffffff


	//   ....[215]....
        /*0438*/ 	.word	0xffffffff


	//   ....[216]....
        /*043c*/ 	.word	0xffffffff


	//   ....[217]....
        /*0440*/ 	.word	0xffffffff


	//   ....[218]....
        /*0444*/ 	.word	0xffffffff


	//   ....[219]....
        /*0448*/ 	.word	0xffffffff


	//   ....[220]....
        /*044c*/ 	.word	0xffffffff


	//   ....[221]....
        /*0450*/ 	.word	0xffffffff


	//   ....[222]....
        /*0454*/ 	.word	0xffffffff


	//   ....[223]....
        /*0458*/ 	.word	0xffffffff


	//   ....[224]....
        /*045c*/ 	.word	0xffffffff


	//   ....[225]....
        /*0460*/ 	.word	0xffffffff


	//   ....[226]....
        /*0464*/ 	.word	0xffffffff


	//   ....[227]....
        /*0468*/ 	.word	0xffffffff


	//   ....[228]....
        /*046c*/ 	.word	0xffffffff


	//   ....[229]....
        /*0470*/ 	.word	0xffffffff


	//   ....[230]....
        /*0474*/ 	.word	0xffffffff


	//   ....[231]....
        /*0478*/ 	.word	0xffffffff


	//   ....[232]....
        /*047c*/ 	.word	0xffffffff


	//   ....[233]....
        /*0480*/ 	.word	0xffffffff


	//   ....[234]....
        /*0484*/ 	.word	0xffffffff


	//   ....[235]....
        /*0488*/ 	.word	0xffffffff


	//   ....[236]....
        /*048c*/ 	.word	0xffffffff


	//   ....[237]....
        /*0490*/ 	.word	0xffffffff


	//   ....[238]....
        /*0494*/ 	.word	0xffffffff


	//   ....[239]....
        /*0498*/ 	.word	0xffffffff


	//   ....[240]....
        /*049c*/ 	.word	0xffffffff


	//   ....[241]....
        /*04a0*/ 	.word	0xffffffff


	//   ....[242]....
        /*04a4*/ 	.word	0xffffffff


	//   ....[243]....
        /*04a8*/ 	.word	0xffffffff


	//   ....[244]....
        /*04ac*/ 	.word	0xffffffff


	//   ....[245]....
        /*04b0*/ 	.word	0xffffffff


	//   ....[246]....
        /*04b4*/ 	.word	0xffffffff


	//   ....[247]....
        /*04b8*/ 	.word	0xffffffff


	//   ....[248]....
        /*04bc*/ 	.word	0xffffffff


	//   ....[249]....
        /*04c0*/ 	.word	0xffffffff


	//   ....[250]....
        /*04c4*/ 	.word	0xffffffff


	//   ....[251]....
        /*04c8*/ 	.word	0xffffffff


	//   ....[252]....
        /*04cc*/ 	.word	0xffffffff


	//   ....[253]....
        /*04d0*/ 	.word	0xffffffff


	//   ....[254]....
        /*04d4*/ 	.word	0xffffffff


	//   ....[255]....
        /*04d8*/ 	.word	0xffffffff


	//   ....[0]....
        /*04dc*/ 	.word	0xffffffff


	//   ....[1]....
        /*04e0*/ 	.word	0xffffffff


	//   ....[2]....
        /*04e4*/ 	.word	0xffffffff


	//   ....[3]....
        /*04e8*/ 	.word	0xffffffff


	//   ....[4]....
        /*04ec*/ 	.word	0xffffffff


	//   ....[5]....
        /*04f0*/ 	.word	0xffffffff


	//   ....[6]....
        /*04f4*/ 	.word	0xffffffff


	//   ....[7]....
        /*04f8*/ 	.word	0xffffffff


	//   ....[8]....
        /*04fc*/ 	.word	0xffffffff


	//   ....[9]....
        /*0500*/ 	.word	0xffffffff


	//   ....[10]....
        /*0504*/ 	.word	0xffffffff


	//   ....[11]....
        /*0508*/ 	.word	0xffffffff


	//   ....[12]....
        /*050c*/ 	.word	0xffffffff


	//   ....[13]....
        /*0510*/ 	.word	0xffffffff


	//   ....[14]....
        /*0514*/ 	.word	0xffffffff


	//   ....[15]....
        /*0518*/ 	.word	0xffffffff


	//   ....[16]....
        /*051c*/ 	.word	0xffffffff


	//   ....[17]....
        /*0520*/ 	.word	0xffffffff


	//   ....[18]....
        /*0524*/ 	.word	0xffffffff


	//   ....[19]....
        /*0528*/ 	.word	0xffffffff


	//   ....[20]....
        /*052c*/ 	.word	0xffffffff


	//   ....[21]....
        /*0530*/ 	.word	0xffffffff


	//   ....[22]....
        /*0534*/ 	.word	0xffffffff


	//----- nvinfo : EIATTR_COOP_GROUP_INSTR_OFFSETS
	.align		4
.L_4517:
        /*0538*/ 	.byte	0x04, 0x28
        /*053a*/ 	.short	(.L_4519 - .L_4518)


	//   ....[0]....
.L_4518:
        /*053c*/ 	.word	0x00001050


	//   ....[1]....
        /*0540*/ 	.word	0x00001080


	//   ....[2]....
        /*0544*/ 	.word	0x000010c0


	//   ....[3]....
        /*0548*/ 	.word	0x00001110


	//   ....[4]....
        /*054c*/ 	.word	0x00001140


	//   ....[5]....
        /*0550*/ 	.word	0x000011b0


	//   ....[6]....
        /*0554*/ 	.word	0x00001200


	//   ....[7]....
        /*0558*/ 	.word	0x00001230


	//   ....[8]....
        /*055c*/ 	.word	0x00001260


	//   ....[9]....
        /*0560*/ 	.word	0x00001290


	//   ....[10]....
        /*0564*/ 	.word	0x000012c0


	//   ....[11]....
        /*0568*/ 	.word	0x00001480


	//   ....[12]....
        /*056c*/ 	.word	0x000015b0


	//   ....[13]....
        /*0570*/ 	.word	0x00001650


	//   ....[14]....
        /*0574*/ 	.word	0x00001660


	//   ....[15]....
        /*0578*/ 	.word	0x00001720


	//   ....[16]....
        /*057c*/ 	.word	0x00001740


	//   ....[17]....
        /*0580*/ 	.word	0x00001800


	//   ....[18]....
        /*0584*/ 	.word	0x00001820


	//   ....[19]....
        /*0588*/ 	.word	0x000018e0


	//   ....[20]....
        /*058c*/ 	.word	0x00001900


	//   ....[21]....
        /*0590*/ 	.word	0x000019c0


	//   ....[22]....
        /*0594*/ 	.word	0x000019e0


	//   ....[23]....
        /*0598*/ 	.word	0x00001a90


	//   ....[24]....
        /*059c*/ 	.word	0x00001aa0


	//   ....[25]....
        /*05a0*/ 	.word	0x00001b60


	//   ....[26]....
        /*05a4*/ 	.word	0x00001b90


	//   ....[27]....
        /*05a8*/ 	.word	0x00001c50


	//   ....[28]....
        /*05ac*/ 	.word	0x00001c60


	//   ....[29]....
        /*05b0*/ 	.word	0x00001d20


	//   ....[30]....
        /*05b4*/ 	.word	0x00001d40


	//   ....[31]....
        /*05b8*/ 	.word	0x00001df0


	//   ....[32]....
        /*05bc*/ 	.word	0x00001e00


	//   ....[33]....
        /*05c0*/ 	.word	0x00001ec0


	//   ....[34]....
        /*05c4*/ 	.word	0x00001ed0


	//   ....[35]....
        /*05c8*/ 	.word	0x00001f70


	//   ....[36]....
        /*05cc*/ 	.word	0x00001f80


	//   ....[37]....
        /*05d0*/ 	.word	0x00002040


	//   ....[38]....
        /*05d4*/ 	.word	0x00002050


	//   ....[39]....
        /*05d8*/ 	.word	0x000020f0


	//   ....[40]....
        /*05dc*/ 	.word	0x00002100


	//   ....[41]....
        /*05e0*/ 	.word	0x000021c0


	//   ....[42]....
        /*05e4*/ 	.word	0x000021d0


	//   ....[43]....
        /*05e8*/ 	.word	0x000022f0


	//   ....[44]....
        /*05ec*/ 	.word	0x00002300


	//   ....[45]....
        /*05f0*/ 	.word	0x000023c0


	//   ....[46]....
        /*05f4*/ 	.word	0x000023d0


	//   ....[47]....
        /*05f8*/ 	.word	0x00002470


	//   ....[48]....
        /*05fc*/ 	.word	0x00002480


	//   ....[49]....
        /*0600*/ 	.word	0x00002540


	//   ....[50]....
        /*0604*/ 	.word	0x00002550


	//   ....[51]....
        /*0608*/ 	.word	0x000025f0


	//   ....[52]....
        /*060c*/ 	.word	0x00002600


	//   ....[53]....
        /*0610*/ 	.word	0x000026e0


	//   ....[54]....
        /*0614*/ 	.word	0x000027d0


	//   ....[55]....
        /*0618*/ 	.word	0x000027e0


	//   ....[56]....
        /*061c*/ 	.word	0x000028a0


	//   ....[57]....
        /*0620*/ 	.word	0x000028c0


	//   ....[58]....
        /*0624*/ 	.word	0x00002980


	//   ....[59]....
        /*0628*/ 	.word	0x000029a0


	//   ....[60]....
        /*062c*/ 	.word	0x00002a60


	//   ....[61]....
        /*0630*/ 	.word	0x00002a80


	//   ....[62]....
        /*0634*/ 	.word	0x00002b40


	//   ....[63]....
        /*0638*/ 	.word	0x00002b60


	//   ....[64]....
        /*063c*/ 	.word	0x00002c10


	//   ....[65]....
        /*0640*/ 	.word	0x00002c20


	//   ....[66]....
        /*0644*/ 	.word	0x00002ce0


	//   ....[67]....
        /*0648*/ 	.word	0x00002d10


	//   ....[68]....
        /*064c*/ 	.word	0x00002dd0


	//   ....[69]....
        /*0650*/ 	.word	0x00002de0


	//   ....[70]....
        /*0654*/ 	.word	0x00002ea0


	//   ....[71]....
        /*0658*/ 	.word	0x00002ec0


	//   ....[72]....
        /*065c*/ 	.word	0x00002f70


	//   ....[73]....
        /*0660*/ 	.word	0x00002f80


	//   ....[74]....
        /*0664*/ 	.word	0x00003040


	//   ....[75]....
        /*0668*/ 	.word	0x00003050


	//   ....[76]....
        /*066c*/ 	.word	0x000030f0


	//   ....[77]....
        /*0670*/ 	.word	0x00003100


	//   ....[78]....
        /*0674*/ 	.word	0x000031c0


	//   ....[79]....
        /*0678*/ 	.word	0x000031d0


	//   ....[80]....
        /*067c*/ 	.word	0x00003270


	//   ....[81]....
        /*0680*/ 	.word	0x00003280


	//   ....[82]....
        /*0684*/ 	.word	0x00003340


	//   ....[83]....
        /*0688*/ 	.word	0x00003350


	//   ....[84]....
        /*068c*/ 	.word	0x00003480


	//   ....[85]....
        /*0690*/ 	.word	0x00003490


	//   ....[86]....
        /*0694*/ 	.word	0x00003550


	//   ....[87]....
        /*0698*/ 	.word	0x00003560


	//   ....[88]....
        /*069c*/ 	.word	0x00003600


	//   ....[89]....
        /*06a0*/ 	.word	0x00003610


	//   ....[90]....
        /*06a4*/ 	.word	0x000036d0


	//   ....[91]....
        /*06a8*/ 	.word	0x000036e0


	//   ....[92]....
        /*06ac*/ 	.word	0x00003780


	//   ....[93]....
        /*06b0*/ 	.word	0x00003790


	//   ....[94]....
        /*06b4*/ 	.word	0x00003850


	//   ....[95]....
        /*06b8*/ 	.word	0x00003cb0


	//   ....[96]....
        /*06bc*/ 	.word	0x00003f70


	//   ....[97]....
        /*06c0*/ 	.word	0x000040d0


	//   ....[98]....
        /*06c4*/ 	.word	0x000040e0


	//   ....[99]....
        /*06c8*/ 	.word	0x00004120


	//   ....[100]....
        /*06cc*/ 	.word	0x00004130


	//   ....[101]....
        /*06d0*/ 	.word	0x00004210


	//   ....[102]....
        /*06d4*/ 	.word	0x00004220


	//   ....[103]....
        /*06d8*/ 	.word	0x000042e0


	//   ....[104]....
        /*06dc*/ 	.word	0x00004300


	//   ....[105]....
        /*06e0*/ 	.word	0x000043e0


	//   ....[106]....
        /*06e4*/ 	.word	0x000043f0


	//   ....[107]....
        /*06e8*/ 	.word	0x000044b0


	//   ....[108]....
        /*06ec*/ 	.word	0x000044d0


	//   ....[109]....
        /*06f0*/ 	.word	0x000045b0


	//   ....[110]....
        /*06f4*/ 	.word	0x000045c0


	//   ....[111]....
        /*06f8*/ 	.word	0x00004670


	//   ....[112]....
        /*06fc*/ 	.word	0x00004690


	//   ....[113]....
        /*0700*/ 	.word	0x00004760


	//   ....[114]....
        /*0704*/ 	.word	0x00004770


	//   ....[115]....
        /*0708*/ 	.word	0x00004820


	//   ....[116]....
        /*070c*/ 	.word	0x00004840


	//   ....[117]....
        /*0710*/ 	.word	0x00004910


	//   ....[118]....
        /*0714*/ 	.word	0x00004920


	//   ....[119]....
        /*0718*/ 	.word	0x000049d0


	//   ....[120]....
        /*071c*/ 	.word	0x000049f0


	//   ....[121]....
        /*0720*/ 	.word	0x00004ac0


	//   ....[122]....
        /*0724*/ 	.word	0x00004ad0


	//   ....[123]....
        /*0728*/ 	.word	0x00004b80


	//   ....[124]....
        /*072c*/ 	.word	0x00004ba0


	//   ....[125]....
        /*0730*/ 	.word	0x00004c70


	//   ....[126]....
        /*0734*/ 	.word	0x00004c80


	//   ....[127]....
        /*0738*/ 	.word	0x00004d30


	//   ....[128]....
        /*073c*/ 	.word	0x00004d50


	//   ....[129]....
        /*0740*/ 	.word	0x00004eb0


	//   ....[130]....
        /*0744*/ 	.word	0x00004ec0


	//   ....[131]....
        /*0748*/ 	.word	0x00004f70


	//   ....[132]....
        /*074c*/ 	.word	0x00004f90


	//   ....[133]....
        /*0750*/ 	.word	0x00005060


	//   ....[134]....
        /*0754*/ 	.word	0x00005070


	//   ....[135]....
        /*0758*/ 	.word	0x00005120


	//   ....[136]....
        /*075c*/ 	.word	0x00005140


	//   ....[137]....
        /*0760*/ 	.word	0x00005210


	//   ....[138]....
        /*0764*/ 	.word	0x00005220


	//   ....[139]....
        /*0768*/ 	.word	0x000052d0


	//   ....[140]....
        /*076c*/ 	.word	0x000052f0


	//   ....[141]....
        /*0770*/ 	.word	0x00005390


	//   ....[142]....
        /*0774*/ 	.word	0x000053a0


	//   ....[143]....
        /*0778*/ 	.word	0x00005540


	//   ....[144]....
        /*077c*/ 	.word	0x00005560


	//   ....[145]....
        /*0780*/ 	.word	0x00005640


	//   ....[146]....
        /*0784*/ 	.word	0x00005650


	//   ....[147]....
        /*0788*/ 	.word	0x00005710


	//   ....[148]....
        /*078c*/ 	.word	0x00005730


	//   ....[149]....
        /*0790*/ 	.word	0x00005810


	//   ....[150]....
        /*0794*/ 	.word	0x00005820


	//   ....[151]....
        /*0798*/ 	.word	0x000058e0


	//   ....[152]....
        /*079c*/ 	.word	0x00005900


	//   ....[153]....
        /*07a0*/ 	.word	0x000059e0


	//   ....[154]....
        /*07a4*/ 	.word	0x000059f0


	//   ....[155]....
        /*07a8*/ 	.word	0x00005aa0


	//   ....[156]....
        /*07ac*/ 	.word	0x00005ac0


	//   ....[157]....
        /*07b0*/ 	.word	0x00005b90


	//   ....[158]....
        /*07b4*/ 	.word	0x00005ba0


	//   ....[159]....
        /*07b8*/ 	.word	0x00005c50


	//   ....[160]....
        /*07bc*/ 	.word	0x00005c70


	//   ....[161]....
        /*07c0*/ 	.word	0x00005d40


	//   ....[162]....
        /*07c4*/ 	.word	0x00005d50


	//   ....[163]....
        /*07c8*/ 	.word	0x00005e00


	//   ....[164]....
        /*07cc*/ 	.word	0x00005e20


	//   ....[165]....
        /*07d0*/ 	.word	0x00005ef0


	//   ....[166]....
        /*07d4*/ 	.word	0x00005f00


	//   ....[167]....
        /*07d8*/ 	.word	0x00005fb0


	//   ....[168]....
        /*07dc*/ 	.word	0x00005fd0


	//   ....[169]....
        /*07e0*/ 	.word	0x000060a0


	//   ....[170]....
        /*07e4*/ 	.word	0x000060b0


	//   ....[171]....
        /*07e8*/ 	.word	0x00006160


	//   ....[172]....
        /*07ec*/ 	.word	0x00006180


	//   ....[173]....
        /*07f0*/ 	.word	0x000062e0


	//   ....[174]....
        /*07f4*/ 	.word	0x000062f0


	//   ....[175]....
        /*07f8*/ 	.word	0x000063a0


	//   ....[176]....
        /*07fc*/ 	.word	0x000063c0


	//   ....[177]....
        /*0800*/ 	.word	0x00006490


	//   ....[178]....
        /*0804*/ 	.word	0x000064a0


	//   ....[179]....
        /*0808*/ 	.word	0x00006550


	//   ....[180]....
        /*080c*/ 	.word	0x00006570


	//   ....[181]....
        /*0810*/ 	.word	0x00006640


	//   ....[182]....
        /*0814*/ 	.word	0x00006650


	//   ....[183]....
        /*0818*/ 	.word	0x00006740


	//   ....[184]....
        /*081c*/ 	.word	0x000067b0


	//   ....[185]....
        /*0820*/ 	.word	0x00006940


	//   ....[186]....
        /*0824*/ 	.word	0x00006970


	//   ....[187]....
        /*0828*/ 	.word	0x00006990


	//   ....[188]....
        /*082c*/ 	.word	0x000069b0


	//   ....[189]....
        /*0830*/ 	.word	0x000069d0


	//   ....[190]....
        /*0834*/ 	.word	0x000070a0


	//   ....[191]....
        /*0838*/ 	.word	0x000070f0


	//   ....[192]....
        /*083c*/ 	.word	0x00007170


	//   ....[193]....
        /*0840*/ 	.word	0x000071e0


	//   ....[194]....
        /*0844*/ 	.word	0x00007250


	//   ....[195]....
        /*0848*/ 	.word	0x000072c0


	//   ....[196]....
        /*084c*/ 	.word	0x00007330


	//   ....[197]....
        /*0850*/ 	.word	0x000073b0


	//   ....[198]....
        /*0854*/ 	.word	0x00007420


	//   ....[199]....
        /*0858*/ 	.word	0x00007490


	//   ....[200]....
        /*085c*/ 	.word	0x00007500


	//   ....[201]....
        /*0860*/ 	.word	0x00007580


	//   ....[202]....
        /*0864*/ 	.word	0x000075f0


	//   ....[203]....
        /*0868*/ 	.word	0x00007660


	//   ....[204]....
        /*086c*/ 	.word	0x000076d0


	//   ....[205]....
        /*0870*/ 	.word	0x00007750


	//   ....[206]....
        /*0874*/ 	.word	0x000077c0


	//   ....[207]....
        /*0878*/ 	.word	0x00007830


	//   ....[208]....
        /*087c*/ 	.word	0x000078a0


	//   ....[209]....
        /*0880*/ 	.word	0x00007920


	//   ....[210]....
        /*0884*/ 	.word	0x00007990


	//   ....[211]....
        /*0888*/ 	.word	0x00007a00


	//   ....[212]....
        /*088c*/ 	.word	0x00007a70


	//   ....[213]....
        /*0890*/ 	.word	0x00007af0


	//   ....[214]....
        /*0894*/ 	.word	0x00007b60


	//   ....[215]....
        /*0898*/ 	.word	0x00007bd0


	//   ....[216]....
        /*089c*/ 	.word	0x00007c40


	//   ....[217]....
        /*08a0*/ 	.word	0x00007cc0


	//   ....[218]....
        /*08a4*/ 	.word	0x00007d30


	//   ....[219]....
        /*08a8*/ 	.word	0x00007da0


	//   ....[220]....
        /*08ac*/ 	.word	0x00007e10


	//   ....[221]....
        /*08b0*/ 	.word	0x00007e90


	//   ....[222]....
        /*08b4*/ 	.word	0x00007f00


	//   ....[223]....
        /*08b8*/ 	.word	0x00007f70


	//   ....[224]....
        /*08bc*/ 	.word	0x00007fe0


	//   ....[225]....
        /*08c0*/ 	.word	0x00008060


	//   ....[226]....
        /*08c4*/ 	.word	0x000080d0


	//   ....[227]....
        /*08c8*/ 	.word	0x00008140


	//   ....[228]....
        /*08cc*/ 	.word	0x000081b0


	//   ....[229]....
        /*08d0*/ 	.word	0x00008230


	//   ....[230]....
        /*08d4*/ 	.word	0x000082a0


	//   ....[231]....
        /*08d8*/ 	.word	0x00008310


	//   ....[232]....
        /*08dc*/ 	.word	0x00008380


	//   ....[233]....
        /*08e0*/ 	.word	0x00008400


	//   ....[234]....
        /*08e4*/ 	.word	0x00008480


	//   ....[235]....
        /*08e8*/ 	.word	0x00008500


	//   ....[236]....
        /*08ec*/ 	.word	0x00008570


	//   ....[237]....
        /*08f0*/ 	.word	0x000085e0


	//   ....[238]....
        /*08f4*/ 	.word	0x00008650


	//   ....[239]....
        /*08f8*/ 	.word	0x000086d0


	//   ....[240]....
        /*08fc*/ 	.word	0x00008740


	//   ....[241]....
        /*0900*/ 	.word	0x000087b0


	//   ....[242]....
        /*0904*/ 	.word	0x00008820


	//   ....[243]....
        /*0908*/ 	.word	0x000088a0


	//   ....[244]....
        /*090c*/ 	.word	0x00008910


	//   ....[245]....
        /*0910*/ 	.word	0x00008980


	//   ....[246]....
        /*0914*/ 	.word	0x000089f0


	//   ....[247]....
        /*0918*/ 	.word	0x00008a70


	//   ....[248]....
        /*091c*/ 	.word	0x00008ae0


	//   ....[249]....
        /*0920*/ 	.word	0x00008b50


	//   ....[250]....
        /*0924*/ 	.word	0x00008bc0


	//   ....[251]....
        /*0928*/ 	.word	0x00008c40


	//   ....[252]....
        /*092c*/ 	.word	0x00008cb0


	//   ....[253]....
        /*0930*/ 	.word	0x00008d20


	//   ....[254]....
        /*0934*/ 	.word	0x00008d90


	//   ....[255]....
        /*0938*/ 	.word	0x00008e10


	//   ....[0]....
        /*093c*/ 	.word	0x00008e80


	//   ....[1]....
        /*0940*/ 	.word	0x00008ef0


	//   ....[2]....
        /*0944*/ 	.word	0x00008f60


	//   ....[3]....
        /*0948*/ 	.word	0x00008fe0


	//   ....[4]....
        /*094c*/ 	.word	0x00009050


	//   ....[5]....
        /*0950*/ 	.word	0x000090c0


	//   ....[6]....
        /*0954*/ 	.word	0x00009130


	//   ....[7]....
        /*0958*/ 	.word	0x000091b0


	//   ....[8]....
        /*095c*/ 	.word	0x00009220


	//   ....[9]....
        /*0960*/ 	.word	0x00009290


	//   ....[10]....
        /*0964*/ 	.word	0x00009300


	//   ....[11]....
        /*0968*/ 	.word	0x00009380


	//   ....[12]....
        /*096c*/ 	.word	0x000093f0


	//   ....[13]....
        /*0970*/ 	.word	0x00009460


	//   ....[14]....
        /*0974*/ 	.word	0x000094d0


	//   ....[15]....
        /*0978*/ 	.word	0x00009550


	//   ....[16]....
        /*097c*/ 	.word	0x000095c0


	//   ....[17]....
        /*0980*/ 	.word	0x00009630


	//   ....[18]....
        /*0984*/ 	.word	0x000096a0


	//   ....[19]....
        /*0988*/ 	.word	0x00009710


	//   ....[20]....
        /*098c*/ 	.word	0x00009770


	//   ....[21]....
        /*0990*/ 	.word	0x000097d0


	//   ....[22]....
        /*0994*/ 	.word	0x00009830


	//----- nvinfo : EIATTR_EXIT_INSTR_OFFSETS
	.align		4
.L_4519:
        /*0998*/ 	.byte	0x04, 0x1c
        /*099a*/ 	.short	(.L_4521 - .L_4520)


	//   ....[0]....
.L_4520:
        /*099c*/ 	.word	0x00000050


	//   ....[1]....
        /*09a0*/ 	.word	0x000000c0


	//   ....[2]....
        /*09a4*/ 	.word	0x00001320


	//   ....[3]....
        /*09a8*/ 	.word	0x00006a00


	//   ....[4]....
        /*09ac*/ 	.word	0x00006b90


	//   ....[5]....
        /*09b0*/ 	.word	0x00006bb0


	//   ....[6]....
        /*09b4*/ 	.word	0x00006e10


	//   ....[7]....
        /*09b8*/ 	.word	0x00007040


	//----- nvinfo : EIATTR_CRS_STACK_SIZE
	.align		4
.L_4521:
        /*09bc*/ 	.byte	0x04, 0x1e
        /*09be*/ 	.short	(.L_4523 - .L_4522)
.L_4522:
        /*09c0*/ 	.word	0x00000000
.L_4523:


//--------------------- .nv.info._ZN4vllm3moe44grouped_topk_fused_small_expert_count_kernelIf6__halfiLNS0_11ScoringFuncE1ELi128ELb0ELi8EEEvPT_PfPT1_PKT0_llllllbd --------------------------
	.section	.nv.info._ZN4vllm3moe44grouped_topk_fused_small_expert_count_kernelIf6__halfiLNS0_11ScoringFuncE1ELi128ELb0ELi8EEEvPT_PfPT1_PKT0_llllllbd,"",@"SHT_CUDA_INFO"
	.sectionflags	@""
	.align	4


	//----- nvinfo : EIATTR_CUDA_API_VERSION
	.align		4
        /*0000*/ 	.byte	0x04, 0x37
        /*0002*/ 	.short	(.L_4525 - .L_4524)
.L_4524:
        /*0004*/ 	.word	0x00000082


	//----- nvinfo : EIATTR_SW2861232_WAR
	.align		4
.L_4525:
        /*0008*/ 	.byte	0x01, 0x35
	.zero		2


	//----- nvinfo : EIATTR_PARAM_CBANK
	.align		4
        /*000c*/ 	.byte	0x04, 0x0a
        /*000e*/ 	.short	(.L_4527 - .L_4526)
	.align		4
.L_4526:
        /*0010*/ 	.word	index@(.nv.constant0._ZN4vllm3moe44grouped_topk_fused_small_expert_count_kernelIf6__halfiLNS0_11ScoringFuncE1ELi128ELb0ELi8EEEvPT_PfPT1_PKT0_llllllbd)
        /*0014*/ 	.short	0x0160
        /*0016*/ 	.short	0x0060


	//----- nvinfo : EIATTR_CBANK_PARAM_SIZE
	.align		4
.L_4527:
        /*0018*/ 	.byte	0x03, 0x19
        /*001a*/ 	.short	0x0060


	//----- nvinfo : EIATTR_KPARAM_INFO
	.align		4
        /*001c*/ 	.byte	0x04, 0x17
        /*001e*/ 	.short	(.L_4529 - .L_4528)
.L_4528:
        /*0020*/ 	.word	0x00000000
        /*0024*/ 	.short	0x000b
        /*0026*/ 	.short	0x0058
        /*0028*/ 	.byte	0x00, 0xf0, 0x21, 0x00


	//----- nvinfo : EIATTR_KPARAM_INFO
	.align		4
.L_4529:
        /*002c*/ 	.byte	0x04, 0x17
        /*002e*/ 	.short	(.L_4531 - .L_4530)
.L_4530:
        /*0030*/ 	.word	0x00000000
        /*0034*/ 	.short	0x000a
        /*0036*/ 	.short	0x0050
        /*0038*/ 	.byte	0x00, 0xf0, 0x05, 0x00


	//----- nvinfo : EIATTR_KPARAM_INFO
	.align		4
.L_4531:
        /*003c*/ 	.byte	0x04, 0x17
        /*003e*/ 	.short	(.L_4533 - .L_4532)
.L_4532:
        /*0040*/ 	.word	0x00000000
        /*0044*/ 	.short	0x0009
        /*0046*/ 	.short	0x0048
        /*0048*/ 	.byte	0x00, 0xf0, 0x21, 0x00


	//----- nvinfo : EIATTR_KPARAM_INFO
	.align		4
.L_4533:
        /*004c*/ 	.byte	0x04, 0x17
        /*004e*/ 	.short	(.L_4535 - .L_4534)
.L_4534:
        /*0050*/ 	.word	0x00000000
        /*0054*/ 	.short	0x0008
        /*0056*/ 	.short	0x0040
        /*0058*/ 	.byte	0x00, 0xf0, 0x21, 0x00


	//----- nvinfo : EIATTR_KPARAM_INFO
	.align		4
.L_4535:
        /*005c*/ 	.byte	0x04, 0x17
        /*005e*/ 	.short	(.L_4537 - .L_4536)
.L_4536:
        /*0060*/ 	.word	0x00000000
        /*0064*/ 	.short	0x0007
        /*0066*/ 	.short	0x0038
        /*0068*/ 	.byte	0x00, 0xf0, 0x21, 0x00


	//----- nvinfo : EIATTR_KPARAM_INFO
	.align		4
.L_4537:
        /*006c*/ 	.byte	0x04, 0x17
        /*006e*/ 	.short	(.L_4539 - .L_4538)
.L_4538:
        /*0070*/ 	.word	0x00000000
        /*0074*/ 	.short	0x0006
        /*0076*/ 	.short	0x0030
        /*0078*/ 	.byte	0x00, 0xf0, 0x21, 0x00


	//----- nvinfo : EIATTR_KPARAM_INFO
	.align		4
.L_4539:
        /*007c*/ 	.byte	0x04, 0x17
        /*007e*/ 	.short	(.L_4541 - .L_4540)
.L_4540:
        /*0080*/ 	.word	0x00000000
        /*0084*/ 	.short	0x0005
        /*0086*/ 	.short	0x0028
        /*0088*/ 	.byte	0x00, 0xf0, 0x21, 0x00


	//----- nvinfo : EIATTR_KPARAM_INFO
	.align		4
.L_4541:
        /*008c*/ 	.byte	0x04, 0x17
        /*008e*/ 	.short	(.L_4543 - .L_4542)
.L_4542:
        /*0090*/ 	.word	0x00000000
        /*0094*/ 	.short	0x0004
        /*0096*/ 	.short	0x0020
        /*0098*/ 	.byte	0x00, 0xf0, 0x21, 0x00


	//----- nvinfo : EIATTR_KPARAM_INFO
	.align		4
.L_4543:
        /*009c*/ 	.byte	0x04, 0x17
        /*009e*/ 	.short	(.L_4545 - .L_4544)
.L_4544:
        /*00a0*/ 	.word	0x00000000
        /*00a4*/ 	.short	0x0003
        /*00a6*/ 	.short	0x0018
        /*00a8*/ 	.byte	0x00, 0xf0, 0x21, 0x00


	//----- nvinfo : EIATTR_KPARAM_INFO
	.align		4
.L_4545:
        /*00ac*/ 	.byte	0x04, 0x17
        /*00ae*/ 	.short	(.L_4547 - .L_4546)
.L_4546:
        /*00b0*/ 	.word	0x00000000
        /*00b4*/ 	.short	0x0002
        /*00b6*/ 	.short	0x0010
        /*00b8*/ 	.byte	0x00, 0xf0, 0x21, 0x00


	//----- nvinfo : EIATTR_KPARAM_INFO
	.align		4
.L_4547:
        /*00bc*/ 	.byte	0x04, 0x17
        /*00be*/ 	.short	(.L_4549 - .L_4548)
.L_4548:
        /*00c0*/ 	.word	0x00000000
        /*00c4*/ 	.short	0x0001
        /*00c6*/ 	.short	0x0008
        /*00c8*/ 	.byte	0x00, 0xf0, 0x21, 0x00


	//----- nvinfo : EIATTR_KPARAM_INFO
	.align		4
.L_4549:
        /*00cc*/ 	.byte	0x04, 0x17
        /*00ce*/ 	.short	(.L_4551 - .L_4550)
.L_4550:
        /*00d0*/ 	.word	0x00000000
        /*00d4*/ 	.short	0x0000
        /*00d6*/ 	.short	0x0000
        /*00d8*/ 	.byte	0x00, 0xf0, 0x21, 0x00


	//----- nvinfo : EIATTR_MAXREG_COUNT
	.align		4
.L_4551:
        /*00dc*/ 	.byte	0x03, 0x1b
        /*00de*/ 	.short	0x00ff


	//----- nvinfo : EIATTR_NUM_BARRIERS
	.align		4
        /*00e0*/ 	.byte	0x02, 0x4c
        /*00e2*/ 	.byte	0x01
	.zero		1


	//----- nvinfo : EIATTR_MERCURY_ISA_VERSION
	.align		4
        /*00e4*/ 	.byte	0x03, 0x5f
        /*00e6*/ 	.short	0x0000


	//----- nvinfo : EIATTR_COOP_GROUP_MASK_REGIDS
	.align		4
        /*00e8*/ 	.byte	0x04, 0x29
        /*00ea*/ 	.short	(.L_4553 - .L_4552)


	//   ....[0]....
.L_4552:
        /*00ec*/ 	.word	0xffffffff


	//   ....[1]....
        /*00f0*/ 	.word	0xffffffff


	//   ....[2]....
        /*00f4*/ 	.word	0xffffffff


	//   ....[3]....
        /*00f8*/ 	.word	0xffffffff


	//   ....[4]....
        /*00fc*/ 	.word	0xffffffff


	//   ....[5]....
        /*0100*/ 	.word	0xffffffff


	//   ....[6]....
        /*0104*/ 	.word	0xffffffff


	//   ....[7]....
        /*0108*/ 	.word	0xffffffff


	//   ....[8]....
        /*010c*/ 	.word	0xffffffff


	//   ....[9]....
        /*0110*/ 	.word	0xffffffff


	//   ....[10]....
        /*0114*/ 	.word	0xffffffff


	//   ....[11]....
        /*0118*/ 	.word	0xffffffff


	//   ....[12]....
        /*011c*/ 	.word	0xffffffff


	//   ....[13]....
        /*0120*/ 	.word	0xffffffff


	//   ....[14]....
        /*0124*/ 	.word	0xffffffff


	//   ....[15]....
        /*0128*/ 	.word	0xffffffff


	//   ....[16]....
        /*012c*/ 	.word	0xffffffff


	//   ....[17]....
        /*0130*/ 	.word	0xffffffff


	//   ....[18]....
        /*0134*/ 	.word	0xffffffff


	//   ....[19]....
        /*0138*/ 	.word	0xffffffff


	//   ....[20]....
        /*013c*/ 	.word	0xffffffff


	//   ....[21]....
        /*0140*/ 	.word	0xffffffff


	//   ....[22]....
        /*0144*/ 	.word	0xffffffff


	//   ....[23]....
        /*0148*/ 	.word	0xffffffff


	//   ....[24]....
        /*014c*/ 	.word	0xffffffff


	//   ....[25]....
        /*0150*/ 	.word	0xffffffff


	//   ....[26]....
        /*0154*/ 	.word	0xffffffff


	//   ....[27]....
        /*0158*/ 	.word	0xffffffff


	//   ....[28]....
        /*015c*/ 	.word	0xffffffff


	//   ....[29]....
        /*0160*/ 	.word	0xffffffff


	//   ....[30]....
        /*0164*/ 	.word	0xffffffff


	//   ....[31]....
        /*0168*/ 	.word	0xffffffff


	//   ....[32]....
        /*016c*/ 	.word	0xffffffff


	//   ....[33]....
        /*0170*/ 	.word	0xffffffff


	//   ....[34]....
        /*0174*/ 	.word	0xffffffff


	//   ....[35]....
        /*0178*/ 	.word	0xffffffff


	//----- nvinfo : EIATTR_COOP_GROUP_INSTR_OFFSETS
	.align		4
.L_4553:
        /*017c*/ 	.byte	0x04, 0x28
        /*017e*/ 	.short	(.L_4555 - .L_4554)


	//   ....[0]....
.L_4554:
        /*0180*/ 	.word	0x00000150


	//   ....[1]....
        /*0184*/ 	.word	0x00000820


	//   ....[2]....
        /*0188*/ 	.word	0x00000850


	//   ....[3]....
        /*018c*/ 	.word	0x000008d0


	//   ....[4]....
        /*0190*/ 	.word	0x000008e0


	//   ....[5]....
        /*0194*/ 	.word	0x00000930


	//   ....[6]....
        /*0198*/ 	.word	0x00000940


	//   ....[7]....
        /*019c*/ 	.word	0x00000990


	//   ....[8]....
        /*01a0*/ 	.word	0x000009a0


	//   ....[9]....
        /*01a4*/ 	.word	0x000009f0


	//   ....[10]....
        /*01a8*/ 	.word	0x00000a00


	//   ....[11]....
        /*01ac*/ 	.word	0x00000aa0


	//   ....[12]....
        /*01b0*/ 	.word	0x00000ad0


	//   ....[13]....
        /*01b4*/ 	.word	0x00000b50


	//   ....[14]....
        /*01b8*/ 	.word	0x00000b60


	//   ....[15]....
        /*01bc*/ 	.word	0x00000bb0


	//   ....[16]....
        /*01c0*/ 	.word	0x00000bc0


	//   ....[17]....
        /*01c4*/ 	.word	0x00000c10


	//   ....[18]....
        /*01c8*/ 	.word	0x00000c20


	//   ....[19]....
        /*01cc*/ 	.word	0x00000c90


	//   ....[20]....
        /*01d0*/ 	.word	0x00000cb0


	//   ....[21]....
        /*01d4*/ 	.word	0x00000dc0


	//   ....[22]....
        /*01d8*/ 	.word	0x00000dd0


	//   ....[23]....
        /*01dc*/ 	.word	0x00000e20


	//   ....[24]....
        /*01e0*/ 	.word	0x00000e30


	//   ....[25]....
        /*01e4*/ 	.word	0x00000e80


	//   ....[26]....
        /*01e8*/ 	.word	0x00000e90


	//   ....[27]....
        /*01ec*/ 	.word	0x00000ee0


	//   ....[28]....
        /*01f0*/ 	.word	0x00000ef0


	//   ....[29]....
        /*01f4*/ 	.word	0x00000f40


	//   ....[30]....
        /*01f8*/ 	.word	0x00000f50


	//   ....[31]....
        /*01fc*/ 	.word	0x000010b0


	//   ....[32]....
        /*0200*/ 	.word	0x000010f0


	//   ....[33]....
        /*0204*/ 	.word	0x00001110


	//   ....[34]....
        /*0208*/ 	.word	0x00001130


	//   ....[35]....
        /*020c*/ 	.word	0x00001160


	//----- nvinfo : EIATTR_EXIT_INSTR_OFFSETS
	.align		4
.L_4555:
        /*0210*/ 	.byte	0x04, 0x1c
        /*0212*/ 	.short	(.L_4557 - .L_4556)


	//   ....[0]....
.L_4556:
        /*0214*/ 	.word	0x000001f0


	//   ....[1]....
        /*0218*/ 	.word	0x000012f0


	//   ....[2]....
        /*021c*/ 	.word	0x000013d0


	//----- nvinfo : EIATTR_CRS_STACK_SIZE
	.align		4
.L_4557:
        /*0220*/ 	.byte	0x04, 0x1e
        /*0222*/ 	.short	(.L_4559 - .L_4558)
.L_4558:
        /*0224*/ 	.word	0x00000000
.L_4559:


//--------------------- .nv.info._ZN4vllm3moe44grouped_topk_fused_small_expert_count_kernelIf6__halfiLNS0_11ScoringFuncE1ELi384ELb0ELi8EEEvPT_PfPT1_PKT0_llllllbd --------------------------
	.section	.nv.info._ZN4vllm3moe44grouped_topk_fused_small_expert_count_kernelIf6__halfiLNS0_11ScoringFuncE1ELi384ELb0ELi8EEEvPT_PfPT1_PKT0_llllllbd,"",@"SHT_CUDA_INFO"
	.sectionflags	@""
	.align	4


	//----- nvinfo : EIATTR_CUDA_API_VERSION
	.align		4
        /*0000*/ 	.byte	0x04, 0x37
        /*0002*/ 	.short	(.L_4561 - .L_4560)
.L_4560:
        /*0004*/ 	.word	0x00000082


	//----- nvinfo : EIATTR_SW2861232_WAR
	.align		4
.L_4561:
        /*0008*/ 	.byte	0x01, 0x35
	.zero		2


	//----- nvinfo : EIATTR_PARAM_CBANK
	.align		4
        /*000c*/ 	.byte	0x04, 0x0a
        /*000e*/ 	.short	(.L_4563 - .L_4562)
	.align		4
.L_4562:
        /*0010*/ 	.word	index@(.nv.constant0._ZN4vllm3moe44grouped_topk_fused_small_expert_count_kernelIf6__halfiLNS0_11ScoringFuncE1ELi384ELb0ELi8EEEvPT_PfPT1_PKT0_llllllbd)
        /*0014*/ 	.short	0x0160
        /*0016*/ 	.short	0x0060


	//----- nvinfo : EIATTR_CBANK_PARAM_SIZE
	.align		4
.L_4563:
        /*0018*/ 	.byte	0x03, 0x19
        /*001a*/ 	.short	0x0060


	//----- nvinfo : EIATTR_KPARAM_INFO
	.align		4
        /*001c*/ 	.byte	0x04, 0x17
        /*001e*/ 	.short	(.L_4565 - .L_4564)
.L_4564:
        /*0020*/ 	.word	0x00000000
        /*0024*/ 	.short	0x000b
        /*0026*/ 	.short	0x0058
        /*0028*/ 	.byte	0x00, 0xf0, 0x21, 0x00


	//----- nvinfo : EIATTR_KPARAM_INFO
	.align		4
.L_4565:
        /*002c*/ 	.byte	0x04, 0x17
        /*002e*/ 	.short	(.L_4567 - .L_4566)
.L_4566:
        /*0030*/ 	.word	0x00000000
        /*0034*/ 	.short	0x000a
        /*0036*/ 	.short	0x0050
        /*0038*/ 	.byte	0x00, 0xf0, 0x05, 0x00


	//----- nvinfo : EIATTR_KPARAM_INFO
	.align		4
.L_4567:
        /*003c*/ 	.byte	0x04, 0x17
        /*003e*/ 	.short	(.L_4569 - .L_4568)
.L_4568:
        /*0040*/ 	.word	0x00000000
        /*0044*/ 	.short	0x0009
        /*0046*/ 	.short	0x0048
        /*0048*/ 	.byte	0x00, 0xf0, 0x21, 0x00


	//----- nvinfo : EIATTR_KPARAM_INFO
	.align		4
.L_4569:
        /*004c*/ 	.byte	0x04, 0x17
        /*004e*/ 	.short	(.L_4571 - .L_4570)
.L_4570:
        /*0050*/ 	.word	0x00000000
        /*0054*/ 	.short	0x0008
        /*0056*/ 	.short	0x0040
        /*0058*/ 	.byte	0x00, 0xf0, 0x21, 0x00


	//----- nvinfo : EIATTR_KPARAM_INFO
	.align		4
.L_4571:
        /*005c*/ 	.byte	0x04, 0x17
        /*005e*/ 	.short	(.L_4573 - .L_4572)
.L_4572:
        /*0060*/ 	.word	0x00000000
        /*0064*/ 	.short	0x0007
        /*0066*/ 	.short	0x0038
        /*0068*/ 	.byte	0x00, 0xf0, 0x21, 0x00


	//----- nvinfo : EIATTR_KPARAM_INFO
	.align		4
.L_4573:
        /*006c*/ 	.byte	0x04, 0x17
        /*006e*/ 	.short	(.L_4575 - .L_4574)
.L_4574:
        /*0070*/ 	.word	0x00000000
        /*0074*/ 	.short	0x0006
        /*0076*/ 	.short	0x0030
        /*0078*/ 	.byte	0x00, 0xf0, 0x21, 0x00


	//----- nvinfo : EIATTR_KPARAM_INFO
	.align		4
.L_4575:
        /*007c*/ 	.byte	0x04, 0x17
        /*007e*/ 	.short	(.L_4577 - .L_4576)
.L_4576:
        /*0080*/ 	.word	0x00000000
        /*0084*/ 	.short	0x0005
        /*0086*/ 	.short	0x0028
        /*0088*/ 	.byte	0x00, 0xf0, 0x21, 0x00


	//----- nvinfo : EIATTR_KPARAM_INFO
	.align		4
.L_4577:
        /*008c*/ 	.byte	0x04, 0x17
        /*008e*/ 	.short	(.L_4579 - .L_4578)
.L_4578:
        /*0090*/ 	.word	0x00000000
        /*0094*/ 	.short	0x0004
        /*0096*/ 	.short	0x0020
        /*0098*/ 	.byte	0x00, 0xf0, 0x21, 0x00


	//----- nvinfo : EIATTR_KPARAM_INFO
	.align		4
.L_4579:
        /*009c*/ 	.byte	0x04, 0x17
        /*009e*/ 	.short	(.L_4581 - .L_4580)
.L_4580:
        /*00a0*/ 	.word	0x00000000
        /*00a4*/ 	.short	0x0003
        /*00a6*/ 	.short	0x0018
        /*00a8*/ 	.byte	0x00, 0xf0, 0x21, 0x00


	//----- nvinfo : EIATTR_KPARAM_INFO
	.align		4
.L_4581:
        /*00ac*/ 	.byte	0x04, 0x17
        /*00ae*/ 	.short	(.L_4583 - .L_4582)
.L_4582:
        /*00b0*/ 	.word	0x00000000
        /*00b4*/ 	.short	0x0002
        /*00b6*/ 	.short	0x0010
        /*00b8*/ 	.byte	0x00, 0xf0, 0x21, 0x00


	//----- nvinfo : EIATTR_KPARAM_INFO
	.align		4
.L_4583:
        /*00bc*/ 	.byte	0x04, 0x17
        /*00be*/ 	.short	(.L_4585 - .L_4584)
.L_4584:
        /*00c0*/ 	.word	0x00000000
        /*00c4*/ 	.short	0x0001
        /*00c6*/ 	.short	0x0008
        /*00c8*/ 	.byte	0x00, 0xf0, 0x21, 0x00


	//----- nvinfo : EIATTR_KPARAM_INFO
	.align		4
.L_4585:
        /*00cc*/ 	.byte	0x04, 0x17
        /*00ce*/ 	.short	(.L_4587 - .L_4586)
.L_4586:
        /*00d0*/ 	.word	0x00000000
        /*00d4*/ 	.short	0x0000
        /*00d6*/ 	.short	0x0000
        /*00d8*/ 	.byte	0x00, 0xf0, 0x21, 0x00


	//----- nvinfo : EIATTR_MAXREG_COUNT
	.align		4
.L_4587:
        /*00dc*/ 	.byte	0x03, 0x1b
        /*00de*/ 	.short	0x00ff


	//----- nvinfo : EIATTR_NUM_BARRIERS
	.align		4
        /*00e0*/ 	.byte	0x02, 0x4c
        /*00e2*/ 	.byte	0x01
	.zero		1


	//----- nvinfo : EIATTR_MERCURY_ISA_VERSION
	.align		4
        /*00e4*/ 	.byte	0x03, 0x5f
        /*00e6*/ 	.short	0x0000


	//----- nvinfo : EIATTR_COOP_GROUP_MASK_REGIDS
	.align		4
        /*00e8*/ 	.byte	0x04, 0x29
        /*00ea*/ 	.short	(.L_4589 - .L_4588)


	//   ....[0]....
.L_4588:
        /*00ec*/ 	.word	0xffffffff


	//   ....[1]....
        /*00f0*/ 	.word	0xffffffff


	//   ....[2]....
        /*00f4*/ 	.word	0xffffffff


	//   ....[3]....
        /*00f8*/ 	.word	0xffffffff


	//   ....[4]....
        /*00fc*/ 	.word	0xffffffff


	//   ....[5]....
        /*0100*/ 	.word	0xffffffff


	//   ....[6]....
        /*0104*/ 	.word	0xffffffff


	//   ....[7]....
        /*0108*/ 	.word	0xffffffff


	//   ....[8]....
        /*010c*/ 	.word	0xffffffff


	//   ....[9]....
        /*0110*/ 	.word	0xffffffff


	//   ....[10]....
        /*0114*/ 	.word	0xffffffff


	//   ....[11]....
        /*0118*/ 	.word	0xffffffff


	//   ....[12]....
        /*011c*/ 	.word	0xffffffff


	//   ....[13]....
        /*0120*/ 	.word	0xffffffff


	//   ....[14]....
        /*0124*/ 	.word	0xffffffff


	//   ....[15]....
        /*0128*/ 	.word	0xffffffff


	//   ....[16]....
        /*012c*/ 	.word	0xffffffff


	//   ....[17]....
        /*0130*/ 	.word	0xffffffff


	//   ....[18]....
        /*0134*/ 	.word	0xffffffff


	//   ....[19]....
        /*0138*/ 	.word	0xffffffff


	//   ....[20]....
        /*013c*/ 	.word	0xffffffff


	//   ....[21]....
        /*0140*/ 	.word	0xffffffff


	//   ....[22]....
        /*0144*/ 	.word	0xffffffff


	//   ....[23]....
        /*0148*/ 	.word	0xffffffff


	//   ....[24]....
        /*014c*/ 	.word	0xffffffff


	//   ....[25]....
        /*0150*/ 	.word	0xffffffff


	//   ....[26]....
        /*0154*/ 	.word	0xffffffff


	//   ....[27]....
        /*0158*/ 	.word	0xffffffff


	//   ....[28]....
        /*015c*/ 	.word	0xffffffff


	//   ....[29]....
        /*0160*/ 	.word	0xffffffff


	//   ....[30]....
        /*0164*/ 	.word	0xffffffff


	//   ....[31]....
        /*0168*/ 	.word	0xffffffff


	//   ....[32]....
        /*016c*/ 	.word	0xffffffff


	//   ....[33]....
        /*0170*/ 	.word	0xffffffff


	//   ....[34]....
        /*0174*/ 	.word	0xffffffff


	//   ....[35]....
        /*0178*/ 	.word	0xffffffff


	//   ....[36]....
        /*017c*/ 	.word	0xffffffff


	//   ....[37]....
        /*0180*/ 	.word	0xffffffff


	//   ....[38]....
        /*0184*/ 	.word	0xffffffff


	//   ....[39]....
        /*0188*/ 	.word	0xffffffff


	//   ....[40]....
        /*018c*/ 	.word	0xffffffff


	//   ....[41]....
        /*0190*/ 	.word	0xffffffff


	//   ....[42]....
        /*0194*/ 	.word	0xffffffff


	//   ....[43]....
        /*0198*/ 	.word	0xffffffff


	//   ....[44]....
        /*019c*/ 	.word	0xffffffff


	//   ....[45]....
        /*01a0*/ 	.word	0xffffffff


	//   ....[46]....
        /*01a4*/ 	.word	0xffffffff


	//   ....[47]....
        /*01a8*/ 	.word	0xffffffff


	//   ....[48]....
        /*01ac*/ 	.word	0xffffffff


	//   ....[49]....
        /*01b0*/ 	.word	0xffffffff


	//   ....[50]....
        /*01b4*/ 	.word	0xffffffff


	//   ....[51]....
        /*01b8*/ 	.word	0xffffffff


	//   ....[52]....
        /*01bc*/ 	.word	0xffffffff


	//   ....[53]....
        /*01c0*/ 	.word	0xffffffff


	//   ....[54]....
        /*01c4*/ 	.word	0xffffffff


	//   ....[55]....
        /*01c8*/ 	.word	0xffffffff


	//   ....[56]....
        /*01cc*/ 	.word	0xffffffff


	//   ....[57]....
        /*01d0*/ 	.word	0xffffffff


	//   ....[58]....
        /*01d4*/ 	.word	0xffffffff


	//   ....[59]....
        /*01d8*/ 	.word	0xffffffff


	//   ....[60]....
        /*01dc*/ 	.word	0xffffffff


	//   ....[61]....
        /*01e0*/ 	.word	0xffffffff


	//   ....[62]....
        /*01e4*/ 	.word	0xffffffff


	//   ....[63]....
        /*01e8*/ 	.word	0xffffffff


	//   ....[64]....
        /*01ec*/ 	.word	0xffffffff


	//   ....[65]....
        /*01f0*/ 	.word	0xffffffff


	//   ....[66]....
        /*01f4*/ 	.word	0xffffffff


	//   ....[67]....
        /*01f8*/ 	.word	0xffffffff


	//   ....[68]....
        /*01fc*/ 	.word	0xffffffff


	//   ....[69]....
        /*0200*/ 	.word	0xffffffff


	//   ....[70]....
        /*0204*/ 	.word	0xffffffff


	//   ....[71]....
        /*0208*/ 	.word	0xffffffff


	//   ....[72]....
        /*020c*/ 	.word	0xffffffff


	//   ....[73]....
        /*0210*/ 	.word	0xffffffff


	//   ....[74]....
        /*0214*/ 	.word	0xffffffff


	//   ....[75]....
        /*0218*/ 	.word	0xffffffff


	//   ....[76]....
        /*021c*/ 	.word	0xffffffff


	//   ....[77]....
        /*0220*/ 	.word	0xffffffff


	//   ....[78]....
        /*0224*/ 	.word	0xffffffff


	//   ....[79]....
        /*0228*/ 	.word	0xffffffff


	//   ....[80]....
        /*022c*/ 	.word	0xffffffff


	//   ....[81]....
        /*0230*/ 	.word	0xffffffff


	//   ....[82]....
        /*0234*/ 	.word	0xffffffff


	//   ....[83]....
        /*0238*/ 	.word	0xffffffff


	//   ....[84]....
        /*023c*/ 	.word	0xffffffff


	//   ....[85]....
        /*0240*/ 	.word	0xffffffff


	//----- nvinfo : EIATTR_COOP_GROUP_INSTR_OFFSETS
	.align		4
.L_4589:
        /*0244*/ 	.byte	0x04, 0x28
        /*0246*/ 	.short	(.L_4591 - .L_4590)


	//   ....[0]....
.L_4590:
        /*0248*/ 	.word	0x00000150


	//   ....[1]....
        /*024c*/ 	.word	0x000008a0


	//   ....[2]....
        /*0250*/ 	.word	0x000008d0


	//   ....[3]....
        /*0254*/ 	.word	0x00000950


	//   ....[4]....
        /*0258*/ 	.word	0x00000960


	//   ....[5]....
        /*025c*/ 	.word	0x000009b0


	//   ....[6]....
        /*0260*/ 	.word	0x000009c0


	//   ....[7]....
        /*0264*/ 	.word	0x00000a10


	//   ....[8]....
        /*0268*/ 	.word	0x00000a20


	//   ....[9]....
        /*026c*/ 	.word	0x00000a70


	//   ....[10]....
        /*0270*/ 	.word	0x00000a80


	//   ....[11]....
        /*0274*/ 	.word	0x00000b40


	//   ....[12]....
        /*0278*/ 	.word	0x00000b70


	//   ....[13]....
        /*027c*/ 	.word	0x00000bf0


	//   ....[14]....
        /*0280*/ 	.word	0x00000c00


	//   ....[15]....
        /*0284*/ 	.word	0x00000c50


	//   ....[16]....
        /*0288*/ 	.word	0x00000c60


	//   ....[17]....
        /*028c*/ 	.word	0x00000cb0


	//   ....[18]....
        /*0290*/ 	.word	0x00000cc0


	//   ....[19]....
        /*0294*/ 	.word	0x00000d30


	//   ....[20]....
        /*0298*/ 	.word	0x00000d50


	//   ....[21]....
        /*029c*/ 	.word	0x00000ee0


	//   ....[22]....
        /*02a0*/ 	.word	0x00000ef0


	//   ....[23]....
        /*02a4*/ 	.word	0x00000f40


	//   ....[24]....
        /*02a8*/ 	.word	0x00000f50


	//   ....[25]....
        /*02ac*/ 	.word	0x00000fa0


	//   ....[26]....
        /*02b0*/ 	.word	0x00000fb0


	//   ....[27]....
        /*02b4*/ 	.word	0x00001000


	//   ....[28]....
        /*02b8*/ 	.word	0x00001010


	//   ....[29]....
        /*02bc*/ 	.word	0x00001060


	//   ....[30]....
        /*02c0*/ 	.word	0x00001070


	//   ....[31]....
        /*02c4*/ 	.word	0x000014c0


	//   ....[32]....
        /*02c8*/ 	.word	0x000014d0


	//   ....[33]....
        /*02cc*/ 	.word	0x00001520


	//   ....[34]....
        /*02d0*/ 	.word	0x00001530


	//   ....[35]....
        /*02d4*/ 	.word	0x00001580


	//   ....[36]....
        /*02d8*/ 	.word	0x00001590


	//   ....[37]....
        /*02dc*/ 	.word	0x000015e0


	//   ....[38]....
        /*02e0*/ 	.word	0x000015f0


	//   ....[39]....
        /*02e4*/ 	.word	0x00001640


	//   ....[40]....
        /*02e8*/ 	.word	0x00001650


	//   ....[41]....
        /*02ec*/ 	.word	0x000016e0


	//   ....[42]....
        /*02f0*/ 	.word	0x000016f0


	//   ....[43]....
        /*02f4*/ 	.word	0x00001740


	//   ....[44]....
        /*02f8*/ 	.word	0x00001750


	//   ....[45]....
        /*02fc*/ 	.word	0x000017a0


	//   ....[46]....
        /*0300*/ 	.word	0x000017b0


	//   ....[47]....
        /*0304*/ 	.word	0x00001800


	//   ....[48]....
        /*0308*/ 	.word	0x00001810


	//   ....[49]....
        /*030c*/ 	.word	0x00001860


	//   ....[50]....
        /*0310*/ 	.word	0x00001870


	//   ....[51]....
        /*0314*/ 	.word	0x00001920


	//   ....[52]....
        /*0318*/ 	.word	0x00001930


	//   ....[53]....
        /*031c*/ 	.word	0x00001980


	//   ....[54]....
        /*0320*/ 	.word	0x00001990


	//   ....[55]....
        /*0324*/ 	.word	0x000019e0


	//   ....[56]....
        /*0328*/ 	.word	0x000019f0


	//   ....[57]....
        /*032c*/ 	.word	0x00001a40


	//   ....[58]....
        /*0330*/ 	.word	0x00001a50


	//   ....[59]....
        /*0334*/ 	.word	0x00001aa0


	//   ....[60]....
        /*0338*/ 	.word	0x00001ab0


	//   ....[61]....
        /*033c*/ 	.word	0x00001b40


	//   ....[62]....
        /*0340*/ 	.word	0x00001b50


	//   ....[63]....
        /*0344*/ 	.word	0x00001ba0


	//   ....[64]....
        /*0348*/ 	.word	0x00001bb0


	//   ....[65]....
        /*034c*/ 	.word	0x00001c00


	//   ....[66]....
        /*0350*/ 	.word	0x00001c10


	//   ....[67]....
        /*0354*/ 	.word	0x00001c70


	//   ....[68]....
        /*0358*/ 	.word	0x00001c80


	//   ....[69]....
        /*035c*/ 	.word	0x00001cf0


	//   ....[70]....
        /*0360*/ 	.word	0x00001d20


	//   ....[71]....
        /*0364*/ 	.word	0x00001f60


	//   ....[72]....
        /*0368*/ 	.word	0x00001f70


	//   ....[73]....
        /*036c*/ 	.word	0x00001fc0


	//   ....[74]....
        /*0370*/ 	.word	0x00001fd0


	//   ....[75]....
        /*0374*/ 	.word	0x00002020


	//   ....[76]....
        /*0378*/ 	.word	0x00002030


	//   ....[77]....
        /*037c*/ 	.word	0x00002080


	//   ....[78]....
        /*0380*/ 	.word	0x00002090


	//   ....[79]....
        /*0384*/ 	.word	0x000020e0


	//   ....[80]....
        /*0388*/ 	.word	0x000020f0


	//   ....[81]....
        /*038c*/ 	.word	0x00002300


	//   ....[82]....
        /*0390*/ 	.word	0x00002340


	//   ....[83]....
        /*0394*/ 	.word	0x00002370


	//   ....[84]....
        /*0398*/ 	.word	0x000023a0


	//   ....[85]....
        /*039c*/ 	.word	0x000023c0


	//----- nvinfo : EIATTR_EXIT_INSTR_OFFSETS
	.align		4
.L_4591:
        /*03a0*/ 	.byte	0x04, 0x1c
        /*03a2*/ 	.short	(.L_4593 - .L_4592)


	//   ....[0]....
.L_4592:
        /*03a4*/ 	.word	0x00001270


	//   ....[1]....
        /*03a8*/ 	.word	0x00002540


	//   ....[2]....
        /*03ac*/ 	.word	0x00002610


	//----- nvinfo : EIATTR_CRS_STACK_SIZE
	.align		4
.L_4593:
        /*03b0*/ 	.byte	0x04, 0x1e
        /*03b2*/ 	.short	(.L_4595 - .L_4594)
.L_4594:
        /*03b4*/ 	.word	0x00000000
.L_4595:


//--------------------- .nv.info._ZN4vllm3moe44grouped_topk_fused_small_expert_count_kernelIf6__halfiLNS0_11ScoringFuncE1ELi512ELb0ELi8EEEvPT_PfPT1_PKT0_llllllbd --------------------------
	.section	.nv.info._ZN4vllm3moe44grouped_topk_fused_small_expert_count_kernelIf6__halfiLNS0_11ScoringFuncE1ELi512ELb0ELi8EEEvPT_PfPT1_PKT0_llllllbd,"",@"SHT_CUDA_INFO"
	.sectionflags	@""
	.align	4


	//----- nvinfo : EIATTR_CUDA_API_VERSION
	.align		4
        /*0000*/ 	.byte	0x04, 0x37
        /*0002*/ 	.short	(.L_4597 - .L_4596)
.L_4596:
        /*0004*/ 	.word	0x00000082


	//----- nvinfo : EIATTR_SW2861232_WAR
	.align		4
.L_4597:
        /*0008*/ 	.byte	0x01, 0x35
	.zero		2


	//----- nvinfo : EIATTR_PARAM_CBANK
	.align		4
        /*000c*/ 	.byte	0x04, 0x0a
        /*000e*/ 	.short	(.L_4599 - .L_4598)
	.align		4
.L_4598:
        /*0010*/ 	.word	index@(.nv.constant0._ZN4vllm3moe44grouped_topk_fused_small_expert_count_kernelIf6__halfiLNS0_11ScoringFuncE1ELi512ELb0ELi8EEEvPT_PfPT1_PKT0_llllllbd)
        /*0014*/ 	.short	0x0160
        /*0016*/ 	.short	0x0060


	//----- nvinfo : EIATTR_CBANK_PARAM_SIZE
	.align		4
.L_4599:
        /*0018*/ 	.byte	0x03, 0x19
        /*001a*/ 	.short	0x0060


	//----- nvinfo : EIATTR_KPARAM_INFO
	.align		4
        /*001c*/ 	.byte	0x04, 0x17
        /*001e*/ 	.short	(.L_4601 - .L_4600)
.L_4600:
        /*0020*/ 	.word	0x00000000
        /*0024*/ 	.short	0x000b
        /*0026*/ 	.short	0x0058
        /*0028*/ 	.byte	0x00, 0xf0, 0x21, 0x00


	//----- nvinfo : EIATTR_KPARAM_INFO
	.align		4
.L_4601:
        /*002c*/ 	.byte	0x04, 0x17
        /*002e*/ 	.short	(.L_4603 - .L_4602)
.L_4602:
        /*0030*/ 	.word	0x00000000
        /*0034*/ 	.short	0x000a
        /*0036*/ 	.short	0x0050
        /*0038*/ 	.byte	0x00, 0xf0, 0x05, 0x00


	//----- nvinfo : EIATTR_KPARAM_INFO
	.align		4
.L_4603:
        /*003c*/ 	.byte	0x04, 0x17
        /*003e*/ 	.short	(.L_4605 - .L_4604)
.L_4604:
        /*0040*/ 	.word	0x00000000
        /*0044*/ 	.short	0x0009
        /*0046*/ 	.short	0x0048
        /*0048*/ 	.byte	0x00, 0xf0, 0x21, 0x00


	//----- nvinfo : EIATTR_KPARAM_INFO
	.align		4
.L_4605:
        /*004c*/ 	.byte	0x04, 0x17
        /*004e*/ 	.short	(.L_4607 - .L_4606)
.L_4606:
        /*0050*/ 	.word	0x00000000
        /*0054*/ 	.short	0x0008
        /*0056*/ 	.short	0x0040
        /*0058*/ 	.byte	0x00, 0xf0, 0x21, 0x00


	//----- nvinfo : EIATTR_KPARAM_INFO
	.align		4
.L_4607:
        /*005c*/ 	.byte	0x04, 0x17
        /*005e*/ 	.short	(.L_4609 - .L_4608)
.L_4608:
        /*0060*/ 	.word	0x00000000
        /*0064*/ 	.short	0x0007
        /*0066*/ 	.short	0x0038
        /*0068*/ 	.byte	0x00, 0xf0, 0x21, 0x00


	//----- nvinfo : EIATTR_KPARAM_INFO
	.align		4
.L_4609:
        /*006c*/ 	.byte	0x04, 0x17
        /*006e*/ 	.short	(.L_4611 - .L_4610)
.L_4610:
        /*0070*/ 	.word	0x00000000
        /*0074*/ 	.short	0x0006
        /*0076*/ 	.short	0x0030
        /*0078*/ 	.byte	0x00, 0xf0, 0x21, 0x00


	//----- nvinfo : EIATTR_KPARAM_INFO
	.align		4
.L_4611:
        /*007c*/ 	.byte	0x04, 0x17
        /*007e*/ 	.short	(.L_4613 - .L_4612)
.L_4612:
        /*0080*/ 	.word	0x00000000
        /*0084*/ 	.short	0x0005
        /*0086*/ 	.short	0x0028
        /*0088*/ 	.byte	0x00, 0xf0, 0x21, 0x00


	//----- nvinfo : EIATTR_KPARAM_INFO
	.align		4
.L_4613:
        /*008c*/ 	.byte	0x04, 0x17
        /*008e*/ 	.short	(.L_4615 - .L_4614)
.L_4614:
        /*0090*/ 	.word	0x00000000
        /*0094*/ 	.short	0x0004
        /*0096*/ 	.short	0x0020
        /*0098*/ 	.byte	0x00, 0xf0, 0x21, 0x00


	//----- nvinfo : EIATTR_KPARAM_INFO
	.align		4
.L_4615:
        /*009c*/ 	.byte	0x04, 0x17
        /*009e*/ 	.short	(.L_4617 - .L_4616)
.L_4616:
        /*00a0*/ 	.word	0x00000000
        /*00a4*/ 	.short	0x0003
        /*00a6*/ 	.short	0x0018
        /*00a8*/ 	.byte	0x00, 0xf0, 0x21, 0x00


	//----- nvinfo : EIATTR_KPARAM_INFO
	.align		4
.L_4617:
        /*00ac*/ 	.byte	0x04, 0x17
        /*00ae*/ 	.short	(.L_4619 - .L_4618)
.L_4618:
        /*00b0*/ 	.word	0x00000000
        /*00b4*/ 	.short	0x0002
        /*00b6*/ 	.short	0x0010
        /*00b8*/ 	.byte	0x00, 0xf0, 0x21, 0x00


	//----- nvinfo : EIATTR_KPARAM_INFO
	.align		4
.L_4619:
        /*00bc*/ 	.byte	0x04, 0x17
        /*00be*/ 	.short	(.L_4621 - .L_4620)
.L_4620:
        /*00c0*/ 	.word	0x00000000
        /*00c4*/ 	.short	0x0001
        /*00c6*/ 	.short	0x0008
        /*00c8*/ 	.byte	0x00, 0xf0, 0x21, 0x00


	//----- nvinfo : EIATTR_KPARAM_INFO
	.align		4
.L_4621:
        /*00cc*/ 	.byte	0x04, 0x17
        /*00ce*/ 	.short	(.L_4623 - .L_4622)
.L_4622:
        /*00d0*/ 	.word	0x00000000
        /*00d4*/ 	.short	0x0000
        /*00d6*/ 	.short	0x0000
        /*00d8*/ 	.byte	0x00, 0xf0, 0x21, 0x00


	//----- nvinfo : EIATTR_MAXREG_COUNT
	.align		4
.L_4623:
        /*00dc*/ 	.byte	0x03, 0x1b
        /*00de*/ 	.short	0x00ff


	//----- nvinfo : EIATTR_NUM_BARRIERS
	.align		4
        /*00e0*/ 	.byte	0x02, 0x4c
        /*00e2*/ 	.byte	0x01
	.zero		1


	//----- nvinfo : EIATTR_MERCURY_ISA_VERSION
	.align		4
        /*00e4*/ 	.byte	0x03, 0x5f
        /*00e6*/ 	.short	0x0000


	//----- nvinfo : EIATTR_COOP_GROUP_MASK_REGIDS
	.align		4
        /*00e8*/ 	.byte	0x04, 0x29
        /*00ea*/ 	.short	(.L_4625 - .L_4624)


	//   ....[0]....
.L_4624:
        /*00ec*/ 	.word	0xffffffff


	//   ....[1]....
        /*00f0*/ 	.word	0xffffffff


	//   ....[2]....
        /*00f4*/ 	.word	0xffffffff


	//   ....[3]....
        /*00f8*/ 	.word	0xffffffff


	//   ....[4]....
        /*00fc*/ 	.word	0xffffffff


	//   ....[5]....
        /*0100*/ 	.word	0xffffffff


	//   ....[6]....
        /*0104*/ 	.word	0xffffffff


	//   ....[7]....
        /*0108*/ 	.word	0xffffffff


	//   ....[8]....
        /*010c*/ 	.word	0xffffffff


	//   ....[9]....
        /*0110*/ 	.word	0xffffffff


	//   ....[10]....
        /*0114*/ 	.word	0xffffffff


	//   ....[11]....
        /*0118*/ 	.word	0xffffffff


	//   ....[12]....
        /*011c*/ 	.word	0xffffffff


	//   ....[13]....
        /*0120*/ 	.word	0xffffffff


	//   ....[14]....
        /*0124*/ 	.word	0xffffffff


	//   ....[15]....
        /*0128*/ 	.word	0xffffffff


	//   ....[16]....
        /*012c*/ 	.word	0xffffffff


	//   ....[17]....
        /*0130*/ 	.word	0xffffffff


	//   ....[18]....
        /*0134*/ 	.word	0xffffffff


	//   ....[19]....
        /*0138*/ 	.word	0xffffffff


	//   ....[20]....
        /*013c*/ 	.word	0xffffffff


	//   ....[21]....
        /*0140*/ 	.word	0xffffffff


	//   ....[22]....
        /*0144*/ 	.word	0xffffffff


	//   ....[23]....
        /*0148*/ 	.word	0xffffffff


	//   ....[24]....
        /*014c*/ 	.word	0xffffffff


	//   ....[25]....
        /*0150*/ 	.word	0xffffffff


	//   ....[26]....
        /*0154*/ 	.word	0xffffffff


	//   ....[27]....
        /*0158*/ 	.word	0xffffffff


	//   ....[28]....
        /*015c*/ 	.word	0xffffffff


	//   ....[29]....
        /*0160*/ 	.word	0xffffffff


	//   ....[30]....
        /*0164*/ 	.word	0xffffffff


	//   ....[31]....
        /*0168*/ 	.word	0xffffffff


	//   ....[32]....
        /*016c*/ 	.word	0xffffffff


	//   ....[33]....
        /*0170*/ 	.word	0xffffffff


	//   ....[34]....
        /*0174*/ 	.word	0xffffffff


	//   ....[35]....
        /*0178*/ 	.word	0xffffffff


	//   ....[36]....
        /*017c*/ 	.word	0xffffffff


	//   ....[37]....
        /*0180*/ 	.word	0xffffffff


	//   ....[38]....
        /*0184*/ 	.word	0xffffffff


	//   ....[39]....
        /*0188*/ 	.word	0xffffffff


	//   ....[40]....
        /*018c*/ 	.word	0xffffffff


	//   ....[41]....
        /*0190*/ 	.word	0xffffffff


	//   ....[42]....
        /*0194*/ 	.word	0xffffffff


	//   ....[43]....
        /*0198*/ 	.word	0xffffffff


	//   ....[44]....
        /*019c*/ 	.word	0xffffffff


	//   ....[45]....
        /*01a0*/ 	.word	0xffffffff


	//   ....[46]....
        /*01a4*/ 	.word	0xffffffff


	//   ....[47]....
        /*01a8*/ 	.word	0xffffffff


	//   ....[48]....
        /*01ac*/ 	.word	0xffffffff


	//   ....[49]....
        /*01b0*/ 	.word	0xffffffff


	//   ....[50]....
        /*01b4*/ 	.word	0xffffffff


	//   ....[51]....
        /*01b8*/ 	.word	0xffffffff


	//   ....[52]....
        /*01bc*/ 	.word	0xffffffff


	//   ....[53]....
        /*01c0*/ 	.word	0xffffffff


	//   ....[54]....
        /*01c4*/ 	.word	0xffffffff


	//   ....[55]....
        /*01c8*/ 	.word	0xffffffff


	//   ....[56]....
        /*01cc*/ 	.word	0xffffffff


	//   ....[57]....
        /*01d0*/ 	.word	0xffffffff


	//   ....[58]....
        /*01d4*/ 	.word	0xffffffff


	//   ....[59]....
        /*01d8*/ 	.word	0xffffffff


	//   ....[60]....
        /*01dc*/ 	.word	0xffffffff


	//   ....[61]....
        /*01e0*/ 	.word	0xffffffff


	//   ....[62]....
        /*01e4*/ 	.word	0xffffffff


	//   ....[63]....
        /*01e8*/ 	.word	0xffffffff


	//   ....[64]....
        /*01ec*/ 	.word	0xffffffff


	//   ....[65]....
        /*01f0*/ 	.word	0xffffffff


	//   ....[66]....
        /*01f4*/ 	.word	0xffffffff


	//   ....[67]....
        /*01f8*/ 	.word	0xffffffff


	//   ....[68]....
        /*01fc*/ 	.word	0xffffffff


	//   ....[69]....
        /*0200*/ 	.word	0xffffffff


	//   ....[70]....
        /*0204*/ 	.word	0xffffffff


	//   ....[71]....
        /*0208*/ 	.word	0xffffffff


	//   ....[72]....
        /*020c*/ 	.word	0xffffffff


	//   ....[73]....
        /*0210*/ 	.word	0xffffffff


	//   ....[74]....
        /*0214*/ 	.word	0xffffffff


	//   ....[75]....
        /*0218*/ 	.word	0xffffffff


	//   ....[76]....
        /*021c*/ 	.word	0xffffffff


	//   ....[77]....
        /*0220*/ 	.word	0xffffffff


	//   ....[78]....
        /*0224*/ 	.word	0xffffffff


	//   ....[79]....
        /*0228*/ 	.word	0xffffffff


	//   ....[80]....
        /*022c*/ 	.word	0xffffffff


	//   ....[81]....
        /*0230*/ 	.word	0xffffffff


	//   ....[82]....
        /*0234*/ 	.word	0xffffffff


	//   ....[83]....
        /*0238*/ 	.word	0xffffffff


	//   ....[84]....
        /*023c*/ 	.word	0xffffffff


	//   ....[85]....
        /*0240*/ 	.word	0xffffffff


	//----- nvinfo : EIATTR_COOP_GROUP_INSTR_OFFSETS
	.align		4
.L_4625:
        /*0244*/ 	.byte	0x04, 0x28
        /*0246*/ 	.short	(.L_4627 - .L_4626)


	//   ....[0]....
.L_4626:
        /*0248*/ 	.word	0x00000150


	//   ....[1]....
        /*024c*/ 	.word	0x000008a0


	//   ....[2]....
        /*0250*/ 	.word	0x000008d0


	//   ....[3]....
        /*0254*/ 	.word	0x00000950


	//   ....[4]....
        /*0258*/ 	.word	0x00000960


	//   ....[5]....
        /*025c*/ 	.word	0x000009b0


	//   ....[6]....
        /*0260*/ 	.word	0x000009c0


	//   ....[7]....
        /*0264*/ 	.word	0x00000a10


	//   ....[8]....
        /*0268*/ 	.word	0x00000a20


	//   ....[9]....
        /*026c*/ 	.word	0x00000a70


	//   ....[10]....
        /*0270*/ 	.word	0x00000a80


	//   ....[11]....
        /*0274*/ 	.word	0x00000b40


	//   ....[12]....
        /*0278*/ 	.word	0x00000b70


	//   ....[13]....
        /*027c*/ 	.word	0x00000bf0


	//   ....[14]....
        /*0280*/ 	.word	0x00000c00


	//   ....[15]....
        /*0284*/ 	.word	0x00000c50


	//   ....[16]....
        /*0288*/ 	.word	0x00000c60


	//   ....[17]....
        /*028c*/ 	.word	0x00000cb0


	//   ....[18]....
        /*0290*/ 	.word	0x00000cc0


	//   ....[19]....
        /*0294*/ 	.word	0x00000d30


	//   ....[20]....
        /*0298*/ 	.word	0x00000d50


	//   ....[21]....
        /*029c*/ 	.word	0x00000ee0


	//   ....[22]....
        /*02a0*/ 	.word	0x00000ef0


	//   ....[23]....
        /*02a4*/ 	.word	0x00000f40


	//   ....[24]....
        /*02a8*/ 	.word	0x00000f50


	//   ....[25]....
        /*02ac*/ 	.word	0x00000fa0


	//   ....[26]....
        /*02b0*/ 	.word	0x00000fb0


	//   ....[27]....
        /*02b4*/ 	.word	0x00001000


	//   ....[28]....
        /*02b8*/ 	.word	0x00001010


	//   ....[29]....
        /*02bc*/ 	.word	0x00001060


	//   ....[30]....
        /*02c0*/ 	.word	0x00001070


	//   ....[31]....
        /*02c4*/ 	.word	0x00001460


	//   ....[32]....
        /*02c8*/ 	.word	0x00001470


	//   ....[33]....
        /*02cc*/ 	.word	0x000014c0


	//   ....[34]....
        /*02d0*/ 	.word	0x000014d0


	//   ....[35]....
        /*02d4*/ 	.word	0x00001520


	//   ....[36]....
        /*02d8*/ 	.word	0x00001530


	//   ....[37]....
        /*02dc*/ 	.word	0x00001580


	//   ....[38]....
        /*02e0*/ 	.word	0x00001590


	//   ....[39]....
        /*02e4*/ 	.word	0x000015e0


	//   ....[40]....
        /*02e8*/ 	.word	0x000015f0


	//   ....[41]....
        /*02ec*/ 	.word	0x00001680


	//   ....[42]....
        /*02f0*/ 	.word	0x00001690


	//   ....[43]....
        /*02f4*/ 	.word	0x000016e0


	//   ....[44]....
        /*02f8*/ 	.word	0x000016f0


	//   ....[45]....
        /*02fc*/ 	.word	0x00001740


	//   ....[46]....
        /*0300*/ 	.word	0x00001750


	//   ....[47]....
        /*0304*/ 	.word	0x000017a0


	//   ....[48]....
        /*0308*/ 	.word	0x000017b0


	//   ....[49]....
        /*030c*/ 	.word	0x00001800


	//   ....[50]....
        /*0310*/ 	.word	0x00001810


	//   ....[51]....
        /*0314*/ 	.word	0x000018c0


	//   ....[52]....
        /*0318*/ 	.word	0x000018d0


	//   ....[53]....
        /*031c*/ 	.word	0x00001920


	//   ....[54]....
        /*0320*/ 	.word	0x00001930


	//   ....[55]....
        /*0324*/ 	.word	0x00001980


	//   ....[56]....
        /*0328*/ 	.word	0x00001990


	//   ....[57]....
        /*032c*/ 	.word	0x000019e0


	//   ....[58]....
        /*0330*/ 	.word	0x000019f0


	//   ....[59]....
        /*0334*/ 	.word	0x00001a40


	//   ....[60]....
        /*0338*/ 	.word	0x00001a50


	//   ....[61]....
        /*033c*/ 	.word	0x00001af0


	//   ....[62]....
        /*0340*/ 	.word	0x00001b00


	//   ....[63]....
        /*0344*/ 	.word	0x00001b50


	//   ....[64]....
        /*0348*/ 	.word	0x00001b60


	//   ....[65]....
        /*034c*/ 	.word	0x00001bb0


	//   ....[66]....
        /*0350*/ 	.word	0x00001bc0


	//   ....[67]....
        /*0354*/ 	.word	0x00001c20


	//   ....[68]....
        /*0358*/ 	.word	0x00001c30


	//   ....[69]....
        /*035c*/ 	.word	0x00001ca0


	//   ....[70]....
        /*0360*/ 	.word	0x00001cd0


	//   ....[71]....
        /*0364*/ 	.word	0x00001f00


	//   ....[72]....
        /*0368*/ 	.word	0x00001f10


	//   ....[73]....
        /*036c*/ 	.word	0x00001f60


	//   ....[74]....
        /*0370*/ 	.word	0x00001f70


	//   ....[75]....
        /*0374*/ 	.word	0x00001fc0


	//   ....[76]....
        /*0378*/ 	.word	0x00001fd0


	//   ....[77]....
        /*037c*/ 	.word	0x00002020


	//   ....[78]....
        /*0380*/ 	.word	0x00002030


	//   ....[79]....
        /*0384*/ 	.word	0x00002080


	//   ....[80]....
        /*0388*/ 	.word	0x00002090


	//   ....[81]....
        /*038c*/ 	.word	0x000022a0


	//   ....[82]....
        /*0390*/ 	.word	0x000022e0


	//   ....[83]....
        /*0394*/ 	.word	0x00002310


	//   ....[84]....
        /*0398*/ 	.word	0x00002340


	//   ....[85]....
        /*039c*/ 	.word	0x00002360


	//----- nvinfo : EIATTR_EXIT_INSTR_OFFSETS
	.align		4
.L_4627:
        /*03a0*/ 	.byte	0x04, 0x1c
        /*03a2*/ 	.short	(.L_4629 - .L_4628)


	//   ....[0]....
.L_4628:
        /*03a4*/ 	.word	0x00001270


	//   ....[1]....
        /*03a8*/ 	.word	0x000024e0


	//   ....[2]....
        /*03ac*/ 	.word	0x000025b0


	//----- nvinfo : EIATTR_CRS_STACK_SIZE
	.align		4
.L_4629:
        /*03b0*/ 	.byte	0x04, 0x1e
        /*03b2*/ 	.short	(.L_4631 - .L_4630)
.L_4630:
        /*03b4*/ 	.word	0x00000000
.L_4631:


//--------------------- .nv.info._ZN4vllm3moe44grouped_topk_fused_small_expert_count_kernelIf6__halfiLNS0_11ScoringFuncE1ELi512ELb0ELi22EEEvPT_PfPT1_PKT0_llllllbd --------------------------
	.section	.nv.info._ZN4vllm3moe44grouped_topk_fused_small_expert_count_kernelIf6__halfiLNS0_11ScoringFuncE1ELi512ELb0ELi22EEEvPT_PfPT1_PKT0_llllllbd,"",@"SHT_CUDA_INFO"
	.sectionflags	@""
	.align	4


	//----- nvinfo : EIATTR_CUDA_API_VERSION
	.align		4
        /*0000*/ 	.byte	0x04, 0x37
        /*0002*/ 	.short	(.L_4633 - .L_4632)
.L_4632:
        /*0004*/ 	.word	0x00000082


	//----- nvinfo : EIATTR_SW2861232_WAR
	.align		4
.L_4633:
        /*0008*/ 	.byte	0x01, 0x35
	.zero		2


	//----- nvinfo : EIATTR_PARAM_CBANK
	.align		4
        /*000c*/ 	.byte	0x04, 0x0a
        /*000e*/ 	.short	(.L_4635 - .L_4634)
	.align		4
.L_4634:
        /*0010*/ 	.word	index@(.nv.constant0._ZN4vllm3moe44grouped_topk_fused_small_expert_count_kernelIf6__halfiLNS0_11ScoringFuncE1ELi512ELb0ELi22EEEvPT_PfPT1_PKT0_llllllbd)
        /*0014*/ 	.short	0x0160
        /*0016*/ 	.short	0x0060


	//----- nvinfo : EIATTR_CBANK_PARAM_SIZE
	.align		4
.L_4635:
        /*0018*/ 	.byte	0x03, 0x19
        /*001a*/ 	.short	0x0060


	//----- nvinfo : EIATTR_KPARAM_INFO
	.align		4
        /*001c*/ 	.byte	0x04, 0x17
        /*001e*/ 	.short	(.L_4637 - .L_4636)
.L_4636:
        /*0020*/ 	.word	0x00000000
        /*0024*/ 	.short	0x000b
        /*0026*/ 	.short	0x0058
        /*0028*/ 	.byte	0x00, 0xf0, 0x21, 0x00


	//----- nvinfo : EIATTR_KPARAM_INFO
	.align		4
.L_4637:
        /*002c*/ 	.byte	0x04, 0x17
        /*002e*/ 	.short	(.L_4639 - .L_4638)
.L_4638:
        /*0030*/ 	.word	0x00000000
        /*0034*/ 	.short	0x000a
        /*0036*/ 	.short	0x0050
        /*0038*/ 	.byte	0x00, 0xf0, 0x05, 0x00


	//----- nvinfo : EIATTR_KPARAM_INFO
	.align		4
.L_4639:
        /*003c*/ 	.byte	0x04, 0x17
        /*003e*/ 	.short	(.L_4641 - .L_4640)
.L_4640:
        /*0040*/ 	.word	0x00000000
        /*0044*/ 	.short	0x0009
        /*0046*/ 	.short	0x0048
        /*0048*/ 	.byte	0x00, 0xf0, 0x21, 0x00


	//----- nvinfo : EIATTR_KPARAM_INFO
	.align		4
.L_4641:
        /*004c*/ 	.byte	0x04, 0x17
        /*004e*/ 	.short	(.L_4643 - .L_4642)
.L_4642:
        /*0050*/ 	.word	0x00000000
        /*0054*/ 	.short	0x0008
        /*0056*/ 	.short	0x0040
        /*0058*/ 	.byte	0x00, 0xf0, 0x21, 0x00


	//----- nvinfo : EIATTR_KPARAM_INFO
	.align		4
.L_4643:
        /*005c*/ 	.byte	0x04, 0x17
        /*005e*/ 	.short	(.L_4645 - .L_4644)
.L_4644:
        /*0060*/ 	.word	0x00000000
        /*0064*/ 	.short	0x0007
        /*0066*/ 	.short	0x0038
        /*0068*/ 	.byte	0x00, 0xf0, 0x21, 0x00


	//----- nvinfo : EIATTR_KPARAM_INFO
	.align		4
.L_4645:
        /*006c*/ 	.byte	0x04, 0x17
        /*006e*/ 	.short	(.L_4647 - .L_4646)
.L_4646:
        /*0070*/ 	.word	0x00000000
        /*0074*/ 	.short	0x0006
        /*0076*/ 	.short	0x0030
        /*0078*/ 	.byte	0x00, 0xf0, 0x21, 0x00


	//----- nvinfo : EIATTR_KPARAM_INFO
	.align		4
.L_4647:
        /*007c*/ 	.byte	0x04, 0x17
        /*007e*/ 	.short	(.L_4649 - .L_4648)
.L_4648:
        /*0080*/ 	.word	0x00000000
        /*0084*/ 	.short	0x0005
        /*0086*/ 	.short	0x0028
        /*0088*/ 	.byte	0x00, 0xf0, 0x21, 0x00


	//----- nvinfo : EIATTR_KPARAM_INFO
	.align		4
.L_4649:
        /*008c*/ 	.byte	0x04, 0x17
        /*008e*/ 	.short	(.L_4651 - .L_4650)
.L_4650:
        /*0090*/ 	.word	0x00000000
        /*0094*/ 	.short	0x0004
        /*0096*/ 	.short	0x0020
        /*0098*/ 	.byte	0x00, 0xf0, 0x21, 0x00


	//----- nvinfo : EIATTR_KPARAM_INFO
	.align		4
.L_4651:
        /*009c*/ 	.byte	0x04, 0x17
        /*009e*/ 	.short	(.L_4653 - .L_4652)
.L_4652:
        /*00a0*/ 	.word	0x00000000
        /*00a4*/ 	.short	0x0003
        /*00a6*/ 	.short	0x0018
        /*00a8*/ 	.byte	0x00, 0xf0, 0x21, 0x00


	//----- nvinfo : EIATTR_KPARAM_INFO
	.align		4
.L_4653:
        /*00ac*/ 	.byte	0x04, 0x17
        /*00ae*/ 	.short	(.L_4655 - .L_4654)
.L_4654:
        /*00b0*/ 	.word	0x00000000
        /*00b4*/ 	.short	0x0002
        /*00b6*/ 	.short	0x0010
        /*00b8*/ 	.byte	0x00, 0xf0, 0x21, 0x00


	//----- nvinfo : EIATTR_KPARAM_INFO
	.align		4
.L_4655:
        /*00bc*/ 	.byte	0x04, 0x17
        /*00be*/ 	.short	(.L_4657 - .L_4656)
.L_4656:
        /*00c0*/ 	.word	0x00000000
        /*00c4*/ 	.short	0x0001
        /*00c6*/ 	.short	0x0008
        /*00c8*/ 	.byte	0x00, 0xf0, 0x21, 0x00


	//----- nvinfo : EIATTR_KPARAM_INFO
	.align		4
.L_4657:
        /*00cc*/ 	.byte	0x04, 0x17
        /*00ce*/ 	.short	(.L_4659 - .L_4658)
.L_4658:
        /*00d0*/ 	.word	0x00000000
        /*00d4*/ 	.short	0x0000
        /*00d6*/ 	.short	0x0000
        /*00d8*/ 	.byte	0x00, 0xf0, 0x21, 0x00


	//----- nvinfo : EIATTR_MAXREG_COUNT
	.align		4
.L_4659:
        /*00dc*/ 	.byte	0x03, 0x1b
        /*00de*/ 	.short	0x00ff


	//----- nvinfo : EIATTR_NUM_BARRIERS
	.align		4
        /*00e0*/ 	.byte	0x02, 0x4c
        /*00e2*/ 	.byte	0x01
	.zero		1


	//----- nvinfo : EIATTR_MERCURY_ISA_VERSION
	.align		4
        /*00e4*/ 	.byte	0x03, 0x5f
        /*00e6*/ 	.short	0x0000


	//----- nvinfo : EIATTR_COOP_GROUP_MASK_REGIDS
	.align		4
        /*00e8*/ 	.byte	0x04, 0x29
        /*00ea*/ 	.short	(.L_4661 - .L_4660)


	//   ....[0]....
.L_4660:
        /*00ec*/ 	.word	0xffffffff


	//   ....[1]....
        /*00f0*/ 	.word	0xffffffff


	//   ....[2]....
        /*00f4*/ 	.word	0xffffffff


	//   ....[3]....
        /*00f8*/ 	.word	0xffffffff


	//   ....[4]....
        /*00fc*/ 	.word	0xffffffff


	//   ....[5]....
        /*0100*/ 	.word	0xffffffff


	//   ....[6]....
        /*0104*/ 	.word	0xffffffff


	//   ....[7]....
        /*0108*/ 	.word	0xffffffff


	//   ....[8]....
        /*010c*/ 	.word	0xffffffff


	//   ....[9]....
        /*0110*/ 	.word	0xffffffff


	//   ....[10]....
        /*0114*/ 	.word	0xffffffff


	//   ....[11]....
        /*0118*/ 	.word	0xffffffff


	//   ....[12]....
        /*011c*/ 	.word	0xffffffff


	//   ....[13]....
        /*0120*/ 	.word	0xffffffff


	//   ....[14]....
        /*0124*/ 	.word	0xffffffff


	//   ....[15]....
        /*0128*/ 	.word	0xffffffff


	//   ....[16]....
        /*012c*/ 	.word	0xffffffff


	//   ....[17]....
        /*0130*/ 	.word	0xffffffff


	//   ....[18]....
        /*0134*/ 	.word	0xffffffff


	//   ....[19]....
        /*0138*/ 	.word	0xffffffff


	//   ....[20]....
        /*013c*/ 	.word	0xffffffff


	//   ....[21]....
        /*0140*/ 	.word	0xffffffff


	//   ....[22]....
        /*0144*/ 	.word	0xffffffff


	//   ....[23]....
        /*0148*/ 	.word	0xffffffff


	//   ....[24]....
        /*014c*/ 	.word	0xffffffff


	//   ....[25]....
        /*0150*/ 	.word	0xffffffff


	//   ....[26]....
        /*0154*/ 	.word	0xffffffff


	//   ....[27]....
        /*0158*/ 	.word	0xffffffff


	//   ....[28]....
        /*015c*/ 	.word	0xffffffff


	//   ....[29]....
        /*0160*/ 	.word	0xffffffff


	//   ....[30]....
        /*0164*/ 	.word	0xffffffff


	//   ....[31]....
        /*0168*/ 	.word	0xffffffff


	//   ....[32]....
        /*016c*/ 	.word	0xffffffff


	//   ....[33]....
        /*0170*/ 	.word	0xffffffff


	//   ....[34]....
        /*0174*/ 	.word	0xffffffff


	//   ....[35]....
        /*0178*/ 	.word	0xffffffff


	//   ....[36]....
        /*017c*/ 	.word	0xffffffff


	//   ....[37]....
        /*0180*/ 	.word	0xffffffff


	//   ....[38]....
        /*0184*/ 	.word	0xffffffff


	//   ....[39]....
        /*0188*/ 	.word	0xffffffff


	//   ....[40]....
        /*018c*/ 	.word	0xffffffff


	//   ....[41]....
        /*0190*/ 	.word	0xffffffff


	//   ....[42]....
        /*0194*/ 	.word	0xffffffff


	//   ....[43]....
        /*0198*/ 	.word	0xffffffff


	//   ....[44]....
        /*019c*/ 	.word	0xffffffff


	//   ....[45]....
        /*01a0*/ 	.word	0xffffffff


	//   ....[46]....
        /*01a4*/ 	.word	0xffffffff


	//   ....[47]....
        /*01a8*/ 	.word	0xffffffff


	//   ....[48]....
        /*01ac*/ 	.word	0xffffffff


	//   ....[49]....
        /*01b0*/ 	.word	0xffffffff


	//   ....[50]....
        /*01b4*/ 	.word	0xffffffff


	//   ....[51]....
        /*01b8*/ 	.word	0xffffffff


	//   ....[52]....
        /*01bc*/ 	.word	0xffffffff


	//   ....[53]....
        /*01c0*/ 	.word	0xffffffff


	//   ....[54]....
        /*01c4*/ 	.word	0xffffffff


	//   ....[55]....
        /*01c8*/ 	.word	0xffffffff


	//   ....[56]....
        /*01cc*/ 	.word	0xffffffff


	//   ....[57]....
        /*01d0*/ 	.word	0xffffffff


	//   ....[58]....
        /*01d4*/ 	.word	0xffffffff


	//   ....[59]....
        /*01d8*/ 	.word	0xffffffff


	//   ....[60]....
        /*01dc*/ 	.word	0xffffffff


	//   ....[61]....
        /*01e0*/ 	.word	0xffffffff


	//   ....[62]....
        /*01e4*/ 	.word	0xffffffff


	//   ....[63]....
        /*01e8*/ 	.word	0xffffffff


	//   ....[64]....
        /*01ec*/ 	.word	0xffffffff


	//   ....[65]....
        /*01f0*/ 	.word	0xffffffff


	//----- nvinfo : EIATTR_COOP_GROUP_INSTR_OFFSETS
	.align		4
.L_4661:
        /*01f4*/ 	.byte	0x04, 0x28
        /*01f6*/ 	.short	(.L_4663 - .L_4662)


	//   ....[0]....
.L_4662:
        /*01f8*/ 	.word	0x00000150


	//   ....[1]....
        /*01fc*/ 	.word	0x000008d0


	//   ....[2]....
        /*0200*/ 	.word	0x00000900


	//   ....[3]....
        /*0204*/ 	.word	0x00000980


	//   ....[4]....
        /*0208*/ 	.word	0x00000990


	//   ....[5]....
        /*020c*/ 	.word	0x000009e0


	//   ....[6]....
        /*0210*/ 	.word	0x000009f0


	//   ....[7]....
        /*0214*/ 	.word	0x00000a40


	//   ....[8]....
        /*0218*/ 	.word	0x00000a50


	//   ....[9]....
        /*021c*/ 	.word	0x00000aa0


	//   ....[10]....
        /*0220*/ 	.word	0x00000ab0


	//   ....[11]....
        /*0224*/ 	.word	0x00000b70


	//   ....[12]....
        /*0228*/ 	.word	0x00000ba0


	//   ....[13]....
        /*022c*/ 	.word	0x00000c20


	//   ....[14]....
        /*0230*/ 	.word	0x00000c30


	//   ....[15]....
        /*0234*/ 	.word	0x00000c80


	//   ....[16]....
        /*0238*/ 	.word	0x00000c90


	//   ....[17]....
        /*023c*/ 	.word	0x00000ce0


	//   ....[18]....
        /*0240*/ 	.word	0x00000cf0


	//   ....[19]....
        /*0244*/ 	.word	0x00000d60


	//   ....[20]....
        /*0248*/ 	.word	0x00000d90


	//   ....[21]....
        /*024c*/ 	.word	0x00000f10


	//   ....[22]....
        /*0250*/ 	.word	0x00000f20


	//   ....[23]....
        /*0254*/ 	.word	0x00000f70


	//   ....[24]....
        /*0258*/ 	.word	0x00000f80


	//   ....[25]....
        /*025c*/ 	.word	0x00000fd0


	//   ....[26]....
        /*0260*/ 	.word	0x00000fe0


	//   ....[27]....
        /*0264*/ 	.word	0x00001030


	//   ....[28]....
        /*0268*/ 	.word	0x00001040


	//   ....[29]....
        /*026c*/ 	.word	0x00001090


	//   ....[30]....
        /*0270*/ 	.word	0x000010a0


	//   ....[31]....
        /*0274*/ 	.word	0x000017a0


	//   ....[32]....
        /*0278*/ 	.word	0x000017c0


	//   ....[33]....
        /*027c*/ 	.word	0x00001810


	//   ....[34]....
        /*0280*/ 	.word	0x00001820


	//   ....[35]....
        /*0284*/ 	.word	0x00001870


	//   ....[36]....
        /*0288*/ 	.word	0x00001880


	//   ....[37]....
        /*028c*/ 	.word	0x000018d0


	//   ....[38]....
        /*0290*/ 	.word	0x000018e0


	//   ....[39]....
        /*0294*/ 	.word	0x00001940


	//   ....[40]....
        /*0298*/ 	.word	0x00001960


	//   ....[41]....
        /*029c*/ 	.word	0x00001a20


	//   ....[42]....
        /*02a0*/ 	.word	0x00001a40


	//   ....[43]....
        /*02a4*/ 	.word	0x00001a90


	//   ....[44]....
        /*02a8*/ 	.word	0x00001aa0


	//   ....[45]....
        /*02ac*/ 	.word	0x00001af0


	//   ....[46]....
        /*02b0*/ 	.word	0x00001b00


	//   ....[47]....
        /*02b4*/ 	.word	0x00001b70


	//   ....[48]....
        /*02b8*/ 	.word	0x00001b80


	//   ....[49]....
        /*02bc*/ 	.word	0x00001bf0


	//   ....[50]....
        /*02c0*/ 	.word	0x00001c10


	//   ....[51]....
        /*02c4*/ 	.word	0x00001d80


	//   ....[52]....
        /*02c8*/ 	.word	0x00001d90


	//   ....[53]....
        /*02cc*/ 	.word	0x00001de0


	//   ....[54]....
        /*02d0*/ 	.word	0x00001df0


	//   ....[55]....
        /*02d4*/ 	.word	0x00001e40


	//   ....[56]....
        /*02d8*/ 	.word	0x00001e50


	//   ....[57]....
        /*02dc*/ 	.word	0x00001ea0


	//   ....[58]....
        /*02e0*/ 	.word	0x00001eb0


	//   ....[59]....
        /*02e4*/ 	.word	0x00001f00


	//   ....[60]....
        /*02e8*/ 	.word	0x00001f10


	//   ....[61]....
        /*02ec*/ 	.word	0x000020c0


	//   ....[62]....
        /*02f0*/ 	.word	0x00002100


	//   ....[63]....
        /*02f4*/ 	.word	0x00002120


	//   ....[64]....
        /*02f8*/ 	.word	0x00002140


	//   ....[65]....
        /*02fc*/ 	.word	0x00002170


	//----- nvinfo : EIATTR_EXIT_INSTR_OFFSETS
	.align		4
.L_4663:
        /*0300*/ 	.byte	0x04, 0x1c
        /*0302*/ 	.short	(.L_4665 - .L_4664)


	//   ....[0]....
.L_4664:
        /*0304*/ 	.word	0x000012e0


	//   ....[1]....
        /*0308*/ 	.word	0x00002300


	//   ....[2]....
        /*030c*/ 	.word	0x000023e0


	//----- nvinfo : EIATTR_CRS_STACK_SIZE
	.align		4
.L_4665:
        /*0310*/ 	.byte	0x04, 0x1e
        /*0312*/ 	.short	(.L_4667 - .L_4666)
.L_4666:
        /*0314*/ 	.word	0x00000000
.L_4667:


//--------------------- .nv.info._ZN4vllm3moe44grouped_topk_fused_small_expert_count_kernelIf6__halfiLNS0_11ScoringFuncE1ELi256ELb1ELi8EEEvPT_PfPT1_PKT0_llllllbd --------------------------
	.section	.nv.info._ZN4vllm3moe44grouped_topk_fused_small_expert_count_kernelIf6__halfiLNS0_11ScoringFuncE1ELi256ELb1ELi8EEEvPT_PfPT1_PKT0_llllllbd,"",@"SHT_CUDA_INFO"
	.sectionflags	@""
	.align	4


	//----- nvinfo : EIATTR_CUDA_API_VERSION
	.align		4
        /*0000*/ 	.byte	0x04, 0x37
        /*0002*/ 	.short	(.L_4669 - .L_4668)
.L_4668:
        /*0004*/ 	.word	0x00000082


	//----- nvinfo : EIATTR_SW2861232_WAR
	.align		4
.L_4669:
        /*0008*/ 	.byte	0x01, 0x35
	.zero		2


	//----- nvinfo : EIATTR_PARAM_CBANK
	.align		4
        /*000c*/ 	.byte	0x04, 0x0a
        /*000e*/ 	.short	(.L_4671 - .L_4670)
	.align		4
.L_4670:
        /*0010*/ 	.word	index@(.nv.constant0._ZN4vllm3moe44grouped_topk_fused_small_expert_count_kernelIf6__halfiLNS0_11ScoringFuncE1ELi256ELb1ELi8EEEvPT_PfPT1_PKT0_llllllbd)
        /*0014*/ 	.short	0x0160
        /*0016*/ 	.short	0x0060


	//----- nvinfo : EIATTR_CBANK_PARAM_SIZE
	.align		4
.L_4671:
        /*0018*/ 	.byte	0x03, 0x19
        /*001a*/ 	.short	0x0060


	//----- nvinfo : EIATTR_KPARAM_INFO
	.align		4
        /*001c*/ 	.byte	0x04, 0x17
        /*001e*/ 	.short	(.L_4673 - .L_4672)
.L_4672:
        /*0020*/ 	.word	0x00000000
        /*0024*/ 	.short	0x000b
        /*0026*/ 	.short	0x0058
        /*0028*/ 	.byte	0x00, 0xf0, 0x21, 0x00


	//----- nvinfo : EIATTR_KPARAM_INFO
	.align		4
.L_4673:
        /*002c*/ 	.byte	0x04, 0x17
        /*002e*/ 	.short	(.L_4675 - .L_4674)
.L_4674:
        /*0030*/ 	.word	0x00000000
        /*0034*/ 	.short	0x000a
        /*0036*/ 	.short	0x0050
        /*0038*/ 	.byte	0x00, 0xf0, 0x05, 0x00


	//----- nvinfo : EIATTR_KPARAM_INFO
	.align		4
.L_4675:
        /*003c*/ 	.byte	0x04, 0x17
        /*003e*/ 	.short	(.L_4677 - .L_4676)
.L_4676:
        /*0040*/ 	.word	0x00000000
        /*0044*/ 	.short	0x0009
        /*0046*/ 	.short	0x0048
        /*0048*/ 	.byte	0x00, 0xf0, 0x21, 0x00


	//----- nvinfo : EIATTR_KPARAM_INFO
	.align		4
.L_4677:
        /*004c*/ 	.byte	0x04, 0x17
        /*004e*/ 	.short	(.L_4679 - .L_4678)
.L_4678:
        /*0050*/ 	.word	0x00000000
        /*0054*/ 	.short	0x0008
        /*0056*/ 	.short	0x0040
        /*0058*/ 	.byte	0x00, 0xf0, 0x21, 0x00


	//----- nvinfo : EIATTR_KPARAM_INFO
	.align		4
.L_4679:
        /*005c*/ 	.byte	0x04, 0x17
        /*005e*/ 	.short	(.L_4681 - .L_4680)
.L_4680:
        /*0060*/ 	.word	0x00000000
        /*0064*/ 	.short	0x0007
        /*0066*/ 	.short	0x0038
        /*0068*/ 	.byte	0x00, 0xf0, 0x21, 0x00


	//----- nvinfo : EIATTR_KPARAM_INFO
	.align		4
.L_4681:
        /*006c*/ 	.byte	0x04, 0x17
        /*006e*/ 	.short	(.L_4683 - .L_4682)
.L_4682:
        /*0070*/ 	.word	0x00000000
        /*0074*/ 	.short	0x0006
        /*0076*/ 	.short	0x0030
        /*0078*/ 	.byte	0x00, 0xf0, 0x21, 0x00


	//----- nvinfo : EIATTR_KPARAM_INFO
	.align		4
.L_4683:
        /*007c*/ 	.byte	0x04, 0x17
        /*007e*/ 	.short	(.L_4685 - .L_4684)
.L_4684:
        /*0080*/ 	.word	0x00000000
        /*0084*/ 	.short	0x0005
        /*0086*/ 	.short	0x0028
        /*0088*/ 	.byte	0x00, 0xf0, 0x21, 0x00


	//----- nvinfo : EIATTR_KPARAM_INFO
	.align		4
.L_4685:
        /*008c*/ 	.byte	0x04, 0x17
        /*008e*/ 	.short	(.L_4687 - .L_4686)
.L_4686:
        /*0090*/ 	.word	0x00000000
        /*0094*/ 	.short	0x0004
        /*0096*/ 	.short	0x0020
        /*0098*/ 	.byte	0x00, 0xf0, 0x21, 0x00


	//----- nvinfo : EIATTR_KPARAM_INFO
	.align		4
.L_4687:
        /*009c*/ 	.byte	0x04, 0x17
        /*009e*/ 	.short	(.L_4689 - .L_4688)
.L_4688:
        /*00a0*/ 	.word	0x00000000
        /*00a4*/ 	.short	0x0003
        /*00a6*/ 	.short	0x0018
        /*00a8*/ 	.byte	0x00, 0xf0, 0x21, 0x00


	//----- nvinfo : EIATTR_KPARAM_INFO
	.align		4
.L_4689:
        /*00ac*/ 	.byte	0x04, 0x17
        /*00ae*/ 	.short	(.L_4691 - .L_4690)
.L_4690:
        /*00b0*/ 	.word	0x00000000
        /*00b4*/ 	.short	0x0002
        /*00b6*/ 	.short	0x0010
        /*00b8*/ 	.byte	0x00, 0xf0, 0x21, 0x00


	//----- nvinfo : EIATTR_KPARAM_INFO
	.align		4
.L_4691:
        /*00bc*/ 	.byte	0x04, 0x17
        /*00be*/ 	.short	(.L_4693 - .L_4692)
.L_4692:
        /*00c0*/ 	.word	0x00000000
        /*00c4*/ 	.short	0x0001
        /*00c6*/ 	.short	0x0008
        /*00c8*/ 	.byte	0x00, 0xf0, 0x21, 0x00


	//----- nvinfo : EIATTR_KPARAM_INFO
	.align		4
.L_4693:
        /*00cc*/ 	.byte	0x04, 0x17
        /*00ce*/ 	.short	(.L_4695 - .L_4694)
.L_4694:
        /*00d0*/ 	.word	0x00000000
        /*00d4*/ 	.short	0x0000
        /*00d6*/ 	.short	0x0000
        /*00d8*/ 	.byte	0x00, 0xf0, 0x21, 0x00


	//----- nvinfo : EIATTR_MAXREG_COUNT
	.align		4
.L_4695:
        /*00dc*/ 	.byte	0x03, 0x1b
        /*00de*/ 	.short	0x00ff


	//----- nvinfo : EIATTR_NUM_BARRIERS
	.align		4
        /*00e0*/ 	.byte	0x02, 0x4c
        /*00e2*/ 	.byte	0x01
	.zero		1


	//----- nvinfo : EIATTR_MERCURY_ISA_VERSION
	.align		4
        /*00e4*/ 	.byte	0x03, 0x5f
        /*00e6*/ 	.short	0x0000


	//----- nvinfo : EIATTR_COOP_GROUP_MASK_REGIDS
	.align		4
        /*00e8*/ 	.byte	0x04, 0x29
        /*00ea*/ 	.short	(.L_4697 - .L_4696)


	//   ....[0]....
.L_4696:
        /*00ec*/ 	.word	0xffffffff


	//   ....[1]....
        /*00f0*/ 	.word	0xffffffff


	//   ....[2]....
        /*00f4*/ 	.word	0xffffffff


	//   ....[3]....
        /*00f8*/ 	.word	0xffffffff


	//   ....[4]....
        /*00fc*/ 	.word	0xffffffff


	//   ....[5]....
        /*0100*/ 	.word	0xffffffff


	//   ....[6]....
        /*0104*/ 	.word	0xffffffff


	//   ....[7]....
        /*0108*/ 	.word	0xffffffff


	//   ....[8]....
        /*010c*/ 	.word	0xffffffff


	//   ....[9]....
        /*0110*/ 	.word	0xffffffff


	//   ....[10]....
        /*0114*/ 	.word	0xffffffff


	//   ....[11]....
        /*0118*/ 	.word	0xffffffff


	//   ....[12]....
        /*011c*/ 	.word	0xffffffff


	//   ....[13]....
        /*0120*/ 	.word	0xffffffff


	//   ....[14]....
        /*0124*/ 	.word	0xffffffff


	//   ....[15]....
        /*0128*/ 	.word	0xffffffff


	//   ....[16]....
        /*012c*/ 	.word	0xffffffff


	//   ....[17]....
        /*0130*/ 	.word	0xffffffff


	//   ....[18]....
        /*0134*/ 	.word	0xffffffff


	//   ....[19]....
        /*0138*/ 	.word	0xffffffff


	//   ....[20]....
        /*013c*/ 	.word	0xffffffff


	//   ....[21]....
        /*0140*/ 	.word	0xffffffff


	//   ....[22]....
        /*0144*/ 	.word	0xffffffff


	//   ....[23]....
        /*0148*/ 	.word	0xffffffff


	//   ....[24]....
        /*014c*/ 	.word	0xffffffff


	//   ....[25]....
        /*0150*/ 	.word	0xffffffff


	//   ....[26]....
        /*0154*/ 	.word	0xffffffff


	//   ....[27]....
        /*0158*/ 	.word	0xffffffff


	//   ....[28]....
        /*015c*/ 	.word	0xffffffff


	//   ....[29]....
        /*0160*/ 	.word	0xffffffff


	//   ....[30]....
        /*0164*/ 	.word	0xffffffff


	//   ....[31]....
        /*0168*/ 	.word	0xffffffff


	//   ....[32]....
        /*016c*/ 	.word	0xffffffff


	//   ....[33]....
        /*0170*/ 	.word	0xffffffff


	//   ....[34]....
        /*0174*/ 	.word	0xffffffff


	//   ....[35]....
        /*0178*/ 	.word	0xffffffff


	//   ....[36]....
        /*017c*/ 	.word	0xffffffff


	//   ....[37]....
        /*0180*/ 	.word	0xffffffff


	//   ....[38]....
        /*0184*/ 	.word	0xffffffff


	//   ....[39]....
        /*0188*/ 	.word	0xffffffff


	//   ....[40]....
        /*018c*/ 	.word	0xffffffff


	//   ....[41]....
        /*0190*/ 	.word	0xffffffff


	//   ....[42]....
        /*0194*/ 	.word	0xffffffff


	//   ....[43]....
        /*0198*/ 	.word	0xffffffff


	//   ....[44]....
        /*019c*/ 	.word	0xffffffff


	//   ....[45]....
        /*01a0*/ 	.word	0xffffffff


	//   ....[46]....
        /*01a4*/ 	.word	0xffffffff


	//   ....[47]....
        /*01a8*/ 	.word	0xffffffff


	//   ....[48]....
        /*01ac*/ 	.word	0xffffffff


	//   ....[49]....
        /*01b0*/ 	.word	0xffffffff


	//   ....[50]....
        /*01b4*/ 	.word	0xffffffff


	//   ....[51]....
        /*01b8*/ 	.word	0xffffffff


	//   ....[52]....
        /*01bc*/ 	.word	0xffffffff


	//   ....[53]....
        /*01c0*/ 	.word	0xffffffff


	//   ....[54]....
        /*01c4*/ 	.word	0xffffffff


	//   ....[55]....
        /*01c8*/ 	.word	0xffffffff


	//   ....[56]....
        /*01cc*/ 	.word	0xffffffff


	//   ....[57]....
        /*01d0*/ 	.word	0xffffffff


	//   ....[58]....
        /*01d4*/ 	.word	0xffffffff


	//   ....[59]....
        /*01d8*/ 	.word	0xffffffff


	//   ....[60]....
        /*01dc*/ 	.word	0xffffffff


	//   ....[61]....
        /*01e0*/ 	.word	0xffffffff


	//   ....[62]....
        /*01e4*/ 	.word	0xffffffff


	//   ....[63]....
        /*01e8*/ 	.word	0xffffffff


	//   ....[64]....
        /*01ec*/ 	.word	0xffffffff


	//   ....[65]....
        /*01f0*/ 	.word	0xffffffff


	//   ....[66]....
        /*01f4*/ 	.word	0xffffffff


	//   ....[67]....
        /*01f8*/ 	.word	0xffffffff


	//   ....[68]....
        /*01fc*/ 	.word	0xffffffff


	//   ....[69]....
        /*0200*/ 	.word	0xffffffff


	//   ....[70]....
        /*0204*/ 	.word	0xffffffff


	//   ....[71]....
        /*0208*/ 	.word	0xffffffff


	//   ....[72]....
        /*020c*/ 	.word	0xffffffff


	//   ....[73]....
        /*0210*/ 	.word	0xffffffff


	//   ....[74]....
        /*0214*/ 	.word	0xffffffff


	//   ....[75]....
        /*0218*/ 	.word	0xffffffff


	//   ....[76]....
        /*021c*/ 	.word	0xffffffff


	//   ....[77]....
        /*0220*/ 	.word	0xffffffff


	//   ....[78]....
        /*0224*/ 	.word	0xffffffff


	//   ....[79]....
        /*0228*/ 	.word	0xffffffff


	//   ....[80]....
        /*022c*/ 	.word	0xffffffff


	//   ....[81]....
        /*0230*/ 	.word	0xffffffff


	//   ....[82]....
        /*0234*/ 	.word	0xffffffff


	//   ....[83]....
        /*0238*/ 	.word	0xffffffff


	//   ....[84]....
        /*023c*/ 	.word	0xffffffff


	//   ....[85]....
        /*0240*/ 	.word	0xffffffff


	//   ....[86]....
        /*0244*/ 	.word	0xffffffff


	//   ....[87]....
        /*0248*/ 	.word	0xffffffff


	//   ....[88]....
        /*024c*/ 	.word	0xffffffff


	//   ....[89]....
        /*0250*/ 	.word	0xffffffff


	//   ....[90]....
        /*0254*/ 	.word	0xffffffff


	//   ....[91]....
        /*0258*/ 	.word	0xffffffff


	//----- nvinfo : EIATTR_COOP_GROUP_INSTR_OFFSETS
	.align		4
.L_4697:
        /*025c*/ 	.byte	0x04, 0x28
        /*025e*/ 	.short	(.L_4699 - .L_4698)


	//   ....[0]....
.L_4698:
        /*0260*/ 	.word	0x00000040


	//   ....[1]....
        /*0264*/ 	.word	0x00000210


	//   ....[2]....
        /*0268*/ 	.word	0x000002b0


	//   ....[3]....
        /*026c*/ 	.word	0x000002f0


	//   ....[4]....
        /*0270*/ 	.word	0x00000300


	//   ....[5]....
        /*0274*/ 	.word	0x00000350


	//   ....[6]....
        /*0278*/ 	.word	0x00000360


	//   ....[7]....
        /*027c*/ 	.word	0x000003b0


	//   ....[8]....
        /*0280*/ 	.word	0x000003c0


	//   ....[9]....
        /*0284*/ 	.word	0x00000410


	//   ....[10]....
        /*0288*/ 	.word	0x00000420


	//   ....[11]....
        /*028c*/ 	.word	0x000004a0


	//   ....[12]....
        /*0290*/ 	.word	0x000004e0


	//   ....[13]....
        /*0294*/ 	.word	0x000004f0


	//   ....[14]....
        /*0298*/ 	.word	0x00000550


	//   ....[15]....
        /*029c*/ 	.word	0x00000560


	//   ....[16]....
        /*02a0*/ 	.word	0x000005e0


	//   ....[17]....
        /*02a4*/ 	.word	0x000005f0


	//   ....[18]....
        /*02a8*/ 	.word	0x00000640


	//   ....[19]....
        /*02ac*/ 	.word	0x00000650


	//   ....[20]....
        /*02b0*/ 	.word	0x000007e0


	//   ....[21]....
        /*02b4*/ 	.word	0x000007f0


	//   ....[22]....
        /*02b8*/ 	.word	0x00000840


	//   ....[23]....
        /*02bc*/ 	.word	0x00000850


	//   ....[24]....
        /*02c0*/ 	.word	0x000008a0


	//   ....[25]....
        /*02c4*/ 	.word	0x000008b0


	//   ....[26]....
        /*02c8*/ 	.word	0x00000900


	//   ....[27]....
        /*02cc*/ 	.word	0x00000910


	//   ....[28]....
        /*02d0*/ 	.word	0x00000970


	//   ....[29]....
        /*02d4*/ 	.word	0x00000980


	//   ....[30]....
        /*02d8*/ 	.word	0x00000a10


	//   ....[31]....
        /*02dc*/ 	.word	0x00000a50


	//   ....[32]....
        /*02e0*/ 	.word	0x00000a60


	//   ....[33]....
        /*02e4*/ 	.word	0x00000ab0


	//   ....[34]....
        /*02e8*/ 	.word	0x00000ac0


	//   ....[35]....
        /*02ec*/ 	.word	0x00000b10


	//   ....[36]....
        /*02f0*/ 	.word	0x00000b20


	//   ....[37]....
        /*02f4*/ 	.word	0x00000b70


	//   ....[38]....
        /*02f8*/ 	.word	0x00000b80


	//   ....[39]....
        /*02fc*/ 	.word	0x00000c20


	//   ....[40]....
        /*0300*/ 	.word	0x00000c60


	//   ....[41]....
        /*0304*/ 	.word	0x00000c70


	//   ....[42]....
        /*0308*/ 	.word	0x00000cc0


	//   ....[43]....
        /*030c*/ 	.word	0x00000cd0


	//   ....[44]....
        /*0310*/ 	.word	0x00000d20


	//   ....[45]....
        /*0314*/ 	.word	0x00000d30


	//   ....[46]....
        /*0318*/ 	.word	0x00000d80


	//   ....[47]....
        /*031c*/ 	.word	0x00000d90


	//   ....[48]....
        /*0320*/ 	.word	0x00000e20


	//   ....[49]....
        /*0324*/ 	.word	0x00000e60


	//   ....[50]....
        /*0328*/ 	.word	0x00000e70


	//   ....[51]....
        /*032c*/ 	.word	0x00000ec0


	//   ....[52]....
        /*0330*/ 	.word	0x00000ed0


	//   ....[53]....
        /*0334*/ 	.word	0x00000f30


	//   ....[54]....
        /*0338*/ 	.word	0x00000f60


	//   ....[55]....
        /*033c*/ 	.word	0x00001010


	//   ....[56]....
        /*0340*/ 	.word	0x00001050


	//   ....[57]....
        /*0344*/ 	.word	0x00001640


	//   ....[58]....
        /*0348*/ 	.word	0x00001650


	//   ....[59]....
        /*034c*/ 	.word	0x000016a0


	//   ....[60]....
        /*0350*/ 	.word	0x000016b0


	//   ....[61]....
        /*0354*/ 	.word	0x00001700


	//   ....[62]....
        /*0358*/ 	.word	0x00001710


	//   ....[63]....
        /*035c*/ 	.word	0x00001770


	//   ....[64]....
        /*0360*/ 	.word	0x00001790


	//   ....[65]....
        /*0364*/ 	.word	0x000017f0


	//   ....[66]....
        /*0368*/ 	.word	0x00001820


	//   ....[67]....
        /*036c*/ 	.word	0x000018d0


	//   ....[68]....
        /*0370*/ 	.word	0x000018f0


	//   ....[69]....
        /*0374*/ 	.word	0x00001940


	//   ....[70]....
        /*0378*/ 	.word	0x00001950


	//   ....[71]....
        /*037c*/ 	.word	0x000019a0


	//   ....[72]....
        /*0380*/ 	.word	0x000019b0


	//   ....[73]....
        /*0384*/ 	.word	0x00001a20


	//   ....[74]....
        /*0388*/ 	.word	0x00001a30


	//   ....[75]....
        /*038c*/ 	.word	0x00001a90


	//   ....[76]....
        /*0390*/ 	.word	0x00001aa0


	//   ....[77]....
        /*0394*/ 	.word	0x00001bf0


	//   ....[78]....
        /*0398*/ 	.word	0x00001c00


	//   ....[79]....
        /*039c*/ 	.word	0x00001c50


	//   ....[80]....
        /*03a0*/ 	.word	0x00001c60


	//   ....[81]....
        /*03a4*/ 	.word	0x00001cb0


	//   ....[82]....
        /*03a8*/ 	.word	0x00001cc0


	//   ....[83]....
        /*03ac*/ 	.word	0x00001d10


	//   ....[84]....
        /*03b0*/ 	.word	0x00001d20


	//   ....[85]....
        /*03b4*/ 	.word	0x00001d70


	//   ....[86]....
        /*03b8*/ 	.word	0x00001d80


	//   ....[87]....
        /*03bc*/ 	.word	0x00001ee0


	//   ....[88]....
        /*03c0*/ 	.word	0x00001f20


	//   ....[89]....
        /*03c4*/ 	.word	0x00001f40


	//   ....[90]....
        /*03c8*/ 	.word	0x00001f60


	//   ....[91]....
        /*03cc*/ 	.word	0x00001f90


	//----- nvinfo : EIATTR_EXIT_INSTR_OFFSETS
	.align		4
.L_4699:
        /*03d0*/ 	.byte	0x04, 0x1c
        /*03d2*/ 	.short	(.L_4701 - .L_4700)


	//   ....[0]....
.L_4700:
        /*03d4*/ 	.word	0x00000080


	//   ....[1]....
        /*03d8*/ 	.word	0x00000730


	//   ....[2]....
        /*03dc*/ 	.word	0x00002120


	//   ....[3]....
        /*03e0*/ 	.word	0x00002200


	//----- nvinfo : EIATTR_CRS_STACK_SIZE
	.align		4
.L_4701:
        /*03e4*/ 	.byte	0x04, 0x1e
        /*03e6*/ 	.short	(.L_4703 - .L_4702)
.L_4702:
        /*03e8*/ 	.word	0x00000000
.L_4703:


//--------------------- .nv.info._ZN4vllm3moe25grouped_topk_fused_kernelIffiLNS0_11ScoringFuncE1EEEvPT_PfPT1_PKT0_lllllbd --------------------------
	.section	.nv.info._ZN4vllm3moe25grouped_topk_fused_kernelIffiLNS0_11ScoringFuncE1EEEvPT_PfPT1_PKT0_lllllbd,"",@"SHT_CUDA_INFO"
	.sectionflags	@""
	.align	4


	//----- nvinfo : EIATTR_CUDA_API_VERSION
	.align		4
        /*0000*/ 	.byte	0x04, 0x37
        /*0002*/ 	.short	(.L_4705 - .L_4704)
.L_4704:
        /*0004*/ 	.word	0x00000082


	//----- nvinfo : EIATTR_SW2861232_WAR
	.align		4
.L_4705:
        /*0008*/ 	.byte	0x01, 0x35
	.zero		2


	//----- nvinfo : EIATTR_PARAM_CBANK
	.align		4
        /*000c*/ 	.byte	0x04, 0x0a
        /*000e*/ 	.short	(.L_4707 - .L_4706)
	.align		4
.L_4706:
        /*0010*/ 	.word	index@(.nv.constant0._ZN4vllm3moe25grouped_topk_fused_kernelIffiLNS0_11ScoringFuncE1EEEvPT_PfPT1_PKT0_lllllbd)
        /*0014*/ 	.short	0x0160
        /*0016*/ 	.short	0x0058


	//----- nvinfo : EIATTR_CBANK_PARAM_SIZE
	.align		4
.L_4707:
        /*0018*/ 	.byte	0x03, 0x19
        /*001a*/ 	.short	0x0058


	//----- nvinfo : EIATTR_KPARAM_INFO
	.align		4
        /*001c*/ 	.byte	0x04, 0x17
        /*001e*/ 	.short	(.L_4709 - .L_4708)
.L_4708:
        /*0020*/ 	.word	0x00000000
        /*0024*/ 	.short	0x000a
        /*0026*/ 	.short	0x0050
        /*0028*/ 	.byte	0x00, 0xf0, 0x21, 0x00


	//----- nvinfo : EIATTR_KPARAM_INFO
	.align		4
.L_4709:
        /*002c*/ 	.byte	0x04, 0x17
        /*002e*/ 	.short	(.L_4711 - .L_4710)
.L_4710:
        /*0030*/ 	.word	0x00000000
        /*0034*/ 	.short	0x0009
        /*0036*/ 	.short	0x0048
        /*0038*/ 	.byte	0x00, 0xf0, 0x05, 0x00


	//----- nvinfo : EIATTR_KPARAM_INFO
	.align		4
.L_4711:
        /*003c*/ 	.byte	0x04, 0x17
        /*003e*/ 	.short	(.L_4713 - .L_4712)
.L_4712:
        /*0040*/ 	.word	0x00000000
        /*0044*/ 	.short	0x0008
        /*0046*/ 	.short	0x0040
        /*0048*/ 	.byte	0x00, 0xf0, 0x21, 0x00


	//----- nvinfo : EIATTR_KPARAM_INFO
	.align		4
.L_4713:
        /*004c*/ 	.byte	0x04, 0x17
        /*004e*/ 	.short	(.L_4715 - .L_4714)
.L_4714:
        /*0050*/ 	.word	0x00000000
        /*0054*/ 	.short	0x0007
        /*0056*/ 	.short	0x0038
        /*0058*/ 	.byte	0x00, 0xf0, 0x21, 0x00


	//----- nvinfo : EIATTR_KPARAM_INFO
	.align		4
.L_4715:
        /*005c*/ 	.byte	0x04, 0x17
        /*005e*/ 	.short	(.L_4717 - .L_4716)
.L_4716:
        /*0060*/ 	.word	0x00000000
        /*0064*/ 	.short	0x0006
        /*0066*/ 	.short	0x0030
        /*0068*/ 	.byte	0x00, 0xf0, 0x21, 0x00


	//----- nvinfo : EIATTR_KPARAM_INFO
	.align		4
.L_4717:
        /*006c*/ 	.byte	0x04, 0x17
        /*006e*/ 	.short	(.L_4719 - .L_4718)
.L_4718:
        /*0070*/ 	.word	0x00000000
        /*0074*/ 	.short	0x0005
        /*0076*/ 	.short	0x0028
        /*0078*/ 	.byte	0x00, 0xf0, 0x21, 0x00


	//----- nvinfo : EIATTR_KPARAM_INFO
	.align		4
.L_4719:
        /*007c*/ 	.byte	0x04, 0x17
        /*007e*/ 	.short	(.L_4721 - .L_4720)
.L_4720:
        /*0080*/ 	.word	0x00000000
        /*0084*/ 	.short	0x0004
        /*0086*/ 	.short	0x0020
        /*0088*/ 	.byte	0x00, 0xf0, 0x21, 0x00


	//----- nvinfo : EIATTR_KPARAM_INFO
	.align		4
.L_4721:
        /*008c*/ 	.byte	0x04, 0x17
        /*008e*/ 	.short	(.L_4723 - .L_4722)
.L_4722:
        /*0090*/ 	.word	0x00000000
        /*0094*/ 	.short	0x0003
        /*0096*/ 	.short	0x0018
        /*0098*/ 	.byte	0x00, 0xf0, 0x21, 0x00


	//----- nvinfo : EIATTR_KPARAM_INFO
	.align		4
.L_4723:
        /*009c*/ 	.byte	0x04, 0x17
        /*009e*/ 	.short	(.L_4725 - .L_4724)
.L_4724:
        /*00a0*/ 	.word	0x00000000
        /*00a4*/ 	.short	0x0002
        /*00a6*/ 	.short	0x0010
        /*00a8*/ 	.byte	0x00, 0xf0, 0x21, 0x00


	//----- nvinfo : EIATTR_KPARAM_INFO
	.align		4
.L_4725:
        /*00ac*/ 	.byte	0x04, 0x17
        /*00ae*/ 	.short	(.L_4727 - .L_4726)
.L_4726:
        /*00b0*/ 	.word	0x00000000
        /*00b4*/ 	.short	0x0001
        /*00b6*/ 	.short	0x0008
        /*00b8*/ 	.byte	0x00, 0xf0, 0x21, 0x00


	//----- nvinfo : EIATTR_KPARAM_INFO
	.align		4
.L_4727:
        /*00bc*/ 	.byte	0x04, 0x17
        /*00be*/ 	.short	(.L_4729 - .L_4728)
.L_4728:
        /*00c0*/ 	.word	0x00000000
        /*00c4*/ 	.short	0x0000
        /*00c6*/ 	.short	0x0000
        /*00c8*/ 	.byte	0x00, 0xf0, 0x21, 0x00


	//----- nvinfo : EIATTR_MAXREG_COUNT
	.align		4
.L_4729:
        /*00cc*/ 	.byte	0x03, 0x1b
        /*00ce*/ 	.short	0x00ff


	//----- nvinfo : EIATTR_NUM_BARRIERS
	.align		4
        /*00d0*/ 	.byte	0x02, 0x4c
        /*00d2*/ 	.byte	0x01
	.zero		1


	//----- nvinfo : EIATTR_MERCURY_ISA_VERSION
	.align		4
        /*00d4*/ 	.byte	0x03, 0x5f
        /*00d6*/ 	.short	0x0000


	//----- nvinfo : EIATTR_COOP_GROUP_MASK_REGIDS
	.align		4
        /*00d8*/ 	.byte	0x04, 0x29
        /*00da*/ 	.short	(.L_4731 - .L_4730)


	//   ....[0]....
.L_4730:
        /*00dc*/ 	.word	0xffffffff


	//   ....[1]....
        /*00e0*/ 	.word	0xffffffff


	//   ....[2]....
        /*00e4*/ 	.word	0xffffffff


	//   ....[3]....
        /*00e8*/ 	.word	0xffffffff


	//   ....[4]....
        /*00ec*/ 	.word	0xffffffff


	//   ....[5]....
        /*00f0*/ 	.word	0xffffffff


	//   ....[6]....
        /*00f4*/ 	.word	0xffffffff


	//   ....[7]....
        /*00f8*/ 	.word	0xffffffff


	//   ....[8]....
        /*00fc*/ 	.word	0xffffffff


	//   ....[9]....
        /*0100*/ 	.word	0xffffffff


	//   ....[10]....
        /*0104*/ 	.word	0xffffffff


	//   ....[11]....
        /*0108*/ 	.word	0xffffffff


	//   ....[12]....
        /*010c*/ 	.word	0xffffffff


	//   ....[13]....
        /*0110*/ 	.word	0xffffffff


	//   ....[14]....
        /*0114*/ 	.word	0xffffffff


	//   ....[15]....
        /*0118*/ 	.word	0xffffffff


	//   ....[16]....
        /*011c*/ 	.word	0xffffffff


	//   ....[17]....
        /*0120*/ 	.word	0xffffffff


	//   ....[18]....
        /*0124*/ 	.word	0xffffffff


	//   ....[19]....
        /*0128*/ 	.word	0xffffffff


	//   ....[20]....
        /*012c*/ 	.word	0xffffffff


	//   ....[21]....
        /*0130*/ 	.word	0xffffffff


	//   ....[22]....
        /*0134*/ 	.word	0xffffffff


	//   ....[23]....
        /*0138*/ 	.word	0xffffffff


	//   ....[24]....
        /*013c*/ 	.word	0xffffffff


	//   ....[25]....
        /*0140*/ 	.word	0xffffffff


	//   ....[26]....
        /*0144*/ 	.word	0xffffffff


	//   ....[27]....
        /*0148*/ 	.word	0xffffffff


	//   ....[28]....
        /*014c*/ 	.word	0xffffffff


	//   ....[29]....
        /*0150*/ 	.word	0xffffffff


	//   ....[30]....
        /*0154*/ 	.word	0xffffffff


	//   ....[31]....
        /*0158*/ 	.word	0xffffffff


	//   ....[32]....
        /*015c*/ 	.word	0xffffffff


	//   ....[33]....
        /*0160*/ 	.word	0xffffffff


	//   ....[34]....
        /*0164*/ 	.word	0xffffffff


	//   ....[35]....
        /*0168*/ 	.word	0xffffffff


	//   ....[36]....
        /*016c*/ 	.word	0xffffffff


	//   ....[37]....
        /*0170*/ 	.word	0xffffffff


	//   ....[38]....
        /*0174*/ 	.word	0xffffffff


	//   ....[39]....
        /*0178*/ 	.word	0xffffffff


	//   ....[40]....
        /*017c*/ 	.word	0xffffffff


	//   ....[41]....
        /*0180*/ 	.word	0xffffffff


	//   ....[42]....
        /*0184*/ 	.word	0xffffffff


	//   ....[43]....
        /*0188*/ 	.word	0xffffffff


	//   ....[44]....
        /*018c*/ 	.word	0xffffffff


	//   ....[45]....
        /*0190*/ 	.word	0xffffffff


	//   ....[46]....
        /*0194*/ 	.word	0xffffffff


	//   ....[47]....
        /*0198*/ 	.word	0xffffffff


	//   ....[48]....
        /*019c*/ 	.word	0xffffffff


	//   ....[49]....
        /*01a0*/ 	.word	0xffffffff


	//   ....[50]....
        /*01a4*/ 	.word	0xffffffff


	//   ....[51]....
        /*01a8*/ 	.word	0xffffffff


	//   ....[52]....
        /*01ac*/ 	.word	0xffffffff


	//   ....[53]....
        /*01b0*/ 	.word	0xffffffff


	//   ....[54]....
        /*01b4*/ 	.word	0xffffffff


	//   ....[55]....
        /*01b8*/ 	.word	0xffffffff


	//   ....[56]....
        /*01bc*/ 	.word	0xffffffff


	//   ....[57]....
        /*01c0*/ 	.word	0xffffffff


	//   ....[58]....
        /*01c4*/ 	.word	0xffffffff


	//   ....[59]....
        /*01c8*/ 	.word	0xffffffff


	//   ....[60]....
        /*01cc*/ 	.word	0xffffffff


	//   ....[61]....
        /*01d0*/ 	.word	0xffffffff


	//   ....[62]....
        /*01d4*/ 	.word	0xffffffff


	//   ....[63]....
        /*01d8*/ 	.word	0xffffffff


	//   ....[64]....
        /*01dc*/ 	.word	0xffffffff


	//   ....[65]....
        /*01e0*/ 	.word	0xffffffff


	//   ....[66]....
        /*01e4*/ 	.word	0xffffffff


	//   ....[67]....
        /*01e8*/ 	.word	0xffffffff


	//   ....[68]....
        /*01ec*/ 	.word	0xffffffff


	//   ....[69]....
        /*01f0*/ 	.word	0xffffffff


	//   ....[70]....
        /*01f4*/ 	.word	0xffffffff


	//   ....[71]....
        /*01f8*/ 	.word	0xffffffff


	//   ....[72]....
        /*01fc*/ 	.word	0xffffffff


	//   ....[73]....
        /*0200*/ 	.word	0xffffffff


	//   ....[74]....
        /*0204*/ 	.word	0xffffffff


	//   ....[75]....
        /*0208*/ 	.word	0xffffffff


	//   ....[76]....
        /*020c*/ 	.word	0xffffffff


	//   ....[77]....
        /*0210*/ 	.word	0xffffffff


	//   ....[78]....
        /*0214*/ 	.word	0xffffffff


	//   ....[79]....
        /*0218*/ 	.word	0xffffffff


	//   ....[80]....
        /*021c*/ 	.word	0xffffffff


	//   ....[81]....
        /*0220*/ 	.word	0xffffffff


	//   ....[82]....
        /*0224*/ 	.word	0xffffffff


	//   ....[83]....
        /*0228*/ 	.word	0xffffffff


	//   ....[84]....
        /*022c*/ 	.word	0xffffffff


	//   ....[85]....
        /*0230*/ 	.word	0xffffffff


	//   ....[86]....
        /*0234*/ 	.word	0xffffffff


	//   ....[87]....
        /*0238*/ 	.word	0xffffffff


	//   ....[88]....
        /*023c*/ 	.word	0xffffffff


	//   ....[89]....
        /*0240*/ 	.word	0xffffffff


	//   ....[90]....
        /*0244*/ 	.word	0xffffffff


	//   ....[91]....
        /*0248*/ 	.word	0xffffffff


	//   ....[92]....
        /*024c*/ 	.word	0xffffffff


	//   ....[93]....
        /*0250*/ 	.word	0xffffffff


	//   ....[94]....
        /*0254*/ 	.word	0xffffffff


	//   ....[95]....
        /*0258*/ 	.word	0xffffffff


	//   ....[96]....
        /*025c*/ 	.word	0xffffffff


	//   ....[97]....
        /*0260*/ 	.word	0xffffffff


	//   ....[98]....
        /*0264*/ 	.word	0xffffffff


	//   ....[99]....
        /*0268*/ 	.word	0xffffffff


	//   ....[100]....
        /*026c*/ 	.word	0xffffffff


	//   ....[101]....
        /*0270*/ 	.word	0xffffffff


	//   ....[102]....
        /*0274*/ 	.word	0xffffffff


	//   ....[103]....
        /*0278*/ 	.word	0xffffffff


	//   ....[104]....
        /*027c*/ 	.word	0xffffffff


	//   ....[105]....
        /*0280*/ 	.word	0xffffffff


	//   ....[106]....
        /*0284*/ 	.word	0xffffffff


	//   ....[107]....
        /*0288*/ 	.word	0xffffffff


	//   ....[108]....
        /*028c*/ 	.word	0xffffffff


	//   ....[109]....
        /*0290*/ 	.word	0xffffffff


	//   ....[110]....
        /*0294*/ 	.word	0xffffffff


	//   ....[111]....
        /*0298*/ 	.word	0xffffffff


	//   ....[112]....
        /*029c*/ 	.word	0xffffffff


	//   ....[113]....
        /*02a0*/ 	.word	0xffffffff


	//   ....[114]....
        /*02a4*/ 	.word	0xffffffff


	//   ....[115]....
        /*02a8*/ 	.word	0xffffffff


	//   ....[116]....
        /*02ac*/ 	.word	0xffffffff


	//   ....[117]....
        /*02b0*/ 	.word	0xffffffff


	//   ....[118]....
        /*02b4*/ 	.word	0xffffffff


	//   ....[119]....
        /*02b8*/ 	.word	0xffffffff


	//   ....[120]....
        /*02bc*/ 	.word	0xffffffff


	//   ....[121]....
        /*02c0*/ 	.word	0xffffffff


	//   ....[122]....
        /*02c4*/ 	.word	0xffffffff


	//   ....[123]....
        /*02c8*/ 	.word	0xffffffff


	//   ....[124]....
        /*02cc*/ 	.word	0xffffffff


	//   ....[125]....
        /*02d0*/ 	.word	0xffffffff


	//   ....[126]....
        /*02d4*/ 	.word	0xffffffff


	//   ....[127]....
        /*02d8*/ 	.word	0xffffffff


	//   ....[128]....
        /*02dc*/ 	.word	0xffffffff


	//   ....[129]....
        /*02e0*/ 	.word	0xffffffff


	//   ....[130]....
        /*02e4*/ 	.word	0xffffffff


	//   ....[131]....
        /*02e8*/ 	.word	0xffffffff


	//   ....[132]....
        /*02ec*/ 	.word	0xffffffff


	//   ....[133]....
        /*02f0*/ 	.word	0xffffffff


	//   ....[134]....
        /*02f4*/ 	.word	0xffffffff


	//   ....[135]....
        /*02f8*/ 	.word	0xffffffff


	//   ....[136]....
        /*02fc*/ 	.word	0xffffffff


	//   ....[137]....
        /*0300*/ 	.word	0xffffffff


	//   ....[138]....
        /*0304*/ 	.word	0xffffffff


	//   ....[139]....
        /*0308*/ 	.word	0xffffffff


	//   ....[140]....
        /*030c*/ 	.word	0xffffffff


	//   ....[141]....
        /*0310*/ 	.word	0xffffffff


	//   ....[142]....
        /*0314*/ 	.word	0xffffffff


	//   ....[143]....
        /*0318*/ 	.word	0xffffffff


	//   ....[144]....
        /*031c*/ 	.word	0xffffffff


	//   ....[145]....
        /*0320*/ 	.word	0xffffffff


	//   ....[146]....
        /*0324*/ 	.word	0xffffffff


	//   ....[147]....
        /*0328*/ 	.word	0xffffffff


	//   ....[148]....
        /*032c*/ 	.word	0xffffffff


	//   ....[149]....
        /*0330*/ 	.word	0xffffffff


	//   ....[150]....
        /*0334*/ 	.word	0xffffffff


	//   ....[151]....
        /*0338*/ 	.word	0xffffffff


	//   ....[152]....
        /*033c*/ 	.word	0xffffffff


	//   ....[153]....
        /*0340*/ 	.word	0xffffffff


	//   ....[154]....
        /*0344*/ 	.word	0xffffffff


	//   ....[155]....
        /*0348*/ 	.word	0xffffffff


	//   ....[156]....
        /*034c*/ 	.word	0xffffffff


	//   ....[157]....
        /*0350*/ 	.word	0xffffffff


	//   ....[158]....
        /*0354*/ 	.word	0xffffffff


	//   ....[159]....
        /*0358*/ 	.word	0xffffffff


	//   ....[160]....
        /*035c*/ 	.word	0xffffffff


	//   ....[161]....
        /*0360*/ 	.word	0xffffffff


	//   ....[162]....
        /*0364*/ 	.word	0xffffffff


	//   ....[163]....
        /*0368*/ 	.word	0xffffffff


	//   ....[164]....
        /*036c*/ 	.word	0xffffffff


	//   ....[165]....
        /*0370*/ 	.word	0xffffffff


	//   ....[166]....
        /*0374*/ 	.word	0xffffffff


	//   ....[167]....
        /*0378*/ 	.word	0xffffffff


	//   ....[168]....
        /*037c*/ 	.word	0xffffffff


	//   ....[169]....
        /*0380*/ 	.word	0xffffffff


	//   ....[170]....
        /*0384*/ 	.word	0xffffffff


	//   ....[171]....
        /*0388*/ 	.word	0xffffffff


	//   ....[172]....
        /*038c*/ 	.word	0xffffffff


	//   ....[173]....
        /*0390*/ 	.word	0xffffffff


	//   ....[174]....
        /*0394*/ 	.word	0xffffffff


	//   ....[175]....
        /*0398*/ 	.word	0xffffffff


	//   ....[176]....
        /*039c*/ 	.word	0xffffffff


	//   ....[177]....
        /*03a0*/ 	.word	0xffffffff


	//   ....[178]....
        /*03a4*/ 	.word	0xffffffff


	//   ....[179]....
        /*03a8*/ 	.word	0xffffffff


	//   ....[180]....
        /*03ac*/ 	.word	0xffffffff


	//   ....[181]....
        /*03b0*/ 	.word	0xffffffff


	//   ....[182]....
        /*03b4*/ 	.word	0xffffffff


	//   ....[183]....
        /*03b8*/ 	.word	0xffffffff


	//   ....[184]....
        /*03bc*/ 	.word	0xffffffff


	//   ....[185]....
        /*03c0*/ 	.word	0xffffffff


	//   ....[186]....
        /*03c4*/ 	.word	0xffffffff


	//   ....[187]....
        /*03c8*/ 	.word	0xffffffff


	//   ....[188]....
        /*03cc*/ 	.word	0xffffffff


	//   ....[189]....
        /*03d0*/ 	.word	0xffffffff


	//   ....[190]....
        /*03d4*/ 	.word	0xffffffff


	//   ....[191]....
        /*03d8*/ 	.word	0xffffffff


	//   ....[192]....
        /*03dc*/ 	.word	0xffffffff


	//   ....[193]....
        /*03e0*/ 	.word	0xffffffff


	//   ....[194]....
        /*03e4*/ 	.word	0xffffffff


	//   ....[195]....
        /*03e8*/ 	.word	0xffffffff


	//   ....[196]....
        /*03ec*/ 	.word	0xffffffff


	//   ....[197]....
        /*03f0*/ 	.word	0xffffffff


	//   ....[198]....
        /*03f4*/ 	.word	0xffffffff


	//   ....[199]....
        /*03f8*/ 	.word	0xffffffff


	//   ....[200]....
        /*03fc*/ 	.word	0xffffffff


	//   ....[201]....
        /*0400*/ 	.word	0xffffffff


	//   ....[202]....
        /*0404*/ 	.word	0xffffffff


	//   ....[203]....
        /*0408*/ 	.word	0xffffffff


	//   ....[204]....
        /*040c*/ 	.word	0xffffffff


	//   ....[205]....
        /*0410*/ 	.word	0xffffffff


	//   ....[206]....
        /*0414*/ 	.word	0xffffffff


	//   ....[207]....
        /*0418*/ 	.word	0xffffffff


	//   ....[208]....
        /*041c*/ 	.word	0xffffffff


	//   ....[209]....
        /*0420*/ 	.word	0xffffffff


	//   ....[210]....
        /*0424*/ 	.word	0xffffffff


	//   ....[211]....
        /*0428*/ 	.word	0xffffffff


	//   ....[212]....
        /*042c*/ 	.word	0xffffffff


	//   ....[213]....
        /*0430*/ 	.word	0xffffffff


	//   ....[214]....
        /*0434*/ 	.word	0xffffffff


	//   ....[215]....
        /*0438*/ 	.word	0xffffffff


	//   ....[216]....
        /*043c*/ 	.word	0xffffffff


	//   ....[217]....
        /*0440*/ 	.word	0xffffffff


	//   ....[218]....
        /*0444*/ 	.word	0xffffffff


	//   ....[219]....
        /*0448*/ 	.word	0xffffffff


	//   ....[220]....
        /*044c*/ 	.word	0xffffffff


	//   ....[221]....
        /*0450*/ 	.word	0xffffffff


	//   ....[222]....
        /*0454*/ 	.word	0xffffffff


	//   ....[223]....
        /*0458*/ 	.word	0xffffffff


	//   ....[224]....
        /*045c*/ 	.word	0xffffffff


	//   ....[225]....
        /*0460*/ 	.word	0xffffffff


	//   ....[226]....
        /*0464*/ 	.word	0xffffffff


	//   ....[227]....
        /*0468*/ 	.word	0xffffffff


	//   ....[228]....
        /*046c*/ 	.word	0xffffffff


	//   ....[229]....
        /*0470*/ 	.word	0xffffffff


	//   ....[230]....
        /*0474*/ 	.word	0xffffffff


	//   ....[231]....
        /*0478*/ 	.word	0xffffffff


	//   ....[232]....
        /*047c*/ 	.word	0xffffffff


	//   ....[233]....
        /*0480*/ 	.word	0xffffffff


	//   ....[234]....
        /*0484*/ 	.word	0xffffffff


	//   ....[235]....
        /*0488*/ 	.word	0xffffffff


	//   ....[236]....
        /*048c*/ 	.word	0xffffffff


	//   ....[237]....
        /*0490*/ 	.word	0xffffffff


	//   ....[238]....
        /*0494*/ 	.word	0xffffffff


	//   ....[239]....
        /*0498*/ 	.word	0xffffffff


	//   ....[240]....
        /*049c*/ 	.word	0xffffffff


	//   ....[241]....
        /*04a0*/ 	.word	0xffffffff


	//   ....[242]....
        /*04a4*/ 	.word	0xffffffff


	//   ....[243]....
        /*04a8*/ 	.word	0xffffffff


	//   ....[244]....
        /*04ac*/ 	.word	0xffffffff


	//   ....[245]....
        /*04b0*/ 	.word	0xffffffff


	//   ....[246]....
        /*04b4*/ 	.word	0xffffffff


	//   ....[247]....
        /*04b8*/ 	.word	0xffffffff


	//   ....[248]....
        /*04bc*/ 	.word	0xffffffff


	//   ....[249]....
        /*04c0*/ 	.word	0xffffffff


	//   ....[250]....
        /*04c4*/ 	.word	0xffffffff


	//   ....[251]....
        /*04c8*/ 	.word	0xffffffff


	//   ....[252]....
        /*04cc*/ 	.word	0xffffffff


	//   ....[253]....
        /*04d0*/ 	.word	0xffffffff


	//   ....[254]....
        /*04d4*/ 	.word	0xffffffff


	//   ....[255]....
        /*04d8*/ 	.word	0xffffffff


	//   ....[0]....
        /*04dc*/ 	.word	0xffffffff


	//   ....[1]....
        /*04e0*/ 	.word	0xffffffff


	//   ....[2]....
        /*04e4*/ 	.word	0xffffffff


	//   ....[3]....
        /*04e8*/ 	.word	0xffffffff


	//   ....[4]....
        /*04ec*/ 	.word	0xffffffff


	//   ....[5]....
        /*04f0*/ 	.word	0xffffffff


	//   ....[6]....
        /*04f4*/ 	.word	0xffffffff


	//   ....[7]....
        /*04f8*/ 	.word	0xffffffff


	//   ....[8]....
        /*04fc*/ 	.word	0xffffffff


	//   ....[9]....
        /*0500*/ 	.word	0xffffffff


	//   ....[10]....
        /*0504*/ 	.word	0xffffffff


	//   ....[11]....
        /*0508*/ 	.word	0xffffffff


	//   ....[12]....
        /*050c*/ 	.word	0xffffffff


	//   ....[13]....
        /*0510*/ 	.word	0xffffffff


	//   ....[14]....
        /*0514*/ 	.word	0xffffffff


	//   ....[15]....
        /*0518*/ 	.word	0xffffffff


	//   ....[16]....
        /*051c*/ 	.word	0xffffffff


	//   ....[17]....
        /*0520*/ 	.word	0xffffffff


	//   ....[18]....
        /*0524*/ 	.word	0xffffffff


	//   ....[19]....
        /*0528*/ 	.word	0xffffffff


	//   ....[20]....
        /*052c*/ 	.word	0xffffffff


	//   ....[21]....
        /*0530*/ 	.word	0xffffffff


	//   ....[22]....
        /*0534*/ 	.word	0xffffffff


	//----- nvinfo : EIATTR_COOP_GROUP_INSTR_OFFSETS
	.align		4
.L_4731:
        /*0538*/ 	.byte	0x04, 0x28
        /*053a*/ 	.short	(.L_4733 - .L_4732)


	//   ....[0]....
.L_4732:
        /*053c*/ 	.word	0x00000e80


	//   ....[1]....
        /*0540*/ 	.word	0x00000eb0


	//   ....[2]....
        /*0544*/ 	.word	0x00000ef0


	//   ....[3]....
        /*0548*/ 	.word	0x00000f40


	//   ....[4]....
        /*054c*/ 	.word	0x00000f70


	//   ....[5]....
        /*0550*/ 	.word	0x00000fe0


	//   ....[6]....
        /*0554*/ 	.word	0x00001030


	//   ....[7]....
        /*0558*/ 	.word	0x00001060


	//   ....[8]....
        /*055c*/ 	.word	0x00001090


	//   ....[9]....
        /*0560*/ 	.word	0x000010c0


	//   ....[10]....
        /*0564*/ 	.word	0x000010f0


	//   ....[11]....
        /*0568*/ 	.word	0x000012b0


	//   ....[12]....
        /*056c*/ 	.word	0x000013e0


	//   ....[13]....
        /*0570*/ 	.word	0x00001480


	//   ....[14]....
        /*0574*/ 	.word	0x00001490


	//   ....[15]....
        /*0578*/ 	.word	0x00001550


	//   ....[16]....
        /*057c*/ 	.word	0x00001570


	//   ....[17]....
        /*0580*/ 	.word	0x00001630


	//   ....[18]....
        /*0584*/ 	.word	0x00001650


	//   ....[19]....
        /*0588*/ 	.word	0x00001710


	//   ....[20]....
        /*058c*/ 	.word	0x00001730


	//   ....[21]....
        /*0590*/ 	.word	0x000017f0


	//   ....[22]....
        /*0594*/ 	.word	0x00001810


	//   ....[23]....
        /*0598*/ 	.word	0x000018c0


	//   ....[24]....
        /*059c*/ 	.word	0x000018d0


	//   ....[25]....
        /*05a0*/ 	.word	0x00001990


	//   ....[26]....
        /*05a4*/ 	.word	0x000019c0


	//   ....[27]....
        /*05a8*/ 	.word	0x00001a80


	//   ....[28]....
        /*05ac*/ 	.word	0x00001a90


	//   ....[29]....
        /*05b0*/ 	.word	0x00001b50


	//   ....[30]....
        /*05b4*/ 	.word	0x00001b70


	//   ....[31]....
        /*05b8*/ 	.word	0x00001c20


	//   ....[32]....
        /*05bc*/ 	.word	0x00001c30


	//   ....[33]....
        /*05c0*/ 	.word	0x00001cf0


	//   ....[34]....
        /*05c4*/ 	.word	0x00001d00


	//   ....[35]....
        /*05c8*/ 	.word	0x00001da0


	//   ....[36]....
        /*05cc*/ 	.word	0x00001db0


	//   ....[37]....
        /*05d0*/ 	.word	0x00001e70


	//   ....[38]....
        /*05d4*/ 	.word	0x00001e80


	//   ....[39]....
        /*05d8*/ 	.word	0x00001f20


	//   ....[40]....
        /*05dc*/ 	.word	0x00001f30


	//   ....[41]....
        /*05e0*/ 	.word	0x00001ff0


	//   ....[42]....
        /*05e4*/ 	.word	0x00002000


	//   ....[43]....
        /*05e8*/ 	.word	0x00002120


	//   ....[44]....
        /*05ec*/ 	.word	0x00002130


	//   ....[45]....
        /*05f0*/ 	.word	0x000021f0


	//   ....[46]....
        /*05f4*/ 	.word	0x00002200


	//   ....[47]....
        /*05f8*/ 	.word	0x000022a0


	//   ....[48]....
        /*05fc*/ 	.word	0x000022b0


	//   ....[49]....
        /*0600*/ 	.word	0x00002370


	//   ....[50]....
        /*0604*/ 	.word	0x00002380


	//   ....[51]....
        /*0608*/ 	.word	0x00002420


	//   ....[52]....
        /*060c*/ 	.word	0x00002430


	//   ....[53]....
        /*0610*/ 	.word	0x00002510


	//   ....[54]....
        /*0614*/ 	.word	0x00002600


	//   ....[55]....
        /*0618*/ 	.word	0x00002610


	//   ....[56]....
        /*061c*/ 	.word	0x000026d0


	//   ....[57]....
        /*0620*/ 	.word	0x000026f0


	//   ....[58]....
        /*0624*/ 	.word	0x000027b0


	//   ....[59]....
        /*0628*/ 	.word	0x000027d0


	//   ....[60]....
        /*062c*/ 	.word	0x00002890


	//   ....[61]....
        /*0630*/ 	.word	0x000028b0


	//   ....[62]....
        /*0634*/ 	.word	0x00002970


	//   ....[63]....
        /*0638*/ 	.word	0x00002990


	//   ....[64]....
        /*063c*/ 	.word	0x00002a40


	//   ....[65]....
        /*0640*/ 	.word	0x00002a50


	//   ....[66]....
        /*0644*/ 	.word	0x00002b10


	//   ....[67]....
        /*0648*/ 	.word	0x00002b40


	//   ....[68]....
        /*064c*/ 	.word	0x00002c00


	//   ....[69]....
        /*0650*/ 	.word	0x00002c10


	//   ....[70]....
        /*0654*/ 	.word	0x00002cd0


	//   ....[71]....
        /*0658*/ 	.word	0x00002cf0


	//   ....[72]....
        /*065c*/ 	.word	0x00002da0


	//   ....[73]....
        /*0660*/ 	.word	0x00002db0


	//   ....[74]....
        /*0664*/ 	.word	0x00002e70


	//   ....[75]....
        /*0668*/ 	.word	0x00002e80


	//   ....[76]....
        /*066c*/ 	.word	0x00002f20


	//   ....[77]....
        /*0670*/ 	.word	0x00002f30


	//   ....[78]....
        /*0674*/ 	.word	0x00002ff0


	//   ....[79]....
        /*0678*/ 	.word	0x00003000


	//   ....[80]....
        /*067c*/ 	.word	0x000030a0


	//   ....[81]....
        /*0680*/ 	.word	0x000030b0


	//   ....[82]....
        /*0684*/ 	.word	0x00003170


	//   ....[83]....
        /*0688*/ 	.word	0x00003180


	//   ....[84]....
        /*068c*/ 	.word	0x000032b0


	//   ....[85]....
        /*0690*/ 	.word	0x000032c0


	//   ....[86]....
        /*0694*/ 	.word	0x00003380


	//   ....[87]....
        /*0698*/ 	.word	0x00003390


	//   ....[88]....
        /*069c*/ 	.word	0x00003430


	//   ....[89]....
        /*06a0*/ 	.word	0x00003440


	//   ....[90]....
        /*06a4*/ 	.word	0x00003500


	//   ....[91]....
        /*06a8*/ 	.word	0x00003510


	//   ....[92]....
        /*06ac*/ 	.word	0x000035b0


	//   ....[93]....
        /*06b0*/ 	.word	0x000035c0


	//   ....[94]....
        /*06b4*/ 	.word	0x00003680


	//   ....[95]....
        /*06b8*/ 	.word	0x00003ae0


	//   ....[96]....
        /*06bc*/ 	.word	0x00003d90


	//   ....[97]....
        /*06c0*/ 	.word	0x00003ef0


	//   ....[98]....
        /*06c4*/ 	.word	0x00003f00


	//   ....[99]....
        /*06c8*/ 	.word	0x00003f40


	//   ....[100]....
        /*06cc*/ 	.word	0x00003f50


	//   ....[101]....
        /*06d0*/ 	.word	0x00004030


	//   ....[102]....
        /*06d4*/ 	.word	0x00004040


	//   ....[103]....
        /*06d8*/ 	.word	0x00004100


	//   ....[104]....
        /*06dc*/ 	.word	0x00004120


	//   ....[105]....
        /*06e0*/ 	.word	0x00004200


	//   ....[106]....
        /*06e4*/ 	.word	0x00004210


	//   ....[107]....
        /*06e8*/ 	.word	0x000042d0


	//   ....[108]....
        /*06ec*/ 	.word	0x000042f0


	//   ....[109]....
        /*06f0*/ 	.word	0x000043d0


	//   ....[110]....
        /*06f4*/ 	.word	0x000043e0


	//   ....[111]....
        /*06f8*/ 	.word	0x00004490


	//   ....[112]....
        /*06fc*/ 	.word	0x000044b0


	//   ....[113]....
        /*0700*/ 	.word	0x00004580


	//   ....[114]....
        /*0704*/ 	.word	0x00004590


	//   ....[115]....
        /*0708*/ 	.word	0x00004640


	//   ....[116]....
        /*070c*/ 	.word	0x00004660


	//   ....[117]....
        /*0710*/ 	.word	0x00004730


	//   ....[118]....
        /*0714*/ 	.word	0x00004740


	//   ....[119]....
        /*0718*/ 	.word	0x000047f0


	//   ....[120]....
        /*071c*/ 	.word	0x00004810


	//   ....[121]....
        /*0720*/ 	.word	0x000048e0


	//   ....[122]....
        /*0724*/ 	.word	0x000048f0


	//   ....[123]....
        /*0728*/ 	.word	0x000049a0


	//   ....[124]....
        /*072c*/ 	.word	0x000049c0


	//   ....[125]....
        /*0730*/ 	.word	0x00004a90


	//   ....[126]....
        /*0734*/ 	.word	0x00004aa0


	//   ....[127]....
        /*0738*/ 	.word	0x00004b50


	//   ....[128]....
        /*073c*/ 	.word	0x00004b70


	//   ....[129]....
        /*0740*/ 	.word	0x00004cd0


	//   ....[130]....
        /*0744*/ 	.word	0x00004ce0


	//   ....[131]....
        /*0748*/ 	.word	0x00004d90


	//   ....[132]....
        /*074c*/ 	.word	0x00004db0


	//   ....[133]....
        /*0750*/ 	.word	0x00004e80


	//   ....[134]....
        /*0754*/ 	.word	0x00004e90


	//   ....[135]....
        /*0758*/ 	.word	0x00004f40


	//   ....[136]....
        /*075c*/ 	.word	0x00004f60


	//   ....[137]....
        /*0760*/ 	.word	0x00005030


	//   ....[138]....
        /*0764*/ 	.word	0x00005040


	//   ....[139]....
        /*0768*/ 	.word	0x000050f0


	//   ....[140]....
        /*076c*/ 	.word	0x00005110


	//   ....[141]....
        /*0770*/ 	.word	0x000051b0


	//   ....[142]....
        /*0774*/ 	.word	0x000051c0


	//   ....[143]....
        /*0778*/ 	.word	0x00005360


	//   ....[144]....
        /*077c*/ 	.word	0x00005380


	//   ....[145]....
        /*0780*/ 	.word	0x00005460


	//   ....[146]....
        /*0784*/ 	.word	0x00005470


	//   ....[147]....
        /*0788*/ 	.word	0x00005530


	//   ....[148]....
        /*078c*/ 	.word	0x00005550


	//   ....[149]....
        /*0790*/ 	.word	0x00005630


	//   ....[150]....
        /*0794*/ 	.word	0x00005640


	//   ....[151]....
        /*0798*/ 	.word	0x00005700


	//   ....[152]....
        /*079c*/ 	.word	0x00005720


	//   ....[153]....
        /*07a0*/ 	.word	0x00005800


	//   ....[154]....
        /*07a4*/ 	.word	0x00005810


	//   ....[155]....
        /*07a8*/ 	.word	0x000058c0


	//   ....[156]....
        /*07ac*/ 	.word	0x000058e0


	//   ....[157]....
        /*07b0*/ 	.word	0x000059b0


	//   ....[158]....
        /*07b4*/ 	.word	0x000059c0


	//   ....[159]....
        /*07b8*/ 	.word	0x00005a70


	//   ....[160]....
        /*07bc*/ 	.word	0x00005a90


	//   ....[161]....
        /*07c0*/ 	.word	0x00005b60


	//   ....[162]....
        /*07c4*/ 	.word	0x00005b70


	//   ....[163]....
        /*07c8*/ 	.word	0x00005c20


	//   ....[164]....
        /*07cc*/ 	.word	0x00005c40


	//   ....[165]....
        /*07d0*/ 	.word	0x00005d10


	//   ....[166]....
        /*07d4*/ 	.word	0x00005d20


	//   ....[167]....
        /*07d8*/ 	.word	0x00005dd0


	//   ....[168]....
        /*07dc*/ 	.word	0x00005df0


	//   ....[169]....
        /*07e0*/ 	.word	0x00005ec0


	//   ....[170]....
        /*07e4*/ 	.word	0x00005ed0


	//   ....[171]....
        /*07e8*/ 	.word	0x00005f80


	//   ....[172]....
        /*07ec*/ 	.word	0x00005fa0


	//   ....[173]....
        /*07f0*/ 	.word	0x00006100


	//   ....[174]....
        /*07f4*/ 	.word	0x00006110


	//   ....[175]....
        /*07f8*/ 	.word	0x000061c0


	//   ....[176]....
        /*07fc*/ 	.word	0x000061e0


	//   ....[177]....
        /*0800*/ 	.word	0x000062b0


	//   ....[178]....
        /*0804*/ 	.word	0x000062c0


	//   ....[179]....
        /*0808*/ 	.word	0x00006370


	//   ....[180]....
        /*080c*/ 	.word	0x00006390


	//   ....[181]....
        /*0810*/ 	.word	0x00006460


	//   ....[182]....
        /*0814*/ 	.word	0x00006470


	//   ....[183]....
        /*0818*/ 	.word	0x00006560


	//   ....[184]....
        /*081c*/ 	.word	0x000065d0


	//   ....[185]....
        /*0820*/ 	.word	0x00006760


	//   ....[186]....
        /*0824*/ 	.word	0x00006790


	//   ....[187]....
        /*0828*/ 	.word	0x000067b0


	//   ....[188]....
        /*082c*/ 	.word	0x000067d0


	//   ....[189]....
        /*0830*/ 	.word	0x000067f0


	//   ....[190]....
        /*0834*/ 	.word	0x00006ec0


	//   ....[191]....
        /*0838*/ 	.word	0x00006f10


	//   ....[192]....
        /*083c*/ 	.word	0x00006f90


	//   ....[193]....
        /*0840*/ 	.word	0x00007000


	//   ....[194]....
        /*0844*/ 	.word	0x00007070


	//   ....[195]....
        /*0848*/ 	.word	0x000070e0


	//   ....[196]....
        /*084c*/ 	.word	0x00007150


	//   ....[197]....
        /*0850*/ 	.word	0x000071d0


	//   ....[198]....
        /*0854*/ 	.word	0x00007240


	//   ....[199]....
        /*0858*/ 	.word	0x000072b0


	//   ....[200]....
        /*085c*/ 	.word	0x00007320


	//   ....[201]....
        /*0860*/ 	.word	0x000073a0


	//   ....[202]....
        /*0864*/ 	.word	0x00007410


	//   ....[203]....
        /*0868*/ 	.word	0x00007480


	//   ....[204]....
        /*086c*/ 	.word	0x000074f0


	//   ....[205]....
        /*0870*/ 	.word	0x00007570


	//   ....[206]....
        /*0874*/ 	.word	0x000075e0


	//   ....[207]....
        /*0878*/ 	.word	0x00007650


	//   ....[208]....
        /*087c*/ 	.word	0x000076c0


	//   ....[209]....
        /*0880*/ 	.word	0x00007740


	//   ....[210]....
        /*0884*/ 	.word	0x000077b0


	//   ....[211]....
        /*0888*/ 	.word	0x00007820


	//   ....[212]....
        /*088c*/ 	.word	0x00007890


	//   ....[213]....
        /*0890*/ 	.word	0x00007910


	//   ....[214]....
        /*0894*/ 	.word	0x00007980


	//   ....[215]....
        /*0898*/ 	.word	0x000079f0


	//   ....[216]....
        /*089c*/ 	.word	0x00007a60


	//   ....[217]....
        /*08a0*/ 	.word	0x00007ae0


	//   ....[218]....
        /*08a4*/ 	.word	0x00007b50


	//   ....[219]....
        /*08a8*/ 	.word	0x00007bc0


	//   ....[220]....
        /*08ac*/ 	.word	0x00007c30


	//   ....[221]....
        /*08b0*/ 	.word	0x00007cb0


	//   ....[222]....
        /*08b4*/ 	.word	0x00007d20


	//   ....[223]....
        /*08b8*/ 	.word	0x00007d90


	//   ....[224]....
        /*08bc*/ 	.word	0x00007e00


	//   ....[225]....
        /*08c0*/ 	.word	0x00007e80


	//   ....[226]....
        /*08c4*/ 	.word	0x00007ef0


	//   ....[227]....
        /*08c8*/ 	.word	0x00007f60


	//   ....[228]....
        /*08cc*/ 	.word	0x00007fd0


	//   ....[229]....
        /*08d0*/ 	.word	0x00008050


	//   ....[230]....
        /*08d4*/ 	.word	0x000080c0


	//   ....[231]....
        /*08d8*/ 	.word	0x00008130


	//   ....[232]....
        /*08dc*/ 	.word	0x000081a0


	//   ....[233]....
        /*08e0*/ 	.word	0x00008220


	//   ....[234]....
        /*08e4*/ 	.word	0x000082a0


	//   ....[235]....
        /*08e8*/ 	.word	0x00008320


	//   ....[236]....
        /*08ec*/ 	.word	0x00008390


	//   ....[237]....
        /*08f0*/ 	.word	0x00008400


	//   ....[238]....
        /*08f4*/ 	.word	0x00008470


	//   ....[239]....
        /*08f8*/ 	.word	0x000084f0


	//   ....[240]....
        /*08fc*/ 	.word	0x00008560


	//   ....[241]....
        /*0900*/ 	.word	0x000085d0


	//   ....[242]....
        /*0904*/ 	.word	0x00008640


	//   ....[243]....
        /*0908*/ 	.word	0x000086c0


	//   ....[244]....
        /*090c*/ 	.word	0x00008730


	//   ....[245]....
        /*0910*/ 	.word	0x000087a0


	//   ....[246]....
        /*0914*/ 	.word	0x00008810


	//   ....[247]....
        /*0918*/ 	.word	0x00008890


	//   ....[248]....
        /*091c*/ 	.word	0x00008900


	//   ....[249]....
        /*0920*/ 	.word	0x00008970


	//   ....[250]....
        /*0924*/ 	.word	0x000089e0


	//   ....[251]....
        /*0928*/ 	.word	0x00008a60


	//   ....[252]....
        /*092c*/ 	.word	0x00008ad0


	//   ....[253]....
        /*0930*/ 	.word	0x00008b40


	//   ....[254]....
        /*0934*/ 	.word	0x00008bb0


	//   ....[255]....
        /*0938*/ 	.word	0x00008c30


	//   ....[0]....
        /*093c*/ 	.word	0x00008ca0


	//   ....[1]....
        /*0940*/ 	.word	0x00008d10


	//   ....[2]....
        /*0944*/ 	.word	0x00008d80


	//   ....[3]....
        /*0948*/ 	.word	0x00008e00


	//   ....[4]....
        /*094c*/ 	.word	0x00008e70


	//   ....[5]....
        /*0950*/ 	.word	0x00008ee0


	//   ....[6]....
        /*0954*/ 	.word	0x00008f50


	//   ....[7]....
        /*0958*/ 	.word	0x00008fd0


	//   ....[8]....
        /*095c*/ 	.word	0x00009040


	//   ....[9]....
        /*0960*/ 	.word	0x000090b0


	//   ....[10]....
        /*0964*/ 	.word	0x00009120


	//   ....[11]....
        /*0968*/ 	.word	0x000091a0


	//   ....[12]....
        /*096c*/ 	.word	0x00009210


	//   ....[13]....
        /*0970*/ 	.word	0x00009280


	//   ....[14]....
        /*0974*/ 	.word	0x000092f0


	//   ....[15]....
        /*0978*/ 	.word	0x00009370


	//   ....[16]....
        /*097c*/ 	.word	0x000093e0


	//   ....[17]....
        /*0980*/ 	.word	0x00009450


	//   ....[18]....
        /*0984*/ 	.word	0x000094c0


	//   ....[19]....
        /*0988*/ 	.word	0x00009530


	//   ....[20]....
        /*098c*/ 	.word	0x00009590


	//   ....[21]....
        /*0990*/ 	.word	0x000095f0


	//   ....[22]....
        /*0994*/ 	.word	0x00009650


	//----- nvinfo : EIATTR_EXIT_INSTR_OFFSETS
	.align		4
.L_4733:
        /*0998*/ 	.byte	0x04, 0x1c
        /*099a*/ 	.short	(.L_4735 - .L_4734)


	//   ....[0]....
.L_4734:
        /*099c*/ 	.word	0x00000050


	//   ....[1]....
        /*09a0*/ 	.word	0x000000c0


	//   ....[2]....
        /*09a4*/ 	.word	0x00001150


	//   ....[3]....
        /*09a8*/ 	.word	0x00006820


	//   ....[4]....
        /*09ac*/ 	.word	0x000069b0


	//   ....[5]....
        /*09b0*/ 	.word	0x000069d0


	//   ....[6]....
        /*09b4*/ 	.word	0x00006c30


	//   ....[7]....
        /*09b8*/ 	.word	0x00006e60


	//----- nvinfo : EIATTR_CRS_STACK_SIZE
	.align		4
.L_4735:
        /*09bc*/ 	.byte	0x04, 0x1e
        /*09be*/ 	.short	(.L_4737 - .L_4736)
.L_4736:
        /*09c0*/ 	.word	0x00000000
.L_4737:


//--------------------- .nv.info._ZN4vllm3moe44grouped_topk_fused_small_expert_count_kernelIffiLNS0_11ScoringFuncE1ELi128ELb0ELi8EEEvPT_PfPT1_PKT0_llllllbd --------------------------
	.section	.nv.info._ZN4vllm3moe44grouped_topk_fused_small_expert_count_kernelIffiLNS0_11ScoringFuncE1ELi128ELb0ELi8EEEvPT_PfPT1_PKT0_llllllbd,"",@"SHT_CUDA_INFO"
	.sectionflags	@""
	.align	4


	//----- nvinfo : EIATTR_CUDA_API_VERSION
	.align		4
        /*0000*/ 	.byte	0x04, 0x37
        /*0002*/ 	.short	(.L_4739 - .L_4738)
.L_4738:
        /*0004*/ 	.word	0x00000082


	//----- nvinfo : EIATTR_SW2861232_WAR
	.align		4
.L_4739:
        /*0008*/ 	.byte	0x01, 0x35
	.zero		2


	//----- nvinfo : EIATTR_PARAM_CBANK
	.align		4
        /*000c*/ 	.byte	0x04, 0x0a
        /*000e*/ 	.short	(.L_4741 - .L_4740)
	.align		4
.L_4740:
        /*0010*/ 	.word	index@(.nv.constant0._ZN4vllm3moe44grouped_topk_fused_small_expert_count_kernelIffiLNS0_11ScoringFuncE1ELi128ELb0ELi8EEEvPT_PfPT1_PKT0_llllllbd)
        /*0014*/ 	.short	0x0160
        /*0016*/ 	.short	0x0060


	//----- nvinfo : EIATTR_CBANK_PARAM_SIZE
	.align		4
.L_4741:
        /*0018*/ 	.byte	0x03, 0x19
        /*001a*/ 	.short	0x0060


	//----- nvinfo : EIATTR_KPARAM_INFO
	.align		4
        /*001c*/ 	.byte	0x04, 0x17
        /*001e*/ 	.short	(.L_4743 - .L_4742)
.L_4742:
        /*0020*/ 	.word	0x00000000
        /*0024*/ 	.short	0x000b
        /*0026*/ 	.short	0x0058
        /*0028*/ 	.byte	0x00, 0xf0, 0x21, 0x00


	//----- nvinfo : EIATTR_KPARAM_INFO
	.align		4
.L_4743:
        /*002c*/ 	.byte	0x04, 0x17
        /*002e*/ 	.short	(.L_4745 - .L_4744)
.L_4744:
        /*0030*/ 	.word	0x00000000
        /*0034*/ 	.short	0x000a
        /*0036*/ 	.short	0x0050
        /*0038*/ 	.byte	0x00, 0xf0, 0x05, 0x00


	//----- nvinfo : EIATTR_KPARAM_INFO
	.align		4
.L_4745:
        /*003c*/ 	.byte	0x04, 0x17
        /*003e*/ 	.short	(.L_4747 - .L_4746)
.L_4746:
        /*0040*/ 	.word	0x00000000
        /*0044*/ 	.short	0x0009
        /*0046*/ 	.short	0x0048
        /*0048*/ 	.byte	0x00, 0xf0, 0x21, 0x00


	//----- nvinfo : EIATTR_KPARAM_INFO
	.align		4
.L_4747:
        /*004c*/ 	.byte	0x04, 0x17
        /*004e*/ 	.short	(.L_4749 - .L_4748)
.L_4748:
        /*0050*/ 	.word	0x00000000
        /*0054*/ 	.short	0x0008
        /*0056*/ 	.short	0x0040
        /*0058*/ 	.byte	0x00, 0xf0, 0x21, 0x00


	//----- nvinfo : EIATTR_KPARAM_INFO
	.align		4
.L_4749:
        /*005c*/ 	.byte	0x04, 0x17
        /*005e*/ 	.short	(.L_4751 - .L_4750)
.L_4750:
        /*0060*/ 	.word	0x00000000
        /*0064*/ 	.short	0x0007
        /*0066*/ 	.short	0x0038
        /*0068*/ 	.byte	0x00, 0xf0, 0x21, 0x00


	//----- nvinfo : EIATTR_KPARAM_INFO
	.align		4
.L_4751:
        /*006c*/ 	.byte	0x04, 0x17
        /*006e*/ 	.short	(.L_4753 - .L_4752)
.L_4752:
        /*0070*/ 	.word	0x00000000
        /*0074*/ 	.short	0x0006
        /*0076*/ 	.short	0x0030
        /*0078*/ 	.byte	0x00, 0xf0, 0x21, 0x00


	//----- nvinfo : EIATTR_KPARAM_INFO
	.align		4
.L_4753:
        /*007c*/ 	.byte	0x04, 0x17
        /*007e*/ 	.short	(.L_4755 - .L_4754)
.L_4754:
        /*0080*/ 	.word	0x00000000
        /*0084*/ 	.short	0x0005
        /*0086*/ 	.short	0x0028
        /*0088*/ 	.byte	0x00, 0xf0, 0x21, 0x00


	//----- nvinfo : EIATTR_KPARAM_INFO
	.align		4
.L_4755:
        /*008c*/ 	.byte	0x04, 0x17
        /*008e*/ 	.short	(.L_4757 - .L_4756)
.L_4756:
        /*0090*/ 	.word	0x00000000
        /*0094*/ 	.short	0x0004
        /*0096*/ 	.short	0x0020
        /*0098*/ 	.byte	0x00, 0xf0, 0x21, 0x00


	//----- nvinfo : EIATTR_KPARAM_INFO
	.align		4
.L_4757:
        /*009c*/ 	.byte	0x04, 0x17
        /*009e*/ 	.short	(.L_4759 - .L_4758)
.L_4758:
        /*00a0*/ 	.word	0x00000000
        /*00a4*/ 	.short	0x0003
        /*00a6*/ 	.short	0x0018
        /*00a8*/ 	.byte	0x00, 0xf0, 0x21, 0x00


	//----- nvinfo : EIATTR_KPARAM_INFO
	.align		4
.L_4759:
        /*00ac*/ 	.byte	0x04, 0x17
        /*00ae*/ 	.short	(.L_4761 - .L_4760)
.L_4760:
        /*00b0*/ 	.word	0x00000000
        /*00b4*/ 	.short	0x0002
        /*00b6*/ 	.short	0x0010
        /*00b8*/ 	.byte	0x00, 0xf0, 0x21, 0x00


	//----- nvinfo : EIATTR_KPARAM_INFO
	.align		4
.L_4761:
        /*00bc*/ 	.byte	0x04, 0x17
        /*00be*/ 	.short	(.L_4763 - .L_4762)
.L_4762:
        /*00c0*/ 	.word	0x00000000
        /*00c4*/ 	.short	0x0001
        /*00c6*/ 	.short	0x0008
        /*00c8*/ 	.byte	0x00, 0xf0, 0x21, 0x00


	//----- nvinfo : EIATTR_KPARAM_INFO
	.align		4
.L_4763:
        /*00cc*/ 	.byte	0x04, 0x17
        /*00ce*/ 	.short	(.L_4765 - .L_4764)
.L_4764:
        /*00d0*/ 	.word	0x00000000
        /*00d4*/ 	.short	0x0000
        /*00d6*/ 	.short	0x0000
        /*00d8*/ 	.byte	0x00, 0xf0, 0x21, 0x00


	//----- nvinfo : EIATTR_MAXREG_COUNT
	.align		4
.L_4765:
        /*00dc*/ 	.byte	0x03, 0x1b
        /*00de*/ 	.short	0x00ff


	//----- nvinfo : EIATTR_NUM_BARRIERS
	.align		4
        /*00e0*/ 	.byte	0x02, 0x4c
        /*00e2*/ 	.byte	0x01
	.zero		1


	//----- nvinfo : EIATTR_MERCURY_ISA_VERSION
	.align		4
        /*00e4*/ 	.byte	0x03, 0x5f
        /*00e6*/ 	.short	0x0000


	//----- nvinfo : EIATTR_COOP_GROUP_MASK_REGIDS
	.align		4
        /*00e8*/ 	.byte	0x04, 0x29
        /*00ea*/ 	.short	(.L_4767 - .L_4766)


	//   ....[0]....
.L_4766:
        /*00ec*/ 	.word	0xffffffff


	//   ....[1]....
        /*00f0*/ 	.word	0xffffffff


	//   ....[2]....
        /*00f4*/ 	.word	0xffffffff


	//   ....[3]....
        /*00f8*/ 	.word	0xffffffff


	//   ....[4]....
        /*00fc*/ 	.word	0xffffffff


	//   ....[5]....
        /*0100*/ 	.word	0xffffffff


	//   ....[6]....
        /*0104*/ 	.word	0xffffffff


	//   ....[7]....
        /*0108*/ 	.word	0xffffffff


	//   ....[8]....
        /*010c*/ 	.word	0xffffffff


	//   ....[9]....
        /*0110*/ 	.word	0xffffffff


	//   ....[10]....
        /*0114*/ 	.word	0xffffffff


	//   ....[11]....
        /*0118*/ 	.word	0xffffffff


	//   ....[12]....
        /*011c*/ 	.word	0xffffffff


	//   ....[13]....
        /*0120*/ 	.word	0xffffffff


	//   ....[14]....
        /*0124*/ 	.word	0xffffffff


	//   ....[15]....
        /*0128*/ 	.word	0xffffffff


	//   ....[16]....
        /*012c*/ 	.word	0xffffffff


	//   ....[17]....
        /*0130*/ 	.word	0xffffffff


	//   ....[18]....
        /*0134*/ 	.word	0xffffffff


	//   ....[19]....
        /*0138*/ 	.word	0xffffffff


	//   ....[20]....
        /*013c*/ 	.word	0xffffffff


	//   ....[21]....
        /*0140*/ 	.word	0xffffffff


	//   ....[22]....
        /*0144*/ 	.word	0xffffffff


	//   ....[23]....
        /*0148*/ 	.word	0xffffffff


	//   ....[24]....
        /*014c*/ 	.word	0xffffffff


	//   ....[25]....
        /*0150*/ 	.word	0xffffffff


	//   ....[26]....
        /*0154*/ 	.word	0xffffffff


	//   ....[27]....
        /*0158*/ 	.word	0xffffffff


	//   ....[28]....
        /*015c*/ 	.word	0xffffffff


	//   ....[29]....
        /*0160*/ 	.word	0xffffffff


	//   ....[30]....
        /*0164*/ 	.word	0xffffffff


	//   ....[31]....
        /*0168*/ 	.word	0xffffffff


	//   ....[32]....
        /*016c*/ 	.word	0xffffffff


	//   ....[33]....
        /*0170*/ 	.word	0xffffffff


	//   ....[34]....
        /*0174*/ 	.word	0xffffffff


	//   ....[35]....
        /*0178*/ 	.word	0xffffffff


	//----- nvinfo : EIATTR_COOP_GROUP_INSTR_OFFSETS
	.align		4
.L_4767:
        /*017c*/ 	.byte	0x04, 0x28
        /*017e*/ 	.short	(.L_4769 - .L_4768)


	//   ....[0]....
.L_4768:
        /*0180*/ 	.word	0x00000150


	//   ....[1]....
        /*0184*/ 	.word	0x00000810


	//   ....[2]....
        /*0188*/ 	.word	0x00000840


	//   ....[3]....
        /*018c*/ 	.word	0x000008c0


	//   ....[4]....
        /*0190*/ 	.word	0x000008d0


	//   ....[5]....
        /*0194*/ 	.word	0x00000920


	//   ....[6]....
        /*0198*/ 	.word	0x00000930


	//   ....[7]....
        /*019c*/ 	.word	0x00000980


	//   ....[8]....
        /*01a0*/ 	.word	0x00000990


	//   ....[9]....
        /*01a4*/ 	.word	0x000009e0


	//   ....[10]....
        /*01a8*/ 	.word	0x000009f0


	//   ....[11]....
        /*01ac*/ 	.word	0x00000a90


	//   ....[12]....
        /*01b0*/ 	.word	0x00000ac0


	//   ....[13]....
        /*01b4*/ 	.word	0x00000b40


	//   ....[14]....
        /*01b8*/ 	.word	0x00000b50


	//   ....[15]....
        /*01bc*/ 	.word	0x00000ba0


	//   ....[16]....
        /*01c0*/ 	.word	0x00000bb0


	//   ....[17]....
        /*01c4*/ 	.word	0x00000c00


	//   ....[18]....
        /*01c8*/ 	.word	0x00000c10


	//   ....[19]....
        /*01cc*/ 	.word	0x00000c80


	//   ....[20]....
        /*01d0*/ 	.word	0x00000ca0


	//   ....[21]....
        /*01d4*/ 	.word	0x00000db0


	//   ....[22]....
        /*01d8*/ 	.word	0x00000dc0


	//   ....[23]....
        /*01dc*/ 	.word	0x00000e10


	//   ....[24]....
        /*01e0*/ 	.word	0x00000e20


	//   ....[25]....
        /*01e4*/ 	.word	0x00000e70


	//   ....[26]....
        /*01e8*/ 	.word	0x00000e80


	//   ....[27]....
        /*01ec*/ 	.word	0x00000ed0


	//   ....[28]....
        /*01f0*/ 	.word	0x00000ee0


	//   ....[29]....
        /*01f4*/ 	.word	0x00000f30


	//   ....[30]....
        /*01f8*/ 	.word	0x00000f40


	//   ....[31]....
        /*01fc*/ 	.word	0x000010a0


	//   ....[32]....
        /*0200*/ 	.word	0x000010e0


	//   ....[33]....
        /*0204*/ 	.word	0x00001100


	//   ....[34]....
        /*0208*/ 	.word	0x00001120


	//   ....[35]....
        /*020c*/ 	.word	0x00001150


	//----- nvinfo : EIATTR_EXIT_INSTR_OFFSETS
	.align		4
.L_4769:
        /*0210*/ 	.byte	0x04, 0x1c
        /*0212*/ 	.short	(.L_4771 - .L_4770)


	//   ....[0]....
.L_4770:
        /*0214*/ 	.word	0x000001e0


	//   ....[1]....
        /*0218*/ 	.word	0x000012e0


	//   ....[2]....
        /*021c*/ 	.word	0x000013c0


	//----- nvinfo : EIATTR_CRS_STACK_SIZE
	.align		4
.L_4771:
        /*0220*/ 	.byte	0x04, 0x1e
        /*0222*/ 	.short	(.L_4773 - .L_4772)
.L_4772:
        /*0224*/ 	.word	0x00000000
.L_4773:


//--------------------- .nv.info._ZN4vllm3moe44grouped_topk_fused_small_expert_count_kernelIffiLNS0_11ScoringFuncE1ELi384ELb0ELi8EEEvPT_PfPT1_PKT0_llllllbd --------------------------
	.section	.nv.info._ZN4vllm3moe44grouped_topk_fused_small_expert_count_kernelIffiLNS0_11ScoringFuncE1ELi384ELb0ELi8EEEvPT_PfPT1_PKT0_llllllbd,"",@"SHT_CUDA_INFO"
	.sectionflags	@""
	.align	4


	//----- nvinfo : EIATTR_CUDA_API_VERSION
	.align		4
        /*0000*/ 	.byte	0x04, 0x37
        /*0002*/ 	.short	(.L_4775 - .L_4774)
.L_4774:
        /*0004*/ 	.word	0x00000082


	//----- nvinfo : EIATTR_SW2861232_WAR
	.align		4
.L_4775:
        /*0008*/ 	.byte	0x01, 0x35
	.zero		2


	//----- nvinfo : EIATTR_PARAM_CBANK
	.align		4
        /*000c*/ 	.byte	0x04, 0x0a
        /*000e*/ 	.short	(.L_4777 - .L_4776)
	.align		4
.L_4776:
        /*0010*/ 	.word	index@(.nv.constant0._ZN4vllm3moe44grouped_topk_fused_small_expert_count_kernelIffiLNS0_11ScoringFuncE1ELi384ELb0ELi8EEEvPT_PfPT1_PKT0_llllllbd)
        /*0014*/ 	.short	0x0160
        /*0016*/ 	.short	0x0060


	//----- nvinfo : EIATTR_CBANK_PARAM_SIZE
	.align		4
.L_4777:
        /*0018*/ 	.byte	0x03, 0x19
        /*001a*/ 	.short	0x0060


	//----- nvinfo : EIATTR_KPARAM_INFO
	.align		4
        /*001c*/ 	.byte	0x04, 0x17
        /*001e*/ 	.short	(.L_4779 - .L_4778)
.L_4778:
        /*0020*/ 	.word	0x00000000
        /*0024*/ 	.short	0x000b
        /*0026*/ 	.short	0x0058
        /*0028*/ 	.byte	0x00, 0xf0, 0x21, 0x00


	//----- nvinfo : EIATTR_KPARAM_INFO
	.align		4
.L_4779:
        /*002c*/ 	.byte	0x04, 0x17
        /*002e*/ 	.short	(.L_4781 - .L_4780)
.L_4780:
        /*0030*/ 	.word	0x00000000
        /*0034*/ 	.short	0x000a
        /*0036*/ 	.short	0x0050
        /*0038*/ 	.byte	0x00, 0xf0, 0x05, 0x00


	//----- nvinfo : EIATTR_KPARAM_INFO
	.align		4
.L_4781:
        /*003c*/ 	.byte	0x04, 0x17
        /*003e*/ 	.short	(.L_4783 - .L_4782)
.L_4782:
        /*0040*/ 	.word	0x00000000
        /*0044*/ 	.short	0x0009
        /*0046*/ 	.short	0x0048
        /*0048*/ 	.byte	0x00, 0xf0, 0x21, 0x00


	//----- nvinfo : EIATTR_KPARAM_INFO
	.align		4
.L_4783:
        /*004c*/ 	.byte	0x04, 0x17
        /*004e*/ 	.short	(.L_4785 - .L_4784)
.L_4784:
        /*0050*/ 	.word	0x00000000
        /*0054*/ 	.short	0x0008
        /*0056*/ 	.short	0x0040
        /*0058*/ 	.byte	0x00, 0xf0, 0x21, 0x00


	//----- nvinfo : EIATTR_KPARAM_INFO
	.align		4
.L_4785:
        /*005c*/ 	.byte	0x04, 0x17
        /*005e*/ 	.short	(.L_4787 - .L_4786)
.L_4786:
        /*0060*/ 	.word	0x00000000
        /*0064*/ 	.short	0x0007
        /*0066*/ 	.short	0x0038
        /*0068*/ 	.byte	0x00, 0xf0, 0x21, 0x00


	//----- nvinfo : EIATTR_KPARAM_INFO
	.align		4
.L_4787:
        /*006c*/ 	.byte	0x04, 0x17
        /*006e*/ 	.short	(.L_4789 - .L_4788)
.L_4788:
        /*0070*/ 	.word	0x00000000
        /*0074*/ 	.short	0x0006
        /*0076*/ 	.short	0x0030
        /*0078*/ 	.byte	0x00, 0xf0, 0x21, 0x00


	//----- nvinfo : EIATTR_KPARAM_INFO
	.align		4
.L_4789:
        /*007c*/ 	.byte	0x04, 0x17
        /*007e*/ 	.short	(.L_4791 - .L_4790)
.L_4790:
        /*0080*/ 	.word	0x00000000
        /*0084*/ 	.short	0x0005
        /*0086*/ 	.short	0x0028
        /*0088*/ 	.byte	0x00, 0xf0, 0x21, 0x00


	//----- nvinfo : EIATTR_KPARAM_INFO
	.align		4
.L_4791:
        /*008c*/ 	.byte	0x04, 0x17
        /*008e*/ 	.short	(.L_4793 - .L_4792)
.L_4792:
        /*0090*/ 	.word	0x00000000
        /*0094*/ 	.short	0x0004
        /*0096*/ 	.short	0x0020
        /*0098*/ 	.byte	0x00, 0xf0, 0x21, 0x00


	//----- nvinfo : EIATTR_KPARAM_INFO
	.align		4
.L_4793:
        /*009c*/ 	.byte	0x04, 0x17
        /*009e*/ 	.short	(.L_4795 - .L_4794)
.L_4794:
        /*00a0*/ 	.word	0x00000000
        /*00a4*/ 	.short	0x0003
        /*00a6*/ 	.short	0x0018
        /*00a8*/ 	.byte	0x00, 0xf0, 0x21, 0x00


	//----- nvinfo : EIATTR_KPARAM_INFO
	.align		4
.L_4795:
        /*00ac*/ 	.byte	0x04, 0x17
        /*00ae*/ 	.short	(.L_4797 - .L_4796)
.L_4796:
        /*00b0*/ 	.word	0x00000000
        /*00b4*/ 	.short	0x0002
        /*00b6*/ 	.short	0x0010
        /*00b8*/ 	.byte	0x00, 0xf0, 0x21, 0x00


	//----- nvinfo : EIATTR_KPARAM_INFO
	.align		4
.L_4797:
        /*00bc*/ 	.byte	0x04, 0x17
        /*00be*/ 	.short	(.L_4799 - .L_4798)
.L_4798:
        /*00c0*/ 	.word	0x00000000
        /*00c4*/ 	.short	0x0001
        /*00c6*/ 	.short	0x0008
        /*00c8*/ 	.byte	0x00, 0xf0, 0x21, 0x00


	//----- nvinfo : EIATTR_KPARAM_INFO
	.align		4
.L_4799:
        /*00cc*/ 	.byte	0x04, 0x17
        /*00ce*/ 	.short	(.L_4801 - .L_4800)
.L_4800:
        /*00d0*/ 	.word	0x00000000
        /*00d4*/ 	.short	0x0000
        /*00d6*/ 	.short	0x0000
        /*00d8*/ 	.byte	0x00, 0xf0, 0x21, 0x00


	//----- nvinfo : EIATTR_MAXREG_COUNT
	.align		4
.L_4801:
        /*00dc*/ 	.byte	0x03, 0x1b
        /*00de*/ 	.short	0x00ff


	//----- nvinfo : EIATTR_NUM_BARRIERS
	.align		4
        /*00e0*/ 	.byte	0x02, 0x4c
        /*00e2*/ 	.byte	0x01
	.zero		1


	//----- nvinfo : EIATTR_MERCURY_ISA_VERSION
	.align		4
        /*00e4*/ 	.byte	0x03, 0x5f
        /*00e6*/ 	.short	0x0000


	//----- nvinfo : EIATTR_COOP_GROUP_MASK_REGIDS
	.align		4
        /*00e8*/ 	.byte	0x04, 0x29
        /*00ea*/ 	.short	(.L_4803 - .L_4802)


	//   ....[0]....
.L_4802:
        /*00ec*/ 	.word	0xffffffff


	//   ....[1]....
        /*00f0*/ 	.word	0xffffffff


	//   ....[2]....
        /*00f4*/ 	.word	0xffffffff


	//   ....[3]....
        /*00f8*/ 	.word	0xffffffff


	//   ....[4]....
        /*00fc*/ 	.word	0xffffffff


	//   ....[5]....
        /*0100*/ 	.word	0xffffffff


	//   ....[6]....
        /*0104*/ 	.word	0xffffffff


	//   ....[7]....
        /*0108*/ 	.word	0xffffffff


	//   ....[8]....
        /*010c*/ 	.word	0xffffffff


	//   ....[9]....
        /*0110*/ 	.word	0xffffffff


	//   ....[10]....
        /*0114*/ 	.word	0xffffffff


	//   ....[11]....
        /*0118*/ 	.word	0xffffffff


	//   ....[12]....
        /*011c*/ 	.word	0xffffffff


	//   ....[13]....
        /*0120*/ 	.word	0xffffffff


	//   ....[14]....
        /*0124*/ 	.word	0xffffffff


	//   ....[15]....
        /*0128*/ 	.word	0xffffffff


	//   ....[16]....
        /*012c*/ 	.word	0xffffffff


	//   ....[17]....
        /*0130*/ 	.word	0xffffffff


	//   ....[18]....
        /*0134*/ 	.word	0xffffffff


	//   ....[19]....
        /*0138*/ 	.word	0xffffffff


	//   ....[20]....
        /*013c*/ 	.word	0xffffffff


	//   ....[21]....
        /*0140*/ 	.word	0xffffffff


	//   ....[22]....
        /*0144*/ 	.word	0xffffffff


	//   ....[23]....
        /*0148*/ 	.word	0xffffffff


	//   ....[24]....
        /*014c*/ 	.word	0xffffffff


	//   ....[25]....
        /*0150*/ 	.word	0xffffffff


	//   ....[26]....
        /*0154*/ 	.word	0xffffffff


	//   ....[27]....
        /*0158*/ 	.word	0xffffffff


	//   ....[28]....
        /*015c*/ 	.word	0xffffffff


	//   ....[29]....
        /*0160*/ 	.word	0xffffffff


	//   ....[30]....
        /*0164*/ 	.word	0xffffffff


	//   ....[31]....
        /*0168*/ 	.word	0xffffffff


	//   ....[32]....
        /*016c*/ 	.word	0xffffffff


	//   ....[33]....
        /*0170*/ 	.word	0xffffffff


	//   ....[34]....
        /*0174*/ 	.word	0xffffffff


	//   ....[35]....
        /*0178*/ 	.word	0xffffffff


	//   ....[36]....
        /*017c*/ 	.word	0xffffffff


	//   ....[37]....
        /*0180*/ 	.word	0xffffffff


	//   ....[38]....
        /*0184*/ 	.word	0xffffffff


	//   ....[39]....
        /*0188*/ 	.word	0xffffffff


	//   ....[40]....
        /*018c*/ 	.word	0xffffffff


	//   ....[41]....
        /*0190*/ 	.word	0xffffffff


	//   ....[42]....
        /*0194*/ 	.word	0xffffffff


	//   ....[43]....
        /*0198*/ 	.word	0xffffffff


	//   ....[44]....
        /*019c*/ 	.word	0xffffffff


	//   ....[45]....
        /*01a0*/ 	.word	0xffffffff


	//   ....[46]....
        /*01a4*/ 	.word	0xffffffff


	//   ....[47]....
        /*01a8*/ 	.word	0xffffffff


	//   ....[48]....
        /*01ac*/ 	.word	0xffffffff


	//   ....[49]....
        /*01b0*/ 	.word	0xffffffff


	//   ....[50]....
        /*01b4*/ 	.word	0xffffffff


	//   ....[51]....
        /*01b8*/ 	.word	0xffffffff


	//   ....[52]....
        /*01bc*/ 	.word	0xffffffff


	//   ....[53]....
        /*01c0*/ 	.word	0xffffffff


	//   ....[54]....
        /*01c4*/ 	.word	0xffffffff


	//   ....[55]....
        /*01c8*/ 	.word	0xffffffff


	//   ....[56]....
        /*01cc*/ 	.word	0xffffffff


	//   ....[57]....
        /*01d0*/ 	.word	0xffffffff


	//   ....[58]....
        /*01d4*/ 	.word	0xffffffff


	//   ....[59]....
        /*01d8*/ 	.word	0xffffffff


	//   ....[60]....
        /*01dc*/ 	.word	0xffffffff


	//   ....[61]....
        /*01e0*/ 	.word	0xffffffff


	//   ....[62]....
        /*01e4*/ 	.word	0xffffffff


	//   ....[63]....
        /*01e8*/ 	.word	0xffffffff


	//   ....[64]....
        /*01ec*/ 	.word	0xffffffff


	//   ....[65]....
        /*01f0*/ 	.word	0xffffffff


	//   ....[66]....
        /*01f4*/ 	.word	0xffffffff


	//   ....[67]....
        /*01f8*/ 	.word	0xffffffff


	//   ....[68]....
        /*01fc*/ 	.word	0xffffffff


	//   ....[69]....
        /*0200*/ 	.word	0xffffffff


	//   ....[70]....
        /*0204*/ 	.word	0xffffffff


	//   ....[71]....
        /*0208*/ 	.word	0xffffffff


	//   ....[72]....
        /*020c*/ 	.word	0xffffffff


	//   ....[73]....
        /*0210*/ 	.word	0xffffffff


	//   ....[74]....
        /*0214*/ 	.word	0xffffffff


	//   ....[75]....
        /*0218*/ 	.word	0xffffffff


	//   ....[76]....
        /*021c*/ 	.word	0xffffffff


	//   ....[77]....
        /*0220*/ 	.word	0xffffffff


	//   ....[78]....
        /*0224*/ 	.word	0xffffffff


	//   ....[79]....
        /*0228*/ 	.word	0xffffffff


	//   ....[80]....
        /*022c*/ 	.word	0xffffffff


	//   ....[81]....
        /*0230*/ 	.word	0xffffffff


	//   ....[82]....
        /*0234*/ 	.word	0xffffffff


	//   ....[83]....
        /*0238*/ 	.word	0xffffffff


	//   ....[84]....
        /*023c*/ 	.word	0xffffffff


	//   ....[85]....
        /*0240*/ 	.word	0xffffffff


	//----- nvinfo : EIATTR_COOP_GROUP_INSTR_OFFSETS
	.align		4
.L_4803:
        /*0244*/ 	.byte	0x04, 0x28
        /*0246*/ 	.short	(.L_4805 - .L_4804)


	//   ....[0]....
.L_4804:
        /*0248*/ 	.word	0x00000150


	//   ....[1]....
        /*024c*/ 	.word	0x00000890


	//   ....[2]....
        /*0250*/ 	.word	0x000008c0


	//   ....[3]....
        /*0254*/ 	.word	0x00000940


	//   ....[4]....
        /*0258*/ 	.word	0x00000950


	//   ....[5]....
        /*025c*/ 	.word	0x000009a0


	//   ....[6]....
        /*0260*/ 	.word	0x000009b0


	//   ....[7]....
        /*0264*/ 	.word	0x00000a00


	//   ....[8]....
        /*0268*/ 	.word	0x00000a10


	//   ....[9]....
        /*026c*/ 	.word	0x00000a60


	//   ....[10]....
        /*0270*/ 	.word	0x00000a70


	//   ....[11]....
        /*0274*/ 	.word	0x00000b30


	//   ....[12]....
        /*0278*/ 	.word	0x00000b60


	//   ....[13]....
        /*027c*/ 	.word	0x00000be0


	//   ....[14]....
        /*0280*/ 	.word	0x00000bf0


	//   ....[15]....
        /*0284*/ 	.word	0x00000c40


	//   ....[16]....
        /*0288*/ 	.word	0x00000c50


	//   ....[17]....
        /*028c*/ 	.word	0x00000ca0


	//   ....[18]....
        /*0290*/ 	.word	0x00000cb0


	//   ....[19]....
        /*0294*/ 	.word	0x00000d20


	//   ....[20]....
        /*0298*/ 	.word	0x00000d40


	//   ....[21]....
        /*029c*/ 	.word	0x00000ed0


	//   ....[22]....
        /*02a0*/ 	.word	0x00000ee0


	//   ....[23]....
        /*02a4*/ 	.word	0x00000f30


	//   ....[24]....
        /*02a8*/ 	.word	0x00000f40


	//   ....[25]....
        /*02ac*/ 	.word	0x00000f90


	//   ....[26]....
        /*02b0*/ 	.word	0x00000fa0


	//   ....[27]....
        /*02b4*/ 	.word	0x00000ff0


	//   ....[28]....
        /*02b8*/ 	.word	0x00001000


	//   ....[29]....
        /*02bc*/ 	.word	0x00001050


	//   ....[30]....
        /*02c0*/ 	.word	0x00001060


	//   ....[31]....
        /*02c4*/ 	.word	0x000014b0


	//   ....[32]....
        /*02c8*/ 	.word	0x000014c0


	//   ....[33]....
        /*02cc*/ 	.word	0x00001510


	//   ....[34]....
        /*02d0*/ 	.word	0x00001520


	//   ....[35]....
        /*02d4*/ 	.word	0x00001570


	//   ....[36]....
        /*02d8*/ 	.word	0x00001580


	//   ....[37]....
        /*02dc*/ 	.word	0x000015d0


	//   ....[38]....
        /*02e0*/ 	.word	0x000015e0


	//   ....[39]....
        /*02e4*/ 	.word	0x00001630


	//   ....[40]....
        /*02e8*/ 	.word	0x00001640


	//   ....[41]....
        /*02ec*/ 	.word	0x000016d0


	//   ....[42]....
        /*02f0*/ 	.word	0x000016e0


	//   ....[43]....
        /*02f4*/ 	.word	0x00001730


	//   ....[44]....
        /*02f8*/ 	.word	0x00001740


	//   ....[45]....
        /*02fc*/ 	.word	0x00001790


	//   ....[46]....
        /*0300*/ 	.word	0x000017a0


	//   ....[47]....
        /*0304*/ 	.word	0x000017f0


	//   ....[48]....
        /*0308*/ 	.word	0x00001800


	//   ....[49]....
        /*030c*/ 	.word	0x00001850


	//   ....[50]....
        /*0310*/ 	.word	0x00001860


	//   ....[51]....
        /*0314*/ 	.word	0x00001910


	//   ....[52]....
        /*0318*/ 	.word	0x00001920


	//   ....[53]....
        /*031c*/ 	.word	0x00001970


	//   ....[54]....
        /*0320*/ 	.word	0x00001980


	//   ....[55]....
        /*0324*/ 	.word	0x000019d0


	//   ....[56]....
        /*0328*/ 	.word	0x000019e0


	//   ....[57]....
        /*032c*/ 	.word	0x00001a30


	//   ....[58]....
        /*0330*/ 	.word	0x00001a40


	//   ....[59]....
        /*0334*/ 	.word	0x00001a90


	//   ....[60]....
        /*0338*/ 	.word	0x00001aa0


	//   ....[61]....
        /*033c*/ 	.word	0x00001b30


	//   ....[62]....
        /*0340*/ 	.word	0x00001b40


	//   ....[63]....
        /*0344*/ 	.word	0x00001b90


	//   ....[64]....
        /*0348*/ 	.word	0x00001ba0


	//   ....[65]....
        /*034c*/ 	.word	0x00001bf0


	//   ....[66]....
        /*0350*/ 	.word	0x00001c00


	//   ....[67]....
        /*0354*/ 	.word	0x00001c60


	//   ....[68]....
        /*0358*/ 	.word	0x00001c70


	//   ....[69]....
        /*035c*/ 	.word	0x00001ce0


	//   ....[70]....
        /*0360*/ 	.word	0x00001d10


	//   ....[71]....
        /*0364*/ 	.word	0x00001f50


	//   ....[72]....
        /*0368*/ 	.word	0x00001f60


	//   ....[73]....
        /*036c*/ 	.word	0x00001fb0


	//   ....[74]....
        /*0370*/ 	.word	0x00001fc0


	//   ....[75]....
        /*0374*/ 	.word	0x00002010


	//   ....[76]....
        /*0378*/ 	.word	0x00002020


	//   ....[77]....
        /*037c*/ 	.word	0x00002070


	//   ....[78]....
        /*0380*/ 	.word	0x00002080


	//   ....[79]....
        /*0384*/ 	.word	0x000020d0


	//   ....[80]....
        /*0388*/ 	.word	0x000020e0


	//   ....[81]....
        /*038c*/ 	.word	0x000022f0


	//   ....[82]....
        /*0390*/ 	.word	0x00002330


	//   ....[83]....
        /*0394*/ 	.word	0x00002360


	//   ....[84]....
        /*0398*/ 	.word	0x00002390


	//   ....[85]....
        /*039c*/ 	.word	0x000023b0


	//----- nvinfo : EIATTR_EXIT_INSTR_OFFSETS
	.align		4
.L_4805:
        /*03a0*/ 	.byte	0x04, 0x1c
        /*03a2*/ 	.short	(.L_4807 - .L_4806)


	//   ....[0]....
.L_4806:
        /*03a4*/ 	.word	0x00001260


	//   ....[1]....
        /*03a8*/ 	.word	0x00002530


	//   ....[2]....
        /*03ac*/ 	.word	0x00002600


	//----- nvinfo : EIATTR_CRS_STACK_SIZE
	.align		4
.L_4807:
        /*03b0*/ 	.byte	0x04, 0x1e
        /*03b2*/ 	.short	(.L_4809 - .L_4808)
.L_4808:
        /*03b4*/ 	.word	0x00000000
.L_4809:


//--------------------- .nv.info._ZN4vllm3moe44grouped_topk_fused_small_expert_count_kernelIffiLNS0_11ScoringFuncE1ELi512ELb0ELi8EEEvPT_PfPT1_PKT0_llllllbd --------------------------
	.section	.nv.info._ZN4vllm3moe44grouped_topk_fused_small_expert_count_kernelIffiLNS0_11ScoringFuncE1ELi512ELb0ELi8EEEvPT_PfPT1_PKT0_llllllbd,"",@"SHT_CUDA_INFO"
	.sectionflags	@""
	.align	4


	//----- nvinfo : EIATTR_CUDA_API_VERSION
	.align		4
        /*0000*/ 	.byte	0x04, 0x37
        /*0002*/ 	.short	(.L_4811 - .L_4810)
.L_4810:
        /*0004*/ 	.word	0x00000082


	//----- nvinfo : EIATTR_SW2861232_WAR
	.align		4
.L_4811:
        /*0008*/ 	.byte	0x01, 0x35
	.zero		2


	//----- nvinfo : EIATTR_PARAM_CBANK
	.align		4
        /*000c*/ 	.byte	0x04, 0x0a
        /*000e*/ 	.short	(.L_4813 - .L_4812)
	.align		4
.L_4812:
        /*0010*/ 	.word	index@(.nv.constant0._ZN4vllm3moe44grouped_topk_fused_small_expert_count_kernelIffiLNS0_11ScoringFuncE1ELi512ELb0ELi8EEEvPT_PfPT1_PKT0_llllllbd)
        /*0014*/ 	.short	0x0160
        /*0016*/ 	.short	0x0060


	//----- nvinfo : EIATTR_CBANK_PARAM_SIZE
	.align		4
.L_4813:
        /*0018*/ 	.byte	0x03, 0x19
        /*001a*/ 	.short	0x0060


	//----- nvinfo : EIATTR_KPARAM_INFO
	.align		4
        /*001c*/ 	.byte	0x04, 0x17
        /*001e*/ 	.short	(.L_4815 - .L_4814)
.L_4814:
        /*0020*/ 	.word	0x00000000
        /*0024*/ 	.short	0x000b
        /*0026*/ 	.short	0x0058
        /*0028*/ 	.byte	0x00, 0xf0, 0x21, 0x00


	//----- nvinfo : EIATTR_KPARAM_INFO
	.align		4
.L_4815:
        /*002c*/ 	.byte	0x04, 0x17
        /*002e*/ 	.short	(.L_4817 - .L_4816)
.L_4816:
        /*0030*/ 	.word	0x00000000
        /*0034*/ 	.short	0x000a
        /*0036*/ 	.short	0x0050
        /*0038*/ 	.byte	0x00, 0xf0, 0x05, 0x00


	//----- nvinfo : EIATTR_KPARAM_INFO
	.align		4
.L_4817:
        /*003c*/ 	.byte	0x04, 0x17
        /*003e*/ 	.short	(.L_4819 - .L_4818)
.L_4818:
        /*0040*/ 	.word	0x00000000
        /*0044*/ 	.short	0x0009
        /*0046*/ 	.short	0x0048
        /*0048*/ 	.byte	0x00, 0xf0, 0x21, 0x00


	//----- nvinfo : EIATTR_KPARAM_INFO
	.align		4
.L_4819:
        /*004c*/ 	.byte	0x04, 0x17
        /*004e*/ 	.short	(.L_4821 - .L_4820)
.L_4820:
        /*0050*/ 	.word	0x00000000
        /*0054*/ 	.short	0x0008
        /*0056*/ 	.short	0x0040
        /*0058*/ 	.byte	0x00, 0xf0, 0x21, 0x00


	//----- nvinfo : EIATTR_KPARAM_INFO
	.align		4
.L_4821:
        /*005c*/ 	.byte	0x04, 0x17
        /*005e*/ 	.short	(.L_4823 - .L_4822)
.L_4822:
        /*0060*/ 	.word	0x00000000
        /*0064*/ 	.short	0x0007
        /*0066*/ 	.short	0x0038
        /*0068*/ 	.byte	0x00, 0xf0, 0x21, 0x00


	//----- nvinfo : EIATTR_KPARAM_INFO
	.align		4
.L_4823:
        /*006c*/ 	.byte	0x04, 0x17
        /*006e*/ 	.short	(.L_4825 - .L_4824)
.L_4824:
        /*0070*/ 	.word	0x00000000
        /*0074*/ 	.short	0x0006
        /*0076*/ 	.short	0x0030
        /*0078*/ 	.byte	0x00, 0xf0, 0x21, 0x00


	//----- nvinfo : EIATTR_KPARAM_INFO
	.align		4
.L_4825:
        /*007c*/ 	.byte	0x04, 0x17
        /*007e*/ 	.short	(.L_4827 - .L_4826)
.L_4826:
        /*0080*/ 	.word	0x00000000
        /*0084*/ 	.short	0x0005
        /*0086*/ 	.short	0x0028
        /*0088*/ 	.byte	0x00, 0xf0, 0x21, 0x00


	//----- nvinfo : EIATTR_KPARAM_INFO
	.align		4
.L_4827:
        /*008c*/ 	.byte	0x04, 0x17
        /*008e*/ 	.short	(.L_4829 - .L_4828)
.L_4828:
        /*0090*/ 	.word	0x00000000
        /*0094*/ 	.short	0x0004
        /*0096*/ 	.short	0x0020
        /*0098*/ 	.byte	0x00, 0xf0, 0x21, 0x00


	//----- nvinfo : EIATTR_KPARAM_INFO
	.align		4
.L_4829:
        /*009c*/ 	.byte	0x04, 0x17
        /*009e*/ 	.short	(.L_4831 - .L_4830)
.L_4830:
        /*00a0*/ 	.word	0x00000000
        /*00a4*/ 	.short	0x0003
        /*00a6*/ 	.short	0x0018
        /*00a8*/ 	.byte	0x00, 0xf0, 0x21, 0x00


	//----- nvinfo : EIATTR_KPARAM_INFO
	.align		4
.L_4831:
        /*00ac*/ 	.byte	0x04, 0x17
        /*00ae*/ 	.short	(.L_4833 - .L_4832)
.L_4832:
        /*00b0*/ 	.word	0x00000000
        /*00b4*/ 	.short	0x0002
        /*00b6*/ 	.short	0x0010
        /*00b8*/ 	.byte	0x00, 0xf0, 0x21, 0x00


	//----- nvinfo : EIATTR_KPARAM_INFO
	.align		4
.L_4833:
        /*00bc*/ 	.byte	0x04, 0x17
        /*00be*/ 	.short	(.L_4835 - .L_4834)
.L_4834:
        /*00c0*/ 	.word	0x00000000
        /*00c4*/ 	.short	0x0001
        /*00c6*/ 	.short	0x0008
        /*00c8*/ 	.byte	0x00, 0xf0, 0x21, 0x00


	//----- nvinfo : EIATTR_KPARAM_INFO
	.align		4
.L_4835:
        /*00cc*/ 	.byte	0x04, 0x17
        /*00ce*/ 	.short	(.L_4837 - .L_4836)
.L_4836:
        /*00d0*/ 	.word	0x00000000
        /*00d4*/ 	.short	0x0000
        /*00d6*/ 	.short	0x0000
        /*00d8*/ 	.byte	0x00, 0xf0, 0x21, 0x00


	//----- nvinfo : EIATTR_MAXREG_COUNT
	.align		4
.L_4837:
        /*00dc*/ 	.byte	0x03, 0x1b
        /*00de*/ 	.short	0x00ff


	//----- nvinfo : EIATTR_NUM_BARRIERS
	.align		4
        /*00e0*/ 	.byte	0x02, 0x4c
        /*00e2*/ 	.byte	0x01
	.zero		1


	//----- nvinfo : EIATTR_MERCURY_ISA_VERSION
	.align		4
        /*00e4*/ 	.byte	0x03, 0x5f
        /*00e6*/ 	.short	0x0000


	//----- nvinfo : EIATTR_COOP_GROUP_MASK_REGIDS
	.align		4
        /*00e8*/ 	.byte	0x04, 0x29
        /*00ea*/ 	.short	(.L_4839 - .L_4838)


	//   ....[0]....
.L_4838:
        /*00ec*/ 	.word	0xffffffff


	//   ....[1]....
        /*00f0*/ 	.word	0xffffffff


	//   ....[2]....
        /*00f4*/ 	.word	0xffffffff


	//   ....[3]....
        /*00f8*/ 	.word	0xffffffff


	//   ....[4]....
        /*00fc*/ 	.word	0xffffffff


	//   ....[5]....
        /*0100*/ 	.word	0xffffffff


	//   ....[6]....
        /*0104*/ 	.word	0xffffffff


	//   ....[7]....
        /*0108*/ 	.word	0xffffffff


	//   ....[8]....
        /*010c*/ 	.word	0xffffffff


	//   ....[9]....
        /*0110*/ 	.word	0xffffffff


	//   ....[10]....
        /*0114*/ 	.word	0xffffffff


	//   ....[11]....
        /*0118*/ 	.word	0xffffffff


	//   ....[12]....
        /*011c*/ 	.word	0xffffffff


	//   ....[13]....
        /*0120*/ 	.word	0xffffffff


	//   ....[14]....
        /*0124*/ 	.word	0xffffffff


	//   ....[15]....
        /*0128*/ 	.word	0xffffffff


	//   ....[16]....
        /*012c*/ 	.word	0xffffffff


	//   ....[17]....
        /*0130*/ 	.word	0xffffffff


	//   ....[18]....
        /*0134*/ 	.word	0xffffffff


	//   ....[19]....
        /*0138*/ 	.word	0xffffffff


	//   ....[20]....
        /*013c*/ 	.word	0xffffffff


	//   ....[21]....
        /*0140*/ 	.word	0xffffffff


	//   ....[22]....
        /*0144*/ 	.word	0xffffffff


	//   ....[23]....
        /*0148*/ 	.word	0xffffffff


	//   ....[24]....
        /*014c*/ 	.word	0xffffffff


	//   ....[25]....
        /*0150*/ 	.word	0xffffffff


	//   ....[26]....
        /*0154*/ 	.word	0xffffffff


	//   ....[27]....
        /*0158*/ 	.word	0xffffffff


	//   ....[28]....
        /*015c*/ 	.word	0xffffffff


	//   ....[29]....
        /*0160*/ 	.word	0xffffffff


	//   ....[30]....
        /*0164*/ 	.word	0xffffffff


	//   ....[31]....
        /*0168*/ 	.word	0xffffffff


	//   ....[32]....
        /*016c*/ 	.word	0xffffffff


	//   ....[33]....
        /*0170*/ 	.word	0xffffffff


	//   ....[34]....
        /*0174*/ 	.word	0xffffffff


	//   ....[35]....
        /*0178*/ 	.word	0xffffffff


	//   ....[36]....
        /*017c*/ 	.word	0xffffffff


	//   ....[37]....
        /*0180*/ 	.word	0xffffffff


	//   ....[38]....
        /*0184*/ 	.word	0xffffffff


	//   ....[39]....
        /*0188*/ 	.word	0xffffffff


	//   ....[40]....
        /*018c*/ 	.word	0xffffffff


	//   ....[41]....
        /*0190*/ 	.word	0xffffffff


	//   ....[42]....
        /*0194*/ 	.word	0xffffffff


	//   ....[43]....
        /*0198*/ 	.word	0xffffffff


	//   ....[44]....
        /*019c*/ 	.word	0xffffffff


	//   ....[45]....
        /*01a0*/ 	.word	0xffffffff


	//   ....[46]....
        /*01a4*/ 	.word	0xffffffff


	//   ....[47]....
        /*01a8*/ 	.word	0xffffffff


	//   ....[48]....
        /*01ac*/ 	.word	0xffffffff


	//   ....[49]....
        /*01b0*/ 	.word	0xffffffff


	//   ....[50]....
        /*01b4*/ 	.word	0xffffffff


	//   ....[51]....
        /*01b8*/ 	.word	0xffffffff


	//   ....[52]....
        /*01bc*/ 	.word	0xffffffff


	//   ....[53]....
        /*01c0*/ 	.word	0xffffffff


	//   ....[54]....
        /*01c4*/ 	.word	0xffffffff


	//   ....[55]....
        /*01c8*/ 	.word	0xffffffff


	//   ....[56]....
        /*01cc*/ 	.word	0xffffffff


	//   ....[57]....
        /*01d0*/ 	.word	0xffffffff


	//   ....[58]....
        /*01d4*/ 	.word	0xffffffff


	//   ....[59]....
        /*01d8*/ 	.word	0xffffffff


	//   ....[60]....
        /*01dc*/ 	.word	0xffffffff


	//   ....[61]....
        /*01e0*/ 	.word	0xffffffff


	//   ....[62]....
        /*01e4*/ 	.word	0xffffffff


	//   ....[63]....
        /*01e8*/ 	.word	0xffffffff


	//   ....[64]....
        /*01ec*/ 	.word	0xffffffff


	//   ....[65]....
        /*01f0*/ 	.word	0xffffffff


	//   ....[66]....
        /*01f4*/ 	.word	0xffffffff


	//   ....[67]....
        /*01f8*/ 	.word	0xffffffff


	//   ....[68]....
        /*01fc*/ 	.word	0xffffffff


	//   ....[69]....
        /*0200*/ 	.word	0xffffffff


	//   ....[70]....
        /*0204*/ 	.word	0xffffffff


	//   ....[71]....
        /*0208*/ 	.word	0xffffffff


	//   ....[72]....
        /*020c*/ 	.word	0xffffffff


	//   ....[73]....
        /*0210*/ 	.word	0xffffffff


	//   ....[74]....
        /*0214*/ 	.word	0xffffffff


	//   ....[75]....
        /*0218*/ 	.word	0xffffffff


	//   ....[76]....
        /*021c*/ 	.word	0xffffffff


	//   ....[77]....
        /*0220*/ 	.word	0xffffffff


	//   ....[78]....
        /*0224*/ 	.word	0xffffffff


	//   ....[79]....
        /*0228*/ 	.word	0xffffffff


	//   ....[80]....
        /*022c*/ 	.word	0xffffffff


	//   ....[81]....
        /*0230*/ 	.word	0xffffffff


	//   ....[82]....
        /*0234*/ 	.word	0xffffffff


	//   ....[83]....
        /*0238*/ 	.word	0xffffffff


	//   ....[84]....
        /*023c*/ 	.word	0xffffffff


	//   ....[85]....
        /*0240*/ 	.word	0xffffffff


	//----- nvinfo : EIATTR_COOP_GROUP_INSTR_OFFSETS
	.align		4
.L_4839:
        /*0244*/ 	.byte	0x04, 0x28
        /*0246*/ 	.short	(.L_4841 - .L_4840)


	//   ....[0]....
.L_4840:
        /*0248*/ 	.word	0x00000150


	//   ....[1]....
        /*024c*/ 	.word	0x00000890


	//   ....[2]....
        /*0250*/ 	.word	0x000008c0


	//   ....[3]....
        /*0254*/ 	.word	0x00000940


	//   ....[4]....
        /*0258*/ 	.word	0x00000950


	//   ....[5]....
        /*025c*/ 	.word	0x000009a0


	//   ....[6]....
        /*0260*/ 	.word	0x000009b0


	//   ....[7]....
        /*0264*/ 	.word	0x00000a00


	//   ....[8]....
        /*0268*/ 	.word	0x00000a10


	//   ....[9]....
        /*026c*/ 	.word	0x00000a60


	//   ....[10]....
        /*0270*/ 	.word	0x00000a70


	//   ....[11]....
        /*0274*/ 	.word	0x00000b30


	//   ....[12]....
        /*0278*/ 	.word	0x00000b60


	//   ....[13]....
        /*027c*/ 	.word	0x00000be0


	//   ....[14]....
        /*0280*/ 	.word	0x00000bf0


	//   ....[15]....
        /*0284*/ 	.word	0x00000c40


	//   ....[16]....
        /*0288*/ 	.word	0x00000c50


	//   ....[17]....
        /*028c*/ 	.word	0x00000ca0


	//   ....[18]....
        /*0290*/ 	.word	0x00000cb0


	//   ....[19]....
        /*0294*/ 	.word	0x00000d20


	//   ....[20]....
        /*0298*/ 	.word	0x00000d40


	//   ....[21]....
        /*029c*/ 	.word	0x00000ed0


	//   ....[22]....
        /*02a0*/ 	.word	0x00000ee0


	//   ....[23]....
        /*02a4*/ 	.word	0x00000f30


	//   ....[24]....
        /*02a8*/ 	.word	0x00000f40


	//   ....[25]....
        /*02ac*/ 	.word	0x00000f90


	//   ....[26]....
        /*02b0*/ 	.word	0x00000fa0


	//   ....[27]....
        /*02b4*/ 	.word	0x00000ff0


	//   ....[28]....
        /*02b8*/ 	.word	0x00001000


	//   ....[29]....
        /*02bc*/ 	.word	0x00001050


	//   ....[30]....
        /*02c0*/ 	.word	0x00001060


	//   ....[31]....
        /*02c4*/ 	.word	0x00001450


	//   ....[32]....
        /*02c8*/ 	.word	0x00001460


	//   ....[33]....
        /*02cc*/ 	.word	0x000014b0


	//   ....[34]....
        /*02d0*/ 	.word	0x000014c0


	//   ....[35]....
        /*02d4*/ 	.word	0x00001510


	//   ....[36]....
        /*02d8*/ 	.word	0x00001520


	//   ....[37]....
        /*02dc*/ 	.word	0x00001570


	//   ....[38]....
        /*02e0*/ 	.word	0x00001580


	//   ....[39]....
        /*02e4*/ 	.word	0x000015d0


	//   ....[40]....
        /*02e8*/ 	.word	0x000015e0


	//   ....[41]....
        /*02ec*/ 	.word	0x00001670


	//   ....[42]....
        /*02f0*/ 	.word	0x00001680


	//   ....[43]....
        /*02f4*/ 	.word	0x000016d0


	//   ....[44]....
        /*02f8*/ 	.word	0x000016e0


	//   ....[45]....
        /*02fc*/ 	.word	0x00001730


	//   ....[46]....
        /*0300*/ 	.word	0x00001740


	//   ....[47]....
        /*0304*/ 	.word	0x00001790


	//   ....[48]....
        /*0308*/ 	.word	0x000017a0


	//   ....[49]....
        /*030c*/ 	.word	0x000017f0


	//   ....[50]....
        /*0310*/ 	.word	0x00001800


	//   ....[51]....
        /*0314*/ 	.word	0x000018b0


	//   ....[52]....
        /*0318*/ 	.word	0x000018c0


	//   ....[53]....
        /*031c*/ 	.word	0x00001910


	//   ....[54]....
        /*0320*/ 	.word	0x00001920


	//   ....[55]....
        /*0324*/ 	.word	0x00001970


	//   ....[56]....
        /*0328*/ 	.word	0x00001980


	//   ....[57]....
        /*032c*/ 	.word	0x000019d0


	//   ....[58]....
        /*0330*/ 	.word	0x000019e0


	//   ....[59]....
        /*0334*/ 	.word	0x00001a30


	//   ....[60]....
        /*0338*/ 	.word	0x00001a40


	//   ....[61]....
        /*033c*/ 	.word	0x00001ae0


	//   ....[62]....
        /*0340*/ 	.word	0x00001af0


	//   ....[63]....
        /*0344*/ 	.word	0x00001b40


	//   ....[64]....
        /*0348*/ 	.word	0x00001b50


	//   ....[65]....
        /*034c*/ 	.word	0x00001ba0


	//   ....[66]....
        /*0350*/ 	.word	0x00001bb0


	//   ....[67]....
        /*0354*/ 	.word	0x00001c10


	//   ....[68]....
        /*0358*/ 	.word	0x00001c20


	//   ....[69]....
        /*035c*/ 	.word	0x00001c90


	//   ....[70]....
        /*0360*/ 	.word	0x00001cc0


	//   ....[71]....
        /*0364*/ 	.word	0x00001ef0


	//   ....[72]....
        /*0368*/ 	.word	0x00001f00


	//   ....[73]....
        /*036c*/ 	.word	0x00001f50


	//   ....[74]....
        /*0370*/ 	.word	0x00001f60


	//   ....[75]....
        /*0374*/ 	.word	0x00001fb0


	//   ....[76]....
        /*0378*/ 	.word	0x00001fc0


	//   ....[77]....
        /*037c*/ 	.word	0x00002010


	//   ....[78]....
        /*0380*/ 	.word	0x00002020


	//   ....[79]....
        /*0384*/ 	.word	0x00002070


	//   ....[80]....
        /*0388*/ 	.word	0x00002080


	//   ....[81]....
        /*038c*/ 	.word	0x00002290


	//   ....[82]....
        /*0390*/ 	.word	0x000022d0


	//   ....[83]....
        /*0394*/ 	.word	0x00002300


	//   ....[84]....
        /*0398*/ 	.word	0x00002330


	//   ....[85]....
        /*039c*/ 	.word	0x00002350


	//----- nvinfo : EIATTR_EXIT_INSTR_OFFSETS
	.align		4
.L_4841:
        /*03a0*/ 	.byte	0x04, 0x1c
        /*03a2*/ 	.short	(.L_4843 - .L_4842)


	//   ....[0]....
.L_4842:
        /*03a4*/ 	.word	0x00001260


	//   ....[1]....
        /*03a8*/ 	.word	0x000024d0


	//   ....[2]....
        /*03ac*/ 	.word	0x000025a0


	//----- nvinfo : EIATTR_CRS_STACK_SIZE
	.align		4
.L_4843:
        /*03b0*/ 	.byte	0x04, 0x1e
        /*03b2*/ 	.short	(.L_4845 - .L_4844)
.L_4844:
        /*03b4*/ 	.word	0x00000000
.L_4845:


//--------------------- .nv.info._ZN4vllm3moe44grouped_topk_fused_small_expert_count_kernelIffiLNS0_11ScoringFuncE1ELi512ELb0ELi22EEEvPT_PfPT1_PKT0_llllllbd --------------------------
	.section	.nv.info._ZN4vllm3moe44grouped_topk_fused_small_expert_count_kernelIffiLNS0_11ScoringFuncE1ELi512ELb0ELi22EEEvPT_PfPT1_PKT0_llllllbd,"",@"SHT_CUDA_INFO"
	.sectionflags	@""
	.align	4


	//----- nvinfo : EIATTR_CUDA_API_VERSION
	.align		4
        /*0000*/ 	.byte	0x04, 0x37
        /*0002*/ 	.short	(.L_4847 - .L_4846)
.L_4846:
        /*0004*/ 	.word	0x00000082


	//----- nvinfo : EIATTR_SW2861232_WAR
	.align		4
.L_4847:
        /*0008*/ 	.byte	0x01, 0x35
	.zero		2


	//----- nvinfo : EIATTR_PARAM_CBANK
	.align		4
        /*000c*/ 	.byte	0x04, 0x0a
        /*000e*/ 	.short	(.L_4849 - .L_4848)
	.align		4
.L_4848:
        /*0010*/ 	.word	index@(.nv.constant0._ZN4vllm3moe44grouped_topk_fused_small_expert_count_kernelIffiLNS0_11ScoringFuncE1ELi512ELb0ELi22EEEvPT_PfPT1_PKT0_llllllbd)
        /*0014*/ 	.short	0x0160
        /*0016*/ 	.short	0x0060


	//----- nvinfo : EIATTR_CBANK_PARAM_SIZE
	.align		4
.L_4849:
        /*0018*/ 	.byte	0x03, 0x19
        /*001a*/ 	.short	0x0060


	//----- nvinfo : EIATTR_KPARAM_INFO
	.align		4
        /*001c*/ 	.byte	0x04, 0x17
        /*001e*/ 	.short	(.L_4851 - .L_4850)
.L_4850:
        /*0020*/ 	.word	0x00000000
        /*0024*/ 	.short	0x000b
        /*0026*/ 	.short	0x0058
        /*0028*/ 	.byte	0x00, 0xf0, 0x21, 0x00


	//----- nvinfo : EIATTR_KPARAM_INFO
	.align		4
.L_4851:
        /*002c*/ 	.byte	0x04, 0x17
        /*002e*/ 	.short	(.L_4853 - .L_4852)
.L_4852:
        /*0030*/ 	.word	0x00000000
        /*0034*/ 	.short	0x000a
        /*0036*/ 	.short	0x0050
        /*0038*/ 	.byte	0x00, 0xf0, 0x05, 0x00


	//----- nvinfo : EIATTR_KPARAM_INFO
	.align		4
.L_4853:
        /*003c*/ 	.byte	0x04, 0x17
        /*003e*/ 	.short	(.L_4855 - .L_4854)
.L_4854:
        /*0040*/ 	.word	0x00000000
        /*0044*/ 	.short	0x0009
        /*0046*/ 	.short	0x0048
        /*0048*/ 	.byte	0x00, 0xf0, 0x21, 0x00


	//----- nvinfo : EIATTR_KPARAM_INFO
	.align		4
.L_4855:
        /*004c*/ 	.byte	0x04, 0x17
        /*004e*/ 	.short	(.L_4857 - .L_4856)
.L_4856:
        /*0050*/ 	.word	0x00000000
        /*0054*/ 	.short	0x0008
        /*0056*/ 	.short	0x0040
        /*0058*/ 	.byte	0x00, 0xf0, 0x21, 0x00


	//----- nvinfo : EIATTR_KPARAM_INFO
	.align		4
.L_4857:
        /*005c*/ 	.byte	0x04, 0x17
        /*005e*/ 	.short	(.L_4859 - .L_4858)
.L_4858:
        /*0060*/ 	.word	0x00000000
        /*0064*/ 	.short	0x0007
        /*0066*/ 	.short	0x0038
        /*0068*/ 	.byte	0x00, 0xf0, 0x21, 0x00


	//----- nvinfo : EIATTR_KPARAM_INFO
	.align		4
.L_4859:
        /*006c*/ 	.byte	0x04, 0x17
        /*006e*/ 	.short	(.L_4861 - .L_4860)
.L_4860:
        /*0070*/ 	.word	0x00000000
        /*0074*/ 	.short	0x0006
        /*0076*/ 	.short	0x0030
        /*0078*/ 	.byte	0x00, 0xf0, 0x21, 0x00


	//----- nvinfo : EIATTR_KPARAM_INFO
	.align		4
.L_4861:
        /*007c*/ 	.byte	0x04, 0x17
        /*007e*/ 	.short	(.L_4863 - .L_4862)
.L_4862:
        /*0080*/ 	.word	0x00000000
        /*0084*/ 	.short	0x0005
        /*0086*/ 	.short	0x0028
        /*0088*/ 	.byte	0x00, 0xf0, 0x21, 0x00


	//----- nvinfo : EIATTR_KPARAM_INFO
	.align		4
.L_4863:
        /*008c*/ 	.byte	0x04, 0x17
        /*008e*/ 	.short	(.L_4865 - .L_4864)
.L_4864:
        /*0090*/ 	.word	0x00000000
        /*0094*/ 	.short	0x0004
        /*0096*/ 	.short	0x0020
        /*0098*/ 	.byte	0x00, 0xf0, 0x21, 0x00


	//----- nvinfo : EIATTR_KPARAM_INFO
	.align		4
.L_4865:
        /*009c*/ 	.byte	0x04, 0x17
        /*009e*/ 	.short	(.L_4867 - .L_4866)
.L_4866:
        /*00a0*/ 	.word	0x00000000
        /*00a4*/ 	.short	0x0003
        /*00a6*/ 	.short	0x0018
        /*00a8*/ 	.byte	0x00, 0xf0, 0x21, 0x00


	//----- nvinfo : EIATTR_KPARAM_INFO
	.align		4
.L_4867:
        /*00ac*/ 	.byte	0x04, 0x17
        /*00ae*/ 	.short	(.L_4869 - .L_4868)
.L_4868:
        /*00b0*/ 	.word	0x00000000
        /*00b4*/ 	.short	0x0002
        /*00b6*/ 	.short	0x0010
        /*00b8*/ 	.byte	0x00, 0xf0, 0x21, 0x00


	//----- nvinfo : EIATTR_KPARAM_INFO
	.align		4
.L_4869:
        /*00bc*/ 	.byte	0x04, 0x17
        /*00be*/ 	.short	(.L_4871 - .L_4870)
.L_4870:
        /*00c0*/ 	.word	0x00000000
        /*00c4*/ 	.short	0x0001
        /*00c6*/ 	.short	0x0008
        /*00c8*/ 	.byte	0x00, 0xf0, 0x21, 0x00


	//----- nvinfo : EIATTR_KPARAM_INFO
	.align		4
.L_4871:
        /*00cc*/ 	.byte	0x04, 0x17
        /*00ce*/ 	.short	(.L_4873 - .L_4872)
.L_4872:
        /*00d0*/ 	.word	0x00000000
        /*00d4*/ 	.short	0x0000
        /*00d6*/ 	.short	0x0000
        /*00d8*/ 	.byte	0x00, 0xf0, 0x21, 0x00


	//----- nvinfo : EIATTR_MAXREG_COUNT
	.align		4
.L_4873:
        /*00dc*/ 	.byte	0x03, 0x1b
        /*00de*/ 	.short	0x00ff


	//----- nvinfo : EIATTR_NUM_BARRIERS
	.align		4
        /*00e0*/ 	.byte	0x02, 0x4c
        /*00e2*/ 	.byte	0x01
	.zero		1


	//----- nvinfo : EIATTR_MERCURY_ISA_VERSION
	.align		4
        /*00e4*/ 	.byte	0x03, 0x5f
        /*00e6*/ 	.short	0x0000


	//----- nvinfo : EIATTR_COOP_GROUP_MASK_REGIDS
	.align		4
        /*00e8*/ 	.byte	0x04, 0x29
        /*00ea*/ 	.short	(.L_4875 - .L_4874)


	//   ....[0]....
.L_4874:
        /*00ec*/ 	.word	0xffffffff


	//   ....[1]....
        /*00f0*/ 	.word	0xffffffff


	//   ....[2]....
        /*00f4*/ 	.word	0xffffffff


	//   ....[3]....
        /*00f8*/ 	.word	0xffffffff


	//   ....[4]....
        /*00fc*/ 	.word	0xffffffff


	//   ....[5]....
        /*0100*/ 	.word	0xffffffff


	//   ....[6]....
        /*0104*/ 	.word	0xffffffff


	//   ....[7]....
        /*0108*/ 	.word	0xffffffff


	//   ....[8]....
        /*010c*/ 	.word	0xffffffff


	//   ....[9]....
        /*0110*/ 	.word	0xffffffff


	//   ....[10]....
        /*0114*/ 	.word	0xffffffff


	//   ....[11]....
        /*0118*/ 	.word	0xffffffff


	//   ....[12]....
        /*011c*/ 	.word	0xffffffff


	//   ....[13]....
        /*0120*/ 	.word	0xffffffff


	//   ....[14]....
        /*0124*/ 	.word	0xffffffff


	//   ....[15]....
        /*0128*/ 	.word	0xffffffff


	//   ....[16]....
        /*012c*/ 	.word	0xffffffff


	//   ....[17]....
        /*0130*/ 	.word	0xffffffff


	//   ....[18]....
        /*0134*/ 	.word	0xffffffff


	//   ....[19]....
        /*0138*/ 	.word	0xffffffff


	//   ....[20]....
        /*013c*/ 	.word	0xffffffff


	//   ....[21]....
        /*0140*/ 	.word	0xffffffff


	//   ....[22]....
        /*0144*/ 	.word	0xffffffff


	//   ....[23]....
        /*0148*/ 	.word	0xffffffff


	//   ....[24]....
        /*014c*/ 	.word	0xffffffff


	//   ....[25]....
        /*0150*/ 	.word	0xffffffff


	//   ....[26]....
        /*0154*/ 	.word	0xffffffff


	//   ....[27]....
        /*0158*/ 	.word	0xffffffff


	//   ....[28]....
        /*015c*/ 	.word	0xffffffff


	//   ....[29]....
        /*0160*/ 	.word	0xffffffff


	//   ....[30]....
        /*0164*/ 	.word	0xffffffff


	//   ....[31]....
        /*0168*/ 	.word	0xffffffff


	//   ....[32]....
        /*016c*/ 	.word	0xffffffff


	//   ....[33]....
        /*0170*/ 	.word	0xffffffff


	//   ....[34]....
        /*0174*/ 	.word	0xffffffff


	//   ....[35]....
        /*0178*/ 	.word	0xffffffff


	//   ....[36]....
        /*017c*/ 	.word	0xffffffff


	//   ....[37]....
        /*0180*/ 	.word	0xffffffff


	//   ....[38]....
        /*0184*/ 	.word	0xffffffff


	//   ....[39]....
        /*0188*/ 	.word	0xffffffff


	//   ....[40]....
        /*018c*/ 	.word	0xffffffff


	//   ....[41]....
        /*0190*/ 	.word	0xffffffff


	//   ....[42]....
        /*0194*/ 	.word	0xffffffff


	//   ....[43]....
        /*0198*/ 	.word	0xffffffff


	//   ....[44]....
        /*019c*/ 	.word	0xffffffff


	//   ....[45]....
        /*01a0*/ 	.word	0xffffffff


	//   ....[46]....
        /*01a4*/ 	.word	0xffffffff


	//   ....[47]....
        /*01a8*/ 	.word	0xffffffff


	//   ....[48]....
        /*01ac*/ 	.word	0xffffffff


	//   ....[49]....
        /*01b0*/ 	.word	0xffffffff


	//   ....[50]....
        /*01b4*/ 	.word	0xffffffff


	//   ....[51]....
        /*01b8*/ 	.word	0xffffffff


	//   ....[52]....
        /*01bc*/ 	.word	0xffffffff


	//   ....[53]....
        /*01c0*/ 	.word	0xffffffff


	//   ....[54]....
        /*01c4*/ 	.word	0xffffffff


	//   ....[55]....
        /*01c8*/ 	.word	0xffffffff


	//   ....[56]....
        /*01cc*/ 	.word	0xffffffff


	//   ....[57]....
        /*01d0*/ 	.word	0xffffffff


	//   ....[58]....
        /*01d4*/ 	.word	0xffffffff


	//   ....[59]....
        /*01d8*/ 	.word	0xffffffff


	//   ....[60]....
        /*01dc*/ 	.word	0xffffffff


	//   ....[61]....
        /*01e0*/ 	.word	0xffffffff


	//   ....[62]....
        /*01e4*/ 	.word	0xffffffff


	//   ....[63]....
        /*01e8*/ 	.word	0xffffffff


	//   ....[64]....
        /*01ec*/ 	.word	0xffffffff


	//   ....[65]....
        /*01f0*/ 	.word	0xffffffff


	//----- nvinfo : EIATTR_COOP_GROUP_INSTR_OFFSETS
	.align		4
.L_4875:
        /*01f4*/ 	.byte	0x04, 0x28
        /*01f6*/ 	.short	(.L_4877 - .L_4876)


	//   ....[0]....
.L_4876:
        /*01f8*/ 	.word	0x00000150


	//   ....[1]....
        /*01fc*/ 	.word	0x000008c0


	//   ....[2]....
        /*0200*/ 	.word	0x000008f0


	//   ....[3]....
        /*0204*/ 	.word	0x00000970


	//   ....[4]....
        /*0208*/ 	.word	0x00000980


	//   ....[5]....
        /*020c*/ 	.word	0x000009d0


	//   ....[6]....
        /*0210*/ 	.word	0x000009e0


	//   ....[7]....
        /*0214*/ 	.word	0x00000a30


	//   ....[8]....
        /*0218*/ 	.word	0x00000a40


	//   ....[9]....
        /*021c*/ 	.word	0x00000a90


	//   ....[10]....
        /*0220*/ 	.word	0x00000aa0


	//   ....[11]....
        /*0224*/ 	.word	0x00000b60


	//   ....[12]....
        /*0228*/ 	.word	0x00000b90


	//   ....[13]....
        /*022c*/ 	.word	0x00000c10


	//   ....[14]....
        /*0230*/ 	.word	0x00000c20


	//   ....[15]....
        /*0234*/ 	.word	0x00000c70


	//   ....[16]....
        /*0238*/ 	.word	0x00000c80


	//   ....[17]....
        /*023c*/ 	.word	0x00000cd0


	//   ....[18]....
        /*0240*/ 	.word	0x00000ce0


	//   ....[19]....
        /*0244*/ 	.word	0x00000d50


	//   ....[20]....
        /*0248*/ 	.word	0x00000d80


	//   ....[21]....
        /*024c*/ 	.word	0x00000f00


	//   ....[22]....
        /*0250*/ 	.word	0x00000f10


	//   ....[23]....
        /*0254*/ 	.word	0x00000f60


	//   ....[24]....
        /*0258*/ 	.word	0x00000f70


	//   ....[25]....
        /*025c*/ 	.word	0x00000fc0


	//   ....[26]....
        /*0260*/ 	.word	0x00000fd0


	//   ....[27]....
        /*0264*/ 	.word	0x00001020


	//   ....[28]....
        /*0268*/ 	.word	0x00001030


	//   ....[29]....
        /*026c*/ 	.word	0x00001080


	//   ....[30]....
        /*0270*/ 	.word	0x00001090


	//   ....[31]....
        /*0274*/ 	.word	0x00001790


	//   ....[32]....
        /*0278*/ 	.word	0x000017b0


	//   ....[33]....
        /*027c*/ 	.word	0x00001800


	//   ....[34]....
        /*0280*/ 	.word	0x00001810


	//   ....[35]....
        /*0284*/ 	.word	0x00001860


	//   ....[36]....
        /*0288*/ 	.word	0x00001870


	//   ....[37]....
        /*028c*/ 	.word	0x000018c0


	//   ....[38]....
        /*0290*/ 	.word	0x000018d0


	//   ....[39]....
        /*0294*/ 	.word	0x00001930


	//   ....[40]....
        /*0298*/ 	.word	0x00001950


	//   ....[41]....
        /*029c*/ 	.word	0x00001a10


	//   ....[42]....
        /*02a0*/ 	.word	0x00001a30


	//   ....[43]....
        /*02a4*/ 	.word	0x00001a80


	//   ....[44]....
        /*02a8*/ 	.word	0x00001a90


	//   ....[45]....
        /*02ac*/ 	.word	0x00001ae0


	//   ....[46]....
        /*02b0*/ 	.word	0x00001af0


	//   ....[47]....
        /*02b4*/ 	.word	0x00001b60


	//   ....[48]....
        /*02b8*/ 	.word	0x00001b70


	//   ....[49]....
        /*02bc*/ 	.word	0x00001be0


	//   ....[50]....
        /*02c0*/ 	.word	0x00001c00


	//   ....[51]....
        /*02c4*/ 	.word	0x00001d70


	//   ....[52]....
        /*02c8*/ 	.word	0x00001d80


	//   ....[53]....
        /*02cc*/ 	.word	0x00001dd0


	//   ....[54]....
        /*02d0*/ 	.word	0x00001de0


	//   ....[55]....
        /*02d4*/ 	.word	0x00001e30


	//   ....[56]....
        /*02d8*/ 	.word	0x00001e40


	//   ....[57]....
        /*02dc*/ 	.word	0x00001e90


	//   ....[58]....
        /*02e0*/ 	.word	0x00001ea0


	//   ....[59]....
        /*02e4*/ 	.word	0x00001ef0


	//   ....[60]....
        /*02e8*/ 	.word	0x00001f00


	//   ....[61]....
        /*02ec*/ 	.word	0x000020b0


	//   ....[62]....
        /*02f0*/ 	.word	0x000020f0


	//   ....[63]....
        /*02f4*/ 	.word	0x00002110


	//   ....[64]....
        /*02f8*/ 	.word	0x00002130


	//   ....[65]....
        /*02fc*/ 	.word	0x00002160


	//----- nvinfo : EIATTR_EXIT_INSTR_OFFSETS
	.align		4
.L_4877:
        /*0300*/ 	.byte	0x04, 0x1c
        /*0302*/ 	.short	(.L_4879 - .L_4878)


	//   ....[0]....
.L_4878:
        /*0304*/ 	.word	0x000012d0


	//   ....[1]....
        /*0308*/ 	.word	0x000022f0


	//   ....[2]....
        /*030c*/ 	.word	0x000023d0


	//----- nvinfo : EIATTR_CRS_STACK_SIZE
	.align		4
.L_4879:
        /*0310*/ 	.byte	0x04, 0x1e
        /*0312*/ 	.short	(.L_4881 - .L_4880)
.L_4880:
        /*0314*/ 	.word	0x00000000
.L_4881:


//--------------------- .nv.info._ZN4vllm3moe44grouped_topk_fused_small_expert_count_kernelIffiLNS0_11ScoringFuncE1ELi256ELb1ELi8EEEvPT_PfPT1_PKT0_llllllbd --------------------------
	.section	.nv.info._ZN4vllm3moe44grouped_topk_fused_small_expert_count_kernelIffiLNS0_11ScoringFuncE1ELi256ELb1ELi8EEEvPT_PfPT1_PKT0_llllllbd,"",@"SHT_CUDA_INFO"
	.sectionflags	@""
	.align	4


	//----- nvinfo : EIATTR_CUDA_API_VERSION
	.align		4
        /*0000*/ 	.byte	0x04, 0x37
        /*0002*/ 	.short	(.L_4883 - .L_4882)
.L_4882:
        /*0004*/ 	.word	0x00000082


	//----- nvinfo : EIATTR_SW2861232_WAR
	.align		4
.L_4883:
        /*0008*/ 	.byte	0x01, 0x35
	.zero		2


	//----- nvinfo : EIATTR_PARAM_CBANK
	.align		4
        /*000c*/ 	.byte	0x04, 0x0a
        /*000e*/ 	.short	(.L_4885 - .L_4884)
	.align		4
.L_4884:
        /*0010*/ 	.word	index@(.nv.constant0._ZN4vllm3moe44grouped_topk_fused_small_expert_count_kernelIffiLNS0_11ScoringFuncE1ELi256ELb1ELi8EEEvPT_PfPT1_PKT0_llllllbd)
        /*0014*/ 	.short	0x0160
        /*0016*/ 	.short	0x0060


	//----- nvinfo : EIATTR_CBANK_PARAM_SIZE
	.align		4
.L_4885:
        /*0018*/ 	.byte	0x03, 0x19
        /*001a*/ 	.short	0x0060


	//----- nvinfo : EIATTR_KPARAM_INFO
	.align		4
        /*001c*/ 	.byte	0x04, 0x17
        /*001e*/ 	.short	(.L_4887 - .L_4886)
.L_4886:
        /*0020*/ 	.word	0x00000000
        /*0024*/ 	.short	0x000b
        /*0026*/ 	.short	0x0058
        /*0028*/ 	.byte	0x00, 0xf0, 0x21, 0x00


	//----- nvinfo : EIATTR_KPARAM_INFO
	.align		4
.L_4887:
        /*002c*/ 	.byte	0x04, 0x17
        /*002e*/ 	.short	(.L_4889 - .L_4888)
.L_4888:
        /*0030*/ 	.word	0x00000000
        /*0034*/ 	.short	0x000a
        /*0036*/ 	.short	0x0050
        /*0038*/ 	.byte	0x00, 0xf0, 0x05, 0x00


	//----- nvinfo : EIATTR_KPARAM_INFO
	.align		4
.L_4889:
        /*003c*/ 	.byte	0x04, 0x17
        /*003e*/ 	.short	(.L_4891 - .L_4890)
.L_4890:
        /*0040*/ 	.word	0x00000000
        /*0044*/ 	.short	0x0009
        /*0046*/ 	.short	0x0048
        /*0048*/ 	.byte	0x00, 0xf0, 0x21, 0x00


	//----- nvinfo : EIATTR_KPARAM_INFO
	.align		4
.L_4891:
        /*004c*/ 	.byte	0x04, 0x17
        /*004e*/ 	.short	(.L_4893 - .L_4892)
.L_4892:
        /*0050*/ 	.word	0x00000000
        /*0054*/ 	.short	0x0008
        /*0056*/ 	.short	0x0040
        /*0058*/ 	.byte	0x00, 0xf0, 0x21, 0x00


	//----- nvinfo : EIATTR_KPARAM_INFO
	.align		4
.L_4893:
        /*005c*/ 	.byte	0x04, 0x17
        /*005e*/ 	.short	(.L_4895 - .L_4894)
.L_4894:
        /*0060*/ 	.word	0x00000000
        /*0064*/ 	.short	0x0007
        /*0066*/ 	.short	0x0038
        /*0068*/ 	.byte	0x00, 0xf0, 0x21, 0x00


	//----- nvinfo : EIATTR_KPARAM_INFO
	.align		4
.L_4895:
        /*006c*/ 	.byte	0x04, 0x17
        /*006e*/ 	.short	(.L_4897 - .L_4896)
.L_4896:
        /*0070*/ 	.word	0x00000000
        /*0074*/ 	.short	0x0006
        /*0076*/ 	.short	0x0030
        /*0078*/ 	.byte	0x00, 0xf0, 0x21, 0x00


	//----- nvinfo : EIATTR_KPARAM_INFO
	.align		4
.L_4897:
        /*007c*/ 	.byte	0x04, 0x17
        /*007e*/ 	.short	(.L_4899 - .L_4898)
.L_4898:
        /*0080*/ 	.word	0x00000000
        /*0084*/ 	.short	0x0005
        /*0086*/ 	.short	0x0028
        /*0088*/ 	.byte	0x00, 0xf0, 0x21, 0x00


	//----- nvinfo : EIATTR_KPARAM_INFO
	.align		4
.L_4899:
        /*008c*/ 	.byte	0x04, 0x17
        /*008e*/ 	.short	(.L_4901 - .L_4900)
.L_4900:
        /*0090*/ 	.word	0x00000000
        /*0094*/ 	.short	0x0004
        /*0096*/ 	.short	0x0020
        /*0098*/ 	.byte	0x00, 0xf0, 0x21, 0x00


	//----- nvinfo : EIATTR_KPARAM_INFO
	.align		4
.L_4901:
        /*009c*/ 	.byte	0x04, 0x17
        /*009e*/ 	.short	(.L_4903 - .L_4902)
.L_4902:
        /*00a0*/ 	.word	0x00000000
        /*00a4*/ 	.short	0x0003
        /*00a6*/ 	.short	0x0018
        /*00a8*/ 	.byte	0x00, 0xf0, 0x21, 0x00


	//----- nvinfo : EIATTR_KPARAM_INFO
	.align		4
.L_4903:
        /*00ac*/ 	.byte	0x04, 0x17
        /*00ae*/ 	.short	(.L_4905 - .L_4904)
.L_4904:
        /*00b0*/ 	.word	0x00000000
        /*00b4*/ 	.short	0x0002
        /*00b6*/ 	.short	0x0010
        /*00b8*/ 	.byte	0x00, 0xf0, 0x21, 0x00


	//----- nvinfo : EIATTR_KPARAM_INFO
	.align		4
.L_4905:
        /*00bc*/ 	.byte	0x04, 0x17
        /*00be*/ 	.short	(.L_4907 - .L_4906)
.L_4906:
        /*00c0*/ 	.word	0x00000000
        /*00c4*/ 	.short	0x0001
        /*00c6*/ 	.short	0x0008
        /*00c8*/ 	.byte	0x00, 0xf0, 0x21, 0x00


	//----- nvinfo : EIATTR_KPARAM_INFO
	.align		4
.L_4907:
        /*00cc*/ 	.byte	0x04, 0x17
        /*00ce*/ 	.short	(.L_4909 - .L_4908)
.L_4908:
        /*00d0*/ 	.word	0x00000000
        /*00d4*/ 	.short	0x0000
        /*00d6*/ 	.short	0x0000
        /*00d8*/ 	.byte	0x00, 0xf0, 0x21, 0x00


	//----- nvinfo : EIATTR_MAXREG_COUNT
	.align		4
.L_4909:
        /*00dc*/ 	.byte	0x03, 0x1b
        /*00de*/ 	.short	0x00ff


	//----- nvinfo : EIATTR_NUM_BARRIERS
	.align		4
        /*00e0*/ 	.byte	0x02, 0x4c
        /*00e2*/ 	.byte	0x01
	.zero		1


	//----- nvinfo : EIATTR_MERCURY_ISA_VERSION
	.align		4
        /*00e4*/ 	.byte	0x03, 0x5f
        /*00e6*/ 	.short	0x0000


	//----- nvinfo : EIATTR_COOP_GROUP_MASK_REGIDS
	.align		4
        /*00e8*/ 	.byte	0x04, 0x29
        /*00ea*/ 	.short	(.L_4911 - .L_4910)


	//   ....[0]....
.L_4910:
        /*00ec*/ 	.word	0xffffffff


	//   ....[1]....
        /*00f0*/ 	.word	0xffffffff


	//   ....[2]....
        /*00f4*/ 	.word	0xffffffff


	//   ....[3]....
        /*00f8*/ 	.word	0xffffffff


	//   ....[4]....
        /*00fc*/ 	.word	0xffffffff


	//   ....[5]....
        /*0100*/ 	.word	0xffffffff


	//   ....[6]....
        /*0104*/ 	.word	0xffffffff


	//   ....[7]....
        /*0108*/ 	.word	0xffffffff


	//   ....[8]....
        /*010c*/ 	.word	0xffffffff


	//   ....[9]....
        /*0110*/ 	.word	0xffffffff


	//   ....[10]....
        /*0114*/ 	.word	0xffffffff


	//   ....[11]....
        /*0118*/ 	.word	0xffffffff


	//   ....[12]....
        /*011c*/ 	.word	0xffffffff


	//   ....[13]....
        /*0120*/ 	.word	0xffffffff


	//   ....[14]....
        /*0124*/ 	.word	0xffffffff


	//   ....[15]....
        /*0128*/ 	.word	0xffffffff


	//   ....[16]....
        /*012c*/ 	.word	0xffffffff


	//   ....[17]....
        /*0130*/ 	.word	0xffffffff


	//   ....[18]....
        /*0134*/ 	.word	0xffffffff


	//   ....[19]....
        /*0138*/ 	.word	0xffffffff


	//   ....[20]....
        /*013c*/ 	.word	0xffffffff


	//   ....[21]....
        /*0140*/ 	.word	0xffffffff


	//   ....[22]....
        /*0144*/ 	.word	0xffffffff


	//   ....[23]....
        /*0148*/ 	.word	0xffffffff


	//   ....[24]....
        /*014c*/ 	.word	0xffffffff


	//   ....[25]....
        /*0150*/ 	.word	0xffffffff


	//   ....[26]....
        /*0154*/ 	.word	0xffffffff


	//   ....[27]....
        /*0158*/ 	.word	0xffffffff


	//   ....[28]....
        /*015c*/ 	.word	0xffffffff


	//   ....[29]....
        /*0160*/ 	.word	0xffffffff


	//   ....[30]....
        /*0164*/ 	.word	0xffffffff


	//   ....[31]....
        /*0168*/ 	.word	0xffffffff


	//   ....[32]....
        /*016c*/ 	.word	0xffffffff


	//   ....[33]....
        /*0170*/ 	.word	0xffffffff


	//   ....[34]....
        /*0174*/ 	.word	0xffffffff


	//   ....[35]....
        /*0178*/ 	.word	0xffffffff


	//   ....[36]....
        /*017c*/ 	.word	0xffffffff


	//   ....[37]....
        /*0180*/ 	.word	0xffffffff


	//   ....[38]....
        /*0184*/ 	.word	0xffffffff


	//   ....[39]....
        /*0188*/ 	.word	0xffffffff


	//   ....[40]....
        /*018c*/ 	.word	0xffffffff


	//   ....[41]....
        /*0190*/ 	.word	0xffffffff


	//   ....[42]....
        /*0194*/ 	.word	0xffffffff


	//   ....[43]....
        /*0198*/ 	.word	0xffffffff


	//   ....[44]....
        /*019c*/ 	.word	0xffffffff


	//   ....[45]....
        /*01a0*/ 	.word	0xffffffff


	//   ....[46]....
        /*01a4*/ 	.word	0xffffffff


	//   ....[47]....
        /*01a8*/ 	.word	0xffffffff


	//   ....[48]....
        /*01ac*/ 	.word	0xffffffff


	//   ....[49]....
        /*01b0*/ 	.word	0xffffffff


	//   ....[50]....
        /*01b4*/ 	.word	0xffffffff


	//   ....[51]....
        /*01b8*/ 	.word	0xffffffff


	//   ....[52]....
        /*01bc*/ 	.word	0xffffffff


	//   ....[53]....
        /*01c0*/ 	.word	0xffffffff


	//   ....[54]....
        /*01c4*/ 	.word	0xffffffff


	//   ....[55]....
        /*01c8*/ 	.word	0xffffffff


	//   ....[56]....
        /*01cc*/ 	.word	0xffffffff


	//   ....[57]....
        /*01d0*/ 	.word	0xffffffff


	//   ....[58]....
        /*01d4*/ 	.word	0xffffffff


	//   ....[59]....
        /*01d8*/ 	.word	0xffffffff


	//   ....[60]....
        /*01dc*/ 	.word	0xffffffff


	//   ....[61]....
        /*01e0*/ 	.word	0xffffffff


	//   ....[62]....
        /*01e4*/ 	.word	0xffffffff


	//   ....[63]....
        /*01e8*/ 	.word	0xffffffff


	//   ....[64]....
        /*01ec*/ 	.word	0xffffffff


	//   ....[65]....
        /*01f0*/ 	.word	0xffffffff


	//   ....[66]....
        /*01f4*/ 	.word	0xffffffff


	//   ....[67]....
        /*01f8*/ 	.word	0xffffffff


	//   ....[68]....
        /*01fc*/ 	.word	0xffffffff


	//   ....[69]....
        /*0200*/ 	.word	0xffffffff


	//   ....[70]....
        /*0204*/ 	.word	0xffffffff


	//   ....[71]....
        /*0208*/ 	.word	0xffffffff


	//   ....[72]....
        /*020c*/ 	.word	0xffffffff


	//   ....[73]....
        /*0210*/ 	.word	0xffffffff


	//   ....[74]....
        /*0214*/ 	.word	0xffffffff


	//   ....[75]....
        /*0218*/ 	.word	0xffffffff


	//   ....[76]....
        /*021c*/ 	.word	0xffffffff


	//   ....[77]....
        /*0220*/ 	.word	0xffffffff


	//   ....[78]....
        /*0224*/ 	.word	0xffffffff


	//   ....[79]....
        /*0228*/ 	.word	0xffffffff


	//   ....[80]....
        /*022c*/ 	.word	0xffffffff


	//   ....[81]....
        /*0230*/ 	.word	0xffffffff


	//   ....[82]....
        /*0234*/ 	.word	0xffffffff


	//   ....[83]....
        /*0238*/ 	.word	0xffffffff


	//   ....[84]....
        /*023c*/ 	.word	0xffffffff


	//   ....[85]....
        /*0240*/ 	.word	0xffffffff


	//   ....[86]....
        /*0244*/ 	.word	0xffffffff


	//   ....[87]....
        /*0248*/ 	.word	0xffffffff


	//   ....[88]....
        /*024c*/ 	.word	0xffffffff


	//   ....[89]....
        /*0250*/ 	.word	0xffffffff


	//   ....[90]....
        /*0254*/ 	.word	0xffffffff


	//   ....[91]....
        /*0258*/ 	.word	0xffffffff


	//----- nvinfo : EIATTR_COOP_GROUP_INSTR_OFFSETS
	.align		4
.L_4911:
        /*025c*/ 	.byte	0x04, 0x28
        /*025e*/ 	.short	(.L_4913 - .L_4912)


	//   ....[0]....
.L_4912:
        /*0260*/ 	.word	0x00000040


	//   ....[1]....
        /*0264*/ 	.word	0x00000270


	//   ....[2]....
        /*0268*/ 	.word	0x00000290


	//   ....[3]....
        /*026c*/ 	.word	0x000002e0


	//   ....[4]....
        /*0270*/ 	.word	0x000002f0


	//   ....[5]....
        /*0274*/ 	.word	0x00000340


	//   ....[6]....
        /*0278*/ 	.word	0x00000350


	//   ....[7]....
        /*027c*/ 	.word	0x000003a0


	//   ....[8]....
        /*0280*/ 	.word	0x000003b0


	//   ....[9]....
        /*0284*/ 	.word	0x00000400


	//   ....[10]....
        /*0288*/ 	.word	0x00000410


	//   ....[11]....
        /*028c*/ 	.word	0x00000490


	//   ....[12]....
        /*0290*/ 	.word	0x000004d0


	//   ....[13]....
        /*0294*/ 	.word	0x000004e0


	//   ....[14]....
        /*0298*/ 	.word	0x00000540


	//   ....[15]....
        /*029c*/ 	.word	0x00000550


	//   ....[16]....
        /*02a0*/ 	.word	0x000005d0


	//   ....[17]....
        /*02a4*/ 	.word	0x000005e0


	//   ....[18]....
        /*02a8*/ 	.word	0x00000630


	//   ....[19]....
        /*02ac*/ 	.word	0x00000640


	//   ....[20]....
        /*02b0*/ 	.word	0x000007d0


	//   ....[21]....
        /*02b4*/ 	.word	0x000007e0


	//   ....[22]....
        /*02b8*/ 	.word	0x00000830


	//   ....[23]....
        /*02bc*/ 	.word	0x00000840


	//   ....[24]....
        /*02c0*/ 	.word	0x00000890


	//   ....[25]....
        /*02c4*/ 	.word	0x000008a0


	//   ....[26]....
        /*02c8*/ 	.word	0x000008f0


	//   ....[27]....
        /*02cc*/ 	.word	0x00000900


	//   ....[28]....
        /*02d0*/ 	.word	0x00000960


	//   ....[29]....
        /*02d4*/ 	.word	0x00000970


	//   ....[30]....
        /*02d8*/ 	.word	0x00000a00


	//   ....[31]....
        /*02dc*/ 	.word	0x00000a40


	//   ....[32]....
        /*02e0*/ 	.word	0x00000a50


	//   ....[33]....
        /*02e4*/ 	.word	0x00000aa0


	//   ....[34]....
        /*02e8*/ 	.word	0x00000ab0


	//   ....[35]....
        /*02ec*/ 	.word	0x00000b00


	//   ....[36]....
        /*02f0*/ 	.word	0x00000b10


	//   ....[37]....
        /*02f4*/ 	.word	0x00000b60


	//   ....[38]....
        /*02f8*/ 	.word	0x00000b70


	//   ....[39]....
        /*02fc*/ 	.word	0x00000c10


	//   ....[40]....
        /*0300*/ 	.word	0x00000c50


	//   ....[41]....
        /*0304*/ 	.word	0x00000c60


	//   ....[42]....
        /*0308*/ 	.word	0x00000cb0


	//   ....[43]....
        /*030c*/ 	.word	0x00000cc0


	//   ....[44]....
        /*0310*/ 	.word	0x00000d10


	//   ....[45]....
        /*0314*/ 	.word	0x00000d20


	//   ....[46]....
        /*0318*/ 	.word	0x00000d70


	//   ....[47]....
        /*031c*/ 	.word	0x00000d80


	//   ....[48]....
        /*0320*/ 	.word	0x00000e10


	//   ....[49]....
        /*0324*/ 	.word	0x00000e50


	//   ....[50]....
        /*0328*/ 	.word	0x00000e60


	//   ....[51]....
        /*032c*/ 	.word	0x00000eb0


	//   ....[52]....
        /*0330*/ 	.word	0x00000ec0


	//   ....[53]....
        /*0334*/ 	.word	0x00000f20


	//   ....[54]....
        /*0338*/ 	.word	0x00000f50


	//   ....[55]....
        /*033c*/ 	.word	0x00001000


	//   ....[56]....
        /*0340*/ 	.word	0x00001040


	//   ....[57]....
        /*0344*/ 	.word	0x00001630


	//   ....[58]....
        /*0348*/ 	.word	0x00001640


	//   ....[59]....
        /*034c*/ 	.word	0x00001690


	//   ....[60]....
        /*0350*/ 	.word	0x000016a0


	//   ....[61]....
        /*0354*/ 	.word	0x000016f0


	//   ....[62]....
        /*0358*/ 	.word	0x00001700


	//   ....[63]....
        /*035c*/ 	.word	0x00001760


	//   ....[64]....
        /*0360*/ 	.word	0x00001780


	//   ....[65]....
        /*0364*/ 	.word	0x000017e0


	//   ....[66]....
        /*0368*/ 	.word	0x00001810


	//   ....[67]....
        /*036c*/ 	.word	0x000018c0


	//   ....[68]....
        /*0370*/ 	.word	0x000018e0


	//   ....[69]....
        /*0374*/ 	.word	0x00001930


	//   ....[70]....
        /*0378*/ 	.word	0x00001940


	//   ....[71]....
        /*037c*/ 	.word	0x00001990


	//   ....[72]....
        /*0380*/ 	.word	0x000019a0


	//   ....[73]....
        /*0384*/ 	.word	0x00001a10


	//   ....[74]....
        /*0388*/ 	.word	0x00001a20


	//   ....[75]....
        /*038c*/ 	.word	0x00001a80


	//   ....[76]....
        /*0390*/ 	.word	0x00001a90


	//   ....[77]....
        /*0394*/ 	.word	0x00001be0


	//   ....[78]....
        /*0398*/ 	.word	0x00001bf0


	//   ....[79]....
        /*039c*/ 	.word	0x00001c40


	//   ....[80]....
        /*03a0*/ 	.word	0x00001c50


	//   ....[81]....
        /*03a4*/ 	.word	0x00001ca0


	//   ....[82]....
        /*03a8*/ 	.word	0x00001cb0


	//   ....[83]....
        /*03ac*/ 	.word	0x00001d00


	//   ....[84]....
        /*03b0*/ 	.word	0x00001d10


	//   ....[85]....
        /*03b4*/ 	.word	0x00001d60


	//   ....[86]....
        /*03b8*/ 	.word	0x00001d70


	//   ....[87]....
        /*03bc*/ 	.word	0x00001ed0


	//   ....[88]....
        /*03c0*/ 	.word	0x00001f10


	//   ....[89]....
        /*03c4*/ 	.word	0x00001f30


	//   ....[90]....
        /*03c8*/ 	.word	0x00001f50


	//   ....[91]....
        /*03cc*/ 	.word	0x00001f80


	//----- nvinfo : EIATTR_EXIT_INSTR_OFFSETS
	.align		4
.L_4913:
        /*03d0*/ 	.byte	0x04, 0x1c
        /*03d2*/ 	.short	(.L_4915 - .L_4914)


	//   ....[0]....
.L_4914:
        /*03d4*/ 	.word	0x00000080


	//   ....[1]....
        /*03d8*/ 	.word	0x00000720


	//   ....[2]....
        /*03dc*/ 	.word	0x00002110


	//   ....[3]....
        /*03e0*/ 	.word	0x000021f0


	//----- nvinfo : EIATTR_CRS_STACK_SIZE
	.align		4
.L_4915:
        /*03e4*/ 	.byte	0x04, 0x1e
        /*03e6*/ 	.short	(.L_4917 - .L_4916)
.L_4916:
        /*03e8*/ 	.word	0x00000000
.L_4917:


//--------------------- .nv.info._ZN3cub17CUB_300001_SM_8006detail11EmptyKernelIvEEvv --------------------------
	.section	.nv.info._ZN3cub17CUB_300001_SM_8006detail11EmptyKernelIvEEvv,"",@"SHT_CUDA_INFO"
	.sectionflags	@""
	.align	4


	//----- nvinfo : EIATTR_CUDA_API_VERSION
	.align		4
        /*0000*/ 	.byte	0x04, 0x37
        /*0002*/ 	.short	(.L_4919 - .L_4918)
.L_4918:
        /*0004*/ 	.word	0x00000082


	//----- nvinfo : EIATTR_SW2861232_WAR
	.align		4
.L_4919:
        /*0008*/ 	.byte	0x01, 0x35
	.zero		2


	//----- nvinfo : EIATTR_MAXREG_COUNT
	.align		4
        /*000c*/ 	.byte	0x03, 0x1b
        /*000e*/ 	.short	0x00ff


	//----- nvinfo : EIATTR_MERCURY_ISA_VERSION
	.align		4
        /*0010*/ 	.byte	0x03, 0x5f
        /*0012*/ 	.short	0x0000


	//----- nvinfo : EIATTR_EXIT_INSTR_OFFSETS
	.align		4
        /*0014*/ 	.byte	0x04, 0x1c
        /*0016*/ 	.short	(.L_4921 - .L_4920)


	//   ....[0]....
.L_4920:
        /*0018*/ 	.word	0x00000010
.L_4921:


//--------------------- .nv.callgraph             --------------------------
	.section	.nv.callgraph,"",@"SHT_CUDA_CALLGRAPH"
	.align	4
	.sectionentsize	8
	.align		4
        /*0000*/ 	.word	0x00000000
	.align		4
        /*0004*/ 	.word	0xffffffff
	.align		4
        /*0008*/ 	.word	0x00000000
	.align		4
        /*000c*/ 	.word	0xfffffffe
	.align		4
        /*0010*/ 	.word	0x00000000
	.align		4
        /*0014*/ 	.word	0xfffffffd
	.align		4
        /*0018*/ 	.word	0x00000000
	.align		4
        /*001c*/ 	.word	0xfffffffc


//--------------------- .nv.rel.action            --------------------------
	.section	.nv.rel.action,"",@"SHT_CUDA_RELOCINFO"
	.align	8
	.sectionentsize	8
        /*0000*/ 	.byte	0x73, 0x00, 0x00, 0x00, 0x00, 0x00, 0x00, 0x00, 0x00, 0x00, 0x00, 0x11, 0x25, 0x00, 0x05, 0x36


//--------------------- .nv.constant4             --------------------------
	.section	.nv.constant4,"a",@progbits
	.align	8
	.align		8
.nv.constant4:
        /*0000*/ 	.dword	_ZN54_INTERNAL_95194923_23_grouped_topk_kernels_cu_d08404144cuda3std3__456_GLOBAL__N__95194923_23_grouped_topk_kernels_cu_d08404146ignoreE
	.align		8
        /*0008*/ 	.dword	_ZN54_INTERNAL_95194923_23_grouped_topk_kernels_cu_d08404144cuda3std3__45__cpo5beginE
	.align		8
        /*0010*/ 	.dword	_ZN54_INTERNAL_95194923_23_grouped_topk_kernels_cu_d08404144cuda3std3__45__cpo3endE
	.align		8
        /*0018*/ 	.dword	_ZN54_INTERNAL_95194923_23_grouped_topk_kernels_cu_d08404144cuda3std3__45__cpo6cbeginE
	.align		8
        /*0020*/ 	.dword	_ZN54_INTERNAL_95194923_23_grouped_topk_kernels_cu_d08404144cuda3std3__45__cpo4cendE
	.align		8
        /*0028*/ 	.dword	_ZN54_INTERNAL_95194923_23_grouped_topk_kernels_cu_d08404144cuda3std3__45__cpo6rbeginE
	.align		8
        /*0030*/ 	.dword	_ZN54_INTERNAL_95194923_23_grouped_topk_kernels_cu_d08404144cuda3std3__45__cpo4rendE
	.align		8
        /*0038*/ 	.dword	_ZN54_INTERNAL_95194923_23_grouped_topk_kernels_cu_d08404144cuda3std3__45__cpo7crbeginE
	.align		8
        /*0040*/ 	.dword	_ZN54_INTERNAL_95194923_23_grouped_topk_kernels_cu_d08404144cuda3std3__45__cpo5crendE
	.align		8
        /*0048*/ 	.dword	_ZN54_INTERNAL_95194923_23_grouped_topk_kernels_cu_d08404144cuda3std3__419piecewise_constructE
	.align		8
        /*0050*/ 	.dword	_ZN54_INTERNAL_95194923_23_grouped_topk_kernels_cu_d08404144cuda3std3__48in_placeE
	.align		8
        /*0058*/ 	.dword	_ZN54_INTERNAL_95194923_23_grouped_topk_kernels_cu_d08404144cuda3std3__420unreachable_sentinelE
	.align		8
        /*0060*/ 	.dword	_ZN54_INTERNAL_95194923_23_grouped_topk_kernels_cu_d08404144cuda3std3__47nulloptE
	.align		8
        /*0068*/ 	.dword	_ZN54_INTERNAL_95194923_23_grouped_topk_kernels_cu_d08404144cuda3std3__48unexpectE
	.align		8
        /*0070*/ 	.dword	_ZN54_INTERNAL_95194923_23_grouped_topk_kernels_cu_d08404144cuda3std6ranges3__45__cpo4swapE
	.align		8
        /*0078*/ 	.dword	_ZN54_INTERNAL_95194923_23_grouped_topk_kernels_cu_d08404144cuda3std6ranges3__45__cpo9iter_moveE
	.align		8
        /*0080*/ 	.dword	_ZN54_INTERNAL_95194923_23_grouped_topk_kernels_cu_d08404144cuda3std6ranges3__45__cpo7advanceE
	.align		8
        /*0088*/ 	.dword	_ZN54_INTERNAL_95194923_23_grouped_topk_kernels_cu_d08404144cuda3std6ranges3__45__cpo5beginE
	.align		8
        /*0090*/ 	.dword	_ZN54_INTERNAL_95194923_23_grouped_topk_kernels_cu_d08404144cuda3std6ranges3__45__cpo3endE
	.align		8
        /*0098*/ 	.dword	_ZN54_INTERNAL_95194923_23_grouped_topk_kernels_cu_d08404144cuda3std6ranges3__45__cpo6cbeginE
	.align		8
        /*00a0*/ 	.dword	_ZN54_INTERNAL_95194923_23_grouped_topk_kernels_cu_d08404144cuda3std6ranges3__45__cpo4cendE
	.align		8
        /*00a8*/ 	.dword	_ZN54_INTERNAL_95194923_23_grouped_topk_kernels_cu_d08404144cuda3std6ranges3__45__cpo9iter_swapE
	.align		8
        /*00b0*/ 	.dword	_ZN54_INTERNAL_95194923_23_grouped_topk_kernels_cu_d08404144cuda3std6ranges3__45__cpo4nextE
	.align		8
        /*00b8*/ 	.dword	_ZN54_INTERNAL_95194923_23_grouped_topk_kernels_cu_d08404144cuda3std6ranges3__45__cpo4prevE
	.align		8
        /*00c0*/ 	.dword	_ZN54_INTERNAL_95194923_23_grouped_topk_kernels_cu_d08404144cuda3std6ranges3__45__cpo4dataE
	.align		8
        /*00c8*/ 	.dword	_ZN54_INTERNAL_95194923_23_grouped_topk_kernels_cu_d08404144cuda3std6ranges3__45__cpo5cdataE
	.align		8
        /*00d0*/ 	.dword	_ZN54_INTERNAL_95194923_23_grouped_topk_kernels_cu_d08404144cuda3std6ranges3__45__cpo4sizeE
	.align		8
        /*00d8*/ 	.dword	_ZN54_INTERNAL_95194923_23_grouped_topk_kernels_cu_d08404144cuda3std6ranges3__45__cpo5ssizeE
	.align		8
        /*00e0*/ 	.dword	_ZN54_INTERNAL_95194923_23_grouped_topk_kernels_cu_d08404144cuda3std6ranges3__45__cpo8distanceE
	.align		8
        /*00e8*/ 	.dword	_ZN54_INTERNAL_95194923_23_grouped_topk_kernels_cu_d08404146thrust23THRUST_300001_SM_800_NS6system6detail10sequential3seqE
	.align		8
        /*00f0*/ 	.dword	_ZN54_INTERNAL_95194923_23_grouped_topk_kernels_cu_d08404146thrust23THRUST_300001_SM_800_NS12placeholders2_1E
	.align		8
        /*00f8*/ 	.dword	_ZN54_INTERNAL_95194923_23_grouped_topk_kernels_cu_d08404146thrust23THRUST_300001_SM_800_NS12placeholders2_2E
	.align		8
        /*0100*/ 	.dword	_ZN54_INTERNAL_95194923_23_grouped_topk_kernels_cu_d08404146thrust23THRUST_300001_SM_800_NS12placeholders2_3E
	.align		8
        /*0108*/ 	.dword	_ZN54_INTERNAL_95194923_23_grouped_topk_kernels_cu_d08404146thrust23THRUST_300001_SM_800_NS12placeholders2_4E
	.align		8
        /*0110*/ 	.dword	_ZN54_INTERNAL_95194923_23_grouped_topk_kernels_cu_d08404146thrust23THRUST_300001_SM_800_NS12placeholders2_5E
	.align		8
        /*0118*/ 	.dword	_ZN54_INTERNAL_95194923_23_grouped_topk_kernels_cu_d08404146thrust23THRUST_300001_SM_800_NS12placeholders2_6E
	.align		8
        /*0120*/ 	.dword	_ZN54_INTERNAL_95194923_23_grouped_topk_kernels_cu_d08404146thrust23THRUST_300001_SM_800_NS12placeholders2_7E
	.align		8
        /*0128*/ 	.dword	_ZN54_INTERNAL_95194923_23_grouped_topk_kernels_cu_d08404146thrust23THRUST_300001_SM_800_NS12placeholders2_8E
	.align		8
        /*0130*/ 	.dword	_ZN54_INTERNAL_95194923_23_grouped_topk_kernels_cu_d08404146thrust23THRUST_300001_SM_800_NS12placeholders2_9E
	.align		8
        /*0138*/ 	.dword	_ZN54_INTERNAL_95194923_23_grouped_topk_kernels_cu_d08404146thrust23THRUST_300001_SM_800_NS12placeholders3_10E


//--------------------- .nv.constant2._ZN4vllm3moe25grouped_topk_fused_kernelI13__nv_bfloat16S2_iLNS0_11ScoringFuncE0EEEvPT_PfPT1_PKT0_lllllbd --------------------------
	.section	.nv.constant2._ZN4vllm3moe25grouped_topk_fused_kernelI13__nv_bfloat16S2_iLNS0_11ScoringFuncE0EEEvPT_PfPT1_PKT0_lllllbd,"a",@progbits
	.sectionflags	@""
	.align	4
.nv.constant2._ZN4vllm3moe25grouped_topk_fused_kernelI13__nv_bfloat16S2_iLNS0_11ScoringFuncE0EEEvPT_PfPT1_PKT0_lllllbd:
        /*0000*/ 	.byte	0x00, 0x00, 0x00, 0xf0, 0xff, 0xff, 0x0f, 0x38


//--------------------- .nv.constant0._ZN4vllm3moe25grouped_topk_fused_kernelI13__nv_bfloat16S2_iLNS0_11ScoringFuncE0EEEvPT_PfPT1_PKT0_lllllbd --------------------------
	.section	.nv.constant0._ZN4vllm3moe25grouped_topk_fused_kernelI13__nv_bfloat16S2_iLNS0_11ScoringFuncE0EEEvPT_PfPT1_PKT0_lllllbd,"a",@progbits
	.sectionflags	@""
	.align	4
.nv.constant0._ZN4vllm3moe25grouped_topk_fused_kernelI13__nv_bfloat16S2_iLNS0_11ScoringFuncE0EEEvPT_PfPT1_PKT0_lllllbd:
	.zero		440


//--------------------- .nv.constant2._ZN4vllm3moe44grouped_topk_fused_small_expert_count_kernelI13__nv_bfloat16S2_iLNS0_11ScoringFuncE0ELi128ELb0ELi8EEEvPT_PfPT1_PKT0_llllllbd --------------------------
	.section	.nv.constant2._ZN4vllm3moe44grouped_topk_fused_small_expert_count_kernelI13__nv_bfloat16S2_iLNS0_11ScoringFuncE0ELi128ELb0ELi8EEEvPT_PfPT1_PKT0_llllllbd,"a",@progbits
	.sectionflags	@""
	.align	4
.nv.constant2._ZN4vllm3moe44grouped_topk_fused_small_expert_count_kernelI13__nv_bfloat16S2_iLNS0_11ScoringFuncE0ELi128ELb0ELi8EEEvPT_PfPT1_PKT0_llllllbd:
        /*0000*/ 	.byte	0x00, 0x00, 0x00, 0xf0, 0xff, 0xff, 0x0f, 0x38, 0x23, 0x42, 0x92, 0x0c, 0xa1, 0x9c, 0xc7, 0x3b


//--------------------- .nv.constant0._ZN4vllm3moe44grouped_topk_fused_small_expert_count_kernelI13__nv_bfloat16S2_iLNS0_11ScoringFuncE0ELi128ELb0ELi8EEEvPT_PfPT1_PKT0_llllllbd --------------------------
	.section	.nv.constant0._ZN4vllm3moe44grouped_topk_fused_small_expert_count_kernelI13__nv_bfloat16S2_iLNS0_11ScoringFuncE0ELi128ELb0ELi8EEEvPT_PfPT1_PKT0_llllllbd,"a",@progbits
	.sectionflags	@""
	.align	4
.nv.constant0._ZN4vllm3moe44grouped_topk_fused_small_expert_count_kernelI13__nv_bfloat16S2_iLNS0_11ScoringFuncE0ELi128ELb0ELi8EEEvPT_PfPT1_PKT0_llllllbd:
	.zero		448


//--------------------- .nv.constant2._ZN4vllm3moe44grouped_topk_fused_small_expert_count_kernelI13__nv_bfloat16S2_iLNS0_11ScoringFuncE0ELi384ELb0ELi8EEEvPT_PfPT1_PKT0_llllllbd --------------------------
	.section	.nv.constant2._ZN4vllm3moe44grouped_topk_fused_small_expert_count_kernelI13__nv_bfloat16S2_iLNS0_11ScoringFuncE0ELi384ELb0ELi8EEEvPT_PfPT1_PKT0_llllllbd,"a",@progbits
	.sectionflags	@""
	.align	4
.nv.constant2._ZN4vllm3moe44grouped_topk_fused_small_expert_count_kernelI13__nv_bfloat16S2_iLNS0_11ScoringFuncE0ELi384ELb0ELi8EEEvPT_PfPT1_PKT0_llllllbd:
        /*0000*/ 	.byte	0x00, 0x00, 0x00, 0xf0, 0xff, 0xff, 0x0f, 0x38, 0x23, 0x42, 0x92, 0x0c, 0xa1, 0x9c, 0xc7, 0x3b


//--------------------- .nv.constant0._ZN4vllm3moe44grouped_topk_fused_small_expert_count_kernelI13__nv_bfloat16S2_iLNS0_11ScoringFuncE0ELi384ELb0ELi8EEEvPT_PfPT1_PKT0_llllllbd --------------------------
	.section	.nv.constant0._ZN4vllm3moe44grouped_topk_fused_small_expert_count_kernelI13__nv_bfloat16S2_iLNS0_11ScoringFuncE0ELi384ELb0ELi8EEEvPT_PfPT1_PKT0_llllllbd,"a",@progbits
	.sectionflags	@""
	.align	4
.nv.constant0._ZN4vllm3moe44grouped_topk_fused_small_expert_count_kernelI13__nv_bfloat16S2_iLNS0_11ScoringFuncE0ELi384ELb0ELi8EEEvPT_PfPT1_PKT0_llllllbd:
	.zero		448


//--------------------- .nv.constant2._ZN4vllm3moe44grouped_topk_fused_small_expert_count_kernelI13__nv_bfloat16S2_iLNS0_11ScoringFuncE0ELi512ELb0ELi8EEEvPT_PfPT1_PKT0_llllllbd --------------------------
	.section	.nv.constant2._ZN4vllm3moe44grouped_topk_fused_small_expert_count_kernelI13__nv_bfloat16S2_iLNS0_11ScoringFuncE0ELi512ELb0ELi8EEEvPT_PfPT1_PKT0_llllllbd,"a",@progbits
	.sectionflags	@""
	.align	4
.nv.constant2._ZN4vllm3moe44grouped_topk_fused_small_expert_count_kernelI13__nv_bfloat16S2_iLNS0_11ScoringFuncE0ELi512ELb0ELi8EEEvPT_PfPT1_PKT0_llllllbd:
        /*0000*/ 	.byte	0x00, 0x00, 0x00, 0xf0, 0xff, 0xff, 0x0f, 0x38, 0x23, 0x42, 0x92, 0x0c, 0xa1, 0x9c, 0xc7, 0x3b


//--------------------- .nv.constant0._ZN4vllm3moe44grouped_topk_fused_small_expert_count_kernelI13__nv_bfloat16S2_iLNS0_11ScoringFuncE0ELi512ELb0ELi8EEEvPT_PfPT1_PKT0_llllllbd --------------------------
	.section	.nv.constant0._ZN4vllm3moe44grouped_topk_fused_small_expert_count_kernelI13__nv_bfloat16S2_iLNS0_11ScoringFuncE0ELi512ELb0ELi8EEEvPT_PfPT1_PKT0_llllllbd,"a",@progbits
	.sectionflags	@""
	.align	4
.nv.constant0._ZN4vllm3moe44grouped_topk_fused_small_expert_count_kernelI13__nv_bfloat16S2_iLNS0_11ScoringFuncE0ELi512ELb0ELi8EEEvPT_PfPT1_PKT0_llllllbd:
	.zero		448


//--------------------- .nv.constant2._ZN4vllm3moe44grouped_topk_fused_small_expert_count_kernelI13__nv_bfloat16S2_iLNS0_11ScoringFuncE0ELi512ELb0ELi22EEEvPT_PfPT1_PKT0_llllllbd --------------------------
	.section	.nv.constant2._ZN4vllm3moe44grouped_topk_fused_small_expert_count_kernelI13__nv_bfloat16S2_iLNS0_11ScoringFuncE0ELi512ELb0ELi22EEEvPT_PfPT1_PKT0_llllllbd,"a",@progbits
	.sectionflags	@""
	.align	4
.nv.constant2._ZN4vllm3moe44grouped_topk_fused_small_expert_count_kernelI13__nv_bfloat16S2_iLNS0_11ScoringFuncE0ELi512ELb0ELi22EEEvPT_PfPT1_PKT0_llllllbd:
        /*0000*/ 	.byte	0x00, 0x00, 0x00, 0xf0, 0xff, 0xff, 0x0f, 0x38, 0x23, 0x42, 0x92, 0x0c, 0xa1, 0x9c, 0xc7, 0x3b


//--------------------- .nv.constant0._ZN4vllm3moe44grouped_topk_fused_small_expert_count_kernelI13__nv_bfloat16S2_iLNS0_11ScoringFuncE0ELi512ELb0ELi22EEEvPT_PfPT1_PKT0_llllllbd --------------------------
	.section	.nv.constant0._ZN4vllm3moe44grouped_topk_fused_small_expert_count_kernelI13__nv_bfloat16S2_iLNS0_11ScoringFuncE0ELi512ELb0ELi22EEEvPT_PfPT1_PKT0_llllllbd,"a",@progbits
	.sectionflags	@""
	.align	4
.nv.constant0._ZN4vllm3moe44grouped_topk_fused_small_expert_count_kernelI13__nv_bfloat16S2_iLNS0_11ScoringFuncE0ELi512ELb0ELi22EEEvPT_PfPT1_PKT0_llllllbd:
	.zero		448


//--------------------- .nv.constant2._ZN4vllm3moe44grouped_topk_fused_small_expert_count_kernelI13__nv_bfloat16S2_iLNS0_11ScoringFuncE0ELi256ELb1ELi8EEEvPT_PfPT1_PKT0_llllllbd --------------------------
	.section	.nv.constant2._ZN4vllm3moe44grouped_topk_fused_small_expert_count_kernelI13__nv_bfloat16S2_iLNS0_11ScoringFuncE0ELi256ELb1ELi8EEEvPT_PfPT1_PKT0_llllllbd,"a",@progbits
	.sectionflags	@""
	.align	4
.nv.constant2._ZN4vllm3moe44grouped_topk_fused_small_expert_count_kernelI13__nv_bfloat16S2_iLNS0_11ScoringFuncE0ELi256ELb1ELi8EEEvPT_PfPT1_PKT0_llllllbd:
        /*0000*/ 	.byte	0x00, 0x00, 0x00, 0xf0, 0xff, 0xff, 0x0f, 0x38, 0x23, 0x42, 0x92, 0x0c, 0xa1, 0x9c, 0xc7, 0x3b


//--------------------- .nv.constant0._ZN4vllm3moe44grouped_topk_fused_small_expert_count_kernelI13__nv_bfloat16S2_iLNS0_11ScoringFuncE0ELi256ELb1ELi8EEEvPT_PfPT1_PKT0_llllllbd --------------------------
	.section	.nv.constant0._ZN4vllm3moe44grouped_topk_fused_small_expert_count_kernelI13__nv_bfloat16S2_iLNS0_11ScoringFuncE0ELi256ELb1ELi8EEEvPT_PfPT1_PKT0_llllllbd,"a",@progbits
	.sectionflags	@""
	.align	4
.nv.constant0._ZN4vllm3moe44grouped_topk_fused_small_expert_count_kernelI13__nv_bfloat16S2_iLNS0_11ScoringFuncE0ELi256ELb1ELi8EEEvPT_PfPT1_PKT0_llllllbd:
	.zero		448


//--------------------- .nv.constant2._ZN4vllm3moe25grouped_topk_fused_kernelI13__nv_bfloat166__halfiLNS0_11ScoringFuncE0EEEvPT_PfPT1_PKT0_lllllbd --------------------------
	.section	.nv.constant2._ZN4vllm3moe25grouped_topk_fused_kernelI13__nv_bfloat166__halfiLNS0_11ScoringFuncE0EEEvPT_PfPT1_PKT0_lllllbd,"a",@progbits
	.sectionflags	@""
	.align	4
.nv.constant2._ZN4vllm3moe25grouped_topk_fused_kernelI13__nv_bfloat166__halfiLNS0_11ScoringFuncE0EEEvPT_PfPT1_PKT0_lllllbd:
        /*0000*/ 	.byte	0x00, 0x00, 0x00, 0xf0, 0xff, 0xff, 0x0f, 0x38


//--------------------- .nv.constant0._ZN4vllm3moe25grouped_topk_fused_kernelI13__nv_bfloat166__halfiLNS0_11ScoringFuncE0EEEvPT_PfPT1_PKT0_lllllbd --------------------------
	.section	.nv.constant0._ZN4vllm3moe25grouped_topk_fused_kernelI13__nv_bfloat166__halfiLNS0_11ScoringFuncE0EEEvPT_PfPT1_PKT0_lllllbd,"a",@progbits
	.sectionflags	@""
	.align	4
.nv.constant0._ZN4vllm3moe25grouped_topk_fused_kernelI13__nv_bfloat166__halfiLNS0_11ScoringFuncE0EEEvPT_PfPT1_PKT0_lllllbd:
	.zero		440


//--------------------- .nv.constant2._ZN4vllm3moe44grouped_topk_fused_small_expert_count_kernelI13__nv_bfloat166__halfiLNS0_11ScoringFuncE0ELi128ELb0ELi8EEEvPT_PfPT1_PKT0_llllllbd --------------------------
	.section	.nv.constant2._ZN4vllm3moe44grouped_topk_fused_small_expert_count_kernelI13__nv_bfloat166__halfiLNS0_11ScoringFuncE0ELi128ELb0ELi8EEEvPT_PfPT1_PKT0_llllllbd,"a",@progbits
	.sectionflags	@""
	.align	4
.nv.constant2._ZN4vllm3moe44grouped_topk_fused_small_expert_count_kernelI13__nv_bfloat166__halfiLNS0_11ScoringFuncE0ELi128ELb0ELi8EEEvPT_PfPT1_PKT0_llllllbd:
        /*0000*/ 	.byte	0x00, 0x00, 0x00, 0xf0, 0xff, 0xff, 0x0f, 0x38, 0x23, 0x42, 0x92, 0x0c, 0xa1, 0x9c, 0xc7, 0x3b


//--------------------- .nv.constant0._ZN4vllm3moe44grouped_topk_fused_small_expert_count_kernelI13__nv_bfloat166__halfiLNS0_11ScoringFuncE0ELi128ELb0ELi8EEEvPT_PfPT1_PKT0_llllllbd --------------------------
	.section	.nv.constant0._ZN4vllm3moe44grouped_topk_fused_small_expert_count_kernelI13__nv_bfloat166__halfiLNS0_11ScoringFuncE0ELi128ELb0ELi8EEEvPT_PfPT1_PKT0_llllllbd,"a",@progbits
	.sectionflags	@""
	.align	4
.nv.constant0._ZN4vllm3moe44grouped_topk_fused_small_expert_count_kernelI13__nv_bfloat166__halfiLNS0_11ScoringFuncE0ELi128ELb0ELi8EEEvPT_PfPT1_PKT0_llllllbd:
	.zero		448


//--------------------- .nv.constant2._ZN4vllm3moe44grouped_topk_fused_small_expert_count_kernelI13__nv_bfloat166__halfiLNS0_11ScoringFuncE0ELi384ELb0ELi8EEEvPT_PfPT1_PKT0_llllllbd --------------------------
	.section	.nv.constant2._ZN4vllm3moe44grouped_topk_fused_small_expert_count_kernelI13__nv_bfloat166__halfiLNS0_11ScoringFuncE0ELi384ELb0ELi8EEEvPT_PfPT1_PKT0_llllllbd,"a",@progbits
	.sectionflags	@""
	.align	4
.nv.constant2._ZN4vllm3moe44grouped_topk_fused_small_expert_count_kernelI13__nv_bfloat166__halfiLNS0_11ScoringFuncE0ELi384ELb0ELi8EEEvPT_PfPT1_PKT0_llllllbd:
        /*0000*/ 	.byte	0x00, 0x00, 0x00, 0xf0, 0xff, 0xff, 0x0f, 0x38, 0x23, 0x42, 0x92, 0x0c, 0xa1, 0x9c, 0xc7, 0x3b


//--------------------- .nv.constant0._ZN4vllm3moe44grouped_topk_fused_small_expert_count_kernelI13__nv_bfloat166__halfiLNS0_11ScoringFuncE0ELi384ELb0ELi8EEEvPT_PfPT1_PKT0_llllllbd --------------------------
	.section	.nv.constant0._ZN4vllm3moe44grouped_topk_fused_small_expert_count_kernelI13__nv_bfloat166__halfiLNS0_11ScoringFuncE0ELi384ELb0ELi8EEEvPT_PfPT1_PKT0_llllllbd,"a",@progbits
	.sectionflags	@""
	.align	4
.nv.constant0._ZN4vllm3moe44grouped_topk_fused_small_expert_count_kernelI13__nv_bfloat166__halfiLNS0_11ScoringFuncE0ELi384ELb0ELi8EEEvPT_PfPT1_PKT0_llllllbd:
	.zero		448


//--------------------- .nv.constant2._ZN4vllm3moe44grouped_topk_fused_small_expert_count_kernelI13__nv_bfloat166__halfiLNS0_11ScoringFuncE0ELi512ELb0ELi8EEEvPT_PfPT1_PKT0_llllllbd --------------------------
	.section	.nv.constant2._ZN4vllm3moe44grouped_topk_fused_small_expert_count_kernelI13__nv_bfloat166__halfiLNS0_11ScoringFuncE0ELi512ELb0ELi8EEEvPT_PfPT1_PKT0_llllllbd,"a",@progbits
	.sectionflags	@""
	.align	4
.nv.constant2._ZN4vllm3moe44grouped_topk_fused_small_expert_count_kernelI13__nv_bfloat166__halfiLNS0_11ScoringFuncE0ELi512ELb0ELi8EEEvPT_PfPT1_PKT0_llllllbd:
        /*0000*/ 	.byte	0x00, 0x00, 0x00, 0xf0, 0xff, 0xff, 0x0f, 0x38, 0x23, 0x42, 0x92, 0x0c, 0xa1, 0x9c, 0xc7, 0x3b


//--------------------- .nv.constant0._ZN4vllm3moe44grouped_topk_fused_small_expert_count_kernelI13__nv_bfloat166__halfiLNS0_11ScoringFuncE0ELi512ELb0ELi8EEEvPT_PfPT1_PKT0_llllllbd --------------------------
	.section	.nv.constant0._ZN4vllm3moe44grouped_topk_fused_small_expert_count_kernelI13__nv_bfloat166__halfiLNS0_11ScoringFuncE0ELi512ELb0ELi8EEEvPT_PfPT1_PKT0_llllllbd,"a",@progbits
	.sectionflags	@""
	.align	4
.nv.constant0._ZN4vllm3moe44grouped_topk_fused_small_expert_count_kernelI13__nv_bfloat166__halfiLNS0_11ScoringFuncE0ELi512ELb0ELi8EEEvPT_PfPT1_PKT0_llllllbd:
	.zero		448


//--------------------- .nv.constant2._ZN4vllm3moe44grouped_topk_fused_small_expert_count_kernelI13__nv_bfloat166__halfiLNS0_11ScoringFuncE0ELi512ELb0ELi22EEEvPT_PfPT1_PKT0_llllllbd --------------------------
	.section	.nv.constant2._ZN4vllm3moe44grouped_topk_fused_small_expert_count_kernelI13__nv_bfloat166__halfiLNS0_11ScoringFuncE0ELi512ELb0ELi22EEEvPT_PfPT1_PKT0_llllllbd,"a",@progbits
	.sectionflags	@""
	.align	4
.nv.constant2._ZN4vllm3moe44grouped_topk_fused_small_expert_count_kernelI13__nv_bfloat166__halfiLNS0_11ScoringFuncE0ELi512ELb0ELi22EEEvPT_PfPT1_PKT0_llllllbd:
        /*0000*/ 	.byte	0x00, 0x00, 0x00, 0xf0, 0xff, 0xff, 0x0f, 0x38, 0x23, 0x42, 0x92, 0x0c, 0xa1, 0x9c, 0xc7, 0x3b


//--------------------- .nv.constant0._ZN4vllm3moe44grouped_topk_fused_small_expert_count_kernelI13__nv_bfloat166__halfiLNS0_11ScoringFuncE0ELi512ELb0ELi22EEEvPT_PfPT1_PKT0_llllllbd --------------------------
	.section	.nv.constant0._ZN4vllm3moe44grouped_topk_fused_small_expert_count_kernelI13__nv_bfloat166__halfiLNS0_11ScoringFuncE0ELi512ELb0ELi22EEEvPT_PfPT1_PKT0_llllllbd,"a",@progbits
	.sectionflags	@""
	.align	4
.nv.constant0._ZN4vllm3moe44grouped_topk_fused_small_expert_count_kernelI13__nv_bfloat166__halfiLNS0_11ScoringFuncE0ELi512ELb0ELi22EEEvPT_PfPT1_PKT0_llllllbd:
	.zero		448


//--------------------- .nv.constant2._ZN4vllm3moe44grouped_topk_fused_small_expert_count_kernelI13__nv_bfloat166__halfiLNS0_11ScoringFuncE0ELi256ELb1ELi8EEEvPT_PfPT1_PKT0_llllllbd --------------------------
	.section	.nv.constant2._ZN4vllm3moe44grouped_topk_fused_small_expert_count_kernelI13__nv_bfloat166__halfiLNS0_11ScoringFuncE0ELi256ELb1ELi8EEEvPT_PfPT1_PKT0_llllllbd,"a",@progbits
	.sectionflags	@""
	.align	4
.nv.constant2._ZN4vllm3moe44grouped_topk_fused_small_expert_count_kernelI13__nv_bfloat166__halfiLNS0_11ScoringFuncE0ELi256ELb1ELi8EEEvPT_PfPT1_PKT0_llllllbd:
        /*0000*/ 	.byte	0x00, 0x00, 0x00, 0xf0, 0xff, 0xff, 0x0f, 0x38, 0x23, 0x42, 0x92, 0x0c, 0xa1, 0x9c, 0xc7, 0x3b


//--------------------- .nv.constant0._ZN4vllm3moe44grouped_topk_fused_small_expert_count_kernelI13__nv_bfloat166__halfiLNS0_11ScoringFuncE0ELi256ELb1ELi8EEEvPT_PfPT1_PKT0_llllllbd --------------------------
	.section	.nv.constant0._ZN4vllm3moe44grouped_topk_fused_small_expert_count_kernelI13__nv_bfloat166__halfiLNS0_11ScoringFuncE0ELi256ELb1ELi8EEEvPT_PfPT1_PKT0_llllllbd,"a",@progbits
	.sectionflags	@""
	.align	4
.nv.constant0._ZN4vllm3moe44grouped_topk_fused_small_expert_count_kernelI13__nv_bfloat166__halfiLNS0_11ScoringFuncE0ELi256ELb1ELi8EEEvPT_PfPT1_PKT0_llllllbd:
	.zero		448


//--------------------- .nv.constant2._ZN4vllm3moe25grouped_topk_fused_kernelI13__nv_bfloat16fiLNS0_11ScoringFuncE0EEEvPT_PfPT1_PKT0_lllllbd --------------------------
	.section	.nv.constant2._ZN4vllm3moe25grouped_topk_fused_kernelI13__nv_bfloat16fiLNS0_11ScoringFuncE0EEEvPT_PfPT1_PKT0_lllllbd,"a",@progbits
	.sectionflags	@""
	.align	4
.nv.constant2._ZN4vllm3moe25grouped_topk_fused_kernelI13__nv_bfloat16fiLNS0_11ScoringFuncE0EEEvPT_PfPT1_PKT0_lllllbd:
        /*0000*/ 	.byte	0x00, 0x00, 0x00, 0xf0, 0xff, 0xff, 0x0f, 0x38


//--------------------- .nv.constant0._ZN4vllm3moe25grouped_topk_fused_kernelI13__nv_bfloat16fiLNS0_11ScoringFuncE0EEEvPT_PfPT1_PKT0_lllllbd --------------------------
	.section	.nv.constant0._ZN4vllm3moe25grouped_topk_fused_kernelI13__nv_bfloat16fiLNS0_11ScoringFuncE0EEEvPT_PfPT1_PKT0_lllllbd,"a",@progbits
	.sectionflags	@""
	.align	4
.nv.constant0._ZN4vllm3moe25grouped_topk_fused_kernelI13__nv_bfloat16fiLNS0_11ScoringFuncE0EEEvPT_PfPT1_PKT0_lllllbd:
	.zero		440


//--------------------- .nv.constant2._ZN4vllm3moe44grouped_topk_fused_small_expert_count_kernelI13__nv_bfloat16fiLNS0_11ScoringFuncE0ELi128ELb0ELi8EEEvPT_PfPT1_PKT0_llllllbd --------------------------
	.section	.nv.constant2._ZN4vllm3moe44grouped_topk_fused_small_expert_count_kernelI13__nv_bfloat16fiLNS0_11ScoringFuncE0ELi128ELb0ELi8EEEvPT_PfPT1_PKT0_llllllbd,"a",@progbits
	.sectionflags	@""
	.align	4
.nv.constant2._ZN4vllm3moe44grouped_topk_fused_small_expert_count_kernelI13__nv_bfloat16fiLNS0_11ScoringFuncE0ELi128ELb0ELi8EEEvPT_PfPT1_PKT0_llllllbd:
        /*0000*/ 	.byte	0x00, 0x00, 0x00, 0xf0, 0xff, 0xff, 0x0f, 0x38, 0x23, 0x42, 0x92, 0x0c, 0xa1, 0x9c, 0xc7, 0x3b


//--------------------- .nv.constant0._ZN4vllm3moe44grouped_topk_fused_small_expert_count_kernelI13__nv_bfloat16fiLNS0_11ScoringFuncE0ELi128ELb0ELi8EEEvPT_PfPT1_PKT0_llllllbd --------------------------
	.section	.nv.constant0._ZN4vllm3moe44grouped_topk_fused_small_expert_count_kernelI13__nv_bfloat16fiLNS0_11ScoringFuncE0ELi128ELb0ELi8EEEvPT_PfPT1_PKT0_llllllbd,"a",@progbits
	.sectionflags	@""
	.align	4
.nv.constant0._ZN4vllm3moe44grouped_topk_fused_small_expert_count_kernelI13__nv_bfloat16fiLNS0_11ScoringFuncE0ELi128ELb0ELi8EEEvPT_PfPT1_PKT0_llllllbd:
	.zero		448


//--------------------- .nv.constant2._ZN4vllm3moe44grouped_topk_fused_small_expert_count_kernelI13__nv_bfloat16fiLNS0_11ScoringFuncE0ELi384ELb0ELi8EEEvPT_PfPT1_PKT0_llllllbd --------------------------
	.section	.nv.constant2._ZN4vllm3moe44grouped_topk_fused_small_expert_count_kernelI13__nv_bfloat16fiLNS0_11ScoringFuncE0ELi384ELb0ELi8EEEvPT_PfPT1_PKT0_llllllbd,"a",@progbits
	.sectionflags	@""
	.align	4
.nv.constant2._ZN4vllm3moe44grouped_topk_fused_small_expert_count_kernelI13__nv_bfloat16fiLNS0_11ScoringFuncE0ELi384ELb0ELi8EEEvPT_PfPT1_PKT0_llllllbd:
        /*0000*/ 	.byte	0x00, 0x00, 0x00, 0xf0, 0xff, 0xff, 0x0f, 0x38, 0x23, 0x42, 0x92, 0x0c, 0xa1, 0x9c, 0xc7, 0x3b


//--------------------- .nv.constant0._ZN4vllm3moe44grouped_topk_fused_small_expert_count_kernelI13__nv_bfloat16fiLNS0_11ScoringFuncE0ELi384ELb0ELi8EEEvPT_PfPT1_PKT0_llllllbd --------------------------
	.section	.nv.constant0._ZN4vllm3moe44grouped_topk_fused_small_expert_count_kernelI13__nv_bfloat16fiLNS0_11ScoringFuncE0ELi384ELb0ELi8EEEvPT_PfPT1_PKT0_llllllbd,"a",@progbits
	.sectionflags	@""
	.align	4
.nv.constant0._ZN4vllm3moe44grouped_topk_fused_small_expert_count_kernelI13__nv_bfloat16fiLNS0_11ScoringFuncE0ELi384ELb0ELi8EEEvPT_PfPT1_PKT0_llllllbd:
	.zero		448


//--------------------- .nv.constant2._ZN4vllm3moe44grouped_topk_fused_small_expert_count_kernelI13__nv_bfloat16fiLNS0_11ScoringFuncE0ELi512ELb0ELi8EEEvPT_PfPT1_PKT0_llllllbd --------------------------
	.section	.nv.constant2._ZN4vllm3moe44grouped_topk_fused_small_expert_count_kernelI13__nv_bfloat16fiLNS0_11ScoringFuncE0ELi512ELb0ELi8EEEvPT_PfPT1_PKT0_llllllbd,"a",@progbits
	.sectionflags	@""
	.align	4
.nv.constant2._ZN4vllm3moe44grouped_topk_fused_small_expert_count_kernelI13__nv_bfloat16fiLNS0_11ScoringFuncE0ELi512ELb0ELi8EEEvPT_PfPT1_PKT0_llllllbd:
        /*0000*/ 	.byte	0x00, 0x00, 0x00, 0xf0, 0xff, 0xff, 0x0f, 0x38, 0x23, 0x42, 0x92, 0x0c, 0xa1, 0x9c, 0xc7, 0x3b


//--------------------- .nv.constant0._ZN4vllm3moe44grouped_topk_fused_small_expert_count_kernelI13__nv_bfloat16fiLNS0_11ScoringFuncE0ELi512ELb0ELi8EEEvPT_PfPT1_PKT0_llllllbd --------------------------
	.section	.nv.constant0._ZN4vllm3moe44grouped_topk_fused_small_expert_count_kernelI13__nv_bfloat16fiLNS0_11ScoringFuncE0ELi512ELb0ELi8EEEvPT_PfPT1_PKT0_llllllbd,"a",@progbits
	.sectionflags	@""
	.align	4
.nv.constant0._ZN4vllm3moe44grouped_topk_fused_small_expert_count_kernelI13__nv_bfloat16fiLNS0_11ScoringFuncE0ELi512ELb0ELi8EEEvPT_PfPT1_PKT0_llllllbd:
	.zero		448


//--------------------- .nv.constant2._ZN4vllm3moe44grouped_topk_fused_small_expert_count_kernelI13__nv_bfloat16fiLNS0_11ScoringFuncE0ELi512ELb0ELi22EEEvPT_PfPT1_PKT0_llllllbd --------------------------
	.section	.nv.constant2._ZN4vllm3moe44grouped_topk_fused_small_expert_count_kernelI13__nv_bfloat16fiLNS0_11ScoringFuncE0ELi512ELb0ELi22EEEvPT_PfPT1_PKT0_llllllbd,"a",@progbits
	.sectionflags	@""
	.align	4
.nv.constant2._ZN4vllm3moe44grouped_topk_fused_small_expert_count_kernelI13__nv_bfloat16fiLNS0_11ScoringFuncE0ELi512ELb0ELi22EEEvPT_PfPT1_PKT0_llllllbd:
        /*0000*/ 	.byte	0x00, 0x00, 0x00, 0xf0, 0xff, 0xff, 0x0f, 0x38, 0x23, 0x42, 0x92, 0x0c, 0xa1, 0x9c, 0xc7, 0x3b


//--------------------- .nv.constant0._ZN4vllm3moe44grouped_topk_fused_small_expert_count_kernelI13__nv_bfloat16fiLNS0_11ScoringFuncE0ELi512ELb0ELi22EEEvPT_PfPT1_PKT0_llllllbd --------------------------
	.section	.nv.constant0._ZN4vllm3moe44grouped_topk_fused_small_expert_count_kernelI13__nv_bfloat16fiLNS0_11ScoringFuncE0ELi512ELb0ELi22EEEvPT_PfPT1_PKT0_llllllbd,"a",@progbits
	.sectionflags	@""
	.align	4
.nv.constant0._ZN4vllm3moe44grouped_topk_fused_small_expert_count_kernelI13__nv_bfloat16fiLNS0_11ScoringFuncE0ELi512ELb0ELi22EEEvPT_PfPT1_PKT0_llllllbd:
	.zero		448


//--------------------- .nv.constant2._ZN4vllm3moe44grouped_topk_fused_small_expert_count_kernelI13__nv_bfloat16fiLNS0_11ScoringFuncE0ELi256ELb1ELi8EEEvPT_PfPT1_PKT0_llllllbd --------------------------
	.section	.nv.constant2._ZN4vllm3moe44grouped_topk_fused_small_expert_count_kernelI13__nv_bfloat16fiLNS0_11ScoringFuncE0ELi256ELb1ELi8EEEvPT_PfPT1_PKT0_llllllbd,"a",@progbits
	.sectionflags	@""
	.align	4
.nv.constant2._ZN4vllm3moe44grouped_topk_fused_small_expert_count_kernelI13__nv_bfloat16fiLNS0_11ScoringFuncE0ELi256ELb1ELi8EEEvPT_PfPT1_PKT0_llllllbd:
        /*0000*/ 	.byte	0x00, 0x00, 0x00, 0xf0, 0xff, 0xff, 0x0f, 0x38, 0x23, 0x42, 0x92, 0x0c, 0xa1, 0x9c, 0xc7, 0x3b


//--------------------- .nv.constant0._ZN4vllm3moe44grouped_topk_fused_small_expert_count_kernelI13__nv_bfloat16fiLNS0_11ScoringFuncE0ELi256ELb1ELi8EEEvPT_PfPT1_PKT0_llllllbd --------------------------
	.section	.nv.constant0._ZN4vllm3moe44grouped_topk_fused_small_expert_count_kernelI13__nv_bfloat16fiLNS0_11ScoringFuncE0ELi256ELb1ELi8EEEvPT_PfPT1_PKT0_llllllbd,"a",@progbits
	.sectionflags	@""
	.align	4
.nv.constant0._ZN4vllm3moe44grouped_topk_fused_small_expert_count_kernelI13__nv_bfloat16fiLNS0_11ScoringFuncE0ELi256ELb1ELi8EEEvPT_PfPT1_PKT0_llllllbd:
	.zero		448


//--------------------- .nv.constant2._ZN4vllm3moe25grouped_topk_fused_kernelI6__half13__nv_bfloat16iLNS0_11ScoringFuncE0EEEvPT_PfPT1_PKT0_lllllbd --------------------------
	.section	.nv.constant2._ZN4vllm3moe25grouped_topk_fused_kernelI6__half13__nv_bfloat16iLNS0_11ScoringFuncE0EEEvPT_PfPT1_PKT0_lllllbd,"a",@progbits
	.sectionflags	@""
	.align	4
.nv.constant2._ZN4vllm3moe25grouped_topk_fused_kernelI6__half13__nv_bfloat16iLNS0_11ScoringFuncE0EEEvPT_PfPT1_PKT0_lllllbd:
        /*0000*/ 	.byte	0x00, 0x00, 0x00, 0xf0, 0xff, 0xff, 0x0f, 0x38


//--------------------- .nv.constant0._ZN4vllm3moe25grouped_topk_fused_kernelI6__half13__nv_bfloat16iLNS0_11ScoringFuncE0EEEvPT_PfPT1_PKT0_lllllbd --------------------------
	.section	.nv.constant0._ZN4vllm3moe25grouped_topk_fused_kernelI6__half13__nv_bfloat16iLNS0_11ScoringFuncE0EEEvPT_PfPT1_PKT0_lllllbd,"a",@progbits
	.sectionflags	@""
	.align	4
.nv.constant0._ZN4vllm3moe25grouped_topk_fused_kernelI6__half13__nv_bfloat16iLNS0_11ScoringFuncE0EEEvPT_PfPT1_PKT0_lllllbd:
	.zero		440


//--------------------- .nv.constant2._ZN4vllm3moe44grouped_topk_fused_small_expert_count_kernelI6__half13__nv_bfloat16iLNS0_11ScoringFuncE0ELi128ELb0ELi8EEEvPT_PfPT1_PKT0_llllllbd --------------------------
	.section	.nv.constant2._ZN4vllm3moe44grouped_topk_fused_small_expert_count_kernelI6__half13__nv_bfloat16iLNS0_11ScoringFuncE0ELi128ELb0ELi8EEEvPT_PfPT1_PKT0_llllllbd,"a",@progbits
	.sectionflags	@""
	.align	4
.nv.constant2._ZN4vllm3moe44grouped_topk_fused_small_expert_count_kernelI6__half13__nv_bfloat16iLNS0_11ScoringFuncE0ELi128ELb0ELi8EEEvPT_PfPT1_PKT0_llllllbd:
        /*0000*/ 	.byte	0x00, 0x00, 0x00, 0xf0, 0xff, 0xff, 0x0f, 0x38, 0x23, 0x42, 0x92, 0x0c, 0xa1, 0x9c, 0xc7, 0x3b


//--------------------- .nv.constant0._ZN4vllm3moe44grouped_topk_fused_small_expert_count_kernelI6__half13__nv_bfloat16iLNS0_11ScoringFuncE0ELi128ELb0ELi8EEEvPT_PfPT1_PKT0_llllllbd --------------------------
	.section	.nv.constant0._ZN4vllm3moe44grouped_topk_fused_small_expert_count_kernelI6__half13__nv_bfloat16iLNS0_11ScoringFuncE0ELi128ELb0ELi8EEEvPT_PfPT1_PKT0_llllllbd,"a",@progbits
	.sectionflags	@""
	.align	4
.nv.constant0._ZN4vllm3moe44grouped_topk_fused_small_expert_count_kernelI6__half13__nv_bfloat16iLNS0_11ScoringFuncE0ELi128ELb0ELi8EEEvPT_PfPT1_PKT0_llllllbd:
	.zero		448


//--------------------- .nv.constant2._ZN4vllm3moe44grouped_topk_fused_small_expert_count_kernelI6__half13__nv_bfloat16iLNS0_11ScoringFuncE0ELi384ELb0ELi8EEEvPT_PfPT1_PKT0_llllllbd --------------------------
	.section	.nv.constant2._ZN4vllm3moe44grouped_topk_fused_small_expert_count_kernelI6__half13__nv_bfloat16iLNS0_11ScoringFuncE0ELi384ELb0ELi8EEEvPT_PfPT1_PKT0_llllllbd,"a",@progbits
	.sectionflags	@""
	.align	4
.nv.constant2._ZN4vllm3moe44grouped_topk_fused_small_expert_count_kernelI6__half13__nv_bfloat16iLNS0_11ScoringFuncE0ELi384ELb0ELi8EEEvPT_PfPT1_PKT0_llllllbd:
        /*0000*/ 	.byte	0x00, 0x00, 0x00, 0xf0, 0xff, 0xff, 0x0f, 0x38, 0x23, 0x42, 0x92, 0x0c, 0xa1, 0x9c, 0xc7, 0x3b


//--------------------- .nv.constant0._ZN4vllm3moe44grouped_topk_fused_small_expert_count_kernelI6__half13__nv_bfloat16iLNS0_11ScoringFuncE0ELi384ELb0ELi8EEEvPT_PfPT1_PKT0_llllllbd --------------------------
	.section	.nv.constant0._ZN4vllm3moe44grouped_topk_fused_small_expert_count_kernelI6__half13__nv_bfloat16iLNS0_11ScoringFuncE0ELi384ELb0ELi8EEEvPT_PfPT1_PKT0_llllllbd,"a",@progbits
	.sectionflags	@""
	.align	4
.nv.constant0._ZN4vllm3moe44grouped_topk_fused_small_expert_count_kernelI6__half13__nv_bfloat16iLNS0_11ScoringFuncE0ELi384ELb0ELi8EEEvPT_PfPT1_PKT0_llllllbd:
	.zero		448


//--------------------- .nv.constant2._ZN4vllm3moe44grouped_topk_fused_small_expert_count_kernelI6__half13__nv_bfloat16iLNS0_11ScoringFuncE0ELi512ELb0ELi8EEEvPT_PfPT1_PKT0_llllllbd --------------------------
	.section	.nv.constant2._ZN4vllm3moe44grouped_topk_fused_small_expert_count_kernelI6__half13__nv_bfloat16iLNS0_11ScoringFuncE0ELi512ELb0ELi8EEEvPT_PfPT1_PKT0_llllllbd,"a",@progbits
	.sectionflags	@""
	.align	4
.nv.constant2._ZN4vllm3moe44grouped_topk_fused_small_expert_count_kernelI6__half13__nv_bfloat16iLNS0_11ScoringFuncE0ELi512ELb0ELi8EEEvPT_PfPT1_PKT0_llllllbd:
        /*0000*/ 	.byte	0x00, 0x00, 0x00, 0xf0, 0xff, 0xff, 0x0f, 0x38, 0x23, 0x42, 0x92, 0x0c, 0xa1, 0x9c, 0xc7, 0x3b


//--------------------- .nv.constant0._ZN4vllm3moe44grouped_topk_fused_small_expert_count_kernelI6__half13__nv_bfloat16iLNS0_11ScoringFuncE0ELi512ELb0ELi8EEEvPT_PfPT1_PKT0_llllllbd --------------------------
	.section	.nv.constant0._ZN4vllm3moe44grouped_topk_fused_small_expert_count_kernelI6__half13__nv_bfloat16iLNS0_11ScoringFuncE0ELi512ELb0ELi8EEEvPT_PfPT1_PKT0_llllllbd,"a",@progbits
	.sectionflags	@""
	.align	4
.nv.constant0._ZN4vllm3moe44grouped_topk_fused_small_expert_count_kernelI6__half13__nv_bfloat16iLNS0_11ScoringFuncE0ELi512ELb0ELi8EEEvPT_PfPT1_PKT0_llllllbd:
	.zero		448


//--------------------- .nv.constant2._ZN4vllm3moe44grouped_topk_fused_small_expert_count_kernelI6__half13__nv_bfloat16iLNS0_11ScoringFuncE0ELi512ELb0ELi22EEEvPT_PfPT1_PKT0_llllllbd --------------------------
	.section	.nv.constant2._ZN4vllm3moe44grouped_topk_fused_small_expert_count_kernelI6__half13__nv_bfloat16iLNS0_11ScoringFuncE0ELi512ELb0ELi22EEEvPT_PfPT1_PKT0_llllllbd,"a",@progbits
	.sectionflags	@""
	.align	4
.nv.constant2._ZN4vllm3moe44grouped_topk_fused_small_expert_count_kernelI6__half13__nv_bfloat16iLNS0_11ScoringFuncE0ELi512ELb0ELi22EEEvPT_PfPT1_PKT0_llllllbd:
        /*0000*/ 	.byte	0x00, 0x00, 0x00, 0xf0, 0xff, 0xff, 0x0f, 0x38, 0x23, 0x42, 0x92, 0x0c, 0xa1, 0x9c, 0xc7, 0x3b


//--------------------- .nv.constant0._ZN4vllm3moe44grouped_topk_fused_small_expert_count_kernelI6__half13__nv_bfloat16iLNS0_11ScoringFuncE0ELi512ELb0ELi22EEEvPT_PfPT1_PKT0_llllllbd --------------------------
	.section	.nv.constant0._ZN4vllm3moe44grouped_topk_fused_small_expert_count_kernelI6__half13__nv_bfloat16iLNS0_11ScoringFuncE0ELi512ELb0ELi22EEEvPT_PfPT1_PKT0_llllllbd,"a",@progbits
	.sectionflags	@""
	.align	4
.nv.constant0._ZN4vllm3moe44grouped_topk_fused_small_expert_count_kernelI6__half13__nv_bfloat16iLNS0_11ScoringFuncE0ELi512ELb0ELi22EEEvPT_PfPT1_PKT0_llllllbd:
	.zero		448


//--------------------- .nv.constant2._ZN4vllm3moe44grouped_topk_fused_small_expert_count_kernelI6__half13__nv_bfloat16iLNS0_11ScoringFuncE0ELi256ELb1ELi8EEEvPT_PfPT1_PKT0_llllllbd --------------------------
	.section	.nv.constant2._ZN4vllm3moe44grouped_topk_fused_small_expert_count_kernelI6__half13__nv_bfloat16iLNS0_11ScoringFuncE0ELi256ELb1ELi8EEEvPT_PfPT1_PKT0_llllllbd,"a",@progbits
	.sectionflags	@""
	.align	4
.nv.constant2._ZN4vllm3moe44grouped_topk_fused_small_expert_count_kernelI6__half13__nv_bfloat16iLNS0_11ScoringFuncE0ELi256ELb1ELi8EEEvPT_PfPT1_PKT0_llllllbd:
        /*0000*/ 	.byte	0x00, 0x00, 0x00, 0xf0, 0xff, 0xff, 0x0f, 0x38, 0x23, 0x42, 0x92, 0x0c, 0xa1, 0x9c, 0xc7, 0x3b


//--------------------- .nv.constant0._ZN4vllm3moe44grouped_topk_fused_small_expert_count_kernelI6__half13__nv_bfloat16iLNS0_11ScoringFuncE0ELi256ELb1ELi8EEEvPT_PfPT1_PKT0_llllllbd --------------------------
	.section	.nv.constant0._ZN4vllm3moe44grouped_topk_fused_small_expert_count_kernelI6__half13__nv_bfloat16iLNS0_11ScoringFuncE0ELi256ELb1ELi8EEEvPT_PfPT1_PKT0_llllllbd,"a",@progbits
	.sectionflags	@""
	.align	4
.nv.constant0._ZN4vllm3moe44grouped_topk_fused_small_expert_count_kernelI6__half13__nv_bfloat16iLNS0_11ScoringFuncE0ELi256ELb1ELi8EEEvPT_PfPT1_PKT0_llllllbd:
	.zero		448


//--------------------- .nv.constant2._ZN4vllm3moe25grouped_topk_fused_kernelI6__halfS2_iLNS0_11ScoringFuncE0EEEvPT_PfPT1_PKT0_lllllbd --------------------------
	.section	.nv.constant2._ZN4vllm3moe25grouped_topk_fused_kernelI6__halfS2_iLNS0_11ScoringFuncE0EEEvPT_PfPT1_PKT0_lllllbd,"a",@progbits
	.sectionflags	@""
	.align	4
.nv.constant2._ZN4vllm3moe25grouped_topk_fused_kernelI6__halfS2_iLNS0_11ScoringFuncE0EEEvPT_PfPT1_PKT0_lllllbd:
        /*0000*/ 	.byte	0x00, 0x00, 0x00, 0xf0, 0xff, 0xff, 0x0f, 0x38


//--------------------- .nv.constant0._ZN4vllm3moe25grouped_topk_fused_kernelI6__halfS2_iLNS0_11ScoringFuncE0EEEvPT_PfPT1_PKT0_lllllbd --------------------------
	.section	.nv.constant0._ZN4vllm3moe25grouped_topk_fused_kernelI6__halfS2_iLNS0_11ScoringFuncE0EEEvPT_PfPT1_PKT0_lllllbd,"a",@progbits
	.sectionflags	@""
	.align	4
.nv.constant0._ZN4vllm3moe25grouped_topk_fused_kernelI6__halfS2_iLNS0_11ScoringFuncE0EEEvPT_PfPT1_PKT0_lllllbd:
	.zero		440


//--------------------- .nv.constant2._ZN4vllm3moe44grouped_topk_fused_small_expert_count_kernelI6__halfS2_iLNS0_11ScoringFuncE0ELi128ELb0ELi8EEEvPT_PfPT1_PKT0_llllllbd --------------------------
	.section	.nv.constant2._ZN4vllm3moe44grouped_topk_fused_small_expert_count_kernelI6__halfS2_iLNS0_11ScoringFuncE0ELi128ELb0ELi8EEEvPT_PfPT1_PKT0_llllllbd,"a",@progbits
	.sectionflags	@""
	.align	4
.nv.constant2._ZN4vllm3moe44grouped_topk_fused_small_expert_count_kernelI6__halfS2_iLNS0_11ScoringFuncE0ELi128ELb0ELi8EEEvPT_PfPT1_PKT0_llllllbd:
        /*0000*/ 	.byte	0x00, 0x00, 0x00, 0xf0, 0xff, 0xff, 0x0f, 0x38, 0x23, 0x42, 0x92, 0x0c, 0xa1, 0x9c, 0xc7, 0x3b


//--------------------- .nv.constant0._ZN4vllm3moe44grouped_topk_fused_small_expert_count_kernelI6__halfS2_iLNS0_11ScoringFuncE0ELi128ELb0ELi8EEEvPT_PfPT1_PKT0_llllllbd --------------------------
	.section	.nv.constant0._ZN4vllm3moe44grouped_topk_fused_small_expert_count_kernelI6__halfS2_iLNS0_11ScoringFuncE0ELi128ELb0ELi8EEEvPT_PfPT1_PKT0_llllllbd,"a",@progbits
	.sectionflags	@""
	.align	4
.nv.constant0._ZN4vllm3moe44grouped_topk_fused_small_expert_count_kernelI6__halfS2_iLNS0_11ScoringFuncE0ELi128ELb0ELi8EEEvPT_PfPT1_PKT0_llllllbd:
	.zero		448


//--------------------- .nv.constant2._ZN4vllm3moe44grouped_topk_fused_small_expert_count_kernelI6__halfS2_iLNS0_11ScoringFuncE0ELi384ELb0ELi8EEEvPT_PfPT1_PKT0_llllllbd --------------------------
	.section	.nv.constant2._ZN4vllm3moe44grouped_topk_fused_small_expert_count_kernelI6__halfS2_iLNS0_11ScoringFuncE0ELi384ELb0ELi8EEEvPT_PfPT1_PKT0_llllllbd,"a",@progbits
	.sectionflags	@""
	.align	4
.nv.constant2._ZN4vllm3moe44grouped_topk_fused_small_expert_count_kernelI6__halfS2_iLNS0_11ScoringFuncE0ELi384ELb0ELi8EEEvPT_PfPT1_PKT0_llllllbd:
        /*0000*/ 	.byte	0x00, 0x00, 0x00, 0xf0, 0xff, 0xff, 0x0f, 0x38, 0x23, 0x42, 0x92, 0x0c, 0xa1, 0x9c, 0xc7, 0x3b


//--------------------- .nv.constant0._ZN4vllm3moe44grouped_topk_fused_small_expert_count_kernelI6__halfS2_iLNS0_11ScoringFuncE0ELi384ELb0ELi8EEEvPT_PfPT1_PKT0_llllllbd --------------------------
	.section	.nv.constant0._ZN4vllm3moe44grouped_topk_fused_small_expert_count_kernelI6__halfS2_iLNS0_11ScoringFuncE0ELi384ELb0ELi8EEEvPT_PfPT1_PKT0_llllllbd,"a",@progbits
	.sectionflags	@""
	.align	4
.nv.constant0._ZN4vllm3moe44grouped_topk_fused_small_expert_count_kernelI6__halfS2_iLNS0_11ScoringFuncE0ELi384ELb0ELi8EEEvPT_PfPT1_PKT0_llllllbd:
	.zero		448


//--------------------- .nv.constant2._ZN4vllm3moe44grouped_topk_fused_small_expert_count_kernelI6__halfS2_iLNS0_11ScoringFuncE0ELi512ELb0ELi8EEEvPT_PfPT1_PKT0_llllllbd --------------------------
	.section	.nv.constant2._ZN4vllm3moe44grouped_topk_fused_small_expert_count_kernelI6__halfS2_iLNS0_11ScoringFuncE0ELi512ELb0ELi8EEEvPT_PfPT1_PKT0_llllllbd,"a",@progbits
	.sectionflags	@""
	.align	4
.nv.constant2._ZN4vllm3moe44grouped_topk_fused_small_expert_count_kernelI6__halfS2_iLNS0_11ScoringFuncE0ELi512ELb0ELi8EEEvPT_PfPT1_PKT0_llllllbd:
        /*0000*/ 	.byte	0x00, 0x00, 0x00, 0xf0, 0xff, 0xff, 0x0f, 0x38, 0x23, 0x42, 0x92, 0x0c, 0xa1, 0x9c, 0xc7, 0x3b


//--------------------- .nv.constant0._ZN4vllm3moe44grouped_topk_fused_small_expert_count_kernelI6__halfS2_iLNS0_11ScoringFuncE0ELi512ELb0ELi8EEEvPT_PfPT1_PKT0_llllllbd --------------------------
	.section	.nv.constant0._ZN4vllm3moe44grouped_topk_fused_small_expert_count_kernelI6__halfS2_iLNS0_11ScoringFuncE0ELi512ELb0ELi8EEEvPT_PfPT1_PKT0_llllllbd,"a",@progbits
	.sectionflags	@""
	.align	4
.nv.constant0._ZN4vllm3moe44grouped_topk_fused_small_expert_count_kernelI6__halfS2_iLNS0_11ScoringFuncE0ELi512ELb0ELi8EEEvPT_PfPT1_PKT0_llllllbd:
	.zero		448


//--------------------- .nv.constant2._ZN4vllm3moe44grouped_topk_fused_small_expert_count_kernelI6__halfS2_iLNS0_11ScoringFuncE0ELi512ELb0ELi22EEEvPT_PfPT1_PKT0_llllllbd --------------------------
	.section	.nv.constant2._ZN4vllm3moe44grouped_topk_fused_small_expert_count_kernelI6__halfS2_iLNS0_11ScoringFuncE0ELi512ELb0ELi22EEEvPT_PfPT1_PKT0_llllllbd,"a",@progbits
	.sectionflags	@""
	.align	4
.nv.constant2._ZN4vllm3moe44grouped_topk_fused_small_expert_count_kernelI6__halfS2_iLNS0_11ScoringFuncE0ELi512ELb0ELi22EEEvPT_PfPT1_PKT0_llllllbd:
        /*0000*/ 	.byte	0x00, 0x00, 0x00, 0xf0, 0xff, 0xff, 0x0f, 0x38, 0x23, 0x42, 0x92, 0x0c, 0xa1, 0x9c, 0xc7, 0x3b


//--------------------- .nv.constant0._ZN4vllm3moe44grouped_topk_fused_small_expert_count_kernelI6__halfS2_iLNS0_11ScoringFuncE0ELi512ELb0ELi22EEEvPT_PfPT1_PKT0_llllllbd --------------------------
	.section	.nv.constant0._ZN4vllm3moe44grouped_topk_fused_small_expert_count_kernelI6__halfS2_iLNS0_11ScoringFuncE0ELi512ELb0ELi22EEEvPT_PfPT1_PKT0_llllllbd,"a",@progbits
	.sectionflags	@""
	.align	4
.nv.constant0._ZN4vllm3moe44grouped_topk_fused_small_expert_count_kernelI6__halfS2_iLNS0_11ScoringFuncE0ELi512ELb0ELi22EEEvPT_PfPT1_PKT0_llllllbd:
	.zero		448


//--------------------- .nv.constant2._ZN4vllm3moe44grouped_topk_fused_small_expert_count_kernelI6__halfS2_iLNS0_11ScoringFuncE0ELi256ELb1ELi8EEEvPT_PfPT1_PKT0_llllllbd --------------------------
	.section	.nv.constant2._ZN4vllm3moe44grouped_topk_fused_small_expert_count_kernelI6__halfS2_iLNS0_11ScoringFuncE0ELi256ELb1ELi8EEEvPT_PfPT1_PKT0_llllllbd,"a",@progbits
	.sectionflags	@""
	.align	4
.nv.constant2._ZN4vllm3moe44grouped_topk_fused_small_expert_count_kernelI6__halfS2_iLNS0_11ScoringFuncE0ELi256ELb1ELi8EEEvPT_PfPT1_PKT0_llllllbd:
        /*0000*/ 	.byte	0x00, 0x00, 0x00, 0xf0, 0xff, 0xff, 0x0f, 0x38, 0x23, 0x42, 0x92, 0x0c, 0xa1, 0x9c, 0xc7, 0x3b


//--------------------- .nv.constant0._ZN4vllm3moe44grouped_topk_fused_small_expert_count_kernelI6__halfS2_iLNS0_11ScoringFuncE0ELi256ELb1ELi8EEEvPT_PfPT1_PKT0_llllllbd --------------------------
	.section	.nv.constant0._ZN4vllm3moe44grouped_topk_fused_small_expert_count_kernelI6__halfS2_iLNS0_11ScoringFuncE0ELi256ELb1ELi8EEEvPT_PfPT1_PKT0_llllllbd,"a",@progbits
	.sectionflags	@""
	.align	4
.nv.constant0._ZN4vllm3moe44grouped_topk_fused_small_expert_count_kernelI6__halfS2_iLNS0_11ScoringFuncE0ELi256ELb1ELi8EEEvPT_PfPT1_PKT0_llllllbd:
	.zero		448


//--------------------- .nv.constant2._ZN4vllm3moe25grouped_topk_fused_kernelI6__halffiLNS0_11ScoringFuncE0EEEvPT_PfPT1_PKT0_lllllbd --------------------------
	.section	.nv.constant2._ZN4vllm3moe25grouped_topk_fused_kernelI6__halffiLNS0_11ScoringFuncE0EEEvPT_PfPT1_PKT0_lllllbd,"a",@progbits
	.sectionflags	@""
	.align	4
.nv.constant2._ZN4vllm3moe25grouped_topk_fused_kernelI6__halffiLNS0_11ScoringFuncE0EEEvPT_PfPT1_PKT0_lllllbd:
        /*0000*/ 	.byte	0x00, 0x00, 0x00, 0xf0, 0xff, 0xff, 0x0f, 0x38


//--------------------- .nv.constant0._ZN4vllm3moe25grouped_topk_fused_kernelI6__halffiLNS0_11ScoringFuncE0EEEvPT_PfPT1_PKT0_lllllbd --------------------------
	.section	.nv.constant0._ZN4vllm3moe25grouped_topk_fused_kernelI6__halffiLNS0_11ScoringFuncE0EEEvPT_PfPT1_PKT0_lllllbd,"a",@progbits
	.sectionflags	@""
	.align	4
.nv.constant0._ZN4vllm3moe25grouped_topk_fused_kernelI6__halffiLNS0_11ScoringFuncE0EEEvPT_PfPT1_PKT0_lllllbd:
	.zero		440


//--------------------- .nv.constant2._ZN4vllm3moe44grouped_topk_fused_small_expert_count_kernelI6__halffiLNS0_11ScoringFuncE0ELi128ELb0ELi8EEEvPT_PfPT1_PKT0_llllllbd --------------------------
	.section	.nv.constant2._ZN4vllm3moe44grouped_topk_fused_small_expert_count_kernelI6__halffiLNS0_11ScoringFuncE0ELi128ELb0ELi8EEEvPT_PfPT1_PKT0_llllllbd,"a",@progbits
	.sectionflags	@""
	.align	4
.nv.constant2._ZN4vllm3moe44grouped_topk_fused_small_expert_count_kernelI6__halffiLNS0_11ScoringFuncE0ELi128ELb0ELi8EEEvPT_PfPT1_PKT0_llllllbd:
        /*0000*/ 	.byte	0x00, 0x00, 0x00, 0xf0, 0xff, 0xff, 0x0f, 0x38, 0x23, 0x42, 0x92, 0x0c, 0xa1, 0x9c, 0xc7, 0x3b


//--------------------- .nv.constant0._ZN4vllm3moe44grouped_topk_fused_small_expert_count_kernelI6__halffiLNS0_11ScoringFuncE0ELi128ELb0ELi8EEEvPT_PfPT1_PKT0_llllllbd --------------------------
	.section	.nv.constant0._ZN4vllm3moe44grouped_topk_fused_small_expert_count_kernelI6__halffiLNS0_11ScoringFuncE0ELi128ELb0ELi8EEEvPT_PfPT1_PKT0_llllllbd,"a",@progbits
	.sectionflags	@""
	.align	4
.nv.constant0._ZN4vllm3moe44grouped_topk_fused_small_expert_count_kernelI6__halffiLNS0_11ScoringFuncE0ELi128ELb0ELi8EEEvPT_PfPT1_PKT0_llllllbd:
	.zero		448


//--------------------- .nv.constant2._ZN4vllm3moe44grouped_topk_fused_small_expert_count_kernelI6__halffiLNS0_11ScoringFuncE0ELi384ELb0ELi8EEEvPT_PfPT1_PKT0_llllllbd --------------------------
	.section	.nv.constant2._ZN4vllm3moe44grouped_topk_fused_small_expert_count_kernelI6__halffiLNS0_11ScoringFuncE0ELi384ELb0ELi8EEEvPT_PfPT1_PKT0_llllllbd,"a",@progbits
	.sectionflags	@""
	.align	4
.nv.constant2._ZN4vllm3moe44grouped_topk_fused_small_expert_count_kernelI6__halffiLNS0_11ScoringFuncE0ELi384ELb0ELi8EEEvPT_PfPT1_PKT0_llllllbd:
        /*0000*/ 	.byte	0x00, 0x00, 0x00, 0xf0, 0xff, 0xff, 0x0f, 0x38, 0x23, 0x42, 0x92, 0x0c, 0xa1, 0x9c, 0xc7, 0x3b


//--------------------- .nv.constant0._ZN4vllm3moe44grouped_topk_fused_small_expert_count_kernelI6__halffiLNS0_11ScoringFuncE0ELi384ELb0ELi8EEEvPT_PfPT1_PKT0_llllllbd --------------------------
	.section	.nv.constant0._ZN4vllm3moe44grouped_topk_fused_small_expert_count_kernelI6__halffiLNS0_11ScoringFuncE0ELi384ELb0ELi8EEEvPT_PfPT1_PKT0_llllllbd,"a",@progbits
	.sectionflags	@""
	.align	4
.nv.constant0._ZN4vllm3moe44grouped_topk_fused_small_expert_count_kernelI6__halffiLNS0_11ScoringFuncE0ELi384ELb0ELi8EEEvPT_PfPT1_PKT0_llllllbd:
	.zero		448


//--------------------- .nv.constant2._ZN4vllm3moe44grouped_topk_fused_small_expert_count_kernelI6__halffiLNS0_11ScoringFuncE0ELi512ELb0ELi8EEEvPT_PfPT1_PKT0_llllllbd --------------------------
	.section	.nv.constant2._ZN4vllm3moe44grouped_topk_fused_small_expert_count_kernelI6__halffiLNS0_11ScoringFuncE0ELi512ELb0ELi8EEEvPT_PfPT1_PKT0_llllllbd,"a",@progbits
	.sectionflags	@""
	.align	4
.nv.constant2._ZN4vllm3moe44grouped_topk_fused_small_expert_count_kernelI6__halffiLNS0_11ScoringFuncE0ELi512ELb0ELi8EEEvPT_PfPT1_PKT0_llllllbd:
        /*0000*/ 	.byte	0x00, 0x00, 0x00, 0xf0, 0xff, 0xff, 0x0f, 0x38, 0x23, 0x42, 0x92, 0x0c, 0xa1, 0x9c, 0xc7, 0x3b


//--------------------- .nv.constant0._ZN4vllm3moe44grouped_topk_fused_small_expert_count_kernelI6__halffiLNS0_11ScoringFuncE0ELi512ELb0ELi8EEEvPT_PfPT1_PKT0_llllllbd --------------------------
	.section	.nv.constant0._ZN4vllm3moe44grouped_topk_fused_small_expert_count_kernelI6__halffiLNS0_11ScoringFuncE0ELi512ELb0ELi8EEEvPT_PfPT1_PKT0_llllllbd,"a",@progbits
	.sectionflags	@""
	.align	4
.nv.constant0._ZN4vllm3moe44grouped_topk_fused_small_expert_count_kernelI6__halffiLNS0_11ScoringFuncE0ELi512ELb0ELi8EEEvPT_PfPT1_PKT0_llllllbd:
	.zero		448


//--------------------- .nv.constant2._ZN4vllm3moe44grouped_topk_fused_small_expert_count_kernelI6__halffiLNS0_11ScoringFuncE0ELi512ELb0ELi22EEEvPT_PfPT1_PKT0_llllllbd --------------------------
	.section	.nv.constant2._ZN4vllm3moe44grouped_topk_fused_small_expert_count_kernelI6__halffiLNS0_11ScoringFuncE0ELi512ELb0ELi22EEEvPT_PfPT1_PKT0_llllllbd,"a",@progbits
	.sectionflags	@""
	.align	4
.nv.constant2._ZN4vllm3moe44grouped_topk_fused_small_expert_count_kernelI6__halffiLNS0_11ScoringFuncE0ELi512ELb0ELi22EEEvPT_PfPT1_PKT0_llllllbd:
        /*0000*/ 	.byte	0x00, 0x00, 0x00, 0xf0, 0xff, 0xff, 0x0f, 0x38, 0x23, 0x42, 0x92, 0x0c, 0xa1, 0x9c, 0xc7, 0x3b


//--------------------- .nv.constant0._ZN4vllm3moe44grouped_topk_fused_small_expert_count_kernelI6__halffiLNS0_11ScoringFuncE0ELi512ELb0ELi22EEEvPT_PfPT1_PKT0_llllllbd --------------------------
	.section	.nv.constant0._ZN4vllm3moe44grouped_topk_fused_small_expert_count_kernelI6__halffiLNS0_11ScoringFuncE0ELi512ELb0ELi22EEEvPT_PfPT1_PKT0_llllllbd,"a",@progbits
	.sectionflags	@""
	.align	4
.nv.constant0._ZN4vllm3moe44grouped_topk_fused_small_expert_count_kernelI6__halffiLNS0_11ScoringFuncE0ELi512ELb0ELi22EEEvPT_PfPT1_PKT0_llllllbd:
	.zero		448


//--------------------- .nv.constant2._ZN4vllm3moe44grouped_topk_fused_small_expert_count_kernelI6__halffiLNS0_11ScoringFuncE0ELi256ELb1ELi8EEEvPT_PfPT1_PKT0_llllllbd --------------------------
	.section	.nv.constant2._ZN4vllm3moe44grouped_topk_fused_small_expert_count_kernelI6__halffiLNS0_11ScoringFuncE0ELi256ELb1ELi8EEEvPT_PfPT1_PKT0_llllllbd,"a",@progbits
	.sectionflags	@""
	.align	4
.nv.constant2._ZN4vllm3moe44grouped_topk_fused_small_expert_count_kernelI6__halffiLNS0_11ScoringFuncE0ELi256ELb1ELi8EEEvPT_PfPT1_PKT0_llllllbd:
        /*0000*/ 	.byte	0x00, 0x00, 0x00, 0xf0, 0xff, 0xff, 0x0f, 0x38, 0x23, 0x42, 0x92, 0x0c, 0xa1, 0x9c, 0xc7, 0x3b


//--------------------- .nv.constant0._ZN4vllm3moe44grouped_topk_fused_small_expert_count_kernelI6__halffiLNS0_11ScoringFuncE0ELi256ELb1ELi8EEEvPT_PfPT1_PKT0_llllllbd --------------------------
	.section	.nv.constant0._ZN4vllm3moe44grouped_topk_fused_small_expert_count_kernelI6__halffiLNS0_11ScoringFuncE0ELi256ELb1ELi8EEEvPT_PfPT1_PKT0_llllllbd,"a",@progbits
	.sectionflags	@""
	.align	4
.nv.constant0._ZN4vllm3moe44grouped_topk_fused_small_expert_count_kernelI6__halffiLNS0_11ScoringFuncE0ELi256ELb1ELi8EEEvPT_PfPT1_PKT0_llllllbd:
	.zero		448


//--------------------- .nv.constant2._ZN4vllm3moe25grouped_topk_fused_kernelIf13__nv_bfloat16iLNS0_11ScoringFuncE0EEEvPT_PfPT1_PKT0_lllllbd --------------------------
	.section	.nv.constant2._ZN4vllm3moe25grouped_topk_fused_kernelIf13__nv_bfloat16iLNS0_11ScoringFuncE0EEEvPT_PfPT1_PKT0_lllllbd,"a",@progbits
	.sectionflags	@""
	.align	4
.nv.constant2._ZN4vllm3moe25grouped_topk_fused_kernelIf13__nv_bfloat16iLNS0_11ScoringFuncE0EEEvPT_PfPT1_PKT0_lllllbd:
        /*0000*/ 	.byte	0x00, 0x00, 0x00, 0xf0, 0xff, 0xff, 0x0f, 0x38


//--------------------- .nv.constant0._ZN4vllm3moe25grouped_topk_fused_kernelIf13__nv_bfloat16iLNS0_11ScoringFuncE0EEEvPT_PfPT1_PKT0_lllllbd --------------------------
	.section	.nv.constant0._ZN4vllm3moe25grouped_topk_fused_kernelIf13__nv_bfloat16iLNS0_11ScoringFuncE0EEEvPT_PfPT1_PKT0_lllllbd,"a",@progbits
	.sectionflags	@""
	.align	4
.nv.constant0._ZN4vllm3moe25grouped_topk_fused_kernelIf13__nv_bfloat16iLNS0_11ScoringFuncE0EEEvPT_PfPT1_PKT0_lllllbd:
	.zero		440


//--------------------- .nv.constant2._ZN4vllm3moe44grouped_topk_fused_small_expert_count_kernelIf13__nv_bfloat16iLNS0_11ScoringFuncE0ELi128ELb0ELi8EEEvPT_PfPT1_PKT0_llllllbd --------------------------
	.section	.nv.constant2._ZN4vllm3moe44grouped_topk_fused_small_expert_count_kernelIf13__nv_bfloat16iLNS0_11ScoringFuncE0ELi128ELb0ELi8EEEvPT_PfPT1_PKT0_llllllbd,"a",@progbits
	.sectionflags	@""
	.align	4
.nv.constant2._ZN4vllm3moe44grouped_topk_fused_small_expert_count_kernelIf13__nv_bfloat16iLNS0_11ScoringFuncE0ELi128ELb0ELi8EEEvPT_PfPT1_PKT0_llllllbd:
        /*0000*/ 	.byte	0x00, 0x00, 0x00, 0xf0, 0xff, 0xff, 0x0f, 0x38, 0x23, 0x42, 0x92, 0x0c, 0xa1, 0x9c, 0xc7, 0x3b


//--------------------- .nv.constant0._ZN4vllm3moe44grouped_topk_fused_small_expert_count_kernelIf13__nv_bfloat16iLNS0_11ScoringFuncE0ELi128ELb0ELi8EEEvPT_PfPT1_PKT0_llllllbd --------------------------
	.section	.nv.constant0._ZN4vllm3moe44grouped_topk_fused_small_expert_count_kernelIf13__nv_bfloat16iLNS0_11ScoringFuncE0ELi128ELb0ELi8EEEvPT_PfPT1_PKT0_llllllbd,"a",@progbits
	.sectionflags	@""
	.align	4
.nv.constant0._ZN4vllm3moe44grouped_topk_fused_small_expert_count_kernelIf13__nv_bfloat16iLNS0_11ScoringFuncE0ELi128ELb0ELi8EEEvPT_PfPT1_PKT0_llllllbd:
	.zero		448


//--------------------- .nv.constant2._ZN4vllm3moe44grouped_topk_fused_small_expert_count_kernelIf13__nv_bfloat16iLNS0_11ScoringFuncE0ELi384ELb0ELi8EEEvPT_PfPT1_PKT0_llllllbd --------------------------
	.section	.nv.constant2._ZN4vllm3moe44grouped_topk_fused_small_expert_count_kernelIf13__nv_bfloat16iLNS0_11ScoringFuncE0ELi384ELb0ELi8EEEvPT_PfPT1_PKT0_llllllbd,"a",@progbits
	.sectionflags	@""
	.align	4
.nv.constant2._ZN4vllm3moe44grouped_topk_fused_small_expert_count_kernelIf13__nv_bfloat16iLNS0_11ScoringFuncE0ELi384ELb0ELi8EEEvPT_PfPT1_PKT0_llllllbd:
        /*0000*/ 	.byte	0x00, 0x00, 0x00, 0xf0, 0xff, 0xff, 0x0f, 0x38, 0x23, 0x42, 0x92, 0x0c, 0xa1, 0x9c, 0xc7, 0x3b


//--------------------- .nv.constant0._ZN4vllm3moe44grouped_topk_fused_small_expert_count_kernelIf13__nv_bfloat16iLNS0_11ScoringFuncE0ELi384ELb0ELi8EEEvPT_PfPT1_PKT0_llllllbd --------------------------
	.section	.nv.constant0._ZN4vllm3moe44grouped_topk_fused_small_expert_count_kernelIf13__nv_bfloat16iLNS0_11ScoringFuncE0ELi384ELb0ELi8EEEvPT_PfPT1_PKT0_llllllbd,"a",@progbits
	.sectionflags	@""
	.align	4
.nv.constant0._ZN4vllm3moe44grouped_topk_fused_small_expert_count_kernelIf13__nv_bfloat16iLNS0_11ScoringFuncE0ELi384ELb0ELi8EEEvPT_PfPT1_PKT0_llllllbd:
	.zero		448


//--------------------- .nv.constant2._ZN4vllm3moe44grouped_topk_fused_small_expert_count_kernelIf13__nv_bfloat16iLNS0_11ScoringFuncE0ELi512ELb0ELi8EEEvPT_PfPT1_PKT0_llllllbd --------------------------
	.section	.nv.constant2._ZN4vllm3moe44grouped_topk_fused_small_expert_count_kernelIf13__nv_bfloat16iLNS0_11ScoringFuncE0ELi512ELb0ELi8EEEvPT_PfPT1_PKT0_llllllbd,"a",@progbits
	.sectionflags	@""
	.align	4
.nv.constant2._ZN4vllm3moe44grouped_topk_fused_small_expert_count_kernelIf13__nv_bfloat16iLNS0_11ScoringFuncE0ELi512ELb0ELi8EEEvPT_PfPT1_PKT0_llllllbd:
        /*0000*/ 	.byte	0x00, 0x00, 0x00, 0xf0, 0xff, 0xff, 0x0f, 0x38, 0x23, 0x42, 0x92, 0x0c, 0xa1, 0x9c, 0xc7, 0x3b


//--------------------- .nv.constant0._ZN4vllm3moe44grouped_topk_fused_small_expert_count_kernelIf13__nv_bfloat16iLNS0_11ScoringFuncE0ELi512ELb0ELi8EEEvPT_PfPT1_PKT0_llllllbd --------------------------
	.section	.nv.constant0._ZN4vllm3moe44grouped_topk_fused_small_expert_count_kernelIf13__nv_bfloat16iLNS0_11ScoringFuncE0ELi512ELb0ELi8EEEvPT_PfPT1_PKT0_llllllbd,"a",@progbits
	.sectionflags	@""
	.align	4
.nv.constant0._ZN4vllm3moe44grouped_topk_fused_small_expert_count_kernelIf13__nv_bfloat16iLNS0_11ScoringFuncE0ELi512ELb0ELi8EEEvPT_PfPT1_PKT0_llllllbd:
	.zero		448


//--------------------- .nv.constant2._ZN4vllm3moe44grouped_topk_fused_small_expert_count_kernelIf13__nv_bfloat16iLNS0_11ScoringFuncE0ELi512ELb0ELi22EEEvPT_PfPT1_PKT0_llllllbd --------------------------
	.section	.nv.constant2._ZN4vllm3moe44grouped_topk_fused_small_expert_count_kernelIf13__nv_bfloat16iLNS0_11ScoringFuncE0ELi512ELb0ELi22EEEvPT_PfPT1_PKT0_llllllbd,"a",@progbits
	.sectionflags	@""
	.align	4
.nv.constant2._ZN4vllm3moe44grouped_topk_fused_small_expert_count_kernelIf13__nv_bfloat16iLNS0_11ScoringFuncE0ELi512ELb0ELi22EEEvPT_PfPT1_PKT0_llllllbd:
        /*0000*/ 	.byte	0x00, 0x00, 0x00, 0xf0, 0xff, 0xff, 0x0f, 0x38, 0x23, 0x42, 0x92, 0x0c, 0xa1, 0x9c, 0xc7, 0x3b


//--------------------- .nv.constant0._ZN4vllm3moe44grouped_topk_fused_small_expert_count_kernelIf13__nv_bfloat16iLNS0_11ScoringFuncE0ELi512ELb0ELi22EEEvPT_PfPT1_PKT0_llllllbd --------------------------
	.section	.nv.constant0._ZN4vllm3moe44grouped_topk_fused_small_expert_count_kernelIf13__nv_bfloat16iLNS0_11ScoringFuncE0ELi512ELb0ELi22EEEvPT_PfPT1_PKT0_llllllbd,"a",@progbits
	.sectionflags	@""
	.align	4
.nv.constant0._ZN4vllm3moe44grouped_topk_fused_small_expert_count_kernelIf13__nv_bfloat16iLNS0_11ScoringFuncE0ELi512ELb0ELi22EEEvPT_PfPT1_PKT0_llllllbd:
	.zero		448


//--------------------- .nv.constant2._ZN4vllm3moe44grouped_topk_fused_small_expert_count_kernelIf13__nv_bfloat16iLNS0_11ScoringFuncE0ELi256ELb1ELi8EEEvPT_PfPT1_PKT0_llllllbd --------------------------
	.section	.nv.constant2._ZN4vllm3moe44grouped_topk_fused_small_expert_count_kernelIf13__nv_bfloat16iLNS0_11ScoringFuncE0ELi256ELb1ELi8EEEvPT_PfPT1_PKT0_llllllbd,"a",@progbits
	.sectionflags	@""
	.align	4
.nv.constant2._ZN4vllm3moe44grouped_topk_fused_small_expert_count_kernelIf13__nv_bfloat16iLNS0_11ScoringFuncE0ELi256ELb1ELi8EEEvPT_PfPT1_PKT0_llllllbd:
        /*0000*/ 	.byte	0x00, 0x00, 0x00, 0xf0, 0xff, 0xff, 0x0f, 0x38, 0x23, 0x42, 0x92, 0x0c, 0xa1, 0x9c, 0xc7, 0x3b


//--------------------- .nv.constant0._ZN4vllm3moe44grouped_topk_fused_small_expert_count_kernelIf13__nv_bfloat16iLNS0_11ScoringFuncE0ELi256ELb1ELi8EEEvPT_PfPT1_PKT0_llllllbd --------------------------
	.section	.nv.constant0._ZN4vllm3moe44grouped_topk_fused_small_expert_count_kernelIf13__nv_bfloat16iLNS0_11ScoringFuncE0ELi256ELb1ELi8EEEvPT_PfPT1_PKT0_llllllbd,"a",@progbits
	.sectionflags	@""
	.align	4
.nv.constant0._ZN4vllm3moe44grouped_topk_fused_small_expert_count_kernelIf13__nv_bfloat16iLNS0_11ScoringFuncE0ELi256ELb1ELi8EEEvPT_PfPT1_PKT0_llllllbd:
	.zero		448


//--------------------- .nv.constant2._ZN4vllm3moe25grouped_topk_fused_kernelIf6__halfiLNS0_11ScoringFuncE0EEEvPT_PfPT1_PKT0_lllllbd --------------------------
	.section	.nv.constant2._ZN4vllm3moe25grouped_topk_fused_kernelIf6__halfiLNS0_11ScoringFuncE0EEEvPT_PfPT1_PKT0_lllllbd,"a",@progbits
	.sectionflags	@""
	.align	4
.nv.constant2._ZN4vllm3moe25grouped_topk_fused_kernelIf6__halfiLNS0_11ScoringFuncE0EEEvPT_PfPT1_PKT0_lllllbd:
        /*0000*/ 	.byte	0x00, 0x00, 0x00, 0xf0, 0xff, 0xff, 0x0f, 0x38


//--------------------- .nv.constant0._ZN4vllm3moe25grouped_topk_fused_kernelIf6__halfiLNS0_11ScoringFuncE0EEEvPT_PfPT1_PKT0_lllllbd --------------------------
	.section	.nv.constant0._ZN4vllm3moe25grouped_topk_fused_kernelIf6__halfiLNS0_11ScoringFuncE0EEEvPT_PfPT1_PKT0_lllllbd,"a",@progbits
	.sectionflags	@""
	.align	4
.nv.constant0._ZN4vllm3moe25grouped_topk_fused_kernelIf6__halfiLNS0_11ScoringFuncE0EEEvPT_PfPT1_PKT0_lllllbd:
	.zero		440


//--------------------- .nv.constant2._ZN4vllm3moe44grouped_topk_fused_small_expert_count_kernelIf6__halfiLNS0_11ScoringFuncE0ELi128ELb0ELi8EEEvPT_PfPT1_PKT0_llllllbd --------------------------
	.section	.nv.constant2._ZN4vllm3moe44grouped_topk_fused_small_expert_count_kernelIf6__halfiLNS0_11ScoringFuncE0ELi128ELb0ELi8EEEvPT_PfPT1_PKT0_llllllbd,"a",@progbits
	.sectionflags	@""
	.align	4
.nv.constant2._ZN4vllm3moe44grouped_topk_fused_small_expert_count_kernelIf6__halfiLNS0_11ScoringFuncE0ELi128ELb0ELi8EEEvPT_PfPT1_PKT0_llllllbd:
        /*0000*/ 	.byte	0x00, 0x00, 0x00, 0xf0, 0xff, 0xff, 0x0f, 0x38, 0x23, 0x42, 0x92, 0x0c, 0xa1, 0x9c, 0xc7, 0x3b


//--------------------- .nv.constant0._ZN4vllm3moe44grouped_topk_fused_small_expert_count_kernelIf6__halfiLNS0_11ScoringFuncE0ELi128ELb0ELi8EEEvPT_PfPT1_PKT0_llllllbd --------------------------
	.section	.nv.constant0._ZN4vllm3moe44grouped_topk_fused_small_expert_count_kernelIf6__halfiLNS0_11ScoringFuncE0ELi128ELb0ELi8EEEvPT_PfPT1_PKT0_llllllbd,"a",@progbits
	.sectionflags	@""
	.align	4
.nv.constant0._ZN4vllm3moe44grouped_topk_fused_small_expert_count_kernelIf6__halfiLNS0_11ScoringFuncE0ELi128ELb0ELi8EEEvPT_PfPT1_PKT0_llllllbd:
	.zero		448


//--------------------- .nv.constant2._ZN4vllm3moe44grouped_topk_fused_small_expert_count_kernelIf6__halfiLNS0_11ScoringFuncE0ELi384ELb0ELi8EEEvPT_PfPT1_PKT0_llllllbd --------------------------
	.section	.nv.constant2._ZN4vllm3moe44grouped_topk_fused_small_expert_count_kernelIf6__halfiLNS0_11ScoringFuncE0ELi384ELb0ELi8EEEvPT_PfPT1_PKT0_llllllbd,"a",@progbits
	.sectionflags	@""
	.align	4
.nv.constant2._ZN4vllm3moe44grouped_topk_fused_small_expert_count_kernelIf6__halfiLNS0_11ScoringFuncE0ELi384ELb0ELi8EEEvPT_PfPT1_PKT0_llllllbd:
        /*0000*/ 	.byte	0x00, 0x00, 0x00, 0xf0, 0xff, 0xff, 0x0f, 0x38, 0x23, 0x42, 0x92, 0x0c, 0xa1, 0x9c, 0xc7, 0x3b


//--------------------- .nv.constant0._ZN4vllm3moe44grouped_topk_fused_small_expert_count_kernelIf6__halfiLNS0_11ScoringFuncE0ELi384ELb0ELi8EEEvPT_PfPT1_PKT0_llllllbd --------------------------
	.section	.nv.constant0._ZN4vllm3moe44grouped_topk_fused_small_expert_count_kernelIf6__halfiLNS0_11ScoringFuncE0ELi384ELb0ELi8EEEvPT_PfPT1_PKT0_llllllbd,"a",@progbits
	.sectionflags	@""
	.align	4
.nv.constant0._ZN4vllm3moe44grouped_topk_fused_small_expert_count_kernelIf6__halfiLNS0_11ScoringFuncE0ELi384ELb0ELi8EEEvPT_PfPT1_PKT0_llllllbd:
	.zero		448


//--------------------- .nv.constant2._ZN4vllm3moe44grouped_topk_fused_small_expert_count_kernelIf6__halfiLNS0_11ScoringFuncE0ELi512ELb0ELi8EEEvPT_PfPT1_PKT0_llllllbd --------------------------
	.section	.nv.constant2._ZN4vllm3moe44grouped_topk_fused_small_expert_count_kernelIf6__halfiLNS0_11ScoringFuncE0ELi512ELb0ELi8EEEvPT_PfPT1_PKT0_llllllbd,"a",@progbits
	.sectionflags	@""
	.align	4
.nv.constant2._ZN4vllm3moe44grouped_topk_fused_small_expert_count_kernelIf6__halfiLNS0_11ScoringFuncE0ELi512ELb0ELi8EEEvPT_PfPT1_PKT0_llllllbd:
        /*0000*/ 	.byte	0x00, 0x00, 0x00, 0xf0, 0xff, 0xff, 0x0f, 0x38, 0x23, 0x42, 0x92, 0x0c, 0xa1, 0x9c, 0xc7, 0x3b


//--------------------- .nv.constant0._ZN4vllm3moe44grouped_topk_fused_small_expert_count_kernelIf6__halfiLNS0_11ScoringFuncE0ELi512ELb0ELi8EEEvPT_PfPT1_PKT0_llllllbd --------------------------
	.section	.nv.constant0._ZN4vllm3moe44grouped_topk_fused_small_expert_count_kernelIf6__halfiLNS0_11ScoringFuncE0ELi512ELb0ELi8EEEvPT_PfPT1_PKT0_llllllbd,"a",@progbits
	.sectionflags	@""
	.align	4
.nv.constant0._ZN4vllm3moe44grouped_topk_fused_small_expert_count_kernelIf6__halfiLNS0_11ScoringFuncE0ELi512ELb0ELi8EEEvPT_PfPT1_PKT0_llllllbd:
	.zero		448


//--------------------- .nv.constant2._ZN4vllm3moe44grouped_topk_fused_small_expert_count_kernelIf6__halfiLNS0_11ScoringFuncE0ELi512ELb0ELi22EEEvPT_PfPT1_PKT0_llllllbd --------------------------
	.section	.nv.constant2._ZN4vllm3moe44grouped_topk_fused_small_expert_count_kernelIf6__halfiLNS0_11ScoringFuncE0ELi512ELb0ELi22EEEvPT_PfPT1_PKT0_llllllbd,"a",@progbits
	.sectionflags	@""
	.align	4
.nv.constant2._ZN4vllm3moe44grouped_topk_fused_small_expert_count_kernelIf6__halfiLNS0_11ScoringFuncE0ELi512ELb0ELi22EEEvPT_PfPT1_PKT0_llllllbd:
        /*0000*/ 	.byte	0x00, 0x00, 0x00, 0xf0, 0xff, 0xff, 0x0f, 0x38, 0x23, 0x42, 0x92, 0x0c, 0xa1, 0x9c, 0xc7, 0x3b


//--------------------- .nv.constant0._ZN4vllm3moe44grouped_topk_fused_small_expert_count_kernelIf6__halfiLNS0_11ScoringFuncE0ELi512ELb0ELi22EEEvPT_PfPT1_PKT0_llllllbd --------------------------
	.section	.nv.constant0._ZN4vllm3moe44grouped_topk_fused_small_expert_count_kernelIf6__halfiLNS0_11ScoringFuncE0ELi512ELb0ELi22EEEvPT_PfPT1_PKT0_llllllbd,"a",@progbits
	.sectionflags	@""
	.align	4
.nv.constant0._ZN4vllm3moe44grouped_topk_fused_small_expert_count_kernelIf6__halfiLNS0_11ScoringFuncE0ELi512ELb0ELi22EEEvPT_PfPT1_PKT0_llllllbd:
	.zero		448


//--------------------- .nv.constant2._ZN4vllm3moe44grouped_topk_fused_small_expert_count_kernelIf6__halfiLNS0_11ScoringFuncE0ELi256ELb1ELi8EEEvPT_PfPT1_PKT0_llllllbd --------------------------
	.section	.nv.constant2._ZN4vllm3moe44grouped_topk_fused_small_expert_count_kernelIf6__halfiLNS0_11ScoringFuncE0ELi256ELb1ELi8EEEvPT_PfPT1_PKT0_llllllbd,"a",@progbits
	.sectionflags	@""
	.align	4
.nv.constant2._ZN4vllm3moe44grouped_topk_fused_small_expert_count_kernelIf6__halfiLNS0_11ScoringFuncE0ELi256ELb1ELi8EEEvPT_PfPT1_PKT0_llllllbd:
        /*0000*/ 	.byte	0x00, 0x00, 0x00, 0xf0, 0xff, 0xff, 0x0f, 0x38, 0x23, 0x42, 0x92, 0x0c, 0xa1, 0x9c, 0xc7, 0x3b


//--------------------- .nv.constant0._ZN4vllm3moe44grouped_topk_fused_small_expert_count_kernelIf6__halfiLNS0_11ScoringFuncE0ELi256ELb1ELi8EEEvPT_PfPT1_PKT0_llllllbd --------------------------
	.section	.nv.constant0._ZN4vllm3moe44grouped_topk_fused_small_expert_count_kernelIf6__halfiLNS0_11ScoringFuncE0ELi256ELb1ELi8EEEvPT_PfPT1_PKT0_llllllbd,"a",@progbits
	.sectionflags	@""
	.align	4
.nv.constant0._ZN4vllm3moe44grouped_topk_fused_small_expert_count_kernelIf6__halfiLNS0_11ScoringFuncE0ELi256ELb1ELi8EEEvPT_PfPT1_PKT0_llllllbd:
	.zero		448


//--------------------- .nv.constant2._ZN4vllm3moe25grouped_topk_fused_kernelIffiLNS0_11ScoringFuncE0EEEvPT_PfPT1_PKT0_lllllbd --------------------------
	.section	.nv.constant2._ZN4vllm3moe25grouped_topk_fused_kernelIffiLNS0_11ScoringFuncE0EEEvPT_PfPT1_PKT0_lllllbd,"a",@progbits
	.sectionflags	@""
	.align	4
.nv.constant2._ZN4vllm3moe25grouped_topk_fused_kernelIffiLNS0_11ScoringFuncE0EEEvPT_PfPT1_PKT0_lllllbd:
        /*0000*/ 	.byte	0x00, 0x00, 0x00, 0xf0, 0xff, 0xff, 0x0f, 0x38


//--------------------- .nv.constant0._ZN4vllm3moe25grouped_topk_fused_kernelIffiLNS0_11ScoringFuncE0EEEvPT_PfPT1_PKT0_lllllbd --------------------------
	.section	.nv.constant0._ZN4vllm3moe25grouped_topk_fused_kernelIffiLNS0_11ScoringFuncE0EEEvPT_PfPT1_PKT0_lllllbd,"a",@progbits
	.sectionflags	@""
	.align	4
.nv.constant0._ZN4vllm3moe25grouped_topk_fused_kernelIffiLNS0_11ScoringFuncE0EEEvPT_PfPT1_PKT0_lllllbd:
	.zero		440


//--------------------- .nv.constant2._ZN4vllm3moe44grouped_topk_fused_small_expert_count_kernelIffiLNS0_11ScoringFuncE0ELi128ELb0ELi8EEEvPT_PfPT1_PKT0_llllllbd --------------------------
	.section	.nv.constant2._ZN4vllm3moe44grouped_topk_fused_small_expert_count_kernelIffiLNS0_11ScoringFuncE0ELi128ELb0ELi8EEEvPT_PfPT1_PKT0_llllllbd,"a",@progbits
	.sectionflags	@""
	.align	4
.nv.constant2._ZN4vllm3moe44grouped_topk_fused_small_expert_count_kernelIffiLNS0_11ScoringFuncE0ELi128ELb0ELi8EEEvPT_PfPT1_PKT0_llllllbd:
        /*0000*/ 	.byte	0x00, 0x00, 0x00, 0xf0, 0xff, 0xff, 0x0f, 0x38, 0x23, 0x42, 0x92, 0x0c, 0xa1, 0x9c, 0xc7, 0x3b


//--------------------- .nv.constant0._ZN4vllm3moe44grouped_topk_fused_small_expert_count_kernelIffiLNS0_11ScoringFuncE0ELi128ELb0ELi8EEEvPT_PfPT1_PKT0_llllllbd --------------------------
	.section	.nv.constant0._ZN4vllm3moe44grouped_topk_fused_small_expert_count_kernelIffiLNS0_11ScoringFuncE0ELi128ELb0ELi8EEEvPT_PfPT1_PKT0_llllllbd,"a",@progbits
	.sectionflags	@""
	.align	4
.nv.constant0._ZN4vllm3moe44grouped_topk_fused_small_expert_count_kernelIffiLNS0_11ScoringFuncE0ELi128ELb0ELi8EEEvPT_PfPT1_PKT0_llllllbd:
	.zero		448


//--------------------- .nv.constant2._ZN4vllm3moe44grouped_topk_fused_small_expert_count_kernelIffiLNS0_11ScoringFuncE0ELi384ELb0ELi8EEEvPT_PfPT1_PKT0_llllllbd --------------------------
	.section	.nv.constant2._ZN4vllm3moe44grouped_topk_fused_small_expert_count_kernelIffiLNS0_11ScoringFuncE0ELi384ELb0ELi8EEEvPT_PfPT1_PKT0_llllllbd,"a",@progbits
	.sectionflags	@""
	.align	4
.nv.constant2._ZN4vllm3moe44grouped_topk_fused_small_expert_count_kernelIffiLNS0_11ScoringFuncE0ELi384ELb0ELi8EEEvPT_PfPT1_PKT0_llllllbd:
        /*0000*/ 	.byte	0x00, 0x00, 0x00, 0xf0, 0xff, 0xff, 0x0f, 0x38, 0x23, 0x42, 0x92, 0x0c, 0xa1, 0x9c, 0xc7, 0x3b


//--------------------- .nv.constant0._ZN4vllm3moe44grouped_topk_fused_small_expert_count_kernelIffiLNS0_11ScoringFuncE0ELi384ELb0ELi8EEEvPT_PfPT1_PKT0_llllllbd --------------------------
	.section	.nv.constant0._ZN4vllm3moe44grouped_topk_fused_small_expert_count_kernelIffiLNS0_11ScoringFuncE0ELi384ELb0ELi8EEEvPT_PfPT1_PKT0_llllllbd,"a",@progbits
	.sectionflags	@""
	.align	4
.nv.constant0._ZN4vllm3moe44grouped_topk_fused_small_expert_count_kernelIffiLNS0_11ScoringFuncE0ELi384ELb0ELi8EEEvPT_PfPT1_PKT0_llllllbd:
	.zero		448


//--------------------- .nv.constant2._ZN4vllm3moe44grouped_topk_fused_small_expert_count_kernelIffiLNS0_11ScoringFuncE0ELi512ELb0ELi8EEEvPT_PfPT1_PKT0_llllllbd --------------------------
	.section	.nv.constant2._ZN4vllm3moe44grouped_topk_fused_small_expert_count_kernelIffiLNS0_11ScoringFuncE0ELi512ELb0ELi8EEEvPT_PfPT1_PKT0_llllllbd,"a",@progbits
	.sectionflags	@""
	.align	4
.nv.constant2._ZN4vllm3moe44grouped_topk_fused_small_expert_count_kernelIffiLNS0_11ScoringFuncE0ELi512ELb0ELi8EEEvPT_PfPT1_PKT0_llllllbd:
        /*0000*/ 	.byte	0x00, 0x00, 0x00, 0xf0, 0xff, 0xff, 0x0f, 0x38, 0x23, 0x42, 0x92, 0x0c, 0xa1, 0x9c, 0xc7, 0x3b


//--------------------- .nv.constant0._ZN4vllm3moe44grouped_topk_fused_small_expert_count_kernelIffiLNS0_11ScoringFuncE0ELi512ELb0ELi8EEEvPT_PfPT1_PKT0_llllllbd --------------------------
	.section	.nv.constant0._ZN4vllm3moe44grouped_topk_fused_small_expert_count_kernelIffiLNS0_11ScoringFuncE0ELi512ELb0ELi8EEEvPT_PfPT1_PKT0_llllllbd,"a",@progbits
	.sectionflags	@""
	.align	4
.nv.constant0._ZN4vllm3moe44grouped_topk_fused_small_expert_count_kernelIffiLNS0_11ScoringFuncE0ELi512ELb0ELi8EEEvPT_PfPT1_PKT0_llllllbd:
	.zero		448


//--------------------- .nv.constant2._ZN4vllm3moe44grouped_topk_fused_small_expert_count_kernelIffiLNS0_11ScoringFuncE0ELi512ELb0ELi22EEEvPT_PfPT1_PKT0_llllllbd --------------------------
	.section	.nv.constant2._ZN4vllm3moe44grouped_topk_fused_small_expert_count_kernelIffiLNS0_11ScoringFuncE0ELi512ELb0ELi22EEEvPT_PfPT1_PKT0_llllllbd,"a",@progbits
	.sectionflags	@""
	.align	4
.nv.constant2._ZN4vllm3moe44grouped_topk_fused_small_expert_count_kernelIffiLNS0_11ScoringFuncE0ELi512ELb0ELi22EEEvPT_PfPT1_PKT0_llllllbd:
        /*0000*/ 	.byte	0x00, 0x00, 0x00, 0xf0, 0xff, 0xff, 0x0f, 0x38, 0x23, 0x42, 0x92, 0x0c, 0xa1, 0x9c, 0xc7, 0x3b


//--------------------- .nv.constant0._ZN4vllm3moe44grouped_topk_fused_small_expert_count_kernelIffiLNS0_11ScoringFuncE0ELi512ELb0ELi22EEEvPT_PfPT1_PKT0_llllllbd --------------------------
	.section	.nv.constant0._ZN4vllm3moe44grouped_topk_fused_small_expert_count_kernelIffiLNS0_11ScoringFuncE0ELi512ELb0ELi22EEEvPT_PfPT1_PKT0_llllllbd,"a",@progbits
	.sectionflags	@""
	.align	4
.nv.constant0._ZN4vllm3moe44grouped_topk_fused_small_expert_count_kernelIffiLNS0_11ScoringFuncE0ELi512ELb0ELi22EEEvPT_PfPT1_PKT0_llllllbd:
	.zero		448


//--------------------- .nv.constant2._ZN4vllm3moe44grouped_topk_fused_small_expert_count_kernelIffiLNS0_11ScoringFuncE0ELi256ELb1ELi8EEEvPT_PfPT1_PKT0_llllllbd --------------------------
	.section	.nv.constant2._ZN4vllm3moe44grouped_topk_fused_small_expert_count_kernelIffiLNS0_11ScoringFuncE0ELi256ELb1ELi8EEEvPT_PfPT1_PKT0_llllllbd,"a",@progbits
	.sectionflags	@""
	.align	4
.nv.constant2._ZN4vllm3moe44grouped_topk_fused_small_expert_count_kernelIffiLNS0_11ScoringFuncE0ELi256ELb1ELi8EEEvPT_PfPT1_PKT0_llllllbd:
        /*0000*/ 	.byte	0x00, 0x00, 0x00, 0xf0, 0xff, 0xff, 0x0f, 0x38, 0x23, 0x42, 0x92, 0x0c, 0xa1, 0x9c, 0xc7, 0x3b


//--------------------- .nv.constant0._ZN4vllm3moe44grouped_topk_fused_small_expert_count_kernelIffiLNS0_11ScoringFuncE0ELi256ELb1ELi8EEEvPT_PfPT1_PKT0_llllllbd --------------------------
	.section	.nv.constant0._ZN4vllm3moe44grouped_topk_fused_small_expert_count_kernelIffiLNS0_11ScoringFuncE0ELi256ELb1ELi8EEEvPT_PfPT1_PKT0_llllllbd,"a",@progbits
	.sectionflags	@""
	.align	4
.nv.constant0._ZN4vllm3moe44grouped_topk_fused_small_expert_count_kernelIffiLNS0_11ScoringFuncE0ELi256ELb1ELi8EEEvPT_PfPT1_PKT0_llllllbd:
	.zero		448


//--------------------- .nv.constant2._ZN4vllm3moe25grouped_topk_fused_kernelI13__nv_bfloat16S2_iLNS0_11ScoringFuncE1EEEvPT_PfPT1_PKT0_lllllbd --------------------------
	.section	.nv.constant2._ZN4vllm3moe25grouped_topk_fused_kernelI13__nv_bfloat16S2_iLNS0_11ScoringFuncE1EEEvPT_PfPT1_PKT0_lllllbd,"a",@progbits
	.sectionflags	@""
	.align	4
.nv.constant2._ZN4vllm3moe25grouped_topk_fused_kernelI13__nv_bfloat16S2_iLNS0_11ScoringFuncE1EEEvPT_PfPT1_PKT0_lllllbd:
        /*0000*/ 	.byte	0x00, 0x00, 0x00, 0xf0, 0xff, 0xff, 0x0f, 0x38


//--------------------- .nv.constant0._ZN4vllm3moe25grouped_topk_fused_kernelI13__nv_bfloat16S2_iLNS0_11ScoringFuncE1EEEvPT_PfPT1_PKT0_lllllbd --------------------------
	.section	.nv.constant0._ZN4vllm3moe25grouped_topk_fused_kernelI13__nv_bfloat16S2_iLNS0_11ScoringFuncE1EEEvPT_PfPT1_PKT0_lllllbd,"a",@progbits
	.sectionflags	@""
	.align	4
.nv.constant0._ZN4vllm3moe25grouped_topk_fused_kernelI13__nv_bfloat16S2_iLNS0_11ScoringFuncE1EEEvPT_PfPT1_PKT0_lllllbd:
	.zero		440


//--------------------- .nv.constant2._ZN4vllm3moe44grouped_topk_fused_small_expert_count_kernelI13__nv_bfloat16S2_iLNS0_11ScoringFuncE1ELi128ELb0ELi8EEEvPT_PfPT1_PKT0_llllllbd --------------------------
	.section	.nv.constant2._ZN4vllm3moe44grouped_topk_fused_small_expert_count_kernelI13__nv_bfloat16S2_iLNS0_11ScoringFuncE1ELi128ELb0ELi8EEEvPT_PfPT1_PKT0_llllllbd,"a",@progbits
	.sectionflags	@""
	.align	4
.nv.constant2._ZN4vllm3moe44grouped_topk_fused_small_expert_count_kernelI13__nv_bfloat16S2_iLNS0_11ScoringFuncE1ELi128ELb0ELi8EEEvPT_PfPT1_PKT0_llllllbd:
        /*0000*/ 	.byte	0x00, 0x00, 0x00, 0xf0, 0xff, 0xff, 0x0f, 0x38, 0x23, 0x42, 0x92, 0x0c, 0xa1, 0x9c, 0xc7, 0x3b


//--------------------- .nv.constant0._ZN4vllm3moe44grouped_topk_fused_small_expert_count_kernelI13__nv_bfloat16S2_iLNS0_11ScoringFuncE1ELi128ELb0ELi8EEEvPT_PfPT1_PKT0_llllllbd --------------------------
	.section	.nv.constant0._ZN4vllm3moe44grouped_topk_fused_small_expert_count_kernelI13__nv_bfloat16S2_iLNS0_11ScoringFuncE1ELi128ELb0ELi8EEEvPT_PfPT1_PKT0_llllllbd,"a",@progbits
	.sectionflags	@""
	.align	4
.nv.constant0._ZN4vllm3moe44grouped_topk_fused_small_expert_count_kernelI13__nv_bfloat16S2_iLNS0_11ScoringFuncE1ELi128ELb0ELi8EEEvPT_PfPT1_PKT0_llllllbd:
	.zero		448


//--------------------- .nv.constant2._ZN4vllm3moe44grouped_topk_fused_small_expert_count_kernelI13__nv_bfloat16S2_iLNS0_11ScoringFuncE1ELi384ELb0ELi8EEEvPT_PfPT1_PKT0_llllllbd --------------------------
	.section	.nv.constant2._ZN4vllm3moe44grouped_topk_fused_small_expert_count_kernelI13__nv_bfloat16S2_iLNS0_11ScoringFuncE1ELi384ELb0ELi8EEEvPT_PfPT1_PKT0_llllllbd,"a",@progbits
	.sectionflags	@""
	.align	4
.nv.constant2._ZN4vllm3moe44grouped_topk_fused_small_expert_count_kernelI13__nv_bfloat16S2_iLNS0_11ScoringFuncE1ELi384ELb0ELi8EEEvPT_PfPT1_PKT0_llllllbd:
        /*0000*/ 	.byte	0x00, 0x00, 0x00, 0xf0, 0xff, 0xff, 0x0f, 0x38, 0x23, 0x42, 0x92, 0x0c, 0xa1, 0x9c, 0xc7, 0x3b


//--------------------- .nv.constant0._ZN4vllm3moe44grouped_topk_fused_small_expert_count_kernelI13__nv_bfloat16S2_iLNS0_11ScoringFuncE1ELi384ELb0ELi8EEEvPT_PfPT1_PKT0_llllllbd --------------------------
	.section	.nv.constant0._ZN4vllm3moe44grouped_topk_fused_small_expert_count_kernelI13__nv_bfloat16S2_iLNS0_11ScoringFuncE1ELi384ELb0ELi8EEEvPT_PfPT1_PKT0_llllllbd,"a",@progbits
	.sectionflags	@""
	.align	4
.nv.constant0._ZN4vllm3moe44grouped_topk_fused_small_expert_count_kernelI13__nv_bfloat16S2_iLNS0_11ScoringFuncE1ELi384ELb0ELi8EEEvPT_PfPT1_PKT0_llllllbd:
	.zero		448


//--------------------- .nv.constant2._ZN4vllm3moe44grouped_topk_fused_small_expert_count_kernelI13__nv_bfloat16S2_iLNS0_11ScoringFuncE1ELi512ELb0ELi8EEEvPT_PfPT1_PKT0_llllllbd --------------------------
	.section	.nv.constant2._ZN4vllm3moe44grouped_topk_fused_small_expert_count_kernelI13__nv_bfloat16S2_iLNS0_11ScoringFuncE1ELi512ELb0ELi8EEEvPT_PfPT1_PKT0_llllllbd,"a",@progbits
	.sectionflags	@""
	.align	4
.nv.constant2._ZN4vllm3moe44grouped_topk_fused_small_expert_count_kernelI13__nv_bfloat16S2_iLNS0_11ScoringFuncE1ELi512ELb0ELi8EEEvPT_PfPT1_PKT0_llllllbd:
        /*0000*/ 	.byte	0x00, 0x00, 0x00, 0xf0, 0xff, 0xff, 0x0f, 0x38, 0x23, 0x42, 0x92, 0x0c, 0xa1, 0x9c, 0xc7, 0x3b


//--------------------- .nv.constant0._ZN4vllm3moe44grouped_topk_fused_small_expert_count_kernelI13__nv_bfloat16S2_iLNS0_11ScoringFuncE1ELi512ELb0ELi8EEEvPT_PfPT1_PKT0_llllllbd --------------------------
	.section	.nv.constant0._ZN4vllm3moe44grouped_topk_fused_small_expert_count_kernelI13__nv_bfloat16S2_iLNS0_11ScoringFuncE1ELi512ELb0ELi8EEEvPT_PfPT1_PKT0_llllllbd,"a",@progbits
	.sectionflags	@""
	.align	4
.nv.constant0._ZN4vllm3moe44grouped_topk_fused_small_expert_count_kernelI13__nv_bfloat16S2_iLNS0_11ScoringFuncE1ELi512ELb0ELi8EEEvPT_PfPT1_PKT0_llllllbd:
	.zero		448


//--------------------- .nv.constant2._ZN4vllm3moe44grouped_topk_fused_small_expert_count_kernelI13__nv_bfloat16S2_iLNS0_11ScoringFuncE1ELi512ELb0ELi22EEEvPT_PfPT1_PKT0_llllllbd --------------------------
	.section	.nv.constant2._ZN4vllm3moe44grouped_topk_fused_small_expert_count_kernelI13__nv_bfloat16S2_iLNS0_11ScoringFuncE1ELi512ELb0ELi22EEEvPT_PfPT1_PKT0_llllllbd,"a",@progbits
	.sectionflags	@""
	.align	4
.nv.constant2._ZN4vllm3moe44grouped_topk_fused_small_expert_count_kernelI13__nv_bfloat16S2_iLNS0_11ScoringFuncE1ELi512ELb0ELi22EEEvPT_PfPT1_PKT0_llllllbd:
        /*0000*/ 	.byte	0x00, 0x00, 0x00, 0xf0, 0xff, 0xff, 0x0f, 0x38, 0x23, 0x42, 0x92, 0x0c, 0xa1, 0x9c, 0xc7, 0x3b


//--------------------- .nv.constant0._ZN4vllm3moe44grouped_topk_fused_small_expert_count_kernelI13__nv_bfloat16S2_iLNS0_11ScoringFuncE1ELi512ELb0ELi22EEEvPT_PfPT1_PKT0_llllllbd --------------------------
	.section	.nv.constant0._ZN4vllm3moe44grouped_topk_fused_small_expert_count_kernelI13__nv_bfloat16S2_iLNS0_11ScoringFuncE1ELi512ELb0ELi22EEEvPT_PfPT1_PKT0_llllllbd,"a",@progbits
	.sectionflags	@""
	.align	4
.nv.constant0._ZN4vllm3moe44grouped_topk_fused_small_expert_count_kernelI13__nv_bfloat16S2_iLNS0_11ScoringFuncE1ELi512ELb0ELi22EEEvPT_PfPT1_PKT0_llllllbd:
	.zero		448


//--------------------- .nv.constant2._ZN4vllm3moe44grouped_topk_fused_small_expert_count_kernelI13__nv_bfloat16S2_iLNS0_11ScoringFuncE1ELi256ELb1ELi8EEEvPT_PfPT1_PKT0_llllllbd --------------------------
	.section	.nv.constant2._ZN4vllm3moe44grouped_topk_fused_small_expert_count_kernelI13__nv_bfloat16S2_iLNS0_11ScoringFuncE1ELi256ELb1ELi8EEEvPT_PfPT1_PKT0_llllllbd,"a",@progbits
	.sectionflags	@""
	.align	4
.nv.constant2._ZN4vllm3moe44grouped_topk_fused_small_expert_count_kernelI13__nv_bfloat16S2_iLNS0_11ScoringFuncE1ELi256ELb1ELi8EEEvPT_PfPT1_PKT0_llllllbd:
        /*0000*/ 	.byte	0x00, 0x00, 0x00, 0xf0, 0xff, 0xff, 0x0f, 0x38, 0x23, 0x42, 0x92, 0x0c, 0xa1, 0x9c, 0xc7, 0x3b


//--------------------- .nv.constant0._ZN4vllm3moe44grouped_topk_fused_small_expert_count_kernelI13__nv_bfloat16S2_iLNS0_11ScoringFuncE1ELi256ELb1ELi8EEEvPT_PfPT1_PKT0_llllllbd --------------------------
	.section	.nv.constant0._ZN4vllm3moe44grouped_topk_fused_small_expert_count_kernelI13__nv_bfloat16S2_iLNS0_11ScoringFuncE1ELi256ELb1ELi8EEEvPT_PfPT1_PKT0_llllllbd,"a",@progbits
	.sectionflags	@""
	.align	4
.nv.constant0._ZN4vllm3moe44grouped_topk_fused_small_expert_count_kernelI13__nv_bfloat16S2_iLNS0_11ScoringFuncE1ELi256ELb1ELi8EEEvPT_PfPT1_PKT0_llllllbd:
	.zero		448


//--------------------- .nv.constant2._ZN4vllm3moe25grouped_topk_fused_kernelI13__nv_bfloat166__halfiLNS0_11ScoringFuncE1EEEvPT_PfPT1_PKT0_lllllbd --------------------------
	.section	.nv.constant2._ZN4vllm3moe25grouped_topk_fused_kernelI13__nv_bfloat166__halfiLNS0_11ScoringFuncE1EEEvPT_PfPT1_PKT0_lllllbd,"a",@progbits
	.sectionflags	@""
	.align	4
.nv.constant2._ZN4vllm3moe25grouped_topk_fused_kernelI13__nv_bfloat166__halfiLNS0_11ScoringFuncE1EEEvPT_PfPT1_PKT0_lllllbd:
        /*0000*/ 	.byte	0x00, 0x00, 0x00, 0xf0, 0xff, 0xff, 0x0f, 0x38


//--------------------- .nv.constant0._ZN4vllm3moe25grouped_topk_fused_kernelI13__nv_bfloat166__halfiLNS0_11ScoringFuncE1EEEvPT_PfPT1_PKT0_lllllbd --------------------------
	.section	.nv.constant0._ZN4vllm3moe25grouped_topk_fused_kernelI13__nv_bfloat166__halfiLNS0_11ScoringFuncE1EEEvPT_PfPT1_PKT0_lllllbd,"a",@progbits
	.sectionflags	@""
	.align	4
.nv.constant0._ZN4vllm3moe25grouped_topk_fused_kernelI13__nv_bfloat166__halfiLNS0_11ScoringFuncE1EEEvPT_PfPT1_PKT0_lllllbd:
	.zero		440


//--------------------- .nv.constant2._ZN4vllm3moe44grouped_topk_fused_small_expert_count_kernelI13__nv_bfloat166__halfiLNS0_11ScoringFuncE1ELi128ELb0ELi8EEEvPT_PfPT1_PKT0_llllllbd --------------------------
	.section	.nv.constant2._ZN4vllm3moe44grouped_topk_fused_small_expert_count_kernelI13__nv_bfloat166__halfiLNS0_11ScoringFuncE1ELi128ELb0ELi8EEEvPT_PfPT1_PKT0_llllllbd,"a",@progbits
	.sectionflags	@""
	.align	4
.nv.constant2._ZN4vllm3moe44grouped_topk_fused_small_expert_count_kernelI13__nv_bfloat166__halfiLNS0_11ScoringFuncE1ELi128ELb0ELi8EEEvPT_PfPT1_PKT0_llllllbd:
        /*0000*/ 	.byte	0x00, 0x00, 0x00, 0xf0, 0xff, 0xff, 0x0f, 0x38, 0x23, 0x42, 0x92, 0x0c, 0xa1, 0x9c, 0xc7, 0x3b


//--------------------- .nv.constant0._ZN4vllm3moe44grouped_topk_fused_small_expert_count_kernelI13__nv_bfloat166__halfiLNS0_11ScoringFuncE1ELi128ELb0ELi8EEEvPT_PfPT1_PKT0_llllllbd --------------------------
	.section	.nv.constant0._ZN4vllm3moe44grouped_topk_fused_small_expert_count_kernelI13__nv_bfloat166__halfiLNS0_11ScoringFuncE1ELi128ELb0ELi8EEEvPT_PfPT1_PKT0_llllllbd,"a",@progbits
	.sectionflags	@""
	.align	4
.nv.constant0._ZN4vllm3moe44grouped_topk_fused_small_expert_count_kernelI13__nv_bfloat166__halfiLNS0_11ScoringFuncE1ELi128ELb0ELi8EEEvPT_PfPT1_PKT0_llllllbd:
	.zero		448


//--------------------- .nv.constant2._ZN4vllm3moe44grouped_topk_fused_small_expert_count_kernelI13__nv_bfloat166__halfiLNS0_11ScoringFuncE1ELi384ELb0ELi8EEEvPT_PfPT1_PKT0_llllllbd --------------------------
	.section	.nv.constant2._ZN4vllm3moe44grouped_topk_fused_small_expert_count_kernelI13__nv_bfloat166__halfiLNS0_11ScoringFuncE1ELi384ELb0ELi8EEEvPT_PfPT1_PKT0_llllllbd,"a",@progbits
	.sectionflags	@""
	.align	4
.nv.constant2._ZN4vllm3moe44grouped_topk_fused_small_expert_count_kernelI13__nv_bfloat166__halfiLNS0_11ScoringFuncE1ELi384ELb0ELi8EEEvPT_PfPT1_PKT0_llllllbd:
        /*0000*/ 	.byte	0x00, 0x00, 0x00, 0xf0, 0xff, 0xff, 0x0f, 0x38, 0x23, 0x42, 0x92, 0x0c, 0xa1, 0x9c, 0xc7, 0x3b


//--------------------- .nv.constant0._ZN4vllm3moe44grouped_topk_fused_small_expert_count_kernelI13__nv_bfloat166__halfiLNS0_11ScoringFuncE1ELi384ELb0ELi8EEEvPT_PfPT1_PKT0_llllllbd --------------------------
	.section	.nv.constant0._ZN4vllm3moe44grouped_topk_fused_small_expert_count_kernelI13__nv_bfloat166__halfiLNS0_11ScoringFuncE1ELi384ELb0ELi8EEEvPT_PfPT1_PKT0_llllllbd,"a",@progbits
	.sectionflags	@""
	.align	4
.nv.constant0._ZN4vllm3moe44grouped_topk_fused_small_expert_count_kernelI13__nv_bfloat166__halfiLNS0_11ScoringFuncE1ELi384ELb0ELi8EEEvPT_PfPT1_PKT0_llllllbd:
	.zero		448


//--------------------- .nv.constant2._ZN4vllm3moe44grouped_topk_fused_small_expert_count_kernelI13__nv_bfloat166__halfiLNS0_11ScoringFuncE1ELi512ELb0ELi8EEEvPT_PfPT1_PKT0_llllllbd --------------------------
	.section	.nv.constant2._ZN4vllm3moe44grouped_topk_fused_small_expert_count_kernelI13__nv_bfloat166__halfiLNS0_11ScoringFuncE1ELi512ELb0ELi8EEEvPT_PfPT1_PKT0_llllllbd,"a",@progbits
	.sectionflags	@""
	.align	4
.nv.constant2._ZN4vllm3moe44grouped_topk_fused_small_expert_count_kernelI13__nv_bfloat166__halfiLNS0_11ScoringFuncE1ELi512ELb0ELi8EEEvPT_PfPT1_PKT0_llllllbd:
        /*0000*/ 	.byte	0x00, 0x00, 0x00, 0xf0, 0xff, 0xff, 0x0f, 0x38, 0x23, 0x42, 0x92, 0x0c, 0xa1, 0x9c, 0xc7, 0x3b


//--------------------- .nv.constant0._ZN4vllm3moe44grouped_topk_fused_small_expert_count_kernelI13__nv_bfloat166__halfiLNS0_11ScoringFuncE1ELi512ELb0ELi8EEEvPT_PfPT1_PKT0_llllllbd --------------------------
	.section	.nv.constant0._ZN4vllm3moe44grouped_topk_fused_small_expert_count_kernelI13__nv_bfloat166__halfiLNS0_11ScoringFuncE1ELi512ELb0ELi8EEEvPT_PfPT1_PKT0_llllllbd,"a",@progbits
	.sectionflags	@""
	.align	4
.nv.constant0._ZN4vllm3moe44grouped_topk_fused_small_expert_count_kernelI13__nv_bfloat166__halfiLNS0_11ScoringFuncE1ELi512ELb0ELi8EEEvPT_PfPT1_PKT0_llllllbd:
	.zero		448


//--------------------- .nv.constant2._ZN4vllm3moe44grouped_topk_fused_small_expert_count_kernelI13__nv_bfloat166__halfiLNS0_11ScoringFuncE1ELi512ELb0ELi22EEEvPT_PfPT1_PKT0_llllllbd --------------------------
	.section	.nv.constant2._ZN4vllm3moe44grouped_topk_fused_small_expert_count_kernelI13__nv_bfloat166__halfiLNS0_11ScoringFuncE1ELi512ELb0ELi22EEEvPT_PfPT1_PKT0_llllllbd,"a",@progbits
	.sectionflags	@""
	.align	4
.nv.constant2._ZN4vllm3moe44grouped_topk_fused_small_expert_count_kernelI13__nv_bfloat166__halfiLNS0_11ScoringFuncE1ELi512ELb0ELi22EEEvPT_PfPT1_PKT0_llllllbd:
        /*0000*/ 	.byte	0x00, 0x00, 0x00, 0xf0, 0xff, 0xff, 0x0f, 0x38, 0x23, 0x42, 0x92, 0x0c, 0xa1, 0x9c, 0xc7, 0x3b


//--------------------- .nv.constant0._ZN4vllm3moe44grouped_topk_fused_small_expert_count_kernelI13__nv_bfloat166__halfiLNS0_11ScoringFuncE1ELi512ELb0ELi22EEEvPT_PfPT1_PKT0_llllllbd --------------------------
	.section	.nv.constant0._ZN4vllm3moe44grouped_topk_fused_small_expert_count_kernelI13__nv_bfloat166__halfiLNS0_11ScoringFuncE1ELi512ELb0ELi22EEEvPT_PfPT1_PKT0_llllllbd,"a",@progbits
	.sectionflags	@""
	.align	4
.nv.constant0._ZN4vllm3moe44grouped_topk_fused_small_expert_count_kernelI13__nv_bfloat166__halfiLNS0_11ScoringFuncE1ELi512ELb0ELi22EEEvPT_PfPT1_PKT0_llllllbd:
	.zero		448


//--------------------- .nv.constant2._ZN4vllm3moe44grouped_topk_fused_small_expert_count_kernelI13__nv_bfloat166__halfiLNS0_11ScoringFuncE1ELi256ELb1ELi8EEEvPT_PfPT1_PKT0_llllllbd --------------------------
	.section	.nv.constant2._ZN4vllm3moe44grouped_topk_fused_small_expert_count_kernelI13__nv_bfloat166__halfiLNS0_11ScoringFuncE1ELi256ELb1ELi8EEEvPT_PfPT1_PKT0_llllllbd,"a",@progbits
	.sectionflags	@""
	.align	4
.nv.constant2._ZN4vllm3moe44grouped_topk_fused_small_expert_count_kernelI13__nv_bfloat166__halfiLNS0_11ScoringFuncE1ELi256ELb1ELi8EEEvPT_PfPT1_PKT0_llllllbd:
        /*0000*/ 	.byte	0x00, 0x00, 0x00, 0xf0, 0xff, 0xff, 0x0f, 0x38, 0x23, 0x42, 0x92, 0x0c, 0xa1, 0x9c, 0xc7, 0x3b


//--------------------- .nv.constant0._ZN4vllm3moe44grouped_topk_fused_small_expert_count_kernelI13__nv_bfloat166__halfiLNS0_11ScoringFuncE1ELi256ELb1ELi8EEEvPT_PfPT1_PKT0_llllllbd --------------------------
	.section	.nv.constant0._ZN4vllm3moe44grouped_topk_fused_small_expert_count_kernelI13__nv_bfloat166__halfiLNS0_11ScoringFuncE1ELi256ELb1ELi8EEEvPT_PfPT1_PKT0_llllllbd,"a",@progbits
	.sectionflags	@""
	.align	4
.nv.constant0._ZN4vllm3moe44grouped_topk_fused_small_expert_count_kernelI13__nv_bfloat166__halfiLNS0_11ScoringFuncE1ELi256ELb1ELi8EEEvPT_PfPT1_PKT0_llllllbd:
	.zero		448


//--------------------- .nv.constant2._ZN4vllm3moe25grouped_topk_fused_kernelI13__nv_bfloat16fiLNS0_11ScoringFuncE1EEEvPT_PfPT1_PKT0_lllllbd --------------------------
	.section	.nv.constant2._ZN4vllm3moe25grouped_topk_fused_kernelI13__nv_bfloat16fiLNS0_11ScoringFuncE1EEEvPT_PfPT1_PKT0_lllllbd,"a",@progbits
	.sectionflags	@""
	.align	4
.nv.constant2._ZN4vllm3moe25grouped_topk_fused_kernelI13__nv_bfloat16fiLNS0_11ScoringFuncE1EEEvPT_PfPT1_PKT0_lllllbd:
        /*0000*/ 	.byte	0x00, 0x00, 0x00, 0xf0, 0xff, 0xff, 0x0f, 0x38


//--------------------- .nv.constant0._ZN4vllm3moe25grouped_topk_fused_kernelI13__nv_bfloat16fiLNS0_11ScoringFuncE1EEEvPT_PfPT1_PKT0_lllllbd --------------------------
	.section	.nv.constant0._ZN4vllm3moe25grouped_topk_fused_kernelI13__nv_bfloat16fiLNS0_11ScoringFuncE1EEEvPT_PfPT1_PKT0_lllllbd,"a",@progbits
	.sectionflags	@""
	.align	4
.nv.constant0._ZN4vllm3moe25grouped_topk_fused_kernelI13__nv_bfloat16fiLNS0_11ScoringFuncE1EEEvPT_PfPT1_PKT0_lllllbd:
	.zero		440


//--------------------- .nv.constant2._ZN4vllm3moe44grouped_topk_fused_small_expert_count_kernelI13__nv_bfloat16fiLNS0_11ScoringFuncE1ELi128ELb0ELi8EEEvPT_PfPT1_PKT0_llllllbd --------------------------
	.section	.nv.constant2._ZN4vllm3moe44grouped_topk_fused_small_expert_count_kernelI13__nv_bfloat16fiLNS0_11ScoringFuncE1ELi128ELb0ELi8EEEvPT_PfPT1_PKT0_llllllbd,"a",@progbits
	.sectionflags	@""
	.align	4
.nv.constant2._ZN4vllm3moe44grouped_topk_fused_small_expert_count_kernelI13__nv_bfloat16fiLNS0_11ScoringFuncE1ELi128ELb0ELi8EEEvPT_PfPT1_PKT0_llllllbd:
        /*0000*/ 	.byte	0x00, 0x00, 0x00, 0xf0, 0xff, 0xff, 0x0f, 0x38, 0x23, 0x42, 0x92, 0x0c, 0xa1, 0x9c, 0xc7, 0x3b


//--------------------- .nv.constant0._ZN4vllm3moe44grouped_topk_fused_small_expert_count_kernelI13__nv_bfloat16fiLNS0_11ScoringFuncE1ELi128ELb0ELi8EEEvPT_PfPT1_PKT0_llllllbd --------------------------
	.section	.nv.constant0._ZN4vllm3moe44grouped_topk_fused_small_expert_count_kernelI13__nv_bfloat16fiLNS0_11ScoringFuncE1ELi128ELb0ELi8EEEvPT_PfPT1_PKT0_llllllbd,"a",@progbits
	.sectionflags	@""
	.align	4
.nv.constant0._ZN4vllm3moe44grouped_topk_fused_small_expert_count_kernelI13__nv_bfloat16fiLNS0_11ScoringFuncE1ELi128ELb0ELi8EEEvPT_PfPT1_PKT0_llllllbd:
	.zero		448


//--------------------- .nv.constant2._ZN4vllm3moe44grouped_topk_fused_small_expert_count_kernelI13__nv_bfloat16fiLNS0_11ScoringFuncE1ELi384ELb0ELi8EEEvPT_PfPT1_PKT0_llllllbd --------------------------
	.section	.nv.constant2._ZN4vllm3moe44grouped_topk_fused_small_expert_count_kernelI13__nv_bfloat16fiLNS0_11ScoringFuncE1ELi384ELb0ELi8EEEvPT_PfPT1_PKT0_llllllbd,"a",@progbits
	.sectionflags	@""
	.align	4
.nv.constant2._ZN4vllm3moe44grouped_topk_fused_small_expert_count_kernelI13__nv_bfloat16fiLNS0_11ScoringFuncE1ELi384ELb0ELi8EEEvPT_PfPT1_PKT0_llllllbd:
        /*0000*/ 	.byte	0x00, 0x00, 0x00, 0xf0, 0xff, 0xff, 0x0f, 0x38, 0x23, 0x42, 0x92, 0x0c, 0xa1, 0x9c, 0xc7, 0x3b


//--------------------- .nv.constant0._ZN4vllm3moe44grouped_topk_fused_small_expert_count_kernelI13__nv_bfloat16fiLNS0_11ScoringFuncE1ELi384ELb0ELi8EEEvPT_PfPT1_PKT0_llllllbd --------------------------
	.section	.nv.constant0._ZN4vllm3moe44grouped_topk_fused_small_expert_count_kernelI13__nv_bfloat16fiLNS0_11ScoringFuncE1ELi384ELb0ELi8EEEvPT_PfPT1_PKT0_llllllbd,"a",@progbits
	.sectionflags	@""
	.align	4
.nv.constant0._ZN4vllm3moe44grouped_topk_fused_small_expert_count_kernelI13__nv_bfloat16fiLNS0_11ScoringFuncE1ELi384ELb0ELi8EEEvPT_PfPT1_PKT0_llllllbd:
	.zero		448


//--------------------- .nv.constant2._ZN4vllm3moe44grouped_topk_fused_small_expert_count_kernelI13__nv_bfloat16fiLNS0_11ScoringFuncE1ELi512ELb0ELi8EEEvPT_PfPT1_PKT0_llllllbd --------------------------
	.section	.nv.constant2._ZN4vllm3moe44grouped_topk_fused_small_expert_count_kernelI13__nv_bfloat16fiLNS0_11ScoringFuncE1ELi512ELb0ELi8EEEvPT_PfPT1_PKT0_llllllbd,"a",@progbits
	.sectionflags	@""
	.align	4
.nv.constant2._ZN4vllm3moe44grouped_topk_fused_small_expert_count_kernelI13__nv_bfloat16fiLNS0_11ScoringFuncE1ELi512ELb0ELi8EEEvPT_PfPT1_PKT0_llllllbd:
        /*0000*/ 	.byte	0x00, 0x00, 0x00, 0xf0, 0xff, 0xff, 0x0f, 0x38, 0x23, 0x42, 0x92, 0x0c, 0xa1, 0x9c, 0xc7, 0x3b


//--------------------- .nv.constant0._ZN4vllm3moe44grouped_topk_fused_small_expert_count_kernelI13__nv_bfloat16fiLNS0_11ScoringFuncE1ELi512ELb0ELi8EEEvPT_PfPT1_PKT0_llllllbd --------------------------
	.section	.nv.constant0._ZN4vllm3moe44grouped_topk_fused_small_expert_count_kernelI13__nv_bfloat16fiLNS0_11ScoringFuncE1ELi512ELb0ELi8EEEvPT_PfPT1_PKT0_llllllbd,"a",@progbits
	.sectionflags	@""
	.align	4
.nv.constant0._ZN4vllm3moe44grouped_topk_fused_small_expert_count_kernelI13__nv_bfloat16fiLNS0_11ScoringFuncE1ELi512ELb0ELi8EEEvPT_PfPT1_PKT0_llllllbd:
	.zero		448


//--------------------- .nv.constant2._ZN4vllm3moe44grouped_topk_fused_small_expert_count_kernelI13__nv_bfloat16fiLNS0_11ScoringFuncE1ELi512ELb0ELi22EEEvPT_PfPT1_PKT0_llllllbd --------------------------
	.section	.nv.constant2._ZN4vllm3moe44grouped_topk_fused_small_expert_count_kernelI13__nv_bfloat16fiLNS0_11ScoringFuncE1ELi512ELb0ELi22EEEvPT_PfPT1_PKT0_llllllbd,"a",@progbits
	.sectionflags	@""
	.align	4
.nv.constant2._ZN4vllm3moe44grouped_topk_fused_small_expert_count_kernelI13__nv_bfloat16fiLNS0_11ScoringFuncE1ELi512ELb0ELi22EEEvPT_PfPT1_PKT0_llllllbd:
        /*0000*/ 	.byte	0x00, 0x00, 0x00, 0xf0, 0xff, 0xff, 0x0f, 0x38, 0x23, 0x42, 0x92, 0x0c, 0xa1, 0x9c, 0xc7, 0x3b


//--------------------- .nv.constant0._ZN4vllm3moe44grouped_topk_fused_small_expert_count_kernelI13__nv_bfloat16fiLNS0_11ScoringFuncE1ELi512ELb0ELi22EEEvPT_PfPT1_PKT0_llllllbd --------------------------
	.section	.nv.constant0._ZN4vllm3moe44grouped_topk_fused_small_expert_count_kernelI13__nv_bfloat16fiLNS0_11ScoringFuncE1ELi512ELb0ELi22EEEvPT_PfPT1_PKT0_llllllbd,"a",@progbits
	.sectionflags	@""
	.align	4
.nv.constant0._ZN4vllm3moe44grouped_topk_fused_small_expert_count_kernelI13__nv_bfloat16fiLNS0_11ScoringFuncE1ELi512ELb0ELi22EEEvPT_PfPT1_PKT0_llllllbd:
	.zero		448


//--------------------- .nv.constant2._ZN4vllm3moe44grouped_topk_fused_small_expert_count_kernelI13__nv_bfloat16fiLNS0_11ScoringFuncE1ELi256ELb1ELi8EEEvPT_PfPT1_PKT0_llllllbd --------------------------
	.section	.nv.constant2._ZN4vllm3moe44grouped_topk_fused_small_expert_count_kernelI13__nv_bfloat16fiLNS0_11ScoringFuncE1ELi256ELb1ELi8EEEvPT_PfPT1_PKT0_llllllbd,"a",@progbits
	.sectionflags	@""
	.align	4
.nv.constant2._ZN4vllm3moe44grouped_topk_fused_small_expert_count_kernelI13__nv_bfloat16fiLNS0_11ScoringFuncE1ELi256ELb1ELi8EEEvPT_PfPT1_PKT0_llllllbd:
        /*0000*/ 	.byte	0x00, 0x00, 0x00, 0xf0, 0xff, 0xff, 0x0f, 0x38, 0x23, 0x42, 0x92, 0x0c, 0xa1, 0x9c, 0xc7, 0x3b


//--------------------- .nv.constant0._ZN4vllm3moe44grouped_topk_fused_small_expert_count_kernelI13__nv_bfloat16fiLNS0_11ScoringFuncE1ELi256ELb1ELi8EEEvPT_PfPT1_PKT0_llllllbd --------------------------
	.section	.nv.constant0._ZN4vllm3moe44grouped_topk_fused_small_expert_count_kernelI13__nv_bfloat16fiLNS0_11ScoringFuncE1ELi256ELb1ELi8EEEvPT_PfPT1_PKT0_llllllbd,"a",@progbits
	.sectionflags	@""
	.align	4
.nv.constant0._ZN4vllm3moe44grouped_topk_fused_small_expert_count_kernelI13__nv_bfloat16fiLNS0_11ScoringFuncE1ELi256ELb1ELi8EEEvPT_PfPT1_PKT0_llllllbd:
	.zero		448


//--------------------- .nv.constant2._ZN4vllm3moe25grouped_topk_fused_kernelI6__half13__nv_bfloat16iLNS0_11ScoringFuncE1EEEvPT_PfPT1_PKT0_lllllbd --------------------------
	.section	.nv.constant2._ZN4vllm3moe25grouped_topk_fused_kernelI6__half13__nv_bfloat16iLNS0_11ScoringFuncE1EEEvPT_PfPT1_PKT0_lllllbd,"a",@progbits
	.sectionflags	@""
	.align	4
.nv.constant2._ZN4vllm3moe25grouped_topk_fused_kernelI6__half13__nv_bfloat16iLNS0_11ScoringFuncE1EEEvPT_PfPT1_PKT0_lllllbd:
        /*0000*/ 	.byte	0x00, 0x00, 0x00, 0xf0, 0xff, 0xff, 0x0f, 0x38


//--------------------- .nv.constant0._ZN4vllm3moe25grouped_topk_fused_kernelI6__half13__nv_bfloat16iLNS0_11ScoringFuncE1EEEvPT_PfPT1_PKT0_lllllbd --------------------------
	.section	.nv.constant0._ZN4vllm3moe25grouped_topk_fused_kernelI6__half13__nv_bfloat16iLNS0_11ScoringFuncE1EEEvPT_PfPT1_PKT0_lllllbd,"a",@progbits
	.sectionflags	@""
	.align	4
.nv.constant0._ZN4vllm3moe25grouped_topk_fused_kernelI6__half13__nv_bfloat16iLNS0_11ScoringFuncE1EEEvPT_PfPT1_PKT0_lllllbd:
	.zero		440


//--------------------- .nv.constant2._ZN4vllm3moe44grouped_topk_fused_small_expert_count_kernelI6__half13__nv_bfloat16iLNS0_11ScoringFuncE1ELi128ELb0ELi8EEEvPT_PfPT1_PKT0_llllllbd --------------------------
	.section	.nv.constant2._ZN4vllm3moe44grouped_topk_fused_small_expert_count_kernelI6__half13__nv_bfloat16iLNS0_11ScoringFuncE1ELi128ELb0ELi8EEEvPT_PfPT1_PKT0_llllllbd,"a",@progbits
	.sectionflags	@""
	.align	4
.nv.constant2._ZN4vllm3moe44grouped_topk_fused_small_expert_count_kernelI6__half13__nv_bfloat16iLNS0_11ScoringFuncE1ELi128ELb0ELi8EEEvPT_PfPT1_PKT0_llllllbd:
        /*0000*/ 	.byte	0x00, 0x00, 0x00, 0xf0, 0xff, 0xff, 0x0f, 0x38, 0x23, 0x42, 0x92, 0x0c, 0xa1, 0x9c, 0xc7, 0x3b


//--------------------- .nv.constant0._ZN4vllm3moe44grouped_topk_fused_small_expert_count_kernelI6__half13__nv_bfloat16iLNS0_11ScoringFuncE1ELi128ELb0ELi8EEEvPT_PfPT1_PKT0_llllllbd --------------------------
	.section	.nv.constant0._ZN4vllm3moe44grouped_topk_fused_small_expert_count_kernelI6__half13__nv_bfloat16iLNS0_11ScoringFuncE1ELi128ELb0ELi8EEEvPT_PfPT1_PKT0_llllllbd,"a",@progbits
	.sectionflags	@""
	.align	4
.nv.constant0._ZN4vllm3moe44grouped_topk_fused_small_expert_count_kernelI6__half13__nv_bfloat16iLNS0_11ScoringFuncE1ELi128ELb0ELi8EEEvPT_PfPT1_PKT0_llllllbd:
	.zero		448


//--------------------- .nv.constant2._ZN4vllm3moe44grouped_topk_fused_small_expert_count_kernelI6__half13__nv_bfloat16iLNS0_11ScoringFuncE1ELi384ELb0ELi8EEEvPT_PfPT1_PKT0_llllllbd --------------------------
	.section	.nv.constant2._ZN4vllm3moe44grouped_topk_fused_small_expert_count_kernelI6__half13__nv_bfloat16iLNS0_11ScoringFuncE1ELi384ELb0ELi8EEEvPT_PfPT1_PKT0_llllllbd,"a",@progbits
	.sectionflags	@""
	.align	4
.nv.constant2._ZN4vllm3moe44grouped_topk_fused_small_expert_count_kernelI6__half13__nv_bfloat16iLNS0_11ScoringFuncE1ELi384ELb0ELi8EEEvPT_PfPT1_PKT0_llllllbd:
        /*0000*/ 	.byte	0x00, 0x00, 0x00, 0xf0, 0xff, 0xff, 0x0f, 0x38, 0x23, 0x42, 0x92, 0x0c, 0xa1, 0x9c, 0xc7, 0x3b


//--------------------- .nv.constant0._ZN4vllm3moe44grouped_topk_fused_small_expert_count_kernelI6__half13__nv_bfloat16iLNS0_11ScoringFuncE1ELi384ELb0ELi8EEEvPT_PfPT1_PKT0_llllllbd --------------------------
	.section	.nv.constant0._ZN4vllm3moe44grouped_topk_fused_small_expert_count_kernelI6__half13__nv_bfloat16iLNS0_11ScoringFuncE1ELi384ELb0ELi8EEEvPT_PfPT1_PKT0_llllllbd,"a",@progbits
	.sectionflags	@""
	.align	4
.nv.constant0._ZN4vllm3moe44grouped_topk_fused_small_expert_count_kernelI6__half13__nv_bfloat16iLNS0_11ScoringFuncE1ELi384ELb0ELi8EEEvPT_PfPT1_PKT0_llllllbd:
	.zero		448


//--------------------- .nv.constant2._ZN4vllm3moe44grouped_topk_fused_small_expert_count_kernelI6__half13__nv_bfloat16iLNS0_11ScoringFuncE1ELi512ELb0ELi8EEEvPT_PfPT1_PKT0_llllllbd --------------------------
	.section	.nv.constant2._ZN4vllm3moe44grouped_topk_fused_small_expert_count_kernelI6__half13__nv_bfloat16iLNS0_11ScoringFuncE1ELi512ELb0ELi8EEEvPT_PfPT1_PKT0_llllllbd,"a",@progbits
	.sectionflags	@""
	.align	4
.nv.constant2._ZN4vllm3moe44grouped_topk_fused_small_expert_count_kernelI6__half13__nv_bfloat16iLNS0_11ScoringFuncE1ELi512ELb0ELi8EEEvPT_PfPT1_PKT0_llllllbd:
        /*0000*/ 	.byte	0x00, 0x00, 0x00, 0xf0, 0xff, 0xff, 0x0f, 0x38, 0x23, 0x42, 0x92, 0x0c, 0xa1, 0x9c, 0xc7, 0x3b


//--------------------- .nv.constant0._ZN4vllm3moe44grouped_topk_fused_small_expert_count_kernelI6__half13__nv_bfloat16iLNS0_11ScoringFuncE1ELi512ELb0ELi8EEEvPT_PfPT1_PKT0_llllllbd --------------------------
	.section	.nv.constant0._ZN4vllm3moe44grouped_topk_fused_small_expert_count_kernelI6__half13__nv_bfloat16iLNS0_11ScoringFuncE1ELi512ELb0ELi8EEEvPT_PfPT1_PKT0_llllllbd,"a",@progbits
	.sectionflags	@""
	.align	4
.nv.constant0._ZN4vllm3moe44grouped_topk_fused_small_expert_count_kernelI6__half13__nv_bfloat16iLNS0_11ScoringFuncE1ELi512ELb0ELi8EEEvPT_PfPT1_PKT0_llllllbd:
	.zero		448


//--------------------- .nv.constant2._ZN4vllm3moe44grouped_topk_fused_small_expert_count_kernelI6__half13__nv_bfloat16iLNS0_11ScoringFuncE1ELi512ELb0ELi22EEEvPT_PfPT1_PKT0_llllllbd --------------------------
	.section	.nv.constant2._ZN4vllm3moe44grouped_topk_fused_small_expert_count_kernelI6__half13__nv_bfloat16iLNS0_11ScoringFuncE1ELi512ELb0ELi22EEEvPT_PfPT1_PKT0_llllllbd,"a",@progbits
	.sectionflags	@""
	.align	4
.nv.constant2._ZN4vllm3moe44grouped_topk_fused_small_expert_count_kernelI6__half13__nv_bfloat16iLNS0_11ScoringFuncE1ELi512ELb0ELi22EEEvPT_PfPT1_PKT0_llllllbd:
        /*0000*/ 	.byte	0x00, 0x00, 0x00, 0xf0, 0xff, 0xff, 0x0f, 0x38, 0x23, 0x42, 0x92, 0x0c, 0xa1, 0x9c, 0xc7, 0x3b


//--------------------- .nv.constant0._ZN4vllm3moe44grouped_topk_fused_small_expert_count_kernelI6__half13__nv_bfloat16iLNS0_11ScoringFuncE1ELi512ELb0ELi22EEEvPT_PfPT1_PKT0_llllllbd --------------------------
	.section	.nv.constant0._ZN4vllm3moe44grouped_topk_fused_small_expert_count_kernelI6__half13__nv_bfloat16iLNS0_11ScoringFuncE1ELi512ELb0ELi22EEEvPT_PfPT1_PKT0_llllllbd,"a",@progbits
	.sectionflags	@""
	.align	4
.nv.constant0._ZN4vllm3moe44grouped_topk_fused_small_expert_count_kernelI6__half13__nv_bfloat16iLNS0_11ScoringFuncE1ELi512ELb0ELi22EEEvPT_PfPT1_PKT0_llllllbd:
	.zero		448


//--------------------- .nv.constant2._ZN4vllm3moe44grouped_topk_fused_small_expert_count_kernelI6__half13__nv_bfloat16iLNS0_11ScoringFuncE1ELi256ELb1ELi8EEEvPT_PfPT1_PKT0_llllllbd --------------------------
	.section	.nv.constant2._ZN4vllm3moe44grouped_topk_fused_small_expert_count_kernelI6__half13__nv_bfloat16iLNS0_11ScoringFuncE1ELi256ELb1ELi8EEEvPT_PfPT1_PKT0_llllllbd,"a",@progbits
	.sectionflags	@""
	.align	4
.nv.constant2._ZN4vllm3moe44grouped_topk_fused_small_expert_count_kernelI6__half13__nv_bfloat16iLNS0_11ScoringFuncE1ELi256ELb1ELi8EEEvPT_PfPT1_PKT0_llllllbd:
        /*0000*/ 	.byte	0x00, 0x00, 0x00, 0xf0, 0xff, 0xff, 0x0f, 0x38, 0x23, 0x42, 0x92, 0x0c, 0xa1, 0x9c, 0xc7, 0x3b


//--------------------- .nv.constant0._ZN4vllm3moe44grouped_topk_fused_small_expert_count_kernelI6__half13__nv_bfloat16iLNS0_11ScoringFuncE1ELi256ELb1ELi8EEEvPT_PfPT1_PKT0_llllllbd --------------------------
	.section	.nv.constant0._ZN4vllm3moe44grouped_topk_fused_small_expert_count_kernelI6__half13__nv_bfloat16iLNS0_11ScoringFuncE1ELi256ELb1ELi8EEEvPT_PfPT1_PKT0_llllllbd,"a",@progbits
	.sectionflags	@""
	.align	4
.nv.constant0._ZN4vllm3moe44grouped_topk_fused_small_expert_count_kernelI6__half13__nv_bfloat16iLNS0_11ScoringFuncE1ELi256ELb1ELi8EEEvPT_PfPT1_PKT0_llllllbd:
	.zero		448


//--------------------- .nv.constant2._ZN4vllm3moe25grouped_topk_fused_kernelI6__halfS2_iLNS0_11ScoringFuncE1EEEvPT_PfPT1_PKT0_lllllbd --------------------------
	.section	.nv.constant2._ZN4vllm3moe25grouped_topk_fused_kernelI6__halfS2_iLNS0_11ScoringFuncE1EEEvPT_PfPT1_PKT0_lllllbd,"a",@progbits
	.sectionflags	@""
	.align	4
.nv.constant2._ZN4vllm3moe25grouped_topk_fused_kernelI6__halfS2_iLNS0_11ScoringFuncE1EEEvPT_PfPT1_PKT0_lllllbd:
        /*0000*/ 	.byte	0x00, 0x00, 0x00, 0xf0, 0xff, 0xff, 0x0f, 0x38


//--------------------- .nv.constant0._ZN4vllm3moe25grouped_topk_fused_kernelI6__halfS2_iLNS0_11ScoringFuncE1EEEvPT_PfPT1_PKT0_lllllbd --------------------------
	.section	.nv.constant0._ZN4vllm3moe25grouped_topk_fused_kernelI6__halfS2_iLNS0_11ScoringFuncE1EEEvPT_PfPT1_PKT0_lllllbd,"a",@progbits
	.sectionflags	@""
	.align	4
.nv.constant0._ZN4vllm3moe25grouped_topk_fused_kernelI6__halfS2_iLNS0_11ScoringFuncE1EEEvPT_PfPT1_PKT0_lllllbd:
	.zero		440


//--------------------- .nv.constant2._ZN4vllm3moe44grouped_topk_fused_small_expert_count_kernelI6__halfS2_iLNS0_11ScoringFuncE1ELi128ELb0ELi8EEEvPT_PfPT1_PKT0_llllllbd --------------------------
	.section	.nv.constant2._ZN4vllm3moe44grouped_topk_fused_small_expert_count_kernelI6__halfS2_iLNS0_11ScoringFuncE1ELi128ELb0ELi8EEEvPT_PfPT1_PKT0_llllllbd,"a",@progbits
	.sectionflags	@""
	.align	4
.nv.constant2._ZN4vllm3moe44grouped_topk_fused_small_expert_count_kernelI6__halfS2_iLNS0_11ScoringFuncE1ELi128ELb0ELi8EEEvPT_PfPT1_PKT0_llllllbd:
        /*0000*/ 	.byte	0x00, 0x00, 0x00, 0xf0, 0xff, 0xff, 0x0f, 0x38, 0x23, 0x42, 0x92, 0x0c, 0xa1, 0x9c, 0xc7, 0x3b


//--------------------- .nv.constant0._ZN4vllm3moe44grouped_topk_fused_small_expert_count_kernelI6__halfS2_iLNS0_11ScoringFuncE1ELi128ELb0ELi8EEEvPT_PfPT1_PKT0_llllllbd --------------------------
	.section	.nv.constant0._ZN4vllm3moe44grouped_topk_fused_small_expert_count_kernelI6__halfS2_iLNS0_11ScoringFuncE1ELi128ELb0ELi8EEEvPT_PfPT1_PKT0_llllllbd,"a",@progbits
	.sectionflags	@""
	.align	4
.nv.constant0._ZN4vllm3moe44grouped_topk_fused_small_expert_count_kernelI6__halfS2_iLNS0_11ScoringFuncE1ELi128ELb0ELi8EEEvPT_PfPT1_PKT0_llllllbd:
	.zero		448


//--------------------- .nv.constant2._ZN4vllm3moe44grouped_topk_fused_small_expert_count_kernelI6__halfS2_iLNS0_11ScoringFuncE1ELi384ELb0ELi8EEEvPT_PfPT1_PKT0_llllllbd --------------------------
	.section	.nv.constant2._ZN4vllm3moe44grouped_topk_fused_small_expert_count_kernelI6__halfS2_iLNS0_11ScoringFuncE1ELi384ELb0ELi8EEEvPT_PfPT1_PKT0_llllllbd,"a",@progbits
	.sectionflags	@""
	.align	4
.nv.constant2._ZN4vllm3moe44grouped_topk_fused_small_expert_count_kernelI6__halfS2_iLNS0_11ScoringFuncE1ELi384ELb0ELi8EEEvPT_PfPT1_PKT0_llllllbd:
        /*0000*/ 	.byte	0x00, 0x00, 0x00, 0xf0, 0xff, 0xff, 0x0f, 0x38, 0x23, 0x42, 0x92, 0x0c, 0xa1, 0x9c, 0xc7, 0x3b


//--------------------- .nv.constant0._ZN4vllm3moe44grouped_topk_fused_small_expert_count_kernelI6__halfS2_iLNS0_11ScoringFuncE1ELi384ELb0ELi8EEEvPT_PfPT1_PKT0_llllllbd --------------------------
	.section	.nv.constant0._ZN4vllm3moe44grouped_topk_fused_small_expert_count_kernelI6__halfS2_iLNS0_11ScoringFuncE1ELi384ELb0ELi8EEEvPT_PfPT1_PKT0_llllllbd,"a",@progbits
	.sectionflags	@""
	.align	4
.nv.constant0._ZN4vllm3moe44grouped_topk_fused_small_expert_count_kernelI6__halfS2_iLNS0_11ScoringFuncE1ELi384ELb0ELi8EEEvPT_PfPT1_PKT0_llllllbd:
	.zero		448


//--------------------- .nv.constant2._ZN4vllm3moe44grouped_topk_fused_small_expert_count_kernelI6__halfS2_iLNS0_11ScoringFuncE1ELi512ELb0ELi8EEEvPT_PfPT1_PKT0_llllllbd --------------------------
	.section	.nv.constant2._ZN4vllm3moe44grouped_topk_fused_small_expert_count_kernelI6__halfS2_iLNS0_11ScoringFuncE1ELi512ELb0ELi8EEEvPT_PfPT1_PKT0_llllllbd,"a",@progbits
	.sectionflags	@""
	.align	4
.nv.constant2._ZN4vllm3moe44grouped_topk_fused_small_expert_count_kernelI6__halfS2_iLNS0_11ScoringFuncE1ELi512ELb0ELi8EEEvPT_PfPT1_PKT0_llllllbd:
        /*0000*/ 	.byte	0x00, 0x00, 0x00, 0xf0, 0xff, 0xff, 0x0f, 0x38, 0x23, 0x42, 0x92, 0x0c, 0xa1, 0x9c, 0xc7, 0x3b


//--------------------- .nv.constant0._ZN4vllm3moe44grouped_topk_fused_small_expert_count_kernelI6__halfS2_iLNS0_11ScoringFuncE1ELi512ELb0ELi8EEEvPT_PfPT1_PKT0_llllllbd --------------------------
	.section	.nv.constant0._ZN4vllm3moe44grouped_topk_fused_small_expert_count_kernelI6__halfS2_iLNS0_11ScoringFuncE1ELi512ELb0ELi8EEEvPT_PfPT1_PKT0_llllllbd,"a",@progbits
	.sectionflags	@""
	.align	4
.nv.constant0._ZN4vllm3moe44grouped_topk_fused_small_expert_count_kernelI6__halfS2_iLNS0_11ScoringFuncE1ELi512ELb0ELi8EEEvPT_PfPT1_PKT0_llllllbd:
	.zero		448


//--------------------- .nv.constant2._ZN4vllm3moe44grouped_topk_fused_small_expert_count_kernelI6__halfS2_iLNS0_11ScoringFuncE1ELi512ELb0ELi22EEEvPT_PfPT1_PKT0_llllllbd --------------------------
	.section	.nv.constant2._ZN4vllm3moe44grouped_topk_fused_small_expert_count_kernelI6__halfS2_iLNS0_11ScoringFuncE1ELi512ELb0ELi22EEEvPT_PfPT1_PKT0_llllllbd,"a",@progbits
	.sectionflags	@""
	.align	4
.nv.constant2._ZN4vllm3moe44grouped_topk_fused_small_expert_count_kernelI6__halfS2_iLNS0_11ScoringFuncE1ELi512ELb0ELi22EEEvPT_PfPT1_PKT0_llllllbd:
        /*0000*/ 	.byte	0x00, 0x00, 0x00, 0xf0, 0xff, 0xff, 0x0f, 0x38, 0x23, 0x42, 0x92, 0x0c, 0xa1, 0x9c, 0xc7, 0x3b


//--------------------- .nv.constant0._ZN4vllm3moe44grouped_topk_fused_small_expert_count_kernelI6__halfS2_iLNS0_11ScoringFuncE1ELi512ELb0ELi22EEEvPT_PfPT1_PKT0_llllllbd --------------------------
	.section	.nv.constant0._ZN4vllm3moe44grouped_topk_fused_small_expert_count_kernelI6__halfS2_iLNS0_11ScoringFuncE1ELi512ELb0ELi22EEEvPT_PfPT1_PKT0_llllllbd,"a",@progbits
	.sectionflags	@""
	.align	4
.nv.constant0._ZN4vllm3moe44grouped_topk_fused_small_expert_count_kernelI6__halfS2_iLNS0_11ScoringFuncE1ELi512ELb0ELi22EEEvPT_PfPT1_PKT0_llllllbd:
	.zero		448


//--------------------- .nv.constant2._ZN4vllm3moe44grouped_topk_fused_small_expert_count_kernelI6__halfS2_iLNS0_11ScoringFuncE1ELi256ELb1ELi8EEEvPT_PfPT1_PKT0_llllllbd --------------------------
	.section	.nv.constant2._ZN4vllm3moe44grouped_topk_fused_small_expert_count_kernelI6__halfS2_iLNS0_11ScoringFuncE1ELi256ELb1ELi8EEEvPT_PfPT1_PKT0_llllllbd,"a",@progbits
	.sectionflags	@""
	.align	4
.nv.constant2._ZN4vllm3moe44grouped_topk_fused_small_expert_count_kernelI6__halfS2_iLNS0_11ScoringFuncE1ELi256ELb1ELi8EEEvPT_PfPT1_PKT0_llllllbd:
        /*0000*/ 	.byte	0x00, 0x00, 0x00, 0xf0, 0xff, 0xff, 0x0f, 0x38, 0x23, 0x42, 0x92, 0x0c, 0xa1, 0x9c, 0xc7, 0x3b


//--------------------- .nv.constant0._ZN4vllm3moe44grouped_topk_fused_small_expert_count_kernelI6__halfS2_iLNS0_11ScoringFuncE1ELi256ELb1ELi8EEEvPT_PfPT1_PKT0_llllllbd --------------------------
	.section	.nv.constant0._ZN4vllm3moe44grouped_topk_fused_small_expert_count_kernelI6__halfS2_iLNS0_11ScoringFuncE1ELi256ELb1ELi8EEEvPT_PfPT1_PKT0_llllllbd,"a",@progbits
	.sectionflags	@""
	.align	4
.nv.constant0._ZN4vllm3moe44grouped_topk_fused_small_expert_count_kernelI6__halfS2_iLNS0_11ScoringFuncE1ELi256ELb1ELi8EEEvPT_PfPT1_PKT0_llllllbd:
	.zero		448


//--------------------- .nv.constant2._ZN4vllm3moe25grouped_topk_fused_kernelI6__halffiLNS0_11ScoringFuncE1EEEvPT_PfPT1_PKT0_lllllbd --------------------------
	.section	.nv.constant2._ZN4vllm3moe25grouped_topk_fused_kernelI6__halffiLNS0_11ScoringFuncE1EEEvPT_PfPT1_PKT0_lllllbd,"a",@progbits
	.sectionflags	@""
	.align	4
.nv.constant2._ZN4vllm3moe25grouped_topk_fused_kernelI6__halffiLNS0_11ScoringFuncE1EEEvPT_PfPT1_PKT0_lllllbd:
        /*0000*/ 	.byte	0x00, 0x00, 0x00, 0xf0, 0xff, 0xff, 0x0f, 0x38


//--------------------- .nv.constant0._ZN4vllm3moe25grouped_topk_fused_kernelI6__halffiLNS0_11ScoringFuncE1EEEvPT_PfPT1_PKT0_lllllbd --------------------------
	.section	.nv.constant0._ZN4vllm3moe25grouped_topk_fused_kernelI6__halffiLNS0_11ScoringFuncE1EEEvPT_PfPT1_PKT0_lllllbd,"a",@progbits
	.sectionflags	@""
	.align	4
.nv.constant0._ZN4vllm3moe25grouped_topk_fused_kernelI6__halffiLNS0_11ScoringFuncE1EEEvPT_PfPT1_PKT0_lllllbd:
	.zero		440


//--------------------- .nv.constant2._ZN4vllm3moe44grouped_topk_fused_small_expert_count_kernelI6__halffiLNS0_11ScoringFuncE1ELi128ELb0ELi8EEEvPT_PfPT1_PKT0_llllllbd --------------------------
	.section	.nv.constant2._ZN4vllm3moe44grouped_topk_fused_small_expert_count_kernelI6__halffiLNS0_11ScoringFuncE1ELi128ELb0ELi8EEEvPT_PfPT1_PKT0_llllllbd,"a",@progbits
	.sectionflags	@""
	.align	4
.nv.constant2._ZN4vllm3moe44grouped_topk_fused_small_expert_count_kernelI6__halffiLNS0_11ScoringFuncE1ELi128ELb0ELi8EEEvPT_PfPT1_PKT0_llllllbd:
        /*0000*/ 	.byte	0x00, 0x00, 0x00, 0xf0, 0xff, 0xff, 0x0f, 0x38, 0x23, 0x42, 0x92, 0x0c, 0xa1, 0x9c, 0xc7, 0x3b


//--------------------- .nv.constant0._ZN4vllm3moe44grouped_topk_fused_small_expert_count_kernelI6__halffiLNS0_11ScoringFuncE1ELi128ELb0ELi8EEEvPT_PfPT1_PKT0_llllllbd --------------------------
	.section	.nv.constant0._ZN4vllm3moe44grouped_topk_fused_small_expert_count_kernelI6__halffiLNS0_11ScoringFuncE1ELi128ELb0ELi8EEEvPT_PfPT1_PKT0_llllllbd,"a",@progbits
	.sectionflags	@""
	.align	4
.nv.constant0._ZN4vllm3moe44grouped_topk_fused_small_expert_count_kernelI6__halffiLNS0_11ScoringFuncE1ELi128ELb0ELi8EEEvPT_PfPT1_PKT0_llllllbd:
	.zero		448


//--------------------- .nv.constant2._ZN4vllm3moe44grouped_topk_fused_small_expert_count_kernelI6__halffiLNS0_11ScoringFuncE1ELi384ELb0ELi8EEEvPT_PfPT1_PKT0_llllllbd --------------------------
	.section	.nv.constant2._ZN4vllm3moe44grouped_topk_fused_small_expert_count_kernelI6__halffiLNS0_11ScoringFuncE1ELi384ELb0ELi8EEEvPT_PfPT1_PKT0_llllllbd,"a",@progbits
	.sectionflags	@""
	.align	4
.nv.constant2._ZN4vllm3moe44grouped_topk_fused_small_expert_count_kernelI6__halffiLNS0_11ScoringFuncE1ELi384ELb0ELi8EEEvPT_PfPT1_PKT0_llllllbd:
        /*0000*/ 	.byte	0x00, 0x00, 0x00, 0xf0, 0xff, 0xff, 0x0f, 0x38, 0x23, 0x42, 0x92, 0x0c, 0xa1, 0x9c, 0xc7, 0x3b


//--------------------- .nv.constant0._ZN4vllm3moe44grouped_topk_fused_small_expert_count_kernelI6__halffiLNS0_11ScoringFuncE1ELi384ELb0ELi8EEEvPT_PfPT1_PKT0_llllllbd --------------------------
	.section	.nv.constant0._ZN4vllm3moe44grouped_topk_fused_small_expert_count_kernelI6__halffiLNS0_11ScoringFuncE1ELi384ELb0ELi8EEEvPT_PfPT1_PKT0_llllllbd,"a",@progbits
	.sectionflags	@""
	.align	4
.nv.constant0._ZN4vllm3moe44grouped_topk_fused_small_expert_count_kernelI6__halffiLNS0_11ScoringFuncE1ELi384ELb0ELi8EEEvPT_PfPT1_PKT0_llllllbd:
	.zero		448


//--------------------- .nv.constant2._ZN4vllm3moe44grouped_topk_fused_small_expert_count_kernelI6__halffiLNS0_11ScoringFuncE1ELi512ELb0ELi8EEEvPT_PfPT1_PKT0_llllllbd --------------------------
	.section	.nv.constant2._ZN4vllm3moe44grouped_topk_fused_small_expert_count_kernelI6__halffiLNS0_11ScoringFuncE1ELi512ELb0ELi8EEEvPT_PfPT1_PKT0_llllllbd,"a",@progbits
	.sectionflags	@""
	.align	4
.nv.constant2._ZN4vllm3moe44grouped_topk_fused_small_expert_count_kernelI6__halffiLNS0_11ScoringFuncE1ELi512ELb0ELi8EEEvPT_PfPT1_PKT0_llllllbd:
        /*0000*/ 	.byte	0x00, 0x00, 0x00, 0xf0, 0xff, 0xff, 0x0f, 0x38, 0x23, 0x42, 0x92, 0x0c, 0xa1, 0x9c, 0xc7, 0x3b


//--------------------- .nv.constant0._ZN4vllm3moe44grouped_topk_fused_small_expert_count_kernelI6__halffiLNS0_11ScoringFuncE1ELi512ELb0ELi8EEEvPT_PfPT1_PKT0_llllllbd --------------------------
	.section	.nv.constant0._ZN4vllm3moe44grouped_topk_fused_small_expert_count_kernelI6__halffiLNS0_11ScoringFuncE1ELi512ELb0ELi8EEEvPT_PfPT1_PKT0_llllllbd,"a",@progbits
	.sectionflags	@""
	.align	4
.nv.constant0._ZN4vllm3moe44grouped_topk_fused_small_expert_count_kernelI6__halffiLNS0_11ScoringFuncE1ELi512ELb0ELi8EEEvPT_PfPT1_PKT0_llllllbd:
	.zero		448


//--------------------- .nv.constant2._ZN4vllm3moe44grouped_topk_fused_small_expert_count_kernelI6__halffiLNS0_11ScoringFuncE1ELi512ELb0ELi22EEEvPT_PfPT1_PKT0_llllllbd --------------------------
	.section	.nv.constant2._ZN4vllm3moe44grouped_topk_fused_small_expert_count_kernelI6__halffiLNS0_11ScoringFuncE1ELi512ELb0ELi22EEEvPT_PfPT1_PKT0_llllllbd,"a",@progbits
	.sectionflags	@""
	.align	4
.nv.constant2._ZN4vllm3moe44grouped_topk_fused_small_expert_count_kernelI6__halffiLNS0_11ScoringFuncE1ELi512ELb0ELi22EEEvPT_PfPT1_PKT0_llllllbd:
        /*0000*/ 	.byte	0x00, 0x00, 0x00, 0xf0, 0xff, 0xff, 0x0f, 0x38, 0x23, 0x42, 0x92, 0x0c, 0xa1, 0x9c, 0xc7, 0x3b


//--------------------- .nv.constant0._ZN4vllm3moe44grouped_topk_fused_small_expert_count_kernelI6__halffiLNS0_11ScoringFuncE1ELi512ELb0ELi22EEEvPT_PfPT1_PKT0_llllllbd --------------------------
	.section	.nv.constant0._ZN4vllm3moe44grouped_topk_fused_small_expert_count_kernelI6__halffiLNS0_11ScoringFuncE1ELi512ELb0ELi22EEEvPT_PfPT1_PKT0_llllllbd,"a",@progbits
	.sectionflags	@""
	.align	4
.nv.constant0._ZN4vllm3moe44grouped_topk_fused_small_expert_count_kernelI6__halffiLNS0_11ScoringFuncE1ELi512ELb0ELi22EEEvPT_PfPT1_PKT0_llllllbd:
	.zero		448


//--------------------- .nv.constant2._ZN4vllm3moe44grouped_topk_fused_small_expert_count_kernelI6__halffiLNS0_11ScoringFuncE1ELi256ELb1ELi8EEEvPT_PfPT1_PKT0_llllllbd --------------------------
	.section	.nv.constant2._ZN4vllm3moe44grouped_topk_fused_small_expert_count_kernelI6__halffiLNS0_11ScoringFuncE1ELi256ELb1ELi8EEEvPT_PfPT1_PKT0_llllllbd,"a",@progbits
	.sectionflags	@""
	.align	4
.nv.constant2._ZN4vllm3moe44grouped_topk_fused_small_expert_count_kernelI6__halffiLNS0_11ScoringFuncE1ELi256ELb1ELi8EEEvPT_PfPT1_PKT0_llllllbd:
        /*0000*/ 	.byte	0x00, 0x00, 0x00, 0xf0, 0xff, 0xff, 0x0f, 0x38, 0x23, 0x42, 0x92, 0x0c, 0xa1, 0x9c, 0xc7, 0x3b


//--------------------- .nv.constant0._ZN4vllm3moe44grouped_topk_fused_small_expert_count_kernelI6__halffiLNS0_11ScoringFuncE1ELi256ELb1ELi8EEEvPT_PfPT1_PKT0_llllllbd --------------------------
	.section	.nv.constant0._ZN4vllm3moe44grouped_topk_fused_small_expert_count_kernelI6__halffiLNS0_11ScoringFuncE1ELi256ELb1ELi8EEEvPT_PfPT1_PKT0_llllllbd,"a",@progbits
	.sectionflags	@""
	.align	4
.nv.constant0._ZN4vllm3moe44grouped_topk_fused_small_expert_count_kernelI6__halffiLNS0_11ScoringFuncE1ELi256ELb1ELi8EEEvPT_PfPT1_PKT0_llllllbd:
	.zero		448


//--------------------- .nv.constant2._ZN4vllm3moe25grouped_topk_fused_kernelIf13__nv_bfloat16iLNS0_11ScoringFuncE1EEEvPT_PfPT1_PKT0_lllllbd --------------------------
	.section	.nv.constant2._ZN4vllm3moe25grouped_topk_fused_kernelIf13__nv_bfloat16iLNS0_11ScoringFuncE1EEEvPT_PfPT1_PKT0_lllllbd,"a",@progbits
	.sectionflags	@""
	.align	4
.nv.constant2._ZN4vllm3moe25grouped_topk_fused_kernelIf13__nv_bfloat16iLNS0_11ScoringFuncE1EEEvPT_PfPT1_PKT0_lllllbd:
        /*0000*/ 	.byte	0x00, 0x00, 0x00, 0xf0, 0xff, 0xff, 0x0f, 0x38


//--------------------- .nv.constant0._ZN4vllm3moe25grouped_topk_fused_kernelIf13__nv_bfloat16iLNS0_11ScoringFuncE1EEEvPT_PfPT1_PKT0_lllllbd --------------------------
	.section	.nv.constant0._ZN4vllm3moe25grouped_topk_fused_kernelIf13__nv_bfloat16iLNS0_11ScoringFuncE1EEEvPT_PfPT1_PKT0_lllllbd,"a",@progbits
	.sectionflags	@""
	.align	4
.nv.constant0._ZN4vllm3moe25grouped_topk_fused_kernelIf13__nv_bfloat16iLNS0_11ScoringFuncE1EEEvPT_PfPT1_PKT0_lllllbd:
	.zero		440


//--------------------- .nv.constant2._ZN4vllm3moe44grouped_topk_fused_small_expert_count_kernelIf13__nv_bfloat16iLNS0_11ScoringFuncE1ELi128ELb0ELi8EEEvPT_PfPT1_PKT0_llllllbd --------------------------
	.section	.nv.constant2._ZN4vllm3moe44grouped_topk_fused_small_expert_count_kernelIf13__nv_bfloat16iLNS0_11ScoringFuncE1ELi128ELb0ELi8EEEvPT_PfPT1_PKT0_llllllbd,"a",@progbits
	.sectionflags	@""
	.align	4
.nv.constant2._ZN4vllm3moe44grouped_topk_fused_small_expert_count_kernelIf13__nv_bfloat16iLNS0_11ScoringFuncE1ELi128ELb0ELi8EEEvPT_PfPT1_PKT0_llllllbd:
        /*0000*/ 	.byte	0x00, 0x00, 0x00, 0xf0, 0xff, 0xff, 0x0f, 0x38, 0x23, 0x42, 0x92, 0x0c, 0xa1, 0x9c, 0xc7, 0x3b


//--------------------- .nv.constant0._ZN4vllm3moe44grouped_topk_fused_small_expert_count_kernelIf13__nv_bfloat16iLNS0_11ScoringFuncE1ELi128ELb0ELi8EEEvPT_PfPT1_PKT0_llllllbd --------------------------
	.section	.nv.constant0._ZN4vllm3moe44grouped_topk_fused_small_expert_count_kernelIf13__nv_bfloat16iLNS0_11ScoringFuncE1ELi128ELb0ELi8EEEvPT_PfPT1_PKT0_llllllbd,"a",@progbits
	.sectionflags	@""
	.align	4
.nv.constant0._ZN4vllm3moe44grouped_topk_fused_small_expert_count_kernelIf13__nv_bfloat16iLNS0_11ScoringFuncE1ELi128ELb0ELi8EEEvPT_PfPT1_PKT0_llllllbd:
	.zero		448


//--------------------- .nv.constant2._ZN4vllm3moe44grouped_topk_fused_small_expert_count_kernelIf13__nv_bfloat16iLNS0_11ScoringFuncE1ELi384ELb0ELi8EEEvPT_PfPT1_PKT0_llllllbd --------------------------
	.section	.nv.constant2._ZN4vllm3moe44grouped_topk_fused_small_expert_count_kernelIf13__nv_bfloat16iLNS0_11ScoringFuncE1ELi384ELb0ELi8EEEvPT_PfPT1_PKT0_llllllbd,"a",@progbits
	.sectionflags	@""
	.align	4
.nv.constant2._ZN4vllm3moe44grouped_topk_fused_small_expert_count_kernelIf13__nv_bfloat16iLNS0_11ScoringFuncE1ELi384ELb0ELi8EEEvPT_PfPT1_PKT0_llllllbd:
        /*0000*/ 	.byte	0x00, 0x00, 0x00, 0xf0, 0xff, 0xff, 0x0f, 0x38, 0x23, 0x42, 0x92, 0x0c, 0xa1, 0x9c, 0xc7, 0x3b


//--------------------- .nv.constant0._ZN4vllm3moe44grouped_topk_fused_small_expert_count_kernelIf13__nv_bfloat16iLNS0_11ScoringFuncE1ELi384ELb0ELi8EEEvPT_PfPT1_PKT0_llllllbd --------------------------
	.section	.nv.constant0._ZN4vllm3moe44grouped_topk_fused_small_expert_count_kernelIf13__nv_bfloat16iLNS0_11ScoringFuncE1ELi384ELb0ELi8EEEvPT_PfPT1_PKT0_llllllbd,"a",@progbits
	.sectionflags	@""
	.align	4
.nv.constant0._ZN4vllm3moe44grouped_topk_fused_small_expert_count_kernelIf13__nv_bfloat16iLNS0_11ScoringFuncE1ELi384ELb0ELi8EEEvPT_PfPT1_PKT0_llllllbd:
	.zero		448


//--------------------- .nv.constant2._ZN4vllm3moe44grouped_topk_fused_small_expert_count_kernelIf13__nv_bfloat16iLNS0_11ScoringFuncE1ELi512ELb0ELi8EEEvPT_PfPT1_PKT0_llllllbd --------------------------
	.section	.nv.constant2._ZN4vllm3moe44grouped_topk_fused_small_expert_count_kernelIf13__nv_bfloat16iLNS0_11ScoringFuncE1ELi512ELb0ELi8EEEvPT_PfPT1_PKT0_llllllbd,"a",@progbits
	.sectionflags	@""
	.align	4
.nv.constant2._ZN4vllm3moe44grouped_topk_fused_small_expert_count_kernelIf13__nv_bfloat16iLNS0_11ScoringFuncE1ELi512ELb0ELi8EEEvPT_PfPT1_PKT0_llllllbd:
        /*0000*/ 	.byte	0x00, 0x00, 0x00, 0xf0, 0xff, 0xff, 0x0f, 0x38, 0x23, 0x42, 0x92, 0x0c, 0xa1, 0x9c, 0xc7, 0x3b


//--------------------- .nv.constant0._ZN4vllm3moe44grouped_topk_fused_small_expert_count_kernelIf13__nv_bfloat16iLNS0_11ScoringFuncE1ELi512ELb0ELi8EEEvPT_PfPT1_PKT0_llllllbd --------------------------
	.section	.nv.constant0._ZN4vllm3moe44grouped_topk_fused_small_expert_count_kernelIf13__nv_bfloat16iLNS0_11ScoringFuncE1ELi512ELb0ELi8EEEvPT_PfPT1_PKT0_llllllbd,"a",@progbits
	.sectionflags	@""
	.align	4
.nv.constant0._ZN4vllm3moe44grouped_topk_fused_small_expert_count_kernelIf13__nv_bfloat16iLNS0_11ScoringFuncE1ELi512ELb0ELi8EEEvPT_PfPT1_PKT0_llllllbd:
	.zero		448


//--------------------- .nv.constant2._ZN4vllm3moe44grouped_topk_fused_small_expert_count_kernelIf13__nv_bfloat16iLNS0_11ScoringFuncE1ELi512ELb0ELi22EEEvPT_PfPT1_PKT0_llllllbd --------------------------
	.section	.nv.constant2._ZN4vllm3moe44grouped_topk_fused_small_expert_count_kernelIf13__nv_bfloat16iLNS0_11ScoringFuncE1ELi512ELb0ELi22EEEvPT_PfPT1_PKT0_llllllbd,"a",@progbits
	.sectionflags	@""
	.align	4
.nv.constant2._ZN4vllm3moe44grouped_topk_fused_small_expert_count_kernelIf13__nv_bfloat16iLNS0_11ScoringFuncE1ELi512ELb0ELi22EEEvPT_PfPT1_PKT0_llllllbd:
        /*0000*/ 	.byte	0x00, 0x00, 0x00, 0xf0, 0xff, 0xff, 0x0f, 0x38, 0x23, 0x42, 0x92, 0x0c, 0xa1, 0x9c, 0xc7, 0x3b


//--------------------- .nv.constant0._ZN4vllm3moe44grouped_topk_fused_small_expert_count_kernelIf13__nv_bfloat16iLNS0_11ScoringFuncE1ELi512ELb0ELi22EEEvPT_PfPT1_PKT0_llllllbd --------------------------
	.section	.nv.constant0._ZN4vllm3moe44grouped_topk_fused_small_expert_count_kernelIf13__nv_bfloat16iLNS0_11ScoringFuncE1ELi512ELb0ELi22EEEvPT_PfPT1_PKT0_llllllbd,"a",@progbits
	.sectionflags	@""
	.align	4
.nv.constant0._ZN4vllm3moe44grouped_topk_fused_small_expert_count_kernelIf13__nv_bfloat16iLNS0_11ScoringFuncE1ELi512ELb0ELi22EEEvPT_PfPT1_PKT0_llllllbd:
	.zero		448


//--------------------- .nv.constant2._ZN4vllm3moe44grouped_topk_fused_small_expert_count_kernelIf13__nv_bfloat16iLNS0_11ScoringFuncE1ELi256ELb1ELi8EEEvPT_PfPT1_PKT0_llllllbd --------------------------
	.section	.nv.constant2._ZN4vllm3moe44grouped_topk_fused_small_expert_count_kernelIf13__nv_bfloat16iLNS0_11ScoringFuncE1ELi256ELb1ELi8EEEvPT_PfPT1_PKT0_llllllbd,"a",@progbits
	.sectionflags	@""
	.align	4
.nv.constant2._ZN4vllm3moe44grouped_topk_fused_small_expert_count_kernelIf13__nv_bfloat16iLNS0_11ScoringFuncE1ELi256ELb1ELi8EEEvPT_PfPT1_PKT0_llllllbd:
        /*0000*/ 	.byte	0x00, 0x00, 0x00, 0xf0, 0xff, 0xff, 0x0f, 0x38, 0x23, 0x42, 0x92, 0x0c, 0xa1, 0x9c, 0xc7, 0x3b


//--------------------- .nv.constant0._ZN4vllm3moe44grouped_topk_fused_small_expert_count_kernelIf13__nv_bfloat16iLNS0_11ScoringFuncE1ELi256ELb1ELi8EEEvPT_PfPT1_PKT0_llllllbd --------------------------
	.section	.nv.constant0._ZN4vllm3moe44grouped_topk_fused_small_expert_count_kernelIf13__nv_bfloat16iLNS0_11ScoringFuncE1ELi256ELb1ELi8EEEvPT_PfPT1_PKT0_llllllbd,"a",@progbits
	.sectionflags	@""
	.align	4
.nv.constant0._ZN4vllm3moe44grouped_topk_fused_small_expert_count_kernelIf13__nv_bfloat16iLNS0_11ScoringFuncE1ELi256ELb1ELi8EEEvPT_PfPT1_PKT0_llllllbd:
	.zero		448


//--------------------- .nv.constant2._ZN4vllm3moe25grouped_topk_fused_kernelIf6__halfiLNS0_11ScoringFuncE1EEEvPT_PfPT1_PKT0_lllllbd --------------------------
	.section	.nv.constant2._ZN4vllm3moe25grouped_topk_fused_kernelIf6__halfiLNS0_11ScoringFuncE1EEEvPT_PfPT1_PKT0_lllllbd,"a",@progbits
	.sectionflags	@""
	.align	4
.nv.constant2._ZN4vllm3moe25grouped_topk_fused_kernelIf6__halfiLNS0_11ScoringFuncE1EEEvPT_PfPT1_PKT0_lllllbd:
        /*0000*/ 	.byte	0x00, 0x00, 0x00, 0xf0, 0xff, 0xff, 0x0f, 0x38


//--------------------- .nv.constant0._ZN4vllm3moe25grouped_topk_fused_kernelIf6__halfiLNS0_11ScoringFuncE1EEEvPT_PfPT1_PKT0_lllllbd --------------------------
	.section	.nv.constant0._ZN4vllm3moe25grouped_topk_fused_kernelIf6__halfiLNS0_11ScoringFuncE1EEEvPT_PfPT1_PKT0_lllllbd,"a",@progbits
	.sectionflags	@""
	.align	4
.nv.constant0._ZN4vllm3moe25grouped_topk_fused_kernelIf6__halfiLNS0_11ScoringFuncE1EEEvPT_PfPT1_PKT0_lllllbd:
	.zero		440


//--------------------- .nv.constant2._ZN4vllm3moe44grouped_topk_fused_small_expert_count_kernelIf6__halfiLNS0_11ScoringFuncE1ELi128ELb0ELi8EEEvPT_PfPT1_PKT0_llllllbd --------------------------
	.section	.nv.constant2._ZN4vllm3moe44grouped_topk_fused_small_expert_count_kernelIf6__halfiLNS0_11ScoringFuncE1ELi128ELb0ELi8EEEvPT_PfPT1_PKT0_llllllbd,"a",@progbits
	.sectionflags	@""
	.align	4
.nv.constant2._ZN4vllm3moe44grouped_topk_fused_small_expert_count_kernelIf6__halfiLNS0_11ScoringFuncE1ELi128ELb0ELi8EEEvPT_PfPT1_PKT0_llllllbd:
        /*0000*/ 	.byte	0x00, 0x00, 0x00, 0xf0, 0xff, 0xff, 0x0f, 0x38, 0x23, 0x42, 0x92, 0x0c, 0xa1, 0x9c, 0xc7, 0x3b


//--------------------- .nv.constant0._ZN4vllm3moe44grouped_topk_fused_small_expert_count_kernelIf6__halfiLNS0_11ScoringFuncE1ELi128ELb0ELi8EEEvPT_PfPT1_PKT0_llllllbd --------------------------
	.section	.nv.constant0._ZN4vllm3moe44grouped_topk_fused_small_expert_count_kernelIf6__halfiLNS0_11ScoringFuncE1ELi128ELb0ELi8EEEvPT_PfPT1_PKT0_llllllbd,"a",@progbits
	.sectionflags	@""
	.align	4
.nv.constant0._ZN4vllm3moe44grouped_topk_fused_small_expert_count_kernelIf6__halfiLNS0_11ScoringFuncE1ELi128ELb0ELi8EEEvPT_PfPT1_PKT0_llllllbd:
	.zero		448


//--------------------- .nv.constant2._ZN4vllm3moe44grouped_topk_fused_small_expert_count_kernelIf6__halfiLNS0_11ScoringFuncE1ELi384ELb0ELi8EEEvPT_PfPT1_PKT0_llllllbd --------------------------
	.section	.nv.constant2._ZN4vllm3moe44grouped_topk_fused_small_expert_count_kernelIf6__halfiLNS0_11ScoringFuncE1ELi384ELb0ELi8EEEvPT_PfPT1_PKT0_llllllbd,"a",@progbits
	.sectionflags	@""
	.align	4
.nv.constant2._ZN4vllm3moe44grouped_topk_fused_small_expert_count_kernelIf6__halfiLNS0_11ScoringFuncE1ELi384ELb0ELi8EEEvPT_PfPT1_PKT0_llllllbd:
        /*0000*/ 	.byte	0x00, 0x00, 0x00, 0xf0, 0xff, 0xff, 0x0f, 0x38, 0x23, 0x42, 0x92, 0x0c, 0xa1, 0x9c, 0xc7, 0x3b


//--------------------- .nv.constant0._ZN4vllm3moe44grouped_topk_fused_small_expert_count_kernelIf6__halfiLNS0_11ScoringFuncE1ELi384ELb0ELi8EEEvPT_PfPT1_PKT0_llllllbd --------------------------
	.section	.nv.constant0._ZN4vllm3moe44grouped_topk_fused_small_expert_count_kernelIf6__halfiLNS0_11ScoringFuncE1ELi384ELb0ELi8EEEvPT_PfPT1_PKT0_llllllbd,"a",@progbits
	.sectionflags	@""
	.align	4
.nv.constant0._ZN4vllm3moe44grouped_topk_fused_small_expert_count_kernelIf6__halfiLNS0_11ScoringFuncE1ELi384ELb0ELi8EEEvPT_PfPT1_PKT0_llllllbd:
	.zero		448


//--------------------- .nv.constant2._ZN4vllm3moe44grouped_topk_fused_small_expert_count_kernelIf6__halfiLNS0_11ScoringFuncE1ELi512ELb0ELi8EEEvPT_PfPT1_PKT0_llllllbd --------------------------
	.section	.nv.constant2._ZN4vllm3moe44grouped_topk_fused_small_expert_count_kernelIf6__halfiLNS0_11ScoringFuncE1ELi512ELb0ELi8EEEvPT_PfPT1_PKT0_llllllbd,"a",@progbits
	.sectionflags	@""
	.align	4
.nv.constant2._ZN4vllm3moe44grouped_topk_fused_small_expert_count_kernelIf6__halfiLNS0_11ScoringFuncE1ELi512ELb0ELi8EEEvPT_PfPT1_PKT0_llllllbd:
        /*0000*/ 	.byte	0x00, 0x00, 0x00, 0xf0, 0xff, 0xff, 0x0f, 0x38, 0x23, 0x42, 0x92, 0x0c, 0xa1, 0x9c, 0xc7, 0x3b


//--------------------- .nv.constant0._ZN4vllm3moe44grouped_topk_fused_small_expert_count_kernelIf6__halfiLNS0_11ScoringFuncE1ELi512ELb0ELi8EEEvPT_PfPT1_PKT0_llllllbd --------------------------
	.section	.nv.constant0._ZN4vllm3moe44grouped_topk_fused_small_expert_count_kernelIf6__halfiLNS0_11ScoringFuncE1ELi512ELb0ELi8EEEvPT_PfPT1_PKT0_llllllbd,"a",@progbits
	.sectionflags	@""
	.align	4
.nv.constant0._ZN4vllm3moe44grouped_topk_fused_small_expert_count_kernelIf6__halfiLNS0_11ScoringFuncE1ELi512ELb0ELi8EEEvPT_PfPT1_PKT0_llllllbd:
	.zero		448


//--------------------- .nv.constant2._ZN4vllm3moe44grouped_topk_fused_small_expert_count_kernelIf6__halfiLNS0_11ScoringFuncE1ELi512ELb0ELi22EEEvPT_PfPT1_PKT0_llllllbd --------------------------
	.section	.nv.constant2._ZN4vllm3moe44grouped_topk_fused_small_expert_count_kernelIf6__halfiLNS0_11ScoringFuncE1ELi512ELb0ELi22EEEvPT_PfPT1_PKT0_llllllbd,"a",@progbits
	.sectionflags	@""
	.align	4
.nv.constant2._ZN4vllm3moe44grouped_topk_fused_small_expert_count_kernelIf6__halfiLNS0_11ScoringFuncE1ELi512ELb0ELi22EEEvPT_PfPT1_PKT0_llllllbd:
        /*0000*/ 	.byte	0x00, 0x00, 0x00, 0xf0, 0xff, 0xff, 0x0f, 0x38, 0x23, 0x42, 0x92, 0x0c, 0xa1, 0x9c, 0xc7, 0x3b


//--------------------- .nv.constant0._ZN4vllm3moe44grouped_topk_fused_small_expert_count_kernelIf6__halfiLNS0_11ScoringFuncE1ELi512ELb0ELi22EEEvPT_PfPT1_PKT0_llllllbd --------------------------
	.section	.nv.constant0._ZN4vllm3moe44grouped_topk_fused_small_expert_count_kernelIf6__halfiLNS0_11ScoringFuncE1ELi512ELb0ELi22EEEvPT_PfPT1_PKT0_llllllbd,"a",@progbits
	.sectionflags	@""
	.align	4
.nv.constant0._ZN4vllm3moe44grouped_topk_fused_small_expert_count_kernelIf6__halfiLNS0_11ScoringFuncE1ELi512ELb0ELi22EEEvPT_PfPT1_PKT0_llllllbd:
	.zero		448


//--------------------- .nv.constant2._ZN4vllm3moe44grouped_topk_fused_small_expert_count_kernelIf6__halfiLNS0_11ScoringFuncE1ELi256ELb1ELi8EEEvPT_PfPT1_PKT0_llllllbd --------------------------
	.section	.nv.constant2._ZN4vllm3moe44grouped_topk_fused_small_expert_count_kernelIf6__halfiLNS0_11ScoringFuncE1ELi256ELb1ELi8EEEvPT_PfPT1_PKT0_llllllbd,"a",@progbits
	.sectionflags	@""
	.align	4
.nv.constant2._ZN4vllm3moe44grouped_topk_fused_small_expert_count_kernelIf6__halfiLNS0_11ScoringFuncE1ELi256ELb1ELi8EEEvPT_PfPT1_PKT0_llllllbd:
        /*0000*/ 	.byte	0x00, 0x00, 0x00, 0xf0, 0xff, 0xff, 0x0f, 0x38, 0x23, 0x42, 0x92, 0x0c, 0xa1, 0x9c, 0xc7, 0x3b


//--------------------- .nv.constant0._ZN4vllm3moe44grouped_topk_fused_small_expert_count_kernelIf6__halfiLNS0_11ScoringFuncE1ELi256ELb1ELi8EEEvPT_PfPT1_PKT0_llllllbd --------------------------
	.section	.nv.constant0._ZN4vllm3moe44grouped_topk_fused_small_expert_count_kernelIf6__halfiLNS0_11ScoringFuncE1ELi256ELb1ELi8EEEvPT_PfPT1_PKT0_llllllbd,"a",@progbits
	.sectionflags	@""
	.align	4
.nv.constant0._ZN4vllm3moe44grouped_topk_fused_small_expert_count_kernelIf6__halfiLNS0_11ScoringFuncE1ELi256ELb1ELi8EEEvPT_PfPT1_PKT0_llllllbd:
	.zero		448


//--------------------- .nv.constant2._ZN4vllm3moe25grouped_topk_fused_kernelIffiLNS0_11ScoringFuncE1EEEvPT_PfPT1_PKT0_lllllbd --------------------------
	.section	.nv.constant2._ZN4vllm3moe25grouped_topk_fused_kernelIffiLNS0_11ScoringFuncE1EEEvPT_PfPT1_PKT0_lllllbd,"a",@progbits
	.sectionflags	@""
	.align	4
.nv.constant2._ZN4vllm3moe25grouped_topk_fused_kernelIffiLNS0_11ScoringFuncE1EEEvPT_PfPT1_PKT0_lllllbd:
        /*0000*/ 	.byte	0x00, 0x00, 0x00, 0xf0, 0xff, 0xff, 0x0f, 0x38


//--------------------- .nv.constant0._ZN4vllm3moe25grouped_topk_fused_kernelIffiLNS0_11ScoringFuncE1EEEvPT_PfPT1_PKT0_lllllbd --------------------------
	.section	.nv.constant0._ZN4vllm3moe25grouped_topk_fused_kernelIffiLNS0_11ScoringFuncE1EEEvPT_PfPT1_PKT0_lllllbd,"a",@progbits
	.sectionflags	@""
	.align	4
.nv.constant0._ZN4vllm3moe25grouped_topk_fused_kernelIffiLNS0_11ScoringFuncE1EEEvPT_PfPT1_PKT0_lllllbd:
	.zero		440


//--------------------- .nv.constant2._ZN4vllm3moe44grouped_topk_fused_small_expert_count_kernelIffiLNS0_11ScoringFuncE1ELi128ELb0ELi8EEEvPT_PfPT1_PKT0_llllllbd --------------------------
	.section	.nv.constant2._ZN4vllm3moe44grouped_topk_fused_small_expert_count_kernelIffiLNS0_11ScoringFuncE1ELi128ELb0ELi8EEEvPT_PfPT1_PKT0_llllllbd,"a",@progbits
	.sectionflags	@""
	.align	4
.nv.constant2._ZN4vllm3moe44grouped_topk_fused_small_expert_count_kernelIffiLNS0_11ScoringFuncE1ELi128ELb0ELi8EEEvPT_PfPT1_PKT0_llllllbd:
        /*0000*/ 	.byte	0x00, 0x00, 0x00, 0xf0, 0xff, 0xff, 0x0f, 0x38, 0x23, 0x42, 0x92, 0x0c, 0xa1, 0x9c, 0xc7, 0x3b


//--------------------- .nv.constant0._ZN4vllm3moe44grouped_topk_fused_small_expert_count_kernelIffiLNS0_11ScoringFuncE1ELi128ELb0ELi8EEEvPT_PfPT1_PKT0_llllllbd --------------------------
	.section	.nv.constant0._ZN4vllm3moe44grouped_topk_fused_small_expert_count_kernelIffiLNS0_11ScoringFuncE1ELi128ELb0ELi8EEEvPT_PfPT1_PKT0_llllllbd,"a",@progbits
	.sectionflags	@""
	.align	4
.nv.constant0._ZN4vllm3moe44grouped_topk_fused_small_expert_count_kernelIffiLNS0_11ScoringFuncE1ELi128ELb0ELi8EEEvPT_PfPT1_PKT0_llllllbd:
	.zero		448


//--------------------- .nv.constant2._ZN4vllm3moe44grouped_topk_fused_small_expert_count_kernelIffiLNS0_11ScoringFuncE1ELi384ELb0ELi8EEEvPT_PfPT1_PKT0_llllllbd --------------------------
	.section	.nv.constant2._ZN4vllm3moe44grouped_topk_fused_small_expert_count_kernelIffiLNS0_11ScoringFuncE1ELi384ELb0ELi8EEEvPT_PfPT1_PKT0_llllllbd,"a",@progbits
	.sectionflags	@""
	.align	4
.nv.constant2._ZN4vllm3moe44grouped_topk_fused_small_expert_count_kernelIffiLNS0_11ScoringFuncE1ELi384ELb0ELi8EEEvPT_PfPT1_PKT0_llllllbd:
        /*0000*/ 	.byte	0x00, 0x00, 0x00, 0xf0, 0xff, 0xff, 0x0f, 0x38, 0x23, 0x42, 0x92, 0x0c, 0xa1, 0x9c, 0xc7, 0x3b


//--------------------- .nv.constant0._ZN4vllm3moe44grouped_topk_fused_small_expert_count_kernelIffiLNS0_11ScoringFuncE1ELi384ELb0ELi8EEEvPT_PfPT1_PKT0_llllllbd --------------------------
	.section	.nv.constant0._ZN4vllm3moe44grouped_topk_fused_small_expert_count_kernelIffiLNS0_11ScoringFuncE1ELi384ELb0ELi8EEEvPT_PfPT1_PKT0_llllllbd,"a",@progbits
	.sectionflags	@""
	.align	4
.nv.constant0._ZN4vllm3moe44grouped_topk_fused_small_expert_count_kernelIffiLNS0_11ScoringFuncE1ELi384ELb0ELi8EEEvPT_PfPT1_PKT0_llllllbd:
	.zero		448


//--------------------- .nv.constant2._ZN4vllm3moe44grouped_topk_fused_small_expert_count_kernelIffiLNS0_11ScoringFuncE1ELi512ELb0ELi8EEEvPT_PfPT1_PKT0_llllllbd --------------------------
	.section	.nv.constant2._ZN4vllm3moe44grouped_topk_fused_small_expert_count_kernelIffiLNS0_11ScoringFuncE1ELi512ELb0ELi8EEEvPT_PfPT1_PKT0_llllllbd,"a",@progbits
	.sectionflags	@""
	.align	4
.nv.constant2._ZN4vllm3moe44grouped_topk_fused_small_expert_count_kernelIffiLNS0_11ScoringFuncE1ELi512ELb0ELi8EEEvPT_PfPT1_PKT0_llllllbd:
        /*0000*/ 	.byte	0x00, 0x00, 0x00, 0xf0, 0xff, 0xff, 0x0f, 0x38, 0x23, 0x42, 0x92, 0x0c, 0xa1, 0x9c, 0xc7, 0x3b


//--------------------- .nv.constant0._ZN4vllm3moe44grouped_topk_fused_small_expert_count_kernelIffiLNS0_11ScoringFuncE1ELi512ELb0ELi8EEEvPT_PfPT1_PKT0_llllllbd --------------------------
	.section	.nv.constant0._ZN4vllm3moe44grouped_topk_fused_small_expert_count_kernelIffiLNS0_11ScoringFuncE1ELi512ELb0ELi8EEEvPT_PfPT1_PKT0_llllllbd,"a",@progbits
	.sectionflags	@""
	.align	4
.nv.constant0._ZN4vllm3moe44grouped_topk_fused_small_expert_count_kernelIffiLNS0_11ScoringFuncE1ELi512ELb0ELi8EEEvPT_PfPT1_PKT0_llllllbd:
	.zero		448


//--------------------- .nv.constant2._ZN4vllm3moe44grouped_topk_fused_small_expert_count_kernelIffiLNS0_11ScoringFuncE1ELi512ELb0ELi22EEEvPT_PfPT1_PKT0_llllllbd --------------------------
	.section	.nv.constant2._ZN4vllm3moe44grouped_topk_fused_small_expert_count_kernelIffiLNS0_11ScoringFuncE1ELi512ELb0ELi22EEEvPT_PfPT1_PKT0_llllllbd,"a",@progbits
	.sectionflags	@""
	.align	4
.nv.constant2._ZN4vllm3moe44grouped_topk_fused_small_expert_count_kernelIffiLNS0_11ScoringFuncE1ELi512ELb0ELi22EEEvPT_PfPT1_PKT0_llllllbd:
        /*0000*/ 	.byte	0x00, 0x00, 0x00, 0xf0, 0xff, 0xff, 0x0f, 0x38, 0x23, 0x42, 0x92, 0x0c, 0xa1, 0x9c, 0xc7, 0x3b


//--------------------- .nv.constant0._ZN4vllm3moe44grouped_topk_fused_small_expert_count_kernelIffiLNS0_11ScoringFuncE1ELi512ELb0ELi22EEEvPT_PfPT1_PKT0_llllllbd --------------------------
	.section	.nv.constant0._ZN4vllm3moe44grouped_topk_fused_small_expert_count_kernelIffiLNS0_11ScoringFuncE1ELi512ELb0ELi22EEEvPT_PfPT1_PKT0_llllllbd,"a",@progbits
	.sectionflags	@""
	.align	4
.nv.constant0._ZN4vllm3moe44grouped_topk_fused_small_expert_count_kernelIffiLNS0_11ScoringFuncE1ELi512ELb0ELi22EEEvPT_PfPT1_PKT0_llllllbd:
	.zero		448


//--------------------- .nv.constant2._ZN4vllm3moe44grouped_topk_fused_small_expert_count_kernelIffiLNS0_11ScoringFuncE1ELi256ELb1ELi8EEEvPT_PfPT1_PKT0_llllllbd --------------------------
	.section	.nv.constant2._ZN4vllm3moe44grouped_topk_fused_small_expert_count_kernelIffiLNS0_11ScoringFuncE1ELi256ELb1ELi8EEEvPT_PfPT1_PKT0_llllllbd,"a",@progbits
	.sectionflags	@""
	.align	4
.nv.constant2._ZN4vllm3moe44grouped_topk_fused_small_expert_count_kernelIffiLNS0_11ScoringFuncE1ELi256ELb1ELi8EEEvPT_PfPT1_PKT0_llllllbd:
        /*0000*/ 	.byte	0x00, 0x00, 0x00, 0xf0, 0xff, 0xff, 0x0f, 0x38, 0x23, 0x42, 0x92, 0x0c, 0xa1, 0x9c, 0xc7, 0x3b


//--------------------- .nv.constant0._ZN4vllm3moe44grouped_topk_fused_small_expert_count_kernelIffiLNS0_11ScoringFuncE1ELi256ELb1ELi8EEEvPT_PfPT1_PKT0_llllllbd --------------------------
	.section	.nv.constant0._ZN4vllm3moe44grouped_topk_fused_small_expert_count_kernelIffiLNS0_11ScoringFuncE1ELi256ELb1ELi8EEEvPT_PfPT1_PKT0_llllllbd,"a",@progbits
	.sectionflags	@""
	.align	4
.nv.constant0._ZN4vllm3moe44grouped_topk_fused_small_expert_count_kernelIffiLNS0_11ScoringFuncE1ELi256ELb1ELi8EEEvPT_PfPT1_PKT0_llllllbd:
	.zero		448


//--------------------- .nv.constant0._ZN3cub17CUB_300001_SM_8006detail11EmptyKernelIvEEvv --------------------------
	.section	.nv.constant0._ZN3cub17CUB_300001_SM_8006detail11EmptyKernelIvEEvv,"a",@progbits
	.sectionflags	@""
	.align	4
.nv.constant0._ZN3cub17CUB_300001_SM_8006detail11EmptyKernelIvEEvv:
	.zero		352


//--------------------- .text._ZN4vllm3moe25grouped_topk_fused_kernelI13__nv_bfloat16S2_iLNS0_11ScoringFuncE0EEEvPT_PfPT1_PKT0_lllllbd --------------------------
	.section	.text._ZN4vllm3moe25grouped_topk_fused_kernelI13__nv_bfloat16S2_iLNS0_11ScoringFuncE0EEEvPT_PfPT1_PKT0_lllllbd,"ax",@progbits
	.sectioninfo	@"SHI_REGISTERS=48"
	.align	128
        .global         _ZN4vllm3moe25grouped_topk_fused_kernelI13__nv_bfloat16S2_iLNS0_11ScoringFuncE0EEEvPT_PfPT1_PKT0_lllllbd
        .type           _ZN4vllm3moe25grouped_topk_fused_kernelI13__nv_bfloat16S2_iLNS0_11ScoringFuncE0EEEvPT_PfPT1_PKT0_lllllbd,@function
        .size           _ZN4vllm3moe25grouped_topk_fused_kernelI13__nv_bfloat16S2_iLNS0_11ScoringFuncE0EEEvPT_PfPT1_PKT0_lllllbd,(.L_x_5560 - _ZN4vllm3moe25grouped_topk_fused_kernelI13__nv_bfloat16S2_iLNS0_11ScoringFuncE0EEEvPT_PfPT1_PKT0_lllllbd)
        .other          _ZN4vllm3moe25grouped_topk_fused_kernelI13__nv_bfloat16S2_iLNS0_11ScoringFuncE0EEEvPT_PfPT1_PKT0_lllllbd,@"STO_CUDA_ENTRY STV_DEFAULT"
_ZN4vllm3moe25grouped_topk_fused_kernelI13__nv_bfloat16S2_iLNS0_11ScoringFuncE0EEEvPT_PfPT1_PKT0_lllllbd:
.text._ZN4vllm3moe25grouped_topk_fused_kernelI13__nv_bfloat16S2_iLNS0_11ScoringFuncE0EEEvPT_PfPT1_PKT0_lllllbd:
[----:B------:R-:W-:Y:S02]  /*0000*/  IMAD.MOV.U32 R1, RZ, RZ, c[0x0][0x28] ;  /* 0x00000a00ff017624 */ /* 0x000fe400078e00ff */
[----:B------:R-:W0:Y:S02]  /*0010*/  S2R R7, SR_CTAID.X ;  /* 0x0000000000077919 */ /* 0x000e240000002500 */
[----:B0-----:R-:W-:Y:S02]  /*0020*/  ISETP.GE.U32.AND P0, PT, R7, c[0x0][0x180], PT ;  /* 0x0000600007007a0c */ /* 0x001fe40003f06070 */
[----:B------:R-:W-:-:S04]  /*0030*/  SHF.R.S32.HI R5, RZ, 0x1f, R7 ;  /* 0x0000001fff057819 */ /* 0x000fc80000011407 */
[----:B------:R-:W-:-:S13]  /*0040*/  ISETP.GE.AND.EX P0, PT, R5, c[0x0][0x184], PT, P0 ;  /* 0x0000610005007a0c */ /* 0x000fda0003f06300 */
[----:B------:R-:W-:Y:S05]  /*0050*/  @P0 EXIT ;  /* 0x000000000000094d */ /* 0x000fea0003800000 */
[----:B------:R-:W0:Y:S01]  /*0060*/  S2R R40, SR_TID.X ;  /* 0x0000000000287919 */ /* 0x000e220000002100 */
[----:B------:R-:W-:-:S05]  /*0070*/  IMAD.MOV.U32 R8, RZ, RZ, c[0x0][0x0] ;  /* 0x00000000ff087624 */ /* 0x000fca00078e00ff */
[----:B------:R-:W-:Y:S02]  /*0080*/  SHF.R.U32.HI R0, RZ, 0x5, R8 ;  /* 0x00000005ff007819 */ /* 0x000fe40000011608 */
[----:B0-----:R-:W-:-:S04]  /*0090*/  SHF.R.U32.HI R4, RZ, 0x5, R40 ;  /* 0x00000005ff047819 */ /* 0x001fc80000011628 */
[----:B------:R-:W-:-:S04]  /*00a0*/  ISETP.GE.AND P0, PT, R4, c[0x0][0x190], PT ;  /* 0x0000640004007a0c */ /* 0x000fc80003f06270 */
[----:B------:R-:W-:-:S13]  /*00b0*/  ISETP.LT.OR P0, PT, R0, c[0x0][0x190], P0 ;  /* 0x0000640000007a0c */ /* 0x000fda0000701670 */
[----:B------:R-:W-:Y:S05]  /*00c0*/  @P0 EXIT ;  /* 0x000000000000094d */ /* 0x000fea0003800000 */
[----:B------:R-:W-:Y:S01]  /*00d0*/  IABS R9, c[0x0][0x190] ;  /* 0x0000640000097a13 */ /* 0x000fe20000000000 */
[----:B------:R-:W-:Y:S01]  /*00e0*/  ULDC UR4, c[0x0][0x188] ;  /* 0x0000620000047ab9 */ /* 0x000fe20000000800 */
[----:B------:R-:W-:Y:S01]  /*00f0*/  BSSY B0, `(.L_x_0) ;  /* 0x0000107000007945 */ /* 0x000fe20003800000 */
[----:B------:R-:W-:Y:S01]  /*0100*/  ULDC UR5, c[0x0][0x190] ;  /* 0x0000640000057ab9 */ /* 0x000fe20000000800 */
[----:B------:R-:W0:Y:S01]  /*0110*/  I2F.RP R0, R9 ;  /* 0x0000000900007306 */ /* 0x000e220000209400 */
[----:B------:R-:W-:Y:S01]  /*0120*/  ULOP3.LUT UR4, UR4, UR5, URZ, 0x3c, !UPT ;  /* 0x0000000504047292 */ /* 0x000fe2000f8e3c3f */
[----:B------:R-:W-:Y:S01]  /*0130*/  LOP3.LUT R40, R40, 0x1f, RZ, 0xc0, !PT ;  /* 0x0000001f28287812 */ /* 0x000fe200078ec0ff */
[----:B------:R-:W-:-:S04]  /*0140*/  ULDC.64 UR12, c[0x0][0x118] ;  /* 0x00004600000c7ab9 */ /* 0x000fc80000000a00 */
[----:B------:R-:W-:Y:S01]  /*0150*/  ISETP.LE.AND P2, PT, RZ, UR4, PT ;  /* 0x00000004ff007c0c */ /* 0x000fe2000bf43270 */
[----:B0-----:R-:W0:Y:S02]  /*0160*/  MUFU.RCP R0, R0 ;  /* 0x0000000000007308 */ /* 0x001e240000001000 */
[----:B0-----:R-:W-:-:S06]  /*0170*/  IADD3 R2, R0, 0xffffffe, RZ ;  /* 0x0ffffffe00027810 */ /* 0x001fcc0007ffe0ff */
[----:B------:R0:W1:Y:S02]  /*0180*/  F2I.FTZ.U32.TRUNC.NTZ R3, R2 ;  /* 0x0000000200037305 */ /* 0x000064000021f000 */
[----:B0-----:R-:W-:Y:S02]  /*0190*/  IMAD.MOV.U32 R2, RZ, RZ, RZ ;  /* 0x000000ffff027224 */ /* 0x001fe400078e00ff */
[----:B-1----:R-:W-:-:S04]  /*01a0*/  IMAD.MOV R6, RZ, RZ, -R3 ;  /* 0x000000ffff067224 */ /* 0x002fc800078e0a03 */
[----:B------:R-:W-:Y:S01]  /*01b0*/  IMAD R11, R6, R9, RZ ;  /* 0x00000009060b7224 */ /* 0x000fe200078e02ff */
[----:B------:R-:W-:-:S03]  /*01c0*/  IABS R6, c[0x0][0x188] ;  /* 0x0000620000067a13 */ /* 0x000fc60000000000 */
[----:B------:R-:W-:-:S04]  /*01d0*/  IMAD.HI.U32 R3, R3, R11, R2 ;  /* 0x0000000b03037227 */ /* 0x000fc800078e0002 */
[----:B------:R-:W-:Y:S02]  /*01e0*/  IMAD.MOV.U32 R11, RZ, RZ, 0xff80 ;  /* 0x0000ff80ff0b7424 */ /* 0x000fe400078e00ff */
[----:B------:R-:W-:-:S04]  /*01f0*/  IMAD.HI.U32 R39, R3, R6, RZ ;  /* 0x0000000603277227 */ /* 0x000fc800078e00ff */
[----:B------:R-:W-:-:S04]  /*0200*/  IMAD.MOV R0, RZ, RZ, -R39 ;  /* 0x000000ffff007224 */ /* 0x000fc800078e0a27 */
[----:B------:R-:W-:-:S05]  /*0210*/  IMAD R0, R9, R0, R6 ;  /* 0x0000000009007224 */ /* 0x000fca00078e0206 */
[----:B------:R-:W-:-:S13]  /*0220*/  ISETP.GT.U32.AND P1, PT, R9, R0, PT ;  /* 0x000000000900720c */ /* 0x000fda0003f24070 */
[----:B------:R-:W-:Y:S01]  /*0230*/  @!P1 IMAD.IADD R0, R0, 0x1, -R9 ;  /* 0x0000000100009824 */ /* 0x000fe200078e0a09 */
[----:B------:R-:W-:Y:S02]  /*0240*/  @!P1 IADD3 R39, R39, 0x1, RZ ;  /* 0x0000000127279810 */ /* 0x000fe40007ffe0ff */
[----:B------:R-:W-:Y:S02]  /*0250*/  ISETP.NE.AND P1, PT, RZ, c[0x0][0x190], PT ;  /* 0x00006400ff007a0c */ /* 0x000fe40003f25270 */
[----:B------:R-:W-:Y:S01]  /*0260*/  ISETP.GE.U32.AND P0, PT, R0, R9, PT ;  /* 0x000000090000720c */ /* 0x000fe20003f06070 */
[----:B------:R-:W-:-:S05]  /*0270*/  IMAD.SHL.U32 R0, R8, 0x2, RZ ;  /* 0x0000000208007824 */ /* 0x000fca00078e00ff */
[----:B------:R-:W-:Y:S02]  /*0280*/  LOP3.LUT R3, R0, 0xffffffc0, RZ, 0xc0, !PT ;  /* 0xffffffc000037812 */ /* 0x000fe400078ec0ff */
[----:B------:R-:W-:Y:S02]  /*0290*/  SHF.R.U32.HI R0, RZ, 0x1f, R8 ;  /* 0x0000001fff007819 */ /* 0x000fe40000011608 */
[----:B------:R-:W-:Y:S02]  /*02a0*/  IADD3 R3, P3, R3, 0xff, RZ ;  /* 0x000000ff03037810 */ /* 0x000fe40007f7e0ff */
[----:B------:R-:W-:Y:S01]  /*02b0*/  LOP3.LUT R6, R0, 0x1, RZ, 0xc0, !PT ;  /* 0x0000000100067812 */ /* 0x000fe200078ec0ff */
[C---:B------:R-:W-:Y:S01]  /*02c0*/  IMAD.SHL.U32 R0, R8.reuse, 0x4, RZ ;  /* 0x0000000408007824 */ /* 0x040fe200078e00ff */
[----:B------:R-:W-:Y:S02]  /*02d0*/  @P0 IADD3 R39, R39, 0x1, RZ ;  /* 0x0000000127270810 */ /* 0x000fe40007ffe0ff */
[----:B------:R-:W-:Y:S01]  /*02e0*/  LOP3.LUT P0, RZ, R8, 0xffffffe0, RZ, 0xc0, !PT ;  /* 0xffffffe008ff7812 */ /* 0x000fe2000780c0ff */
[----:B------:R-:W-:Y:S01]  /*02f0*/  IMAD.X R6, RZ, RZ, R6, P3 ;  /* 0x000000ffff067224 */ /* 0x000fe200018e0606 */
[----:B------:R-:W-:Y:S01]  /*0300*/  LOP3.LUT R3, R3, 0xffffff00, RZ, 0xc0, !PT ;  /* 0xffffff0003037812 */ /* 0x000fe200078ec0ff */
[----:B------:R-:W-:Y:S01]  /*0310*/  @!P2 IMAD.MOV R39, RZ, RZ, -R39 ;  /* 0x000000ffff27a224 */ /* 0x000fe200078e0a27 */
[----:B------:R-:W-:-:S02]  /*0320*/  LOP3.LUT R2, R0, 0xffffff80, RZ, 0xc0, !PT ;  /* 0xffffff8000027812 */ /* 0x000fc400078ec0ff */
[----:B------:R-:W-:Y:S02]  /*0330*/  SEL R3, R3, RZ, P0 ;  /* 0x000000ff03037207 */ /* 0x000fe40000000000 */
[----:B------:R-:W-:Y:S02]  /*0340*/  LOP3.LUT R6, R6, 0x3, RZ, 0xc0, !PT ;  /* 0x0000000306067812 */ /* 0x000fe400078ec0ff */
[----:B------:R-:W-:Y:S02]  /*0350*/  @!P1 LOP3.LUT R39, RZ, c[0x0][0x190], RZ, 0x33, !PT ;  /* 0x00006400ff279a12 */ /* 0x000fe400078e33ff */
[----:B------:R-:W-:Y:S02]  /*0360*/  IADD3 R2, P1, P2, R3, c[0x0][0x18], R2 ;  /* 0x0000060003027a10 */ /* 0x000fe40007a3e002 */
[----:B------:R-:W-:Y:S01]  /*0370*/  SEL R3, R6, RZ, P0 ;  /* 0x000000ff06037207 */ /* 0x000fe20000000000 */
[----:B------:R-:W-:Y:S01]  /*0380*/  IMAD R4, R4, R39, RZ ;  /* 0x0000002704047224 */ /* 0x000fe200078e02ff */
[----:B------:R-:W-:Y:S01]  /*0390*/  SHF.R.U32.HI R0, RZ, 0x1e, R8 ;  /* 0x0000001eff007819 */ /* 0x000fe20000011608 */
[----:B------:R-:W-:Y:S01]  /*03a0*/  IMAD R8, R5, c[0x0][0x188], RZ ;  /* 0x0000620005087a24 */ /* 0x000fe200078e02ff */
[----:B------:R-:W-:-:S02]  /*03b0*/  ISETP.GT.AND P0, PT, R39, 0x20, PT ;  /* 0x000000202700780c */ /* 0x000fc40003f04270 */
[----:B------:R-:W-:Y:S01]  /*03c0*/  LOP3.LUT R0, R0, 0x3, RZ, 0xc0, !PT ;  /* 0x0000000300007812 */ /* 0x000fe200078ec0ff */
[----:B------:R-:W-:Y:S01]  /*03d0*/  IMAD R9, R7, c[0x0][0x18c], R8 ;  /* 0x0000630007097a24 */ /* 0x000fe200078e0208 */
[----:B------:R-:W-:Y:S01]  /*03e0*/  SHF.R.S32.HI R5, RZ, 0x1f, R4 ;  /* 0x0000001fff057819 */ /* 0x000fe20000011404 */
[----:B------:R-:W-:Y:S01]  /*03f0*/  IMAD.MOV.U32 R8, RZ, RZ, 0xff80 ;  /* 0x0000ff80ff087424 */ /* 0x000fe200078e00ff */
[----:B------:R-:W-:Y:S02]  /*0400*/  IADD3.X R3, R3, c[0x0][0x1c], R0, P1, P2 ;  /* 0x0000070003037a10 */ /* 0x000fe40000fe4400 */
[----:B------:R-:W-:Y:S01]  /*0410*/  IADD3 R0, P1, R2, 0xf, RZ ;  /* 0x0000000f02007810 */ /* 0x000fe20007f3e0ff */
[----:B------:R-:W-:-:S03]  /*0420*/  IMAD.WIDE.U32 R6, R7, c[0x0][0x188], R4 ;  /* 0x0000620007067a25 */ /* 0x000fc600078e0004 */
[----:B------:R-:W-:Y:S01]  /*0430*/  LOP3.LUT R2, R0, 0xfffffff0, RZ, 0xc0, !PT ;  /* 0xfffffff000027812 */ /* 0x000fe200078ec0ff */
[----:B------:R-:W-:Y:S01]  /*0440*/  IMAD.X R3, RZ, RZ, R3, P1 ;  /* 0x000000ffff037224 */ /* 0x000fe200008e0603 */
[----:B------:R-:W-:Y:S01]  /*0450*/  PRMT R0, R8, 0x7610, R0 ;  /* 0x0000761008007816 */ /* 0x000fe20000000000 */
[----:B------:R-:W-:Y:S01]  /*0460*/  IMAD.IADD R8, R7, 0x1, R9 ;  /* 0x0000000107087824 */ /* 0x000fe200078e0209 */
[----:B------:R-:W-:Y:S05]  /*0470*/  @P0 BRA `(.L_x_1) ;  /* 0x0000061000000947 */ /* 0x000fea0003800000 */
[----:B------:R-:W-:-:S13]  /*0480*/  ISETP.GE.AND P0, PT, R40, R39, PT ;  /* 0x000000272800720c */ /* 0x000fda0003f06270 */
[----:B------:R-:W-:Y:S05]  /*0490*/  @P0 BRA `(.L_x_2) ;  /* 0x00000cc000000947 */ /* 0x000fea0003800000 */
[----:B------:R-:W-:Y:S01]  /*04a0*/  LOP3.LUT R10, RZ, R40, RZ, 0x33, !PT ;  /* 0x00000028ff0a7212 */ /* 0x000fe200078e33ff */
[----:B------:R-:W-:Y:S04]  /*04b0*/  BSSY B1, `(.L_x_3) ;  /* 0x000001a000017945 */ /* 0x000fe80003800000 */
[----:B------:R-:W-:Y:S02]  /*04c0*/  IMAD.IADD R17, R39, 0x1, R10 ;  /* 0x0000000127117824 */ /* 0x000fe400078e020a */
[----:B------:R-:W-:-:S03]  /*04d0*/  IMAD.MOV.U32 R10, RZ, RZ, R40 ;  /* 0x000000ffff0a7224 */ /* 0x000fc600078e0028 */
[----:B------:R-:W-:-:S04]  /*04e0*/  LEA.HI R9, R17, 0x1, RZ, 0x1b ;  /* 0x0000000111097811 */ /* 0x000fc800078fd8ff */
[----:B------:R-:W-:-:S13]  /*04f0*/  LOP3.LUT P0, R9, R9, 0x3, RZ, 0xc0, !PT ;  /* 0x0000000309097812 */ /* 0x000fda000780c0ff */
[----:B------:R-:W-:Y:S05]  /*0500*/  @!P0 BRA `(.L_x_4) ;  /* 0x0000014000008947 */ /* 0x000fea0003800000 */
[----:B------:R-:W-:Y:S01]  /*0510*/  BSSY B2, `(.L_x_5) ;  /* 0x0000012000027945 */ /* 0x000fe20003800000 */
[----:B------:R-:W-:-:S05]  /*0520*/  IMAD.MOV.U32 R10, RZ, RZ, R40 ;  /* 0x000000ffff0a7224 */ /* 0x000fca00078e0028 */
.L_x_6:
[----:B------:R-:W-:Y:S02]  /*0530*/  SHF.R.S32.HI R11, RZ, 0x1f, R10 ;  /* 0x0000001fff0b7819 */ /* 0x000fe4000001140a */
[----:B------:R-:W-:Y:S02]  /*0540*/  IADD3 R15, P1, R4, R10, RZ ;  /* 0x0000000a040f7210 */ /* 0x000fe40007f3e0ff */
[----:B------:R-:W-:-:S03]  /*0550*/  IADD3 R13, P0, R10, R6, RZ ;  /* 0x000000060a0d7210 */ /* 0x000fc60007f1e0ff */
[----:B------:R-:W-:Y:S01]  /*0560*/  IMAD.X R16, R5, 0x1, R11, P1 ;  /* 0x0000000105107824 */ /* 0x000fe200008e060b */
[----:B------:R-:W-:Y:S01]  /*0570*/  LEA R14, P1, R15, c[0x0][0x178], 0x1 ;  /* 0x00005e000f0e7a11 */ /* 0x000fe200078208ff */
[----:B------:R-:W-:Y:S01]  /*0580*/  IMAD.X R18, R11, 0x1, R8, P0 ;  /* 0x000000010b127824 */ /* 0x000fe200000e0608 */
[----:B------:R-:W-:Y:S02]  /*0590*/  LEA R12, P0, R13, c[0x0][0x160], 0x1 ;  /* 0x000058000d0c7a11 */ /* 0x000fe400078008ff */
[----:B------:R-:W-:Y:S02]  /*05a0*/  LEA.HI.X R15, R15, c[0x0][0x17c], R16, 0x1, P1 ;  /* 0x00005f000f0f7a11 */ /* 0x000fe400008f0c10 */
[----:B------:R-:W-:-:S04]  /*05b0*/  LEA.HI.X R13, R13, c[0x0][0x164], R18, 0x1, P0 ;  /* 0x000059000d0d7a11 */ /* 0x000fc800000f0c12 */
[----:B------:R-:W2:Y:S04]  /*05c0*/  LDG.E.U16 R15, [R14.64] ;  /* 0x0000000c0e0f7981 */ /* 0x000ea8000c1e1500 */
[----:B------:R-:W2:Y:S01]  /*05d0*/  LDG.E.U16 R12, [R12.64] ;  /* 0x0000000c0c0c7981 */ /* 0x000ea2000c1e1500 */
[----:B------:R-:W-:-:S04]  /*05e0*/  IADD3 R9, R9, -0x1, RZ ;  /* 0xffffffff09097810 */ /* 0x000fc80007ffe0ff */
[----:B------:R-:W-:Y:S02]  /*05f0*/  ISETP.NE.AND P0, PT, R9, RZ, PT ;  /* 0x000000ff0900720c */ /* 0x000fe40003f05270 */
[----:B------:R-:W-:Y:S01]  /*0600*/  IADD3 R10, R10, 0x20, RZ ;  /* 0x000000200a0a7810 */ /* 0x000fe20007ffe0ff */
[----:B--2---:R-:W-:-:S10]  /*0610*/  HFMA2.BF16_V2 R15, R12.H0_H0, 1, 1, R15.H0_H0 ;  /* 0x3f803f800c0f7831 */ /* 0x004fd4000024080f */
[----:B------:R-:W-:Y:S05]  /*0620*/  @P0 BRA `(.L_x_6) ;  /* 0xffffff0000000947 */ /* 0x000fea000383ffff */
[----:B------:R-:W-:Y:S05]  /*0630*/  BSYNC B2 ;  /* 0x0000000000027941 */ /* 0x000fea0003800000 */
.L_x_5:
[----:B------:R-:W-:Y:S02]  /*0640*/  PRMT R11, R15, 0x7610, R11 ;  /* 0x000076100f0b7816 */ /* 0x000fe4000000000b */
.L_x_4:
[----:B------:R-:W-:Y:S05]  /*0650*/  BSYNC B1 ;  /* 0x0000000000017941 */ /* 0x000fea0003800000 */
.L_x_3:
[----:B------:R-:W-:-:S13]  /*0660*/  ISETP.GE.U32.AND P0, PT, R17, 0x60, PT ;  /* 0x000000601100780c */ /* 0x000fda0003f06070 */
[----:B------:R-:W-:Y:S05]  /*0670*/  @!P0 BRA `(.L_x_2) ;  /* 0x00000ae000008947 */ /* 0x000fea0003800000 */
[----:B------:R-:W-:Y:S01]  /*0680*/  IMAD.IADD R9, R39, 0x1, -R10 ;  /* 0x0000000127097824 */ /* 0x000fe200078e0a0a */
[----:B------:R-:W-:Y:S01]  /*0690*/  BSSY B1, `(.L_x_7) ;  /* 0x0000019000017945 */ /* 0x000fe20003800000 */
[----:B------:R-:W-:-:S03]  /*06a0*/  PLOP3.LUT P0, PT, PT, PT, PT, 0x80, 0x0 ;  /* 0x000000000000781c */ /* 0x000fc60003f0f070 */
[----:B------:R-:W-:-:S13]  /*06b0*/  ISETP.GT.AND P1, PT, R9, 0x180, PT ;  /* 0x000001800900780c */ /* 0x000fda0003f24270 */
[----:B------:R-:W-:Y:S05]  /*06c0*/  @!P1 BRA `(.L_x_8) ;  /* 0x0000015000009947 */ /* 0x000fea0003800000 */
[----:B------:R-:W-:Y:S01]  /*06d0*/  BSSY B2, `(.L_x_9) ;  /* 0x0000013000027945 */ /* 0x000fe20003800000 */
[----:B------:R-:W-:Y:S02]  /*06e0*/  PLOP3.LUT P0, PT, PT, PT, PT, 0x8, 0x0 ;  /* 0x000000000000781c */ /* 0x000fe40003f0e170 */
[----:B------:R-:W-:Y:S02]  /*06f0*/  IADD3 R17, R39, -0x180, RZ ;  /* 0xfffffe8027117810 */ /* 0x000fe40007ffe0ff */
.L_x_10:
[----:B------:R-:W-:-:S04]  /*0700*/  IADD3 R9, R10, 0x1e0, RZ ;  /* 0x000001e00a097810 */ /* 0x000fc80007ffe0ff */
        /* <DEDUP_REMOVED lines=8> */
[----:B------:R-:W-:-:S03]  /*0790*/  LEA.HI.X R15, R9, c[0x0][0x17c], R16, 0x1, P2 ;  /* 0x00005f00090f7a11 */ /* 0x000fc600010f0c10 */
[----:B------:R-:W2:Y:S04]  /*07a0*/  LDG.E.U16 R12, [R12.64] ;  /* 0x0000000c0c0c7981 */ /* 0x000ea8000c1e1500 */
[----:B------:R-:W2:Y:S01]  /*07b0*/  LDG.E.U16 R15, [R14.64] ;  /* 0x0000000c0e0f7981 */ /* 0x000ea2000c1e1500 */
[----:B------:R-:W-:-:S04]  /*07c0*/  IADD3 R10, R10, 0x200, RZ ;  /* 0x000002000a0a7810 */ /* 0x000fc80007ffe0ff */
[----:B------:R-:W-:Y:S01]  /*07d0*/  ISETP.GE.AND P1, PT, R10, R17, PT ;  /* 0x000000110a00720c */ /* 0x000fe20003f26270 */
[----:B--2---:R-:W-:-:S12]  /*07e0*/  HFMA2.BF16_V2 R15, R12.H0_H0, 1, 1, R15.H0_H0 ;  /* 0x3f803f800c0f7831 */ /* 0x004fd8000024080f */
[----:B------:R-:W-:Y:S05]  /*07f0*/  @!P1 BRA `(.L_x_10) ;  /* 0xffffff0000009947 */ /* 0x000fea000383ffff */
[----:B------:R-:W-:Y:S05]  /*0800*/  BSYNC B2 ;  /* 0x0000000000027941 */ /* 0x000fea0003800000 */
.L_x_9:
[----:B------:R-:W-:Y:S02]  /*0810*/  PRMT R11, R15, 0x7610, R11 ;  /* 0x000076100f0b7816 */ /* 0x000fe4000000000b */
.L_x_8:
[----:B------:R-:W-:Y:S05]  /*0820*/  BSYNC B1 ;  /* 0x0000000000017941 */ /* 0x000fea0003800000 */
.L_x_7:
[----:B------:R-:W-:Y:S01]  /*0830*/  IMAD.IADD R9, R39, 0x1, -R10 ;  /* 0x0000000127097824 */ /* 0x000fe200078e0a0a */
[----:B------:R-:W-:Y:S04]  /*0840*/  BSSY B1, `(.L_x_11) ;  /* 0x0000013000017945 */ /* 0x000fe80003800000 */
[----:B------:R-:W-:-:S13]  /*0850*/  ISETP.GT.AND P1, PT, R9, 0x80, PT ;  /* 0x000000800900780c */ /* 0x000fda0003f24270 */
[----:B------:R-:W-:Y:S05]  /*0860*/  @!P1 BRA `(.L_x_12) ;  /* 0x0000010000009947 */ /* 0x000fea0003800000 */
        /* <DEDUP_REMOVED lines=12> */
[----:B------:R-:W-:Y:S02]  /*0930*/  PLOP3.LUT P0, PT, PT, PT, PT, 0x8, 0x0 ;  /* 0x000000000000781c */ /* 0x000fe40003f0e170 */
[----:B------:R-:W-:Y:S01]  /*0940*/  IADD3 R10, R10, 0x100, RZ ;  /* 0x000001000a0a7810 */ /* 0x000fe20007ffe0ff */
[----:B--2---:R-:W-:-:S05]  /*0950*/  HFMA2.BF16_V2 R15, R12.H0_H0, 1, 1, R15.H0_H0 ;  /* 0x3f803f800c0f7831 */ /* 0x004fca000024080f */
[----:B------:R-:W-:Y:S02]  /*0960*/  PRMT R11, R15, 0x7610, R11 ;  /* 0x000076100f0b7816 */ /* 0x000fe4000000000b */
.L_x_12:
[----:B------:R-:W-:Y:S05]  /*0970*/  BSYNC B1 ;  /* 0x0000000000017941 */ /* 0x000fea0003800000 */
.L_x_11:
[----:B------:R-:W-:-:S13]  /*0980*/  ISETP.LT.OR P0, PT, R10, R39, P0 ;  /* 0x000000270a00720c */ /* 0x000fda0000701670 */
[----:B------:R-:W-:Y:S05]  /*0990*/  @!P0 BRA `(.L_x_2) ;  /* 0x000007c000008947 */ /* 0x000fea0003800000 */
[----:B------:R-:W-:-:S04]  /*09a0*/  IADD3 R7, R10, 0x60, RZ ;  /* 0x000000600a077810 */ /* 0x000fc80007ffe0ff */
[----:B------:R-:W-:Y:S02]  /*09b0*/  IADD3 R10, P0, R7, R6, RZ ;  /* 0x00000006070a7210 */ /* 0x000fe40007f1e0ff */
[----:B------:R-:W-:Y:S02]  /*09c0*/  SHF.R.S32.HI R9, RZ, 0x1f, R7 ;  /* 0x0000001fff097819 */ /* 0x000fe40000011407 */
[----:B------:R-:W-:-:S03]  /*09d0*/  IADD3 R7, P1, R4, R7, RZ ;  /* 0x0000000704077210 */ /* 0x000fc60007f3e0ff */
[----:B------:R-:W-:Y:S01]  /*09e0*/  IMAD.X R11, R9, 0x1, R8, P0 ;  /* 0x00000001090b7824 */ /* 0x000fe200000e0608 */
[C---:B------:R-:W-:Y:S01]  /*09f0*/  LEA R4, P0, R10.reuse, c[0x0][0x160], 0x1 ;  /* 0x000058000a047a11 */ /* 0x040fe200078008ff */
[----:B------:R-:W-:Y:S01]  /*0a00*/  IMAD.X R8, R5, 0x1, R9, P1 ;  /* 0x0000000105087824 */ /* 0x000fe200008e0609 */
[C---:B------:R-:W-:Y:S02]  /*0a10*/  LEA R6, P1, R7.reuse, c[0x0][0x178], 0x1 ;  /* 0x00005e0007067a11 */ /* 0x040fe400078208ff */
[----:B------:R-:W-:Y:S02]  /*0a20*/  LEA.HI.X R5, R10, c[0x0][0x164], R11, 0x1, P0 ;  /* 0x000059000a057a11 */ /* 0x000fe400000f0c0b */
[----:B------:R-:W-:-:S03]  /*0a30*/  LEA.HI.X R7, R7, c[0x0][0x17c], R8, 0x1, P1 ;  /* 0x00005f0007077a11 */ /* 0x000fc600008f0c08 */
[----:B------:R-:W2:Y:S04]  /*0a40*/  LDG.E.U16 R4, [R4.64] ;  /* 0x0000000c04047981 */ /* 0x000ea8000c1e1500 */
[----:B------:R-:W2:Y:S02]  /*0a50*/  LDG.E.U16 R7, [R6.64] ;  /* 0x0000000c06077981 */ /* 0x000ea4000c1e1500 */
[----:B--2---:R-:W-:-:S05]  /*0a60*/  HFMA2.BF16_V2 R7, R4.H0_H0, 1, 1, R7.H0_H0 ;  /* 0x3f803f8004077831 */ /* 0x004fca0000240807 */
[----:B------:R-:W-:Y:S01]  /*0a70*/  PRMT R11, R7, 0x7610, R11 ;  /* 0x00007610070b7816 */ /* 0x000fe2000000000b */
[----:B------:R-:W-:Y:S05]  /*0a80*/  BRA `(.L_x_2) ;  /* 0x000006d000007947 */ /* 0x000fea0003800000 */
.L_x_1:
[----:B------:R-:W-:-:S13]  /*0a90*/  ISETP.GE.AND P0, PT, R40, R39, PT ;  /* 0x000000272800720c */ /* 0x000fda0003f06270 */
[----:B------:R-:W-:Y:S05]  /*0aa0*/  @P0 BRA `(.L_x_2) ;  /* 0x000006b000000947 */ /* 0x000fea0003800000 */
[----:B------:R-:W-:Y:S01]  /*0ab0*/  LOP3.LUT R10, RZ, R40, RZ, 0x33, !PT ;  /* 0x00000028ff0a7212 */ /* 0x000fe200078e33ff */
[----:B------:R-:W-:Y:S04]  /*0ac0*/  BSSY B1, `(.L_x_13) ;  /* 0x0000027000017945 */ /* 0x000fe80003800000 */
[C-C-:B------:R-:W-:Y:S02]  /*0ad0*/  IMAD.IADD R9, R39.reuse, 0x1, R10.reuse ;  /* 0x0000000127097824 */ /* 0x140fe400078e020a */
[----:B------:R-:W-:-:S03]  /*0ae0*/  IMAD.IADD R12, R39, 0x1, R10 ;  /* 0x00000001270c7824 */ /* 0x000fc600078e020a */
[----:B------:R-:W-:Y:S02]  /*0af0*/  LEA.HI R9, R9, 0x1, RZ, 0x1b ;  /* 0x0000000109097811 */ /* 0x000fe400078fd8ff */
[----:B------:R-:W-:Y:S02]  /*0b00*/  ISETP.GE.U32.AND P0, PT, R12, 0x60, PT ;  /* 0x000000600c00780c */ /* 0x000fe40003f06070 */
[----:B------:R-:W-:Y:S01]  /*0b10*/  LOP3.LUT P1, R10, R9, 0x3, RZ, 0xc0, !PT ;  /* 0x00000003090a7812 */ /* 0x000fe2000782c0ff */
[----:B------:R-:W-:-:S12]  /*0b20*/  IMAD.MOV.U32 R9, RZ, RZ, R40 ;  /* 0x000000ffff097224 */ /* 0x000fd800078e0028 */
[----:B------:R-:W-:Y:S05]  /*0b30*/  @!P1 BRA `(.L_x_14) ;  /* 0x000001f000009947 */ /* 0x000fea0003800000 */
[----:B------:R-:W-:Y:S02]  /*0b40*/  IMAD.MOV.U32 R16, RZ, RZ, 0xff80 ;  /* 0x0000ff80ff107424 */ /* 0x000fe400078e00ff */
[----:B------:R-:W-:-:S03]  /*0b50*/  IMAD.MOV.U32 R9, RZ, RZ, R40 ;  /* 0x000000ffff097224 */ /* 0x000fc600078e0028 */
[----:B------:R-:W-:Y:S02]  /*0b60*/  PRMT R16, R16, 0x5410, R16 ;  /* 0x0000541010107816 */ /* 0x000fe40000000010 */
.L_x_15:
        /* <DEDUP_REMOVED lines=11> */
[----:B------:R-:W-:Y:S02]  /*0c20*/  PRMT R16, RZ, 0x7610, R16 ;  /* 0x00007610ff107816 */ /* 0x000fe40000000010 */
[----:B------:R-:W-:Y:S02]  /*0c30*/  IADD3 R10, R10, -0x1, RZ ;  /* 0xffffffff0a0a7810 */ /* 0x000fe40007ffe0ff */
[----:B------:R-:W-:Y:S01]  /*0c40*/  IADD3 R9, R9, 0x20, RZ ;  /* 0x0000002009097810 */ /* 0x000fe20007ffe0ff */
[----:B--2---:R-:W-:-:S05]  /*0c50*/  HFMA2.BF16_V2 R15, R12.H0_H0, 1, 1, R15.H0_H0 ;  /* 0x3f803f800c0f7831 */ /* 0x004fca000024080f */
[----:B------:R-:W-:-:S04]  /*0c60*/  PRMT R11, R15, 0x7610, R11 ;  /* 0x000076100f0b7816 */ /* 0x000fc8000000000b */
[----:B------:R-:W-:-:S04]  /*0c70*/  PRMT R12, RZ, 0x5410, R11 ;  /* 0x00005410ff0c7816 */ /* 0x000fc8000000000b */
[----:B------:R-:W-:-:S13]  /*0c80*/  FSETP.GT.AND P1, PT, R12, R16, PT ;  /* 0x000000100c00720b */ /* 0x000fda0003f24000 */
[----:B------:R-:W-:Y:S02]  /*0c90*/  @!P1 PRMT R12, RZ, 0x5410, R11 ;  /* 0x00005410ff0c9816 */ /* 0x000fe4000000000b */
[----:B------:R-:W-:-:S04]  /*0ca0*/  @!P1 PRMT R13, RZ, 0x5410, R0 ;  /* 0x00005410ff0d9816 */ /* 0x000fc80000000000 */
[----:B------:R-:W-:-:S04]  /*0cb0*/  @!P1 FSETP.GT.AND P2, PT, R12, R13, PT ;  /* 0x0000000d0c00920b */ /* 0x000fc80003f44000 */
[----:B------:R-:W-:Y:S02]  /*0cc0*/  @!P1 SEL R0, R0, R11, !P2 ;  /* 0x0000000b00009207 */ /* 0x000fe40005000000 */
[----:B------:R-:W-:Y:S02]  /*0cd0*/  ISETP.NE.AND P2, PT, R10, RZ, PT ;  /* 0x000000ff0a00720c */ /* 0x000fe40003f45270 */
[C---:B------:R-:W-:Y:S02]  /*0ce0*/  @!P1 PRMT R11, R16.reuse, 0x7632, R11 ;  /* 0x00007632100b9816 */ /* 0x040fe4000000000b */
[----:B------:R-:W-:-:S04]  /*0cf0*/  @!P1 PRMT R16, R16, 0x5410, R0 ;  /* 0x0000541010109816 */ /* 0x000fc80000000000 */
[C---:B------:R-:W-:Y:S02]  /*0d00*/  PRMT R0, R16.reuse, 0x7632, R0 ;  /* 0x0000763210007816 */ /* 0x040fe40000000000 */
[----:B------:R-:W-:-:S03]  /*0d10*/  PRMT R16, R16, 0x5410, R11 ;  /* 0x0000541010107816 */ /* 0x000fc6000000000b */
[----:B------:R-:W-:Y:S05]  /*0d20*/  @P2 BRA `(.L_x_15) ;  /* 0xfffffe4000002947 */ /* 0x000fea000383ffff */
.L_x_14:
[----:B------:R-:W-:Y:S05]  /*0d30*/  BSYNC B1 ;  /* 0x0000000000017941 */ /* 0x000fea0003800000 */
.L_x_13:
[----:B------:R-:W-:Y:S05]  /*0d40*/  @!P0 BRA `(.L_x_2) ;  /* 0x0000041000008947 */ /* 0x000fea0003800000 */
[----:B------:R-:W-:Y:S02]  /*0d50*/  IADD3 R10, P0, R9, R6, RZ ;  /* 0x00000006090a7210 */ /* 0x000fe40007f1e0ff */
[----:B------:R-:W-:Y:S02]  /*0d60*/  IADD3 R7, P2, R4, R9, RZ ;  /* 0x0000000904077210 */ /* 0x000fe40007f5e0ff */
[----:B------:R-:W-:Y:S01]  /*0d70*/  LEA R4, P1, R10, c[0x0][0x160], 0x1 ;  /* 0x000058000a047a11 */ /* 0x000fe200078208ff */
[----:B------:R-:W-:Y:S01]  /*0d80*/  IMAD.X R13, RZ, RZ, R8, P0 ;  /* 0x000000ffff0d7224 */ /* 0x000fe200000e0608 */
[----:B------:R-:W-:Y:S01]  /*0d90*/  LEA R6, P3, R7, c[0x0][0x178], 0x1 ;  /* 0x00005e0007067a11 */ /* 0x000fe200078608ff */
[----:B------:R-:W-:-:S03]  /*0da0*/  IMAD.X R8, RZ, RZ, R5, P2 ;  /* 0x000000ffff087224 */ /* 0x000fc600010e0605 */
[----:B------:R-:W-:Y:S02]  /*0db0*/  LEA.HI.X R5, R10, c[0x0][0x164], R13, 0x1, P1 ;  /* 0x000059000a057a11 */ /* 0x000fe400008f0c0d */
[----:B------:R-:W-:-:S03]  /*0dc0*/  LEA.HI.X R7, R7, c[0x0][0x17c], R8, 0x1, P3 ;  /* 0x00005f0007077a11 */ /* 0x000fc600018f0c08 */
.L_x_16:
[----:B------:R0:W2:Y:S04]  /*0dd0*/  LDG.E.U16 R8, [R4.64] ;  /* 0x0000000c04087981 */ /* 0x0000a8000c1e1500 */
[----:B------:R1:W2:Y:S04]  /*0de0*/  LDG.E.U16 R13, [R6.64] ;  /* 0x0000000c060d7981 */ /* 0x0002a8000c1e1500 */
[----:B------:R0:W3:Y:S04]  /*0df0*/  LDG.E.U16 R10, [R4.64+0x40] ;  /* 0x0000400c040a7981 */ /* 0x0000e8000c1e1500 */
[----:B------:R1:W3:Y:S04]  /*0e00*/  LDG.E.U16 R15, [R6.64+0x40] ;  /* 0x0000400c060f7981 */ /* 0x0002e8000c1e1500 */
[----:B------:R0:W4:Y:S04]  /*0e10*/  LDG.E.U16 R12, [R4.64+0x80] ;  /* 0x0000800c040c7981 */ /* 0x000128000c1e1500 */
[----:B------:R1:W4:Y:S04]  /*0e20*/  LDG.E.U16 R17, [R6.64+0x80] ;  /* 0x0000800c06117981 */ /* 0x000328000c1e1500 */
[----:B------:R0:W5:Y:S04]  /*0e30*/  LDG.E.U16 R14, [R4.64+0xc0] ;  /* 0x0000c00c040e7981 */ /* 0x000168000c1e1500 */
[----:B------:R1:W5:Y:S01]  /*0e40*/  LDG.E.U16 R19, [R6.64+0xc0] ;  /* 0x0000c00c06137981 */ /* 0x000362000c1e1500 */
[----:B------:R-:W-:-:S02]  /*0e50*/  PRMT R21, RZ, 0x5410, R11 ;  /* 0x00005410ff157816 */ /* 0x000fc4000000000b */
[----:B------:R-:W-:Y:S02]  /*0e60*/  IADD3 R9, R9, 0x80, RZ ;  /* 0x0000008009097810 */ /* 0x000fe40007ffe0ff */
[----:B0-----:R-:W-:Y:S02]  /*0e70*/  IADD3 R4, P4, R4, 0x100, RZ ;  /* 0x0000010004047810 */ /* 0x001fe40007f9e0ff */
[----:B------:R-:W-:Y:S02]  /*0e80*/  ISETP.GE.AND P2, PT, R9, R39, PT ;  /* 0x000000270900720c */ /* 0x000fe40003f46270 */
[----:B-1----:R-:W-:Y:S01]  /*0e90*/  IADD3 R6, P3, R6, 0x100, RZ ;  /* 0x0000010006067810 */ /* 0x002fe20007f7e0ff */
[----:B------:R-:W-:-:S04]  /*0ea0*/  IMAD.X R5, RZ, RZ, R5, P4 ;  /* 0x000000ffff057224 */ /* 0x000fc800020e0605 */
[----:B------:R-:W-:Y:S01]  /*0eb0*/  IMAD.X R7, RZ, RZ, R7, P3 ;  /* 0x000000ffff077224 */ /* 0x000fe200018e0607 */
[----:B--2---:R-:W-:-:S05]  /*0ec0*/  HFMA2.BF16_V2 R13, R8.H0_H0, 1, 1, R13.H0_H0 ;  /* 0x3f803f80080d7831 */ /* 0x004fca000024080d */
[----:B------:R-:W-:Y:S01]  /*0ed0*/  PRMT R8, RZ, 0x5410, R13 ;  /* 0x00005410ff087816 */ /* 0x000fe2000000000d */
[----:B---3--:R-:W-:-:S03]  /*0ee0*/  HFMA2.BF16_V2 R10, R10.H0_H0, 1, 1, R15.H0_H0 ;  /* 0x3f803f800a0a7831 */ /* 0x008fc6000024080f */
[----:B------:R-:W-:Y:S01]  /*0ef0*/  FSETP.GT.AND P0, PT, R8, R21, PT ;  /* 0x000000150800720b */ /* 0x000fe20003f04000 */
[----:B----4-:R-:W-:-:S12]  /*0f00*/  HFMA2.BF16_V2 R12, R12.H0_H0, 1, 1, R17.H0_H0 ;  /* 0x3f803f800c0c7831 */ /* 0x010fd80000240811 */
[----:B------:R-:W-:Y:S02]  /*0f10*/  @!P0 PRMT R8, RZ, 0x5410, R13 ;  /* 0x00005410ff088816 */ /* 0x000fe4000000000d */
[----:B------:R-:W-:Y:S01]  /*0f20*/  @!P0 PRMT R15, RZ, 0x5410, R0 ;  /* 0x00005410ff0f8816 */ /* 0x000fe20000000000 */
[----:B-----5:R-:W-:-:S03]  /*0f30*/  HFMA2.BF16_V2 R14, R14.H0_H0, 1, 1, R19.H0_H0 ;  /* 0x3f803f800e0e7831 */ /* 0x020fc60000240813 */
[----:B------:R-:W-:Y:S02]  /*0f40*/  @!P0 FSETP.GT.AND P1, PT, R8, R15, PT ;  /* 0x0000000f0800820b */ /* 0x000fe40003f24000 */
[----:B------:R-:W-:Y:S02]  /*0f50*/  PRMT R8, RZ, 0x5410, R10 ;  /* 0x00005410ff087816 */ /* 0x000fe4000000000a */
[----:B------:R-:W-:Y:S02]  /*0f60*/  @!P0 SEL R0, R0, R13, !P1 ;  /* 0x0000000d00008207 */ /* 0x000fe40004800000 */
[----:B------:R-:W-:Y:S02]  /*0f70*/  @!P0 PRMT R13, R11, 0x7610, R13 ;  /* 0x000076100b0d8816 */ /* 0x000fe4000000000d */
[----:B------:R-:W-:Y:S02]  /*0f80*/  @!P0 PRMT R11, R0, 0x7610, R11 ;  /* 0x00007610000b8816 */ /* 0x000fe4000000000b */
[----:B------:R-:W-:-:S04]  /*0f90*/  PRMT R15, RZ, 0x5410, R13 ;  /* 0x00005410ff0f7816 */ /* 0x000fc8000000000d */
[----:B------:R-:W-:-:S13]  /*0fa0*/  FSETP.GT.AND P1, PT, R8, R15, PT ;  /* 0x0000000f0800720b */ /* 0x000fda0003f24000 */
[----:B------:R-:W-:Y:S02]  /*0fb0*/  @!P1 PRMT R15, RZ, 0x5410, R11 ;  /* 0x00005410ff0f9816 */ /* 0x000fe4000000000b */
[----:B------:R-:W-:-:S04]  /*0fc0*/  @!P1 PRMT R0, RZ, 0x5410, R10 ;  /* 0x00005410ff009816 */ /* 0x000fc8000000000a */
[----:B------:R-:W-:Y:S02]  /*0fd0*/  @!P1 FSETP.GT.AND P0, PT, R0, R15, PT ;  /* 0x0000000f0000920b */ /* 0x000fe40003f04000 */
[----:B------:R-:W-:Y:S02]  /*0fe0*/  PRMT R0, R12, 0x7610, R0 ;  /* 0x000076100c007816 */ /* 0x000fe40000000000 */
[----:B------:R-:W-:Y:S02]  /*0ff0*/  @!P1 SEL R11, R11, R10, !P0 ;  /* 0x0000000a0b0b9207 */ /* 0x000fe40004000000 */
[----:B------:R-:W-:Y:S02]  /*1000*/  @!P1 PRMT R10, R13, 0x7610, R10 ;  /* 0x000076100d0a9816 */ /* 0x000fe4000000000a */
[----:B------:R-:W-:Y:S02]  /*1010*/  PRMT R8, RZ, 0x5410, R0 ;  /* 0x00005410ff087816 */ /* 0x000fe40000000000 */
[----:B------:R-:W-:-:S02]  /*1020*/  PRMT R15, RZ, 0x5410, R10 ;  /* 0x00005410ff0f7816 */ /* 0x000fc4000000000a */
[----:B------:R-:W-:Y:S02]  /*1030*/  @!P1 PRMT R13, R11, 0x7610, R13 ;  /* 0x000076100b0d9816 */ /* 0x000fe4000000000d */
        /* <DEDUP_REMOVED lines=13> */
[----:B------:R-:W-:-:S04]  /*1110*/  @!P1 FSETP.GT.AND P0, PT, R13, R8, PT ;  /* 0x000000080d00920b */ /* 0x000fc80003f04000 */
[----:B------:R-:W-:Y:S02]  /*1120*/  @!P1 SEL R10, R10, R11, !P0 ;  /* 0x0000000b0a0a9207 */ /* 0x000fe40004000000 */
[----:B------:R-:W-:Y:S02]  /*1130*/  @!P1 PRMT R11, R0, 0x7610, R11 ;  /* 0x00007610000b9816 */ /* 0x000fe4000000000b */
[----:B------:R-:W-:Y:S01]  /*1140*/  @!P1 PRMT R0, R10, 0x7610, R0 ;  /* 0x000076100a009816 */ /* 0x000fe20000000000 */
[----:B------:R-:W-:Y:S05]  /*1150*/  @!P2 BRA `(.L_x_16) ;  /* 0xfffffc700000a947 */ /* 0x000fea000383ffff */
.L_x_2:
[----:B------:R-:W-:Y:S05]  /*1160*/  BSYNC B0 ;  /* 0x0000000000007941 */ /* 0x000fea0003800000 */
.L_x_0:
[----:B------:R-:W-:Y:S01]  /*1170*/  PRMT R5, R11, 0x7610, R5 ;  /* 0x000076100b057816 */ /* 0x000fe20000000005 */
[----:B------:R-:W0:Y:S04]  /*1180*/  S2R R28, SR_TID.X ;  /* 0x00000000001c7919 */ /* 0x000e280000002100 */
[----:B------:R1:W2:Y:S02]  /*1190*/  SHFL.BFLY PT, R4, R5, 0x10, 0x1f ;  /* 0x0e001f0005047f89 */ /* 0x0002a400000e0000 */
[----:B-1----:R-:W-:-:S02]  /*11a0*/  PRMT R5, RZ, 0x5410, R11 ;  /* 0x00005410ff057816 */ /* 0x002fc4000000000b */
[----:B0-----:R-:W-:Y:S02]  /*11b0*/  SHF.R.U32.HI R13, RZ, 0x5, R28 ;  /* 0x00000005ff0d7819 */ /* 0x001fe4000001161c */
[----:B--2---:R-:W-:-:S04]  /*11c0*/  PRMT R6, RZ, 0x5410, R4 ;  /* 0x00005410ff067816 */ /* 0x004fc80000000004 */
[----:B------:R-:W-:-:S04]  /*11d0*/  FSETP.LT.AND P0, PT, R5, R6, PT ;  /* 0x000000060500720b */ /* 0x000fc80003f01000 */
[----:B------:R-:W-:-:S04]  /*11e0*/  SEL R4, R11, R4, !P0 ;  /* 0x000000040b047207 */ /* 0x000fc80004000000 */
[----:B------:R-:W-:-:S05]  /*11f0*/  PRMT R6, R4, 0x7610, R0 ;  /* 0x0000761004067816 */ /* 0x000fca0000000000 */
[----:B------:R0:W1:Y:S02]  /*1200*/  SHFL.BFLY PT, R7, R6, 0x8, 0x1f ;  /* 0x0d001f0006077f89 */ /* 0x00006400000e0000 */
[----:B0-----:R-:W-:Y:S02]  /*1210*/  PRMT R6, RZ, 0x5410, R4 ;  /* 0x00005410ff067816 */ /* 0x001fe40000000004 */
[----:B-1----:R-:W-:-:S04]  /*1220*/  PRMT R9, RZ, 0x5410, R7 ;  /* 0x00005410ff097816 */ /* 0x002fc80000000007 */
        /* <DEDUP_REMOVED lines=20> */
[----:B------:R-:W-:Y:S02]  /*1370*/  PRMT R4, RZ, 0x5410, R9 ;  /* 0x00005410ff047816 */ /* 0x000fe40000000009 */
[----:B------:R-:W-:Y:S02]  /*1380*/  PRMT R6, R9, 0x7610, R6 ;  /* 0x0000761009067816 */ /* 0x000fe40000000006 */
[----:B------:R-:W-:-:S13]  /*1390*/  FSETP.EQ.AND P0, PT, R4, R5, PT ;  /* 0x000000050400720b */ /* 0x000fda0003f02000 */
[----:B------:R-:W-:Y:S02]  /*13a0*/  VOTE.ANY R7, PT, P0 ;  /* 0x0000000000077806 */ /* 0x000fe400000e0100 */
[----:B------:R-:W-:-:S04]  /*13b0*/  ISETP.NE.AND P0, PT, R40, RZ, PT ;  /* 0x000000ff2800720c */ /* 0x000fc80003f05270 */
[----:B------:R-:W0:Y:S02]  /*13c0*/  POPC R7, R7 ;  /* 0x0000000700077309 */ /* 0x000e240000000000 */
[----:B0-----:R-:W-:-:S13]  /*13d0*/  ISETP.NE.AND P1, PT, R7, 0x1, PT ;  /* 0x000000010700780c */ /* 0x001fda0003f25270 */
[----:B------:R-:W-:Y:S05]  /*13e0*/  @P1 BRA `(.L_x_17) ;  /* 0x0000021000001947 */ /* 0x000fea0003800000 */
[----:B------:R-:W-:-:S04]  /*13f0*/  FSETP.EQ.AND P1, PT, R5, R4, PT ;  /* 0x000000040500720b */ /* 0x000fc80003f22000 */
[----:B------:R-:W-:-:S04]  /*1400*/  SEL R11, R11, R0, !P1 ;  /* 0x000000000b0b7207 */ /* 0x000fc80004800000 */
[----:B------:R-:W-:Y:S02]  /*1410*/  PRMT R4, R11, 0x7610, R0 ;  /* 0x000076100b047816 */ /* 0x000fe40000000000 */
[----:B------:R-:W-:-:S03]  /*1420*/  PRMT R5, RZ, 0x5410, R11 ;  /* 0x00005410ff057816 */ /* 0x000fc6000000000b */
[----:B------:R-:W0:Y:S02]  /*1430*/  SHFL.BFLY PT, R0, R4, 0x10, 0x1f ;  /* 0x0e001f0004007f89 */ /* 0x000e2400000e0000 */
[----:B0-----:R-:W-:-:S04]  /*1440*/  PRMT R4, RZ, 0x5410, R0 ;  /* 0x00005410ff047816 */ /* 0x001fc80000000000 */
        /* <DEDUP_REMOVED lines=27> */
.L_x_17:
[----:B------:R-:W-:Y:S01]  /*1600*/  @!P0 HFMA2.BF16_V2 R6, R9.H0_H0, 1, 1, R6.H0_H0 ;  /* 0x3f803f8009068831 */ /* 0x000fe20000240806 */
[C---:B------:R-:W-:Y:S01]  /*1610*/  @!P0 IMAD.WIDE.U32 R4, R13.reuse, 0x2, R2 ;  /* 0x000000020d048825 */ /* 0x040fe200078e0002 */
[----:B------:R-:W-:-:S04]  /*1620*/  ISETP.NE.AND P1, PT, R13, RZ, PT ;  /* 0x000000ff0d00720c */ /* 0x000fc80003f25270 */
[----:B------:R0:W-:Y:S04]  /*1630*/  @!P0 ST.E.U16 [R4.64], R6 ;  /* 0x0000000604008985 */ /* 0x0001e8000c10150c */
[----:B------:R-:W-:Y:S06]  /*1640*/  BAR.SYNC.DEFER_BLOCKING 0x0 ;  /* 0x0000000000007b1d */ /* 0x000fec0000010000 */
[----:B------:R-:W-:Y:S05]  /*1650*/  @P1 EXIT ;  /* 0x000000000000194d */ /* 0x000fea0003800000 */
[----:B0-----:R-:W-:Y:S01]  /*1660*/  ISETP.GE.AND P0, PT, R40, c[0x0][0x190], PT ;  /* 0x0000640028007a0c */ /* 0x001fe20003f06270 */
[----:B------:R-:W-:-:S12]  /*1670*/  IMAD.MOV.U32 R4, RZ, RZ, 0xff80 ;  /* 0x0000ff80ff047424 */ /* 0x000fd800078e00ff */
[----:B------:R-:W-:-:S05]  /*1680*/  @!P0 IMAD.WIDE.U32 R2, R40, 0x2, R2 ;  /* 0x0000000228028825 */ /* 0x000fca00078e0002 */
[----:B------:R0:W2:Y:S01]  /*1690*/  @!P0 LD.E.U16 R4, [R2.64] ;  /* 0x0000000c02048980 */ /* 0x0000a2000c101500 */
[----:B------:R-:W-:Y:S01]  /*16a0*/  ULDC UR4, c[0x0][0x0] ;  /* 0x0000000000047ab9 */ /* 0x000fe20000000800 */
[----:B------:R-:W-:Y:S01]  /*16b0*/  LOP3.LUT R38, R28, 0xffffffe0, RZ, 0xc0, !PT ;  /* 0xffffffe01c267812 */ /* 0x000fe200078ec0ff */
[----:B------:R-:W-:Y:S01]  /*16c0*/  USHF.R.U32.HI UR5, URZ, 0x5, UR4 ;  /* 0x000000053f057899 */ /* 0x000fe20008011604 */
[----:B------:R-:W1:Y:S01]  /*16d0*/  S2R R0, SR_CTAID.X ;  /* 0x0000000000007919 */ /* 0x000e620000002500 */
[----:B------:R-:W-:Y:S02]  /*16e0*/  IMAD.MOV.U32 R5, RZ, RZ, 0x1 ;  /* 0x00000001ff057424 */ /* 0x000fe400078e00ff */
[----:B------:R-:W-:Y:S01]  /*16f0*/  ULEA UR4, UR5, 0xff, 0x6 ;  /* 0x000000ff05047891 */ /* 0x000fe2000f8e303f */
[----:B------:R-:W-:Y:S01]  /*1700*/  IMAD.MOV.U32 R6, RZ, RZ, 0xff80 ;  /* 0x0000ff80ff067424 */ /* 0x000fe200078e00ff */
[----:B------:R-:W-:Y:S01]  /*1710*/  UISETP.NE.AND UP0, UPT, UR5, URZ, UPT ;  /* 0x0000003f0500728c */ /* 0x000fe2000bf05270 */
[----:B------:R-:W-:Y:S01]  /*1720*/  IMAD.MOV.U32 R7, RZ, RZ, 0xff80 ;  /* 0x0000ff80ff077424 */ /* 0x000fe200078e00ff */
[----:B------:R-:W-:Y:S01]  /*1730*/  ULOP3.LUT UR4, UR4, 0xffffff00, URZ, 0xc0, !UPT ;  /* 0xffffff0004047892 */ /* 0x000fe2000f8ec03f */
[----:B------:R-:W-:Y:S01]  /*1740*/  IMAD.IADD R37, R40, 0x1, R38 ;  /* 0x0000000128257824 */ /* 0x000fe200078e0226 */
[----:B0-----:R-:W-:Y:S01]  /*1750*/  IADD3 R3, -R5, c[0x0][0x198], RZ ;  /* 0x0000660005037a10 */ /* 0x001fe20007ffe1ff */
[----:B------:R-:W-:Y:S01]  /*1760*/  IMAD.MOV.U32 R11, RZ, RZ, RZ ;  /* 0x000000ffff0b7224 */ /* 0x000fe200078e00ff */
[----:B------:R-:W-:Y:S01]  /*1770*/  USEL UR6, UR4, URZ, UP0 ;  /* 0x0000003f04067287 */ /* 0x000fe20008000000 */
[----:B------:R-:W-:Y:S01]  /*1780*/  PRMT R5, R6, 0x7610, R5 ;  /* 0x0000761006057816 */ /* 0x000fe20000000005 */
[----:B------:R-:W-:Y:S01]  /*1790*/  IMAD.MOV.U32 R34, RZ, RZ, RZ ;  /* 0x000000ffff227224 */ /* 0x000fe200078e00ff */
[----:B------:R-:W-:Y:S01]  /*17a0*/  PRMT R6, R7, 0x7610, R6 ;  /* 0x0000761007067816 */ /* 0x000fe20000000006 */
[----:B------:R-:W-:Y:S01]  /*17b0*/  IMAD.SHL.U32 R36, R37, 0x2, RZ ;  /* 0x0000000225247824 */ /* 0x000fe200078e00ff */
[----:B--2---:R-:W-:-:S04]  /*17c0*/  PRMT R2, RZ, 0x5410, R4 ;  /* 0x00005410ff027816 */ /* 0x004fc80000000004 */
[----:B------:R-:W-:-:S04]  /*17d0*/  FSETP.EQ.AND P0, PT, R2, -INF , PT ;  /* 0xff8000000200780b */ /* 0x000fc80003f02000 */
[----:B------:R-:W-:Y:S02]  /*17e0*/  FSETP.GT.AND P0, PT, R2, -INF , !P0 ;  /* 0xff8000000200780b */ /* 0x000fe40004704000 */
[----:B-1----:R-:W-:-:S11]  /*17f0*/  SHF.R.S32.HI R2, RZ, 0x1f, R0 ;  /* 0x0000001fff027819 */ /* 0x002fd60000011400 */
[----:B------:R-:W-:-:S04]  /*1800*/  VOTE.ANY R13, PT, P0 ;  /* 0x00000000000d7806 */ /* 0x000fc800000e0100 */
[----:B------:R-:W-:-:S13]  /*1810*/  ISETP.NE.AND P1, PT, R13, RZ, PT ;  /* 0x000000ff0d00720c */ /* 0x000fda0003f25270 */
[----:B------:R-:W-:Y:S05]  /*1820*/  @!P1 BRA `(.L_x_18) ;  /* 0x0000125000009947 */ /* 0x000fea0003800000 */
[----:B------:R-:W-:Y:S01]  /*1830*/  IMAD.MOV.U32 R7, RZ, RZ, -0x1 ;  /* 0xffffffffff077424 */ /* 0x000fe200078e00ff */
[----:B------:R-:W-:Y:S01]  /*1840*/  POPC R11, R13 ;  /* 0x0000000d000b7309 */ /* 0x000fe20000000000 */
[----:B------:R-:W-:-:S03]  /*1850*/  IMAD.MOV.U32 R34, RZ, RZ, RZ ;  /* 0x000000ffff227224 */ /* 0x000fc600078e00ff */
[----:B------:R-:W-:Y:S02]  /*1860*/  SHF.L.U32 R6, R7, R40, RZ ;  /* 0x0000002807067219 */ /* 0x000fe400000006ff */
[----:B------:R-:W-:Y:S02]  /*1870*/  SEL R7, RZ, 0x1, !P0 ;  /* 0x00000001ff077807 */ /* 0x000fe40004000000 */
[----:B------:R-:W-:-:S04]  /*1880*/  LOP3.LUT R6, R13, R6, RZ, 0x30, !PT ;  /* 0x000000060d067212 */ /* 0x000fc800078e30ff */
[----:B------:R0:W1:Y:S02]  /*1890*/  POPC R9, R6 ;  /* 0x0000000600097309 */ /* 0x0000640000000000 */
[----:B0-----:R-:W-:Y:S01]  /*18a0*/  IMAD.MOV.U32 R6, RZ, RZ, 0xff80 ;  /* 0x0000ff80ff067424 */ /* 0x001fe200078e00ff */
[----:B-1----:R-:W-:Y:S01]  /*18b0*/  ISETP.GT.U32.OR P1, PT, R9, 0x1f, !P0 ;  /* 0x0000001f0900780c */ /* 0x002fe20004724470 */
[----:B------:R-:W-:Y:S01]  /*18c0*/  IMAD.IADD R9, R38, 0x1, R9 ;  /* 0x0000000126097824 */ /* 0x000fe200078e0209 */
[----:B------:R-:W-:-:S11]  /*18d0*/  ISETP.GE.U32.AND P0, PT, R11, 0x20, PT ;  /* 0x000000200b00780c */ /* 0x000fd60003f06070 */
[----:B------:R-:W-:-:S04]  /*18e0*/  @!P1 PRMT R7, RZ, 0x7610, R7 ;  /* 0x00007610ff079816 */ /* 0x000fc80000000007 */
[----:B------:R-:W-:-:S04]  /*18f0*/  PRMT R7, R7, 0x9910, RZ ;  /* 0x0000991007077816 */ /* 0x000fc800000000ff */
[----:B------:R-:W-:Y:S01]  /*1900*/  ISETP.NE.AND P4, PT, R7, RZ, PT ;  /* 0x000000ff0700720c */ /* 0x000fe20003f85270 */
[----:B------:R-:W-:-:S05]  /*1910*/  IMAD.SHL.U32 R7, R9, 0x2, RZ ;  /* 0x0000000209077824 */ /* 0x000fca00078e00ff */
[----:B------:R0:W-:Y:S04]  /*1920*/  @!P1 STS.U16 [R7], R4 ;  /* 0x0000000407009388 */ /* 0x0001e80000000400 */
[----:B------:R0:W-:Y:S01]  /*1930*/  @!P1 STS [R9.X4+UR6], R40 ;  /* 0x0000002809009988 */ /* 0x0001e20008004806 */
[----:B------:R-:W-:Y:S05]  /*1940*/  @!P0 BRA `(.L_x_19) ;  /* 0x0000110000008947 */ /* 0x000fea0003800000 */
[----:B------:R-:W-:-:S06]  /*1950*/  NOP ;  /* 0x0000000000007918 */ /* 0x000fcc0000000000 */
[----:B------:R-:W1:Y:S01]  /*1960*/  LDS.U16 R15, [R36] ;  /* 0x00000000240f7984 */ /* 0x000e620000000400 */
[----:B------:R-:W-:Y:S02]  /*1970*/  PLOP3.LUT P0, PT, PT, PT, PT, 0x80, 0x0 ;  /* 0x000000000000781c */ /* 0x000fe40003f0f070 */
[----:B------:R-:W-:Y:S01]  /*1980*/  LOP3.LUT R8, R28, 0x2, RZ, 0xc0, !PT ;  /* 0x000000021c087812 */ /* 0x000fe200078ec0ff */
[----:B------:R-:W2:Y:S01]  /*1990*/  LDS R14, [R37.X4+UR6] ;  /* 0x00000006250e7984 */ /* 0x000ea20008004800 */
[--C-:B-1----:R-:W-:Y:S02]  /*19a0*/  PRMT R10, R15, 0x5410, R15.reuse ;  /* 0x000054100f0a7816 */ /* 0x102fe4000000000f */
[----:B------:R-:W-:Y:S01]  /*19b0*/  PRMT R6, RZ, 0x5410, R15 ;  /* 0x00005410ff067816 */ /* 0x000fe2000000000f */
[----:B--2---:R-:W-:Y:S04]  /*19c0*/  SHFL.BFLY PT, R11, R14, 0x1, 0x1f ;  /* 0x0c201f000e0b7f89 */ /* 0x004fe800000e0000 */
[----:B------:R-:W1:Y:S02]  /*19d0*/  SHFL.BFLY PT, R10, R10, 0x1, 0x1f ;  /* 0x0c201f000a0a7f89 */ /* 0x000e6400000e0000 */
[----:B-1----:R-:W-:-:S04]  /*19e0*/  PRMT R13, RZ, 0x5410, R10 ;  /* 0x00005410ff0d7816 */ /* 0x002fc8000000000a */
[----:B------:R-:W-:-:S13]  /*19f0*/  FSETP.GT.AND P1, PT, R6, R13, PT ;  /* 0x0000000d0600720b */ /* 0x000fda0003f24000 */
[----:B------:R-:W-:Y:S02]  /*1a00*/  @!P1 FSETP.EQ.AND P2, PT, R6, R13, PT ;  /* 0x0000000d0600920b */ /* 0x000fe40003f42000 */
[----:B------:R-:W-:Y:S02]  /*1a10*/  LOP3.LUT R6, R28, 0x1, RZ, 0xc0, !PT ;  /* 0x000000011c067812 */ /* 0x000fe400078ec0ff */
[----:B------:R-:W-:Y:S02]  /*1a20*/  @!P1 ISETP.LT.AND P0, PT, R14, R11, P2 ;  /* 0x0000000b0e00920c */ /* 0x000fe40001701270 */
[----:B------:R-:W-:-:S04]  /*1a30*/  ISETP.NE.AND P1, PT, R6, RZ, PT ;  /* 0x000000ff0600720c */ /* 0x000fc80003f25270 */
[----:B------:R-:W-:-:S07]  /*1a40*/  ISETP.NE.XOR P2, PT, R8, RZ, P1 ;  /* 0x000000ff0800720c */ /* 0x000fce0000f45a70 */
[----:B------:R-:W-:-:S04]  /*1a50*/  PLOP3.LUT P0, PT, P2, P0, PT, 0x28, 0x0 ;  /* 0x000000000000781c */ /* 0x000fc80001700570 */
[----:B------:R-:W-:Y:S02]  /*1a60*/  SEL R15, R10, R15, P0 ;  /* 0x0000000f0a0f7207 */ /* 0x000fe40000000000 */
[----:B------:R-:W-:Y:S02]  /*1a70*/  SEL R14, R11, R14, P0 ;  /* 0x0000000e0b0e7207 */ /* 0x000fe40000000000 */
[--C-:B------:R-:W-:Y:S02]  /*1a80*/  PRMT R12, R15, 0x5410, R15.reuse ;  /* 0x000054100f0c7816 */ /* 0x100fe4000000000f */
[----:B------:R-:W-:Y:S01]  /*1a90*/  PRMT R10, RZ, 0x5410, R15 ;  /* 0x00005410ff0a7816 */ /* 0x000fe2000000000f */
[----:B------:R-:W-:Y:S01]  /*1aa0*/  SHFL.BFLY PT, R11, R14, 0x2, 0x1f ;  /* 0x0c401f000e0b7f89 */ /* 0x000fe200000e0000 */
[----:B------:R-:W-:-:S03]  /*1ab0*/  PLOP3.LUT P0, PT, PT, PT, PT, 0x80, 0x0 ;  /* 0x000000000000781c */ /* 0x000fc60003f0f070 */
        /* <DEDUP_REMOVED lines=18> */
[----:B------:R-:W-:-:S04]  /*1be0*/  @!P3 FSETP.EQ.AND P5, PT, R13, R14, PT ;  /* 0x0000000e0d00b20b */ /* 0x000fc80003fa2000 */
[----:B------:R-:W-:Y:S02]  /*1bf0*/  @!P3 ISETP.LT.AND P0, PT, R16, R11, P5 ;  /* 0x0000000b1000b20c */ /* 0x000fe40002f01270 */
[----:B------:R-:W-:-:S11]  /*1c00*/  ISETP.NE.XOR P3, PT, R10, RZ, P1 ;  /* 0x000000ff0a00720c */ /* 0x000fd60000f65a70 */
        /* <DEDUP_REMOVED lines=54> */
[----:B------:R-:W-:Y:S02]  /*1f70*/  ISETP.NE.AND P5, PT, R11, RZ, PT ;  /* 0x000000ff0b00720c */ /* 0x000fe40003fa5270 */
[C---:B------:R-:W-:Y:S02]  /*1f80*/  ISETP.NE.XOR P3, PT, R12.reuse, RZ, P3 ;  /* 0x000000ff0c00720c */ /* 0x040fe40001f65a70 */
[----:B------:R-:W-:-:S02]  /*1f90*/  ISETP.NE.XOR P5, PT, R12, RZ, P5 ;  /* 0x000000ff0c00720c */ /* 0x000fc40002fa5a70 */
[C---:B------:R-:W-:Y:S02]  /*1fa0*/  ISETP.NE.XOR P2, PT, R12.reuse, RZ, P2 ;  /* 0x000000ff0c00720c */ /* 0x040fe40001745a70 */
[----:B------:R-:W-:-:S03]  /*1fb0*/  ISETP.NE.XOR P1, PT, R12, RZ, P1 ;  /* 0x000000ff0c00720c */ /* 0x000fc60000f25a70 */
        /* <DEDUP_REMOVED lines=11> */
[----:B------:R-:W-:-:S13]  /*2070*/  @!P5 ISETP.LT.AND P0, PT, R18, R13, P6 ;  /* 0x0000000d1200d20c */ /* 0x000fda0003701270 */
        /* <DEDUP_REMOVED lines=36> */
[----:B------:R-:W-:-:S04]  /*22c0*/  ISETP.EQ.XOR P0, PT, R12, RZ, P0 ;  /* 0x000000ff0c00720c */ /* 0x000fc80000702a70 */
        /* <DEDUP_REMOVED lines=39> */
[----:B------:R-:W-:Y:S01]  /*2540*/  PLOP3.LUT P0, PT, PT, PT, PT, 0x80, 0x0 ;  /* 0x000000000000781c */ /* 0x000fe20003f0f070 */
[----:B------:R-:W-:Y:S04]  /*2550*/  SHFL.BFLY PT, R13, R18, 0x1, 0x1f ;  /* 0x0c201f00120d7f89 */ /* 0x000fe800000e0000 */
[----:B------:R1:W2:Y:S02]  /*2560*/  SHFL.BFLY PT, R14, R15, 0x1, 0x1f ;  /* 0x0c201f000f0e7f89 */ /* 0x0002a400000e0000 */
[----:B-1----:R-:W-:-:S02]  /*2570*/  PRMT R15, RZ, 0x5410, R17 ;  /* 0x00005410ff0f7816 */ /* 0x002fc40000000011 */
[----:B--2---:R-:W-:-:S04]  /*2580*/  PRMT R16, RZ, 0x5410, R14 ;  /* 0x00005410ff107816 */ /* 0x004fc8000000000e */
[----:B------:R-:W-:-:S13]  /*2590*/  FSETP.GT.AND P1, PT, R15, R16, PT ;  /* 0x000000100f00720b */ /* 0x000fda0003f24000 */
[----:B------:R-:W-:-:S04]  /*25a0*/  @!P1 FSETP.EQ.AND P2, PT, R15, R16, PT ;  /* 0x000000100f00920b */ /* 0x000fc80003f42000 */
[----:B------:R-:W-:-:S13]  /*25b0*/  @!P1 ISETP.LT.AND P0, PT, R18, R13, P2 ;  /* 0x0000000d1200920c */ /* 0x000fda0001701270 */
[----:B------:R-:W-:-:S04]  /*25c0*/  ISETP.EQ.XOR P0, PT, R6, RZ, P0 ;  /* 0x000000ff0600720c */ /* 0x000fc80000702a70 */
[----:B------:R-:W-:Y:S02]  /*25d0*/  SEL R14, R17, R14, P0 ;  /* 0x0000000e110e7207 */ /* 0x000fe40000000000 */
[----:B------:R-:W-:Y:S02]  /*25e0*/  SEL R13, R18, R13, P0 ;  /* 0x0000000d120d7207 */ /* 0x000fe40000000000 */
[----:B------:R-:W-:Y:S02]  /*25f0*/  PRMT R16, RZ, 0x5410, R14 ;  /* 0x00005410ff107816 */ /* 0x000fe4000000000e */
[----:B------:R-:W-:Y:S02]  /*2600*/  SHF.R.U32.HI R15, RZ, 0x1f, R13 ;  /* 0x0000001fff0f7819 */ /* 0x000fe4000001160d */
[C---:B------:R-:W-:Y:S02]  /*2610*/  FSETP.EQ.AND P1, PT, R16.reuse, -INF , PT ;  /* 0xff8000001000780b */ /* 0x040fe40003f22000 */
[----:B------:R-:W-:-:S11]  /*2620*/  FSETP.GT.AND P0, PT, R16, -INF , PT ;  /* 0xff8000001000780b */ /* 0x000fd60003f04000 */
[----:B------:R-:W-:-:S04]  /*2630*/  @!P1 SEL R15, RZ, 0xffffffff, !P0 ;  /* 0xffffffffff0f9807 */ /* 0x000fc80004000000 */
[----:B------:R-:W-:-:S04]  /*2640*/  LOP3.LUT R15, R15, 0x1, RZ, 0xc0, !PT ;  /* 0x000000010f0f7812 */ /* 0x000fc800078ec0ff */
[----:B------:R-:W-:-:S04]  /*2650*/  ISETP.NE.U32.AND P0, PT, R15, 0x1, PT ;  /* 0x000000010f00780c */ /* 0x000fc80003f05070 */
[----:B------:R-:W-:Y:S02]  /*2660*/  SEL R17, R14, 0xff80, !P0 ;  /* 0x0000ff800e117807 */ /* 0x000fe40004000000 */
[----:B------:R-:W-:Y:S02]  /*2670*/  SEL R18, R13, RZ, !P0 ;  /* 0x000000ff0d127207 */ /* 0x000fe40004000000 */
        /* <DEDUP_REMOVED lines=9> */
[----:B------:R-:W-:-:S04]  /*2710*/  ISETP.NE.XOR P0, PT, R12, RZ, P0 ;  /* 0x000000ff0c00720c */ /* 0x000fc80000705a70 */
        /* <DEDUP_REMOVED lines=45> */
[----:B------:R-:W-:Y:S01]  /*29f0*/  @!P1 FSETP.EQ.AND P2, PT, R10, R11, PT ;  /* 0x0000000b0a00920b */ /* 0x000fe20003f42000 */
[----:B------:R-:W-:-:S03]  /*2a00*/  IMAD.MOV.U32 R11, RZ, RZ, RZ ;  /* 0x000000ffff0b7224 */ /* 0x000fc600078e00ff */
[----:B------:R-:W-:-:S13]  /*2a10*/  @!P1 ISETP.LT.AND P0, PT, R13, R34, P2 ;  /* 0x000000220d00920c */ /* 0x000fda0001701270 */
[----:B------:R-:W-:-:S04]  /*2a20*/  ISETP.NE.XOR P0, PT, R6, RZ, P0 ;  /* 0x000000ff0600720c */ /* 0x000fc80000705a70 */
[----:B------:R-:W-:Y:S02]  /*2a30*/  SEL R6, R17, R8, P0 ;  /* 0x0000000811067207 */ /* 0x000fe40000000000 */
[----:B------:R-:W-:Y:S02]  /*2a40*/  SEL R34, R13, R34, P0 ;  /* 0x000000220d227207 */ /* 0x000fe40000000000 */
.L_x_19:
[----:B------:R1:W-:Y:S04]  /*2a50*/  @P4 STS.U16 [R7+-0x40], R4 ;  /* 0xffffc00407004388 */ /* 0x0003e80000000400 */
[----:B------:R1:W-:Y:S01]  /*2a60*/  @P4 STS [R9.X4+UR6+-0x80], R40 ;  /* 0xffff802809004988 */ /* 0x0003e20008004806 */
[----:B------:R-:W-:-:S06]  /*2a70*/  NOP ;  /* 0x0000000000007918 */ /* 0x000fcc0000000000 */
.L_x_18:
[----:B------:R-:W-:Y:S01]  /*2a80*/  ISETP.NE.AND P0, PT, R11, RZ, PT ;  /* 0x000000ff0b00720c */ /* 0x000fe20003f05270 */
[----:B01----:R-:W-:-:S05]  /*2a90*/  IMAD.MOV.U32 R4, RZ, RZ, 0x1 ;  /* 0x00000001ff047424 */ /* 0x003fca00078e00ff */
[----:B------:R-:W-:-:S07]  /*2aa0*/  ISETP.LE.AND P4, PT, R4, c[0x0][0x198], PT ;  /* 0x0000660004007a0c */ /* 0x000fce0003f83270 */
[----:B------:R-:W-:Y:S06]  /*2ab0*/  @!P0 BRA `(.L_x_20) ;  /* 0x0000115000008947 */ /* 0x000fec0003800000 */
[CC--:B------:R-:W-:Y:S01]  /*2ac0*/  ISETP.GE.AND P0, PT, R40.reuse, R11.reuse, PT ;  /* 0x0000000b2800720c */ /* 0x0c0fe20003f06270 */
[----:B------:R-:W-:Y:S01]  /*2ad0*/  IMAD.MOV.U32 R8, RZ, RZ, RZ ;  /* 0x000000ffff087224 */ /* 0x000fe200078e00ff */
[----:B------:R-:W-:-:S11]  /*2ae0*/  ISETP.GE.AND P1, PT, R40, R11, PT ;  /* 0x0000000b2800720c */ /* 0x000fd60003f26270 */
[----:B------:R-:W0:Y:S04]  /*2af0*/  @!P0 LDS.U16 R4, [R36] ;  /* 0x0000000024048984 */ /* 0x000e280000000400 */
[----:B------:R-:W1:Y:S01]  /*2b00*/  @!P1 LDS R8, [R37.X4+UR6] ;  /* 0x0000000625089984 */ /* 0x000e620008004800 */
[----:B0-----:R-:W-:Y:S02]  /*2b10*/  @!P0 PRMT R5, R4, 0x7610, R5 ;  /* 0x0000761004058816 */ /* 0x001fe40000000005 */
[----:B------:R-:W-:Y:S02]  /*2b20*/  PLOP3.LUT P0, PT, PT, PT, PT, 0x80, 0x0 ;  /* 0x000000000000781c */ /* 0x000fe40003f0f070 */
[--C-:B------:R-:W-:Y:S01]  /*2b30*/  PRMT R10, R5, 0x5410, R5.reuse ;  /* 0x00005410050a7816 */ /* 0x100fe20000000005 */
[----:B-1----:R-:W-:Y:S01]  /*2b40*/  SHFL.BFLY PT, R9, R8, 0x1, 0x1f ;  /* 0x0c201f0008097f89 */ /* 0x002fe200000e0000 */
[----:B------:R-:W-:-:S04]  /*2b50*/  PRMT R4, RZ, 0x5410, R5 ;  /* 0x00005410ff047816 */ /* 0x000fc80000000005 */
[----:B------:R-:W0:Y:S02]  /*2b60*/  SHFL.BFLY PT, R10, R10, 0x1, 0x1f ;  /* 0x0c201f000a0a7f89 */ /* 0x000e2400000e0000 */
[----:B0-----:R-:W-:-:S04]  /*2b70*/  PRMT R7, RZ, 0x5410, R10 ;  /* 0x00005410ff077816 */ /* 0x001fc8000000000a */
[----:B------:R-:W-:-:S13]  /*2b80*/  FSETP.GT.AND P1, PT, R4, R7, PT ;  /* 0x000000070400720b */ /* 0x000fda0003f24000 */
[----:B------:R-:W-:Y:S02]  /*2b90*/  @!P1 FSETP.EQ.AND P2, PT, R4, R7, PT ;  /* 0x000000070400920b */ /* 0x000fe40003f42000 */
[----:B------:R-:W-:Y:S02]  /*2ba0*/  LOP3.LUT R4, R28, 0x1, RZ, 0xc0, !PT ;  /* 0x000000011c047812 */ /* 0x000fe400078ec0ff */
[----:B------:R-:W-:Y:S02]  /*2bb0*/  @!P1 ISETP.LT.AND P0, PT, R8, R9, P2 ;  /* 0x000000090800920c */ /* 0x000fe40001701270 */
[----:B------:R-:W-:Y:S02]  /*2bc0*/  LOP3.LUT R7, R28, 0x2, RZ, 0xc0, !PT ;  /* 0x000000021c077812 */ /* 0x000fe400078ec0ff */
[----:B------:R-:W-:-:S04]  /*2bd0*/  ISETP.NE.AND P1, PT, R4, RZ, PT ;  /* 0x000000ff0400720c */ /* 0x000fc80003f25270 */
[----:B------:R-:W-:-:S05]  /*2be0*/  ISETP.NE.XOR P2, PT, R7, RZ, P1 ;  /* 0x000000ff0700720c */ /* 0x000fca0000f45a70 */
[----:B------:R-:W-:-:S04]  /*2bf0*/  PLOP3.LUT P0, PT, P2, P0, PT, 0x28, 0x0 ;  /* 0x000000000000781c */ /* 0x000fc80001700570 */
[----:B------:R-:W-:Y:S02]  /*2c00*/  SEL R13, R10, R5, P0 ;  /* 0x000000050a0d7207 */ /* 0x000fe40000000000 */
[----:B------:R-:W-:Y:S02]  /*2c10*/  SEL R11, R9, R8, P0 ;  /* 0x00000008090b7207 */ /* 0x000fe40000000000 */
[--C-:B------:R-:W-:Y:S02]  /*2c20*/  PRMT R10, R13, 0x5410, R13.reuse ;  /* 0x000054100d0a7816 */ /* 0x100fe4000000000d */
[----:B------:R-:W-:Y:S01]  /*2c30*/  PRMT R5, RZ, 0x5410, R13 ;  /* 0x00005410ff057816 */ /* 0x000fe2000000000d */
[----:B------:R-:W-:Y:S01]  /*2c40*/  SHFL.BFLY PT, R8, R11, 0x2, 0x1f ;  /* 0x0c401f000b087f89 */ /* 0x000fe200000e0000 */
[----:B------:R-:W-:-:S03]  /*2c50*/  PLOP3.LUT P0, PT, PT, PT, PT, 0x80, 0x0 ;  /* 0x000000000000781c */ /* 0x000fc60003f0f070 */
[----:B------:R-:W0:Y:S02]  /*2c60*/  SHFL.BFLY PT, R10, R10, 0x2, 0x1f ;  /* 0x0c401f000a0a7f89 */ /* 0x000e2400000e0000 */
[----:B0-----:R-:W-:-:S04]  /*2c70*/  PRMT R12, RZ, 0x5410, R10 ;  /* 0x00005410ff0c7816 */ /* 0x001fc8000000000a */
        /* <DEDUP_REMOVED lines=168> */
[----:B------:R-:W-:Y:S02]  /*3700*/  PLOP3.LUT P0, PT, PT, PT, PT, 0x80, 0x0 ;  /* 0x000000000000781c */ /* 0x000fe40003f0f070 */
[----:B------:R-:W-:Y:S01]  /*3710*/  PRMT R15, RZ, 0x5410, R6 ;  /* 0x00005410ff0f7816 */ /* 0x000fe20000000006 */
        /* <DEDUP_REMOVED lines=8> */
[----:B------:R-:W-:Y:S02]  /*37a0*/  PRMT R12, RZ, 0x5410, R13 ;  /* 0x00005410ff0c7816 */ /* 0x000fe4000000000d */
[----:B------:R-:W-:Y:S02]  /*37b0*/  ISETP.GE.AND P2, PT, R11, R34, PT ;  /* 0x000000220b00720c */ /* 0x000fe40003f46270 */
[CC--:B------:R-:W-:Y:S02]  /*37c0*/  FSETP.EQ.AND P1, PT, R12.reuse, R15.reuse, PT ;  /* 0x0000000f0c00720b */ /* 0x0c0fe40003f22000 */
[----:B------:R-:W-:-:S02]  /*37d0*/  FSETP.GT.AND P0, PT, R12, R15, PT ;  /* 0x0000000f0c00720b */ /* 0x000fc40003f04000 */
[----:B------:R-:W-:-:S09]  /*37e0*/  SEL R10, RZ, 0xffffffff, P2 ;  /* 0xffffffffff0a7807 */ /* 0x000fd20001000000 */
[----:B------:R-:W-:-:S04]  /*37f0*/  @!P1 SEL R10, RZ, 0xffffffff, !P0 ;  /* 0xffffffffff0a9807 */ /* 0x000fc80004000000 */
[----:B------:R-:W-:-:S04]  /*3800*/  LOP3.LUT R10, R10, 0x1, RZ, 0xc0, !PT ;  /* 0x000000010a0a7812 */ /* 0x000fc800078ec0ff */
[----:B------:R-:W-:-:S04]  /*3810*/  ISETP.NE.U32.AND P0, PT, R10, 0x1, PT ;  /* 0x000000010a00780c */ /* 0x000fc80003f05070 */
[----:B------:R-:W-:Y:S02]  /*3820*/  SEL R15, R13, R6, !P0 ;  /* 0x000000060d0f7207 */ /* 0x000fe40004000000 */
[----:B------:R-:W-:Y:S02]  /*3830*/  SEL R13, R11, R34, !P0 ;  /* 0x000000220b0d7207 */ /* 0x000fe40004000000 */
        /* <DEDUP_REMOVED lines=60> */
[----:B------:R-:W-:Y:S02]  /*3c00*/  PRMT R6, R5, 0x7610, R6 ;  /* 0x0000761005067816 */ /* 0x000fe40000000006 */
.L_x_20:
[----:B------:R-:W-:Y:S05]  /*3c10*/  @!P4 BRA `(.L_x_21) ;  /* 0x000033c00000c947 */ /* 0x000fea0003800000 */
[----:B------:R-:W-:-:S05]  /*3c20*/  PRMT R6, R6, 0x5410, R6 ;  /* 0x0000541006067816 */ /* 0x000fca0000000006 */
[----:B------:R-:W0:Y:S02]  /*3c30*/  SHFL.IDX PT, R3, R6, R3, 0x1f ;  /* 0x00001f0306037589 */ /* 0x000e2400000e0000 */
[----:B0-----:R-:W-:-:S04]  /*3c40*/  PRMT R3, RZ, 0x5410, R3 ;  /* 0x00005410ff037816 */ /* 0x001fc80000000003 */
[----:B------:R-:W-:-:S13]  /*3c50*/  FSETP.NEU.AND P0, PT, R3, -INF , PT ;  /* 0xff8000000300780b */ /* 0x000fda0003f0d000 */
[----:B------:R-:W-:Y:S05]  /*3c60*/  @!P0 BRA `(.L_x_21) ;  /* 0x0000337000008947 */ /* 0x000fea0003800000 */
[----:B------:R-:W0:Y:S01]  /*3c70*/  S2UR UR7, SR_CTAID.X ;  /* 0x00000000000779c3 */ /* 0x000e220000002500 */
[----:B------:R-:W-:Y:S01]  /*3c80*/  IADD3 R0, R39, -0x1, RZ ;  /* 0xffffffff27007810 */ /* 0x000fe20007ffe0ff */
[----:B------:R-:W-:Y:S01]  /*3c90*/  IMAD.MOV.U32 R33, RZ, RZ, 0x1 ;  /* 0x00000001ff217424 */ /* 0x000fe200078e00ff */
[----:B------:R-:W-:Y:S01]  /*3ca0*/  LOP3.LUT R35, R28, 0x1, RZ, 0xc0, !PT ;  /* 0x000000011c237812 */ /* 0x000fe200078ec0ff */
[----:B------:R-:W-:Y:S01]  /*3cb0*/  ULDC.64 UR10, c[0x0][0x188] ;  /* 0x00006200000a7ab9 */ /* 0x000fe20000000a00 */
[----:B------:R-:W-:Y:S01]  /*3cc0*/  SHF.R.S32.HI R3, RZ, 0x1f, R0 ;  /* 0x0000001fff037819 */ /* 0x000fe20000011400 */
[----:B------:R-:W-:Y:S01]  /*3cd0*/  IMAD.MOV.U32 R10, RZ, RZ, 0xff80 ;  /* 0x0000ff80ff0a7424 */ /* 0x000fe200078e00ff */
[--C-:B------:R-:W-:Y:S01]  /*3ce0*/  SHF.R.U32.HI R2, RZ, 0x2, R28.reuse ;  /* 0x00000002ff027819 */ /* 0x100fe2000001161c */
[----:B------:R-:W-:Y:S01]  /*3cf0*/  BSSY B0, `(.L_x_22) ;  /* 0x00001bf000007945 */ /* 0x000fe20003800000 */
[----:B------:R-:W-:Y:S01]  /*3d00*/  ISETP.GE.AND P1, PT, R40, c[0x0][0x198], PT ;  /* 0x0000660028007a0c */ /* 0x000fe20003f26270 */
[----:B------:R-:W-:Y:S01]  /*3d10*/  IMAD.MOV.U32 R23, RZ, RZ, 0xff80 ;  /* 0x0000ff80ff177424 */ /* 0x000fe200078e00ff */
[----:B------:R-:W-:Y:S01]  /*3d20*/  LEA.HI R3, R3, R0, RZ, 0x5 ;  /* 0x0000000003037211 */ /* 0x000fe200078f28ff */
[----:B------:R-:W-:Y:S01]  /*3d30*/  IMAD.MOV.U32 R22, RZ, RZ, 0xff80 ;  /* 0x0000ff80ff167424 */ /* 0x000fe200078e00ff */
[----:B------:R-:W-:Y:S01]  /*3d40*/  ISETP.NE.U32.AND P4, PT, R35, 0x1, PT ;  /* 0x000000012300780c */ /* 0x000fe20003f85070 */
[----:B------:R-:W-:Y:S01]  /*3d50*/  CS2R R26, SRZ ;  /* 0x00000000001a7805 */ /* 0x000fe2000001ff00 */
[----:B------:R-:W-:Y:S01]  /*3d60*/  LOP3.LUT R7, R2, 0x1, RZ, 0xc0, !PT ;  /* 0x0000000102077812 */ /* 0x000fe200078ec0ff */
[----:B------:R-:W-:Y:S01]  /*3d70*/  IMAD.MOV.U32 R25, RZ, RZ, RZ ;  /* 0x000000ffff197224 */ /* 0x000fe200078e00ff */
[----:B------:R-:W-:-:S02]  /*3d80*/  SHF.R.U32.HI R4, RZ, 0x3, R28 ;  /* 0x00000003ff047819 */ /* 0x000fc4000001161c */
[----:B------:R-:W-:Y:S02]  /*3d90*/  SHF.R.U32.HI R0, RZ, 0x1, R28 ;  /* 0x00000001ff007819 */ /* 0x000fe4000001161c */
[----:B------:R-:W-:Y:S02]  /*3da0*/  SEL R34, R34, RZ, !P1 ;  /* 0x000000ff22227207 */ /* 0x000fe40004800000 */
[----:B------:R-:W-:Y:S01]  /*3db0*/  ISETP.EQ.U32.XOR P1, PT, R7, 0x1, !P4 ;  /* 0x000000010700780c */ /* 0x000fe20006722870 */
[----:B0-----:R-:W-:Y:S01]  /*3dc0*/  USHF.R.S32.HI UR4, URZ, 0x1f, UR7 ;  /* 0x0000001f3f047899 */ /* 0x001fe20008011407 */
[----:B------:R-:W-:Y:S02]  /*3dd0*/  LOP3.LUT R3, R3, 0xffffffe0, RZ, 0xc0, !PT ;  /* 0xffffffe003037812 */ /* 0x000fe400078ec0ff */
[----:B------:R-:W-:Y:S01]  /*3de0*/  LOP3.LUT R8, R4, 0x1, RZ, 0xc0, !PT ;  /* 0x0000000104087812 */ /* 0x000fe200078ec0ff */
[----:B------:R-:W-:Y:S01]  /*3df0*/  UIMAD UR8, UR4, UR10, URZ ;  /* 0x0000000a040872a4 */ /* 0x000fe2000f8e023f */
[----:B------:R-:W-:Y:S01]  /*3e00*/  LOP3.LUT R5, R0, 0x1, RZ, 0xc0, !PT ;  /* 0x0000000100057812 */ /* 0x000fe200078ec0ff */
[----:B------:R-:W-:Y:S01]  /*3e10*/  UIMAD.WIDE.U32 UR4, UR7, UR10, URZ ;  /* 0x0000000a070472a5 */ /* 0x000fe2000f8e003f */
[----:B------:R-:W-:Y:S01]  /*3e20*/  IADD3 R33, -R33, c[0x0][0x1a0], RZ ;  /* 0x0000680021217a10 */ /* 0x000fe20007ffe1ff */
[----:B------:R-:W-:Y:S01]  /*3e30*/  UIMAD UR8, UR7, UR11, UR8 ;  /* 0x0000000b070872a4 */ /* 0x000fe2000f8e0208 */
[----:B------:R-:W-:-:S02]  /*3e40*/  ISETP.NE.AND P0, PT, R39, RZ, PT ;  /* 0x000000ff2700720c */ /* 0x000fc40003f05270 */
[----:B------:R-:W-:Y:S01]  /*3e50*/  P2R R4, PR, RZ, 0x2 ;  /* 0x00000002ff047803 */ /* 0x000fe20000000000 */
[----:B------:R-:W-:Y:S01]  /*3e60*/  ULDC.64 UR10, c[0x0][0x160] ;  /* 0x00005800000a7ab9 */ /* 0x000fe20000000a00 */
[----:B------:R-:W-:Y:S01]  /*3e70*/  IADD3 R3, R3, 0x20, RZ ;  /* 0x0000002003037810 */ /* 0x000fe20007ffe0ff */
[----:B------:R-:W-:Y:S01]  /*3e80*/  ULEA UR7, UP0, UR4, UR10, 0x1 ;  /* 0x0000000a04077291 */ /* 0x000fe2000f80083f */
[----:B------:R-:W-:Y:S01]  /*3e90*/  SHF.R.U32.HI R6, RZ, 0x4, R28 ;  /* 0x00000004ff067819 */ /* 0x000fe2000001161c */
[----:B------:R-:W-:Y:S01]  /*3ea0*/  UIADD3 UR5, UR8, UR5, URZ ;  /* 0x0000000508057290 */ /* 0x000fe2000fffe03f */
[----:B------:R-:W-:Y:S02]  /*3eb0*/  ISETP.NE.U32.AND P2, PT, R7, 0x1, PT ;  /* 0x000000010700780c */ /* 0x000fe40003f45070 */
[----:B------:R-:W-:Y:S01]  /*3ec0*/  ISETP.EQ.U32.XOR P1, PT, R8, 0x1, !P4 ;  /* 0x000000010800780c */ /* 0x000fe20006722870 */
[----:B------:R-:W-:Y:S01]  /*3ed0*/  ULEA.HI.X UR5, UR4, UR11, UR5, 0x1, UP0 ;  /* 0x0000000b04057291 */ /* 0x000fe200080f0c05 */
[----:B------:R-:W-:-:S02]  /*3ee0*/  ISETP.EQ.U32.XOR P3, PT, R5, 0x1, !P4 ;  /* 0x000000010500780c */ /* 0x000fc40006762870 */
[----:B------:R-:W-:Y:S02]  /*3ef0*/  SHF.R.S32.HI R2, RZ, 0x1f, R33 ;  /* 0x0000001fff027819 */ /* 0x000fe40000011421 */
[----:B------:R-:W-:Y:S02]  /*3f00*/  SEL R32, R3, RZ, P0 ;  /* 0x000000ff03207207 */ /* 0x000fe40000000000 */
[----:B------:R-:W-:Y:S02]  /*3f10*/  LOP3.LUT R9, R6, 0x1, RZ, 0xc0, !PT ;  /* 0x0000000106097812 */ /* 0x000fe400078ec0ff */
[----:B------:R-:W-:Y:S02]  /*3f20*/  P2R R0, PR, RZ, 0x2 ;  /* 0x00000002ff007803 */ /* 0x000fe40000000000 */
[----:B------:R-:W-:Y:S02]  /*3f30*/  ISETP.EQ.U32.XOR P0, PT, R8, 0x1, !P2 ;  /* 0x000000010800780c */ /* 0x000fe40005702870 */
[----:B------:R-:W-:-:S02]  /*3f40*/  P2R R6, PR, RZ, 0x8 ;  /* 0x00000008ff067803 */ /* 0x000fc40000000000 */
[----:B------:R-:W-:Y:S02]  /*3f50*/  ISETP.NE.U32.AND P1, PT, R5, 0x1, PT ;  /* 0x000000010500780c */ /* 0x000fe40003f25070 */
[----:B------:R-:W-:Y:S02]  /*3f60*/  ISETP.NE.U32.AND P3, PT, R8, 0x1, PT ;  /* 0x000000010800780c */ /* 0x000fe40003f65070 */
[----:B------:R-:W-:Y:S02]  /*3f70*/  LEA.HI R2, R2, R33, RZ, 0x5 ;  /* 0x0000002102027211 */ /* 0x000fe400078f28ff */
[----:B------:R-:W-:Y:S02]  /*3f80*/  P2R R3, PR, RZ, 0x1 ;  /* 0x00000001ff037803 */ /* 0x000fe40000000000 */
[----:B------:R-:W-:Y:S01]  /*3f90*/  ISETP.EQ.U32.XOR P5, PT, R7, 0x1, !P1 ;  /* 0x000000010700780c */ /* 0x000fe20004fa2870 */
[----:B------:R-:W-:Y:S01]  /*3fa0*/  IMAD.MOV.U32 R7, RZ, RZ, RZ ;  /* 0x000000ffff077224 */ /* 0x000fe200078e00ff */
[----:B------:R-:W-:-:S02]  /*3fb0*/  ISETP.EQ.U32.XOR P0, PT, R8, 0x1, !P1 ;  /* 0x000000010800780c */ /* 0x000fc40004f02870 */
[C---:B------:R-:W-:Y:S02]  /*3fc0*/  ISETP.EQ.U32.XOR P4, PT, R9.reuse, 0x1, !P4 ;  /* 0x000000010900780c */ /* 0x040fe40006782870 */
[C---:B------:R-:W-:Y:S02]  /*3fd0*/  ISETP.EQ.U32.XOR P3, PT, R9.reuse, 0x1, !P3 ;  /* 0x000000010900780c */ /* 0x040fe40005f62870 */
[C---:B------:R-:W-:Y:S02]  /*3fe0*/  ISETP.EQ.U32.XOR P2, PT, R9.reuse, 0x1, !P2 ;  /* 0x000000010900780c */ /* 0x040fe40005742870 */
[----:B------:R-:W-:Y:S02]  /*3ff0*/  LOP3.LUT R2, R2, 0xffffffe0, RZ, 0xc0, !PT ;  /* 0xffffffe002027812 */ /* 0x000fe400078ec0ff */
[----:B------:R-:W-:Y:S01]  /*4000*/  ISETP.EQ.U32.XOR P1, PT, R9, 0x1, !P1 ;  /* 0x000000010900780c */ /* 0x000fe20004f22870 */
[----:B------:R-:W-:Y:S01]  /*4010*/  IMAD.MOV.U32 R9, RZ, RZ, -0x1 ;  /* 0xffffffffff097424 */ /* 0x000fe200078e00ff */
[C---:B------:R-:W-:Y:S01]  /*4020*/  LOP3.LUT R31, R28.reuse, 0x2, RZ, 0xc0, !PT ;  /* 0x000000021c1f7812 */ /* 0x040fe200078ec0ff */
[----:B------:R-:W-:Y:S01]  /*4030*/  IMAD.IADD R33, R33, 0x1, -R2 ;  /* 0x0000000121217824 */ /* 0x000fe200078e0a02 */
[----:B------:R-:W-:-:S02]  /*4040*/  LOP3.LUT R30, R28, 0x4, RZ, 0xc0, !PT ;  /* 0x000000041c1e7812 */ /* 0x000fc400078ec0ff */
[----:B------:R-:W-:Y:S02]  /*4050*/  LOP3.LUT R29, R28, 0x8, RZ, 0xc0, !PT ;  /* 0x000000081c1d7812 */ /* 0x000fe400078ec0ff */
[----:B------:R-:W-:Y:S02]  /*4060*/  PRMT R10, R10, 0x5410, R10 ;  /* 0x000054100a0a7816 */ /* 0x000fe4000000000a */
[----:B------:R-:W-:Y:S02]  /*4070*/  P2R R5, PR, RZ, 0x20 ;  /* 0x00000020ff057803 */ /* 0x000fe40000000000 */
[----:B------:R-:W-:Y:S02]  /*4080*/  P2R R2, PR, RZ, 0x1 ;  /* 0x00000001ff027803 */ /* 0x000fe40000000000 */
[----:B------:R-:W-:Y:S02]  /*4090*/  LOP3.LUT R28, R28, 0x10, RZ, 0xc0, !PT ;  /* 0x000000101c1c7812 */ /* 0x000fe400078ec0ff */
[----:B------:R-:W-:-:S02]  /*40a0*/  SHF.L.U32 R24, R9, R40, RZ ;  /* 0x0000002809187219 */ /* 0x000fc400000006ff */
.L_x_68:
[----:B------:R-:W-:Y:S05]  /*40b0*/  BRA.DIV ~URZ, `(.L_x_23) ;  /* 0x000033c27f007947 */ /* 0x000fea000b800000 */
[----:B------:R0:W1:Y:S02]  /*40c0*/  SHFL.IDX PT, R21, R34, R27, 0x1f ;  /* 0x00001f1b22157589 */ /* 0x00006400000e0000 */
.L_x_109:
[----:B------:R-:W-:Y:S01]  /*40d0*/  ISETP.GE.AND P0, PT, R40, R32, PT ;  /* 0x000000202800720c */ /* 0x000fe20003f06270 */
[----:B------:R-:W-:-:S12]  /*40e0*/  BSSY B1, `(.L_x_24) ;  /* 0x000017b000017945 */ /* 0x000fd80003800000 */
[----:B------:R-:W-:Y:S05]  /*40f0*/  @P0 BRA `(.L_x_25) ;  /* 0x0000179000000947 */ /* 0x000fea0003800000 */
[----:B-1----:R-:W-:Y:S02]  /*4100*/  IMAD R21, R39, R21, R40 ;  /* 0x0000001527157224 */ /* 0x002fe400078e0228 */
[----:B------:R-:W-:Y:S02]  /*4110*/  IMAD.MOV.U32 R18, RZ, RZ, 0x2 ;  /* 0x00000002ff127424 */ /* 0x000fe400078e00ff */
[----:B------:R-:W-:Y:S02]  /*4120*/  IMAD.U32 R16, RZ, RZ, UR7 ;  /* 0x00000007ff107e24 */ /* 0x000fe4000f8e00ff */
[----:B------:R-:W-:Y:S02]  /*4130*/  IMAD.U32 R17, RZ, RZ, UR5 ;  /* 0x00000005ff117e24 */ /* 0x000fe4000f8e00ff */
[----:B------:R-:W-:-:S04]  /*4140*/  IMAD.WIDE R18, R21, R18, c[0x0][0x178] ;  /* 0x00005e0015127625 */ /* 0x000fc800078e0212 */
[----:B------:R-:W-:-:S04]  /*4150*/  IMAD.WIDE R16, R21, 0x2, R16 ;  /* 0x0000000215107825 */ /* 0x000fc800078e0210 */
[----:B------:R-:W-:Y:S02]  /*4160*/  IMAD.MOV.U32 R20, RZ, RZ, R18 ;  /* 0x000000ffff147224 */ /* 0x000fe400078e0012 */
[----:B------:R-:W-:Y:S02]  /*4170*/  IMAD.MOV.U32 R18, RZ, RZ, R16 ;  /* 0x000000ffff127224 */ /* 0x000fe400078e0010 */
[----:B------:R-:W-:-:S05]  /*4180*/  IMAD.MOV.U32 R15, RZ, RZ, R40 ;  /* 0x000000ffff0f7224 */ /* 0x000fca00078e0028 */
.L_x_66:
[----:B------:R-:W-:Y:S01]  /*4190*/  ISETP.GE.AND P0, PT, R15, R39, PT ;  /* 0x000000270f00720c */ /* 0x000fe20003f06270 */
[----:B------:R-:W-:Y:S01]  /*41a0*/  BSSY B2, `(.L_x_26) ;  /* 0x0000010000027945 */ /* 0x000fe20003800000 */
[----:B------:R-:W-:Y:S02]  /*41b0*/  IMAD.MOV.U32 R14, RZ, RZ, 0xff80 ;  /* 0x0000ff80ff0e7424 */ /* 0x000fe400078e00ff */
[----:B------:R-:W-:-:S09]  /*41c0*/  IMAD.MOV.U32 R16, RZ, RZ, RZ ;  /* 0x000000ffff107224 */ /* 0x000fd200078e00ff */
[----:B------:R-:W-:Y:S05]  /*41d0*/  @P0 BRA `(.L_x_27) ;  /* 0x000000c000000947 */ /* 0x000fea0003800000 */
[----:B------:R-:W-:Y:S02]  /*41e0*/  IMAD.MOV.U32 R8, RZ, RZ, R18 ;  /* 0x000000ffff087224 */ /* 0x000fe400078e0012 */
[----:B------:R-:W-:-:S05]  /*41f0*/  IMAD.MOV.U32 R9, RZ, RZ, R17 ;  /* 0x000000ffff097224 */ /* 0x000fca00078e0011 */
[----:B------:R-:W2:Y:S01]  /*4200*/  LDG.E.U16 R13, [R8.64] ;  /* 0x0000000c080d7981 */ /* 0x000ea2000c1e1500 */
[----:B------:R-:W-:Y:S01]  /*4210*/  IMAD.MOV.U32 R16, RZ, RZ, R21 ;  /* 0x000000ffff107224 */ /* 0x000fe200078e0015 */
[----:B--2---:R-:W-:-:S04]  /*4220*/  LOP3.LUT R11, R13, 0x7f80, RZ, 0xc0, !PT ;  /* 0x00007f800d0b7812 */ /* 0x004fc800078ec0ff */
[----:B------:R-:W-:-:S13]  /*4230*/  ISETP.NE.AND P0, PT, R11, 0x7f80, PT ;  /* 0x00007f800b00780c */ /* 0x000fda0003f05270 */
[----:B------:R-:W-:Y:S05]  /*4240*/  @!P0 BRA `(.L_x_27) ;  /* 0x0000005000008947 */ /* 0x000fea0003800000 */
[----:B------:R-:W-:Y:S02]  /*4250*/  IMAD.MOV.U32 R8, RZ, RZ, R20 ;  /* 0x000000ffff087224 */ /* 0x000fe400078e0014 */
[----:B------:R-:W-:-:S05]  /*4260*/  IMAD.MOV.U32 R9, RZ, RZ, R19 ;  /* 0x000000ffff097224 */ /* 0x000fca00078e0013 */
[----:B------:R-:W2:Y:S01]  /*4270*/  LDG.E.U16 R14, [R8.64] ;  /* 0x0000000c080e7981 */ /* 0x000ea2000c1e1500 */
[----:B------:R-:W-:Y:S01]  /*4280*/  IMAD.MOV.U32 R16, RZ, RZ, R21 ;  /* 0x000000ffff107224 */ /* 0x000fe200078e0015 */
[----:B--2---:R-:W-:Y:S02]  /*4290*/  HFMA2.BF16_V2 R14, R13.H0_H0, 1, 1, R14.H0_H0 ;  /* 0x3f803f800d0e7831 */ /* 0x004fe4000024080e */
.L_x_27:
[----:B------:R-:W-:Y:S05]  /*42a0*/  BSYNC B2 ;  /* 0x0000000000027941 */ /* 0x000fea0003800000 */
.L_x_26:
[----:B------:R-:W-:Y:S02]  /*42b0*/  ISETP.GE.AND P0, PT, R16, R7, PT ;  /* 0x000000071000720c */ /* 0x000fe40003f06270 */
[----:B------:R-:W-:Y:S02]  /*42c0*/  PRMT R10, RZ, 0x7610, R10 ;  /* 0x00007610ff0a7816 */ /* 0x000fe4000000000a */
[----:B------:R-:W-:Y:S02]  /*42d0*/  PRMT R8, RZ, 0x5410, R14 ;  /* 0x00005410ff087816 */ /* 0x000fe4000000000e */
[----:B------:R-:W-:Y:S02]  /*42e0*/  SEL R9, RZ, 0xffffffff, P0 ;  /* 0xffffffffff097807 */ /* 0x000fe40000000000 */
[----:B------:R-:W-:-:S02]  /*42f0*/  FSETP.EQ.AND P0, PT, R8, R10, PT ;  /* 0x0000000a0800720b */ /* 0x000fc40003f02000 */
[----:B------:R-:W-:-:S11]  /*4300*/  FSETP.GT.AND P5, PT, R8, R10, PT ;  /* 0x0000000a0800720b */ /* 0x000fd60003fa4000 */
[----:B------:R-:W-:-:S04]  /*4310*/  @!P0 SEL R9, RZ, 0xffffffff, !P5 ;  /* 0xffffffffff098807 */ /* 0x000fc80006800000 */
[----:B------:R-:W-:-:S04]  /*4320*/  LOP3.LUT R9, R9, 0x1, RZ, 0xc0, !PT ;  /* 0x0000000109097812 */ /* 0x000fc800078ec0ff */
[----:B------:R-:W-:Y:S01]  /*4330*/  ISETP.NE.U32.AND P0, PT, R9, 0x1, PT ;  /* 0x000000010900780c */ /* 0x000fe20003f05070 */
[----:B------:R-:W-:-:S12]  /*4340*/  BRA.DIV ~URZ, `(.L_x_28) ;  /* 0x000031b27f007947 */ /* 0x000fd8000b800000 */
[----:B------:R-:W-:-:S04]  /*4350*/  VOTE.ANY R9, PT, !P0 ;  /* 0x0000000000097806 */ /* 0x000fc800040e0100 */
.L_x_110:
[----:B------:R-:W-:Y:S01]  /*4360*/  ISETP.NE.AND P5, PT, R9, RZ, PT ;  /* 0x000000ff0900720c */ /* 0x000fe20003fa5270 */
[----:B------:R-:W-:-:S12]  /*4370*/  BSSY B2, `(.L_x_29) ;  /* 0x0000148000027945 */ /* 0x000fd80003800000 */
[----:B------:R-:W-:Y:S05]  /*4380*/  @!P5 BRA `(.L_x_30) ;  /* 0x000014600000d947 */ /* 0x000fea0003800000 */
[----:B------:R-:W-:Y:S01]  /*4390*/  LOP3.LUT R8, R9, R24, RZ, 0x30, !PT ;  /* 0x0000001809087212 */ /* 0x000fe200078e30ff */
[----:B------:R-:W-:Y:S01]  /*43a0*/  BSSY B3, `(.L_x_31) ;  /* 0x000013b000037945 */ /* 0x000fe20003800000 */
[----:B------:R-:W-:-:S04]  /*43b0*/  SEL R11, RZ, 0x1, P0 ;  /* 0x00000001ff0b7807 */ /* 0x000fc80000000000 */
[----:B------:R-:W1:Y:S02]  /*43c0*/  POPC R8, R8 ;  /* 0x0000000800087309 */ /* 0x000e640000000000 */
[----:B-1----:R-:W-:-:S06]  /*43d0*/  IMAD.IADD R13, R25, 0x1, R8 ;  /* 0x00000001190d7824 */ /* 0x002fcc00078e0208 */
[----:B------:R-:W1:Y:S01]  /*43e0*/  POPC R8, R9 ;  /* 0x0000000900087309 */ /* 0x000e620000000000 */
[----:B------:R-:W-:Y:S01]  /*43f0*/  ISETP.GT.OR P0, PT, R13, 0x1f, P0 ;  /* 0x0000001f0d00780c */ /* 0x000fe20000704670 */
[----:B------:R-:W-:-:S04]  /*4400*/  IMAD.IADD R13, R38, 0x1, R13 ;  /* 0x00000001260d7824 */ /* 0x000fc800078e020d */
[----:B------:R-:W-:Y:S02]  /*4410*/  IMAD.SHL.U32 R12, R13, 0x2, RZ ;  /* 0x000000020d0c7824 */ /* 0x000fe400078e00ff */
[----:B-1----:R-:W-:-:S06]  /*4420*/  IMAD.IADD R25, R25, 0x1, R8 ;  /* 0x0000000119197824 */ /* 0x002fcc00078e0208 */
[----:B------:R1:W-:Y:S01]  /*4430*/  @!P0 STS.U16 [R12], R14 ;  /* 0x0000000e0c008388 */ /* 0x0003e20000000400 */
[----:B------:R-:W-:-:S03]  /*4440*/  @!P0 PRMT R11, RZ, 0x7610, R11 ;  /* 0x00007610ff0b8816 */ /* 0x000fc6000000000b */
[----:B------:R1:W-:Y:S01]  /*4450*/  @!P0 STS [R13.X4+UR6], R16 ;  /* 0x000000100d008988 */ /* 0x0003e20008004806 */
[----:B------:R-:W-:-:S13]  /*4460*/  ISETP.GE.AND P0, PT, R25, 0x20, PT ;  /* 0x000000201900780c */ /* 0x000fda0003f06270 */
[----:B------:R-:W-:Y:S05]  /*4470*/  @!P0 BRA `(.L_x_32) ;  /* 0x000012d000008947 */ /* 0x000fea0003800000 */
[----:B-1----:R-:W-:Y:S05]  /*4480*/  BRA.CONV ~URZ, `(.L_x_33) ;  /* 0x000000337f007947 */ /* 0x002fea000b800000 */
[----:B------:R-:W-:Y:S01]  /*4490*/  IMAD.MOV.U32 R9, RZ, RZ, -0x1 ;  /* 0xffffffffff097424 */ /* 0x000fe200078e00ff */
[----:B------:R-:W-:Y:S02]  /*44a0*/  MOV R8, 0x44c0 ;  /* 0x000044c000087802 */ /* 0x000fe40000000f00 */
[----:B0-----:R-:W-:Y:S05]  /*44b0*/  CALL.REL.NOINC `($__internal_5_$__cuda_sm70_warpsync) ;  /* 0x0000542000007944 */ /* 0x001fea0003c00000 */
.L_x_33:
[----:B------:R-:W-:-:S06]  /*44c0*/  NOP ;  /* 0x0000000000007918 */ /* 0x000fcc0000000000 */
[----:B------:R-:W1:Y:S04]  /*44d0*/  LDS.U16 R43, [R36] ;  /* 0x00000000242b7984 */ /* 0x000e680000000400 */
[----:B------:R2:W3:Y:S01]  /*44e0*/  LDS R41, [R37.X4+UR6] ;  /* 0x0000000625297984 */ /* 0x0004e20008004800 */
[----:B-1----:R-:W-:Y:S01]  /*44f0*/  PRMT R10, R43, 0x5410, R43 ;  /* 0x000054102b0a7816 */ /* 0x002fe2000000002b */
[----:B------:R-:W-:Y:S05]  /*4500*/  BRA.DIV ~URZ, `(.L_x_34) ;  /* 0x000030427f007947 */ /* 0x000fea000b800000 */
[----:B--2---:R1:W2:Y:S04]  /*4510*/  SHFL.BFLY PT, R42, R10, 0x1, 0x1f ;  /* 0x0c201f000a2a7f89 */ /* 0x0042a800000e0000 */
[----:B---3--:R1:W3:Y:S02]  /*4520*/  SHFL.BFLY PT, R9, R41, 0x1, 0x1f ;  /* 0x0c201f0029097f89 */ /* 0x0082e400000e0000 */
.L_x_111:
[----:B------:R-:W-:Y:S02]  /*4530*/  PRMT R7, RZ, 0x5410, R43 ;  /* 0x00005410ff077816 */ /* 0x000fe4000000002b */
[----:B--2---:R-:W-:-:S02]  /*4540*/  PRMT R8, RZ, 0x5410, R42 ;  /* 0x00005410ff087816 */ /* 0x004fc4000000002a */
[----:B------:R-:W-:Y:S02]  /*4550*/  PLOP3.LUT P0, PT, PT, PT, PT, 0x80, 0x0 ;  /* 0x000000000000781c */ /* 0x000fe40003f0f070 */
[----:B------:R-:W-:-:S13]  /*4560*/  FSETP.GT.AND P5, PT, R7, R8, PT ;  /* 0x000000080700720b */ /* 0x000fda0003fa4000 */
[----:B------:R-:W-:-:S04]  /*4570*/  @!P5 FSETP.EQ.AND P6, PT, R7, R8, PT ;  /* 0x000000080700d20b */ /* 0x000fc80003fc2000 */
[----:B---3--:R-:W-:Y:S02]  /*4580*/  @!P5 ISETP.LT.AND P0, PT, R41, R9, P6 ;  /* 0x000000092900d20c */ /* 0x008fe40003701270 */
[----:B------:R-:W-:-:S11]  /*4590*/  ISETP.NE.AND P5, PT, R6, RZ, PT ;  /* 0x000000ff0600720c */ /* 0x000fd60003fa5270 */
[----:B------:R-:W-:-:S04]  /*45a0*/  PLOP3.LUT P0, PT, P5, P0, PT, 0x28, 0x0 ;  /* 0x000000000000781c */ /* 0x000fc80002f00570 */
[----:B------:R-:W-:Y:S02]  /*45b0*/  SEL R43, R42, R43, P0 ;  /* 0x0000002b2a2b7207 */ /* 0x000fe40000000000 */
[----:B-1----:R-:W-:Y:S02]  /*45c0*/  SEL R41, R9, R41, P0 ;  /* 0x0000002909297207 */ /* 0x002fe40000000000 */
[----:B------:R-:W-:Y:S02]  /*45d0*/  PRMT R10, R43, 0x5410, R43 ;  /* 0x000054102b0a7816 */ /* 0x000fe4000000002b */
[----:B------:R-:W-:Y:S01]  /*45e0*/  PLOP3.LUT P0, PT, PT, PT, PT, 0x80, 0x0 ;  /* 0x000000000000781c */ /* 0x000fe20003f0f070 */
[----:B------:R-:W-:Y:S06]  /*45f0*/  BRA.DIV ~URZ, `(.L_x_35) ;  /* 0x000030127f007947 */ /* 0x000fec000b800000 */
[----:B------:R1:W2:Y:S04]  /*4600*/  SHFL.BFLY PT, R42, R10, 0x2, 0x1f ;  /* 0x0c401f000a2a7f89 */ /* 0x0002a800000e0000 */
[----:B------:R1:W3:Y:S02]  /*4610*/  SHFL.BFLY PT, R9, R41, 0x2, 0x1f ;  /* 0x0c401f0029097f89 */ /* 0x0002e400000e0000 */
.L_x_112:
[----:B------:R-:W-:Y:S02]  /*4620*/  PRMT R7, RZ, 0x5410, R43 ;  /* 0x00005410ff077816 */ /* 0x000fe4000000002b */
[----:B--2---:R-:W-:-:S04]  /*4630*/  PRMT R8, RZ, 0x5410, R42 ;  /* 0x00005410ff087816 */ /* 0x004fc8000000002a */
[----:B------:R-:W-:-:S13]  /*4640*/  FSETP.GT.AND P5, PT, R7, R8, PT ;  /* 0x000000080700720b */ /* 0x000fda0003fa4000 */
[----:B------:R-:W-:-:S04]  /*4650*/  @!P5 FSETP.EQ.AND P6, PT, R7, R8, PT ;  /* 0x000000080700d20b */ /* 0x000fc80003fc2000 */
[----:B---3--:R-:W-:Y:S02]  /*4660*/  @!P5 ISETP.LT.AND P0, PT, R41, R9, P6 ;  /* 0x000000092900d20c */ /* 0x008fe40003701270 */
[----:B------:R-:W-:-:S11]  /*4670*/  ISETP.NE.AND P5, PT, R5, RZ, PT ;  /* 0x000000ff0500720c */ /* 0x000fd60003fa5270 */
[----:B------:R-:W-:-:S04]  /*4680*/  PLOP3.LUT P0, PT, P5, P0, PT, 0x28, 0x0 ;  /* 0x000000000000781c */ /* 0x000fc80002f00570 */
[----:B------:R-:W-:Y:S02]  /*4690*/  SEL R43, R42, R43, P0 ;  /* 0x0000002b2a2b7207 */ /* 0x000fe40000000000 */
[----:B-1----:R-:W-:Y:S02]  /*46a0*/  SEL R41, R9, R41, P0 ;  /* 0x0000002909297207 */ /* 0x002fe40000000000 */
[----:B------:R-:W-:Y:S01]  /*46b0*/  PRMT R10, R43, 0x5410, R43 ;  /* 0x000054102b0a7816 */ /* 0x000fe2000000002b */
[----:B------:R-:W-:Y:S05]  /*46c0*/  BRA.DIV ~URZ, `(.L_x_36) ;  /* 0x000030027f007947 */ /* 0x000fea000b800000 */
[----:B------:R1:W2:Y:S02]  /*46d0*/  SHFL.BFLY PT, R42, R10, 0x1, 0x1f ;  /* 0x0c201f000a2a7f89 */ /* 0x0002a400000e0000 */
.L_x_113:
[----:B------:R-:W-:Y:S05]  /*46e0*/  BRA.DIV ~URZ, `(.L_x_37) ;  /* 0x000030527f007947 */ /* 0x000fea000b800000 */
[----:B------:R3:W4:Y:S02]  /*46f0*/  SHFL.BFLY PT, R9, R41, 0x1, 0x1f ;  /* 0x0c201f0029097f89 */ /* 0x00072400000e0000 */
.L_x_114:
[----:B------:R-:W-:Y:S02]  /*4700*/  PRMT R7, RZ, 0x5410, R43 ;  /* 0x00005410ff077816 */ /* 0x000fe4000000002b */
[----:B--2---:R-:W-:Y:S02]  /*4710*/  PRMT R8, RZ, 0x5410, R42 ;  /* 0x00005410ff087816 */ /* 0x004fe4000000002a */
[----:B------:R-:W-:Y:S02]  /*4720*/  PLOP3.LUT P0, PT, PT, PT, PT, 0x80, 0x0 ;  /* 0x000000000000781c */ /* 0x000fe40003f0f070 */
[----:B------:R-:W-:-:S13]  /*4730*/  FSETP.GT.AND P5, PT, R7, R8, PT ;  /* 0x000000080700720b */ /* 0x000fda0003fa4000 */
[----:B------:R-:W-:-:S04]  /*4740*/  @!P5 FSETP.EQ.AND P6, PT, R7, R8, PT ;  /* 0x000000080700d20b */ /* 0x000fc80003fc2000 */
[----:B----4-:R-:W-:Y:S02]  /*4750*/  @!P5 ISETP.LT.AND P0, PT, R41, R9, P6 ;  /* 0x000000092900d20c */ /* 0x010fe40003701270 */
[----:B------:R-:W-:-:S11]  /*4760*/  ISETP.NE.AND P5, PT, R4, RZ, PT ;  /* 0x000000ff0400720c */ /* 0x000fd60003fa5270 */
[----:B------:R-:W-:-:S04]  /*4770*/  PLOP3.LUT P0, PT, P5, P0, PT, 0x28, 0x0 ;  /* 0x000000000000781c */ /* 0x000fc80002f00570 */
[----:B------:R-:W-:Y:S02]  /*4780*/  SEL R43, R42, R43, P0 ;  /* 0x0000002b2a2b7207 */ /* 0x000fe40000000000 */
[----:B---3--:R-:W-:Y:S02]  /*4790*/  SEL R41, R9, R41, P0 ;  /* 0x0000002909297207 */ /* 0x008fe40000000000 */
[----:B-1----:R-:W-:Y:S02]  /*47a0*/  PRMT R10, R43, 0x5410, R43 ;  /* 0x000054102b0a7816 */ /* 0x002fe4000000002b */
[----:B------:R-:W-:Y:S01]  /*47b0*/  PLOP3.LUT P0, PT, PT, PT, PT, 0x80, 0x0 ;  /* 0x000000000000781c */ /* 0x000fe20003f0f070 */
[----:B------:R-:W-:Y:S06]  /*47c0*/  BRA.DIV ~URZ, `(.L_x_38) ;  /* 0x00002fd27f007947 */ /* 0x000fec000b800000 */
[----:B------:R1:W2:Y:S04]  /*47d0*/  SHFL.BFLY PT, R42, R10, 0x4, 0x1f ;  /* 0x0c801f000a2a7f89 */ /* 0x0002a800000e0000 */
[----:B------:R1:W3:Y:S02]  /*47e0*/  SHFL.BFLY PT, R9, R41, 0x4, 0x1f ;  /* 0x0c801f0029097f89 */ /* 0x0002e400000e0000 */
.L_x_115:
        /* <DEDUP_REMOVED lines=12> */
.L_x_116:
[----:B------:R-:W-:Y:S05]  /*48b0*/  BRA.DIV ~URZ, `(.L_x_40) ;  /* 0x000030127f007947 */ /* 0x000fea000b800000 */
[----:B------:R3:W4:Y:S02]  /*48c0*/  SHFL.BFLY PT, R9, R41, 0x2, 0x1f ;  /* 0x0c401f0029097f89 */ /* 0x00072400000e0000 */
.L_x_117:
        /* <DEDUP_REMOVED lines=15> */
.L_x_118:
        /* <DEDUP_REMOVED lines=12> */
.L_x_119:
[----:B------:R-:W-:Y:S05]  /*4a80*/  BRA.DIV ~URZ, `(.L_x_43) ;  /* 0x00002fd27f007947 */ /* 0x000fea000b800000 */
[----:B------:R3:W4:Y:S02]  /*4a90*/  SHFL.BFLY PT, R9, R41, 0x8, 0x1f ;  /* 0x0d001f0029097f89 */ /* 0x00072400000e0000 */
.L_x_120:
[----:B------:R-:W-:Y:S02]  /*4aa0*/  PRMT R7, RZ, 0x5410, R43 ;  /* 0x00005410ff077816 */ /* 0x000fe4000000002b */
[----:B--2---:R-:W-:Y:S02]  /*4ab0*/  PRMT R8, RZ, 0x5410, R42 ;  /* 0x00005410ff087816 */ /* 0x004fe4000000002a */
[----:B------:R-:W-:Y:S02]  /*4ac0*/  PLOP3.LUT P0, PT, PT, PT, PT, 0x80, 0x0 ;  /* 0x000000000000781c */ /* 0x000fe40003f0f070 */
[----:B------:R-:W-:-:S13]  /*4ad0*/  FSETP.GT.AND P5, PT, R7, R8, PT ;  /* 0x000000080700720b */ /* 0x000fda0003fa4000 */
[----:B------:R-:W-:-:S04]  /*4ae0*/  @!P5 FSETP.EQ.AND P6, PT, R7, R8, PT ;  /* 0x000000080700d20b */ /* 0x000fc80003fc2000 */
[----:B----4-:R-:W-:-:S13]  /*4af0*/  @!P5 ISETP.LT.AND P0, PT, R41, R9, P6 ;  /* 0x000000092900d20c */ /* 0x010fda0003701270 */
        /* <DEDUP_REMOVED lines=8> */
.L_x_121:
[----:B------:R-:W-:Y:S02]  /*4b80*/  PRMT R7, RZ, 0x5410, R43 ;  /* 0x00005410ff077816 */ /* 0x000fe4000000002b */
[----:B--2---:R-:W-:-:S04]  /*4b90*/  PRMT R8, RZ, 0x5410, R42 ;  /* 0x00005410ff087816 */ /* 0x004fc8000000002a */
[----:B------:R-:W-:-:S13]  /*4ba0*/  FSETP.GT.AND P5, PT, R7, R8, PT ;  /* 0x000000080700720b */ /* 0x000fda0003fa4000 */
[----:B------:R-:W-:-:S04]  /*4bb0*/  @!P5 FSETP.EQ.AND P6, PT, R7, R8, PT ;  /* 0x000000080700d20b */ /* 0x000fc80003fc2000 */
[----:B---3--:R-:W-:-:S13]  /*4bc0*/  @!P5 ISETP.LT.AND P0, PT, R41, R9, P6 ;  /* 0x000000092900d20c */ /* 0x008fda0003701270 */
[----:B------:R-:W-:-:S04]  /*4bd0*/  PLOP3.LUT P0, PT, P2, P0, PT, 0x28, 0x0 ;  /* 0x000000000000781c */ /* 0x000fc80001700570 */
[----:B------:R-:W-:Y:S02]  /*4be0*/  SEL R43, R42, R43, P0 ;  /* 0x0000002b2a2b7207 */ /* 0x000fe40000000000 */
[----:B-1----:R-:W-:Y:S02]  /*4bf0*/  SEL R41, R9, R41, P0 ;  /* 0x0000002909297207 */ /* 0x002fe40000000000 */
[----:B------:R-:W-:Y:S01]  /*4c00*/  PRMT R10, R43, 0x5410, R43 ;  /* 0x000054102b0a7816 */ /* 0x000fe2000000002b */
[----:B------:R-:W-:Y:S05]  /*4c10*/  BRA.DIV ~URZ, `(.L_x_45) ;  /* 0x00002f627f007947 */ /* 0x000fea000b800000 */
[----:B------:R1:W2:Y:S02]  /*4c20*/  SHFL.BFLY PT, R42, R10, 0x2, 0x1f ;  /* 0x0c401f000a2a7f89 */ /* 0x0002a400000e0000 */
.L_x_122:
[----:B------:R-:W-:Y:S05]  /*4c30*/  BRA.DIV ~URZ, `(.L_x_46) ;  /* 0x00002fb27f007947 */ /* 0x000fea000b800000 */
[----:B------:R3:W4:Y:S02]  /*4c40*/  SHFL.BFLY PT, R9, R41, 0x2, 0x1f ;  /* 0x0c401f0029097f89 */ /* 0x00072400000e0000 */
.L_x_123:
        /* <DEDUP_REMOVED lines=14> */
.L_x_124:
        /* <DEDUP_REMOVED lines=11> */
.L_x_125:
[----:B------:R-:W-:Y:S05]  /*4de0*/  BRA.DIV ~URZ, `(.L_x_49) ;  /* 0x00002f927f007947 */ /* 0x000fea000b800000 */
[----:B------:R3:W4:Y:S02]  /*4df0*/  SHFL.BFLY PT, R9, R41, 0x10, 0x1f ;  /* 0x0e001f0029097f89 */ /* 0x00072400000e0000 */
.L_x_126:
[----:B------:R-:W-:Y:S02]  /*4e00*/  PRMT R7, RZ, 0x5410, R43 ;  /* 0x00005410ff077816 */ /* 0x000fe4000000002b */
[----:B--2---:R-:W-:Y:S02]  /*4e10*/  PRMT R8, RZ, 0x5410, R42 ;  /* 0x00005410ff087816 */ /* 0x004fe4000000002a */
[----:B------:R-:W-:Y:S02]  /*4e20*/  PLOP3.LUT P0, PT, PT, PT, PT, 0x80, 0x0 ;  /* 0x000000000000781c */ /* 0x000fe40003f0f070 */
[----:B------:R-:W-:-:S13]  /*4e30*/  FSETP.GT.AND P5, PT, R7, R8, PT ;  /* 0x000000080700720b */ /* 0x000fda0003fa4000 */
[----:B------:R-:W-:-:S04]  /*4e40*/  @!P5 FSETP.EQ.AND P6, PT, R7, R8, PT ;  /* 0x000000080700d20b */ /* 0x000fc80003fc2000 */
[----:B----4-:R-:W-:-:S13]  /*4e50*/  @!P5 ISETP.LT.AND P0, PT, R41, R9, P6 ;  /* 0x000000092900d20c */ /* 0x010fda0003701270 */
[----:B------:R-:W-:-:S04]  /*4e60*/  ISETP.EQ.XOR P0, PT, R28, RZ, P0 ;  /* 0x000000ff1c00720c */ /* 0x000fc80000702a70 */
[----:B------:R-:W-:Y:S02]  /*4e70*/  SEL R43, R43, R42, P0 ;  /* 0x0000002a2b2b7207 */ /* 0x000fe40000000000 */
[----:B---3--:R-:W-:Y:S02]  /*4e80*/  SEL R41, R41, R9, P0 ;  /* 0x0000000929297207 */ /* 0x008fe40000000000 */
[----:B-1----:R-:W-:Y:S02]  /*4e90*/  PRMT R10, R43, 0x5410, R43 ;  /* 0x000054102b0a7816 */ /* 0x002fe4000000002b */
[----:B------:R-:W-:Y:S01]  /*4ea0*/  PLOP3.LUT P0, PT, PT, PT, PT, 0x80, 0x0 ;  /* 0x000000000000781c */ /* 0x000fe20003f0f070 */
[----:B------:R-:W-:Y:S06]  /*4eb0*/  BRA.DIV ~URZ, `(.L_x_50) ;  /* 0x00002f227f007947 */ /* 0x000fec000b800000 */
[----:B------:R1:W2:Y:S04]  /*4ec0*/  SHFL.BFLY PT, R42, R10, 0x8, 0x1f ;  /* 0x0d001f000a2a7f89 */ /* 0x0002a800000e0000 */
[----:B------:R1:W3:Y:S02]  /*4ed0*/  SHFL.BFLY PT, R9, R41, 0x8, 0x1f ;  /* 0x0d001f0029097f89 */ /* 0x0002e400000e0000 */
.L_x_127:
[----:B------:R-:W-:Y:S02]  /*4ee0*/  PRMT R7, RZ, 0x5410, R43 ;  /* 0x00005410ff077816 */ /* 0x000fe4000000002b */
[----:B--2---:R-:W-:-:S04]  /*4ef0*/  PRMT R8, RZ, 0x5410, R42 ;  /* 0x00005410ff087816 */ /* 0x004fc8000000002a */
[----:B------:R-:W-:-:S13]  /*4f00*/  FSETP.GT.AND P5, PT, R7, R8, PT ;  /* 0x000000080700720b */ /* 0x000fda0003fa4000 */
[----:B------:R-:W-:-:S04]  /*4f10*/  @!P5 FSETP.EQ.AND P6, PT, R7, R8, PT ;  /* 0x000000080700d20b */ /* 0x000fc80003fc2000 */
[----:B---3--:R-:W-:-:S13]  /*4f20*/  @!P5 ISETP.LT.AND P0, PT, R41, R9, P6 ;  /* 0x000000092900d20c */ /* 0x008fda0003701270 */
[----:B------:R-:W-:-:S04]  /*4f30*/  ISETP.EQ.XOR P0, PT, R29, RZ, P0 ;  /* 0x000000ff1d00720c */ /* 0x000fc80000702a70 */
[----:B------:R-:W-:Y:S02]  /*4f40*/  SEL R43, R43, R42, P0 ;  /* 0x0000002a2b2b7207 */ /* 0x000fe40000000000 */
[----:B-1----:R-:W-:Y:S02]  /*4f50*/  SEL R41, R41, R9, P0 ;  /* 0x0000000929297207 */ /* 0x002fe40000000000 */
[----:B------:R-:W-:Y:S01]  /*4f60*/  PRMT R10, R43, 0x5410, R43 ;  /* 0x000054102b0a7816 */ /* 0x000fe2000000002b */
[----:B------:R-:W-:Y:S05]  /*4f70*/  BRA.DIV ~URZ, `(.L_x_51) ;  /* 0x00002f227f007947 */ /* 0x000fea000b800000 */
[----:B------:R1:W2:Y:S02]  /*4f80*/  SHFL.BFLY PT, R42, R10, 0x4, 0x1f ;  /* 0x0c801f000a2a7f89 */ /* 0x0002a400000e0000 */
.L_x_128:
[----:B------:R-:W-:Y:S05]  /*4f90*/  BRA.DIV ~URZ, `(.L_x_52) ;  /* 0x00002f727f007947 */ /* 0x000fea000b800000 */
[----:B------:R3:W4:Y:S02]  /*4fa0*/  SHFL.BFLY PT, R9, R41, 0x4, 0x1f ;  /* 0x0c801f0029097f89 */ /* 0x00072400000e0000 */
.L_x_129:
        /* <DEDUP_REMOVED lines=14> */
.L_x_130:
        /* <DEDUP_REMOVED lines=11> */
.L_x_131:
[----:B------:R-:W-:Y:S05]  /*5140*/  BRA.DIV ~URZ, `(.L_x_55) ;  /* 0x00002f527f007947 */ /* 0x000fea000b800000 */
[----:B------:R3:W4:Y:S02]  /*5150*/  SHFL.BFLY PT, R9, R41, 0x1, 0x1f ;  /* 0x0c201f0029097f89 */ /* 0x00072400000e0000 */
.L_x_132:
[----:B------:R-:W-:Y:S02]  /*5160*/  PRMT R7, RZ, 0x5410, R43 ;  /* 0x00005410ff077816 */ /* 0x000fe4000000002b */
[----:B--2---:R-:W-:Y:S02]  /*5170*/  PRMT R8, RZ, 0x5410, R42 ;  /* 0x00005410ff087816 */ /* 0x004fe4000000002a */
[----:B------:R-:W-:Y:S02]  /*5180*/  PLOP3.LUT P0, PT, PT, PT, PT, 0x80, 0x0 ;  /* 0x000000000000781c */ /* 0x000fe40003f0f070 */
[----:B------:R-:W-:-:S13]  /*5190*/  FSETP.GT.AND P5, PT, R7, R8, PT ;  /* 0x000000080700720b */ /* 0x000fda0003fa4000 */
[----:B------:R-:W-:Y:S02]  /*51a0*/  @!P5 FSETP.EQ.AND P6, PT, R7, R8, PT ;  /* 0x000000080700d20b */ /* 0x000fe40003fc2000 */
[----:B------:R-:W-:Y:S02]  /*51b0*/  PRMT R8, RZ, 0x5410, R22 ;  /* 0x00005410ff087816 */ /* 0x000fe40000000016 */
[----:B----4-:R-:W-:-:S13]  /*51c0*/  @!P5 ISETP.LT.AND P0, PT, R41, R9, P6 ;  /* 0x000000092900d20c */ /* 0x010fda0003701270 */
[----:B------:R-:W-:-:S04]  /*51d0*/  ISETP.EQ.XOR P0, PT, R35, RZ, P0 ;  /* 0x000000ff2300720c */ /* 0x000fc80000702a70 */
[----:B------:R-:W-:Y:S02]  /*51e0*/  SEL R43, R43, R42, P0 ;  /* 0x0000002a2b2b7207 */ /* 0x000fe40000000000 */
[----:B---3--:R-:W-:Y:S02]  /*51f0*/  SEL R41, R41, R9, P0 ;  /* 0x0000000929297207 */ /* 0x008fe40000000000 */
        /* <DEDUP_REMOVED lines=10> */
[----:B-1----:R-:W-:Y:S02]  /*52a0*/  PRMT R10, R22, 0x5410, R22 ;  /* 0x00005410160a7816 */ /* 0x002fe40000000016 */
[----:B------:R-:W-:Y:S01]  /*52b0*/  PLOP3.LUT P0, PT, PT, PT, PT, 0x80, 0x0 ;  /* 0x000000000000781c */ /* 0x000fe20003f0f070 */
[----:B------:R-:W-:Y:S06]  /*52c0*/  BRA.DIV ~URZ, `(.L_x_56) ;  /* 0x00002e327f007947 */ /* 0x000fec000b800000 */
[----:B------:R1:W2:Y:S04]  /*52d0*/  SHFL.BFLY PT, R43, R10, 0x10, 0x1f ;  /* 0x0e001f000a2b7f89 */ /* 0x0002a800000e0000 */
[----:B------:R1:W3:Y:S02]  /*52e0*/  SHFL.BFLY PT, R9, R41, 0x10, 0x1f ;  /* 0x0e001f0029097f89 */ /* 0x0002e400000e0000 */
.L_x_133:
[----:B------:R-:W-:Y:S02]  /*52f0*/  PRMT R7, RZ, 0x5410, R22 ;  /* 0x00005410ff077816 */ /* 0x000fe40000000016 */
[----:B--2---:R-:W-:-:S04]  /*5300*/  PRMT R8, RZ, 0x5410, R43 ;  /* 0x00005410ff087816 */ /* 0x004fc8000000002b */
[----:B------:R-:W-:-:S13]  /*5310*/  FSETP.GT.AND P5, PT, R7, R8, PT ;  /* 0x000000080700720b */ /* 0x000fda0003fa4000 */
[----:B------:R-:W-:-:S04]  /*5320*/  @!P5 FSETP.EQ.AND P6, PT, R7, R8, PT ;  /* 0x000000080700d20b */ /* 0x000fc80003fc2000 */
[----:B---3--:R-:W-:-:S13]  /*5330*/  @!P5 ISETP.LT.AND P0, PT, R41, R9, P6 ;  /* 0x000000092900d20c */ /* 0x008fda0003701270 */
[----:B------:R-:W-:-:S04]  /*5340*/  ISETP.NE.XOR P0, PT, R28, RZ, P0 ;  /* 0x000000ff1c00720c */ /* 0x000fc80000705a70 */
[----:B------:R-:W-:Y:S02]  /*5350*/  SEL R22, R22, R43, P0 ;  /* 0x0000002b16167207 */ /* 0x000fe40000000000 */
[----:B-1----:R-:W-:Y:S02]  /*5360*/  SEL R41, R41, R9, P0 ;  /* 0x0000000929297207 */ /* 0x002fe40000000000 */
[----:B------:R-:W-:Y:S01]  /*5370*/  PRMT R10, R22, 0x5410, R22 ;  /* 0x00005410160a7816 */ /* 0x000fe20000000016 */
[----:B------:R-:W-:Y:S05]  /*5380*/  BRA.DIV ~URZ, `(.L_x_57) ;  /* 0x00002e327f007947 */ /* 0x000fea000b800000 */
[----:B------:R1:W2:Y:S02]  /*5390*/  SHFL.BFLY PT, R43, R10, 0x8, 0x1f ;  /* 0x0d001f000a2b7f89 */ /* 0x0002a400000e0000 */
.L_x_134:
[----:B------:R-:W-:Y:S05]  /*53a0*/  BRA.DIV ~URZ, `(.L_x_58) ;  /* 0x00002e827f007947 */ /* 0x000fea000b800000 */
[----:B------:R3:W4:Y:S02]  /*53b0*/  SHFL.BFLY PT, R9, R41, 0x8, 0x1f ;  /* 0x0d001f0029097f89 */ /* 0x00072400000e0000 */
.L_x_135:
[----:B------:R-:W-:Y:S02]  /*53c0*/  PRMT R7, RZ, 0x5410, R22 ;  /* 0x00005410ff077816 */ /* 0x000fe40000000016 */
[----:B--2---:R-:W-:Y:S02]  /*53d0*/  PRMT R8, RZ, 0x5410, R43 ;  /* 0x00005410ff087816 */ /* 0x004fe4000000002b */
[----:B------:R-:W-:Y:S02]  /*53e0*/  PLOP3.LUT P0, PT, PT, PT, PT, 0x80, 0x0 ;  /* 0x000000000000781c */ /* 0x000fe40003f0f070 */
[----:B------:R-:W-:-:S13]  /*53f0*/  FSETP.GT.AND P5, PT, R7, R8, PT ;  /* 0x000000080700720b */ /* 0x000fda0003fa4000 */
[----:B------:R-:W-:-:S04]  /*5400*/  @!P5 FSETP.EQ.AND P6, PT, R7, R8, PT ;  /* 0x000000080700d20b */ /* 0x000fc80003fc2000 */
[----:B----4-:R-:W-:-:S13]  /*5410*/  @!P5 ISETP.LT.AND P0, PT, R41, R9, P6 ;  /* 0x000000092900d20c */ /* 0x010fda0003701270 */
[----:B------:R-:W-:-:S04]  /*5420*/  ISETP.NE.XOR P0, PT, R29, RZ, P0 ;  /* 0x000000ff1d00720c */ /* 0x000fc80000705a70 */
[----:B------:R-:W-:Y:S02]  /*5430*/  SEL R22, R22, R43, P0 ;  /* 0x0000002b16167207 */ /* 0x000fe40000000000 */
[----:B---3--:R-:W-:Y:S02]  /*5440*/  SEL R41, R41, R9, P0 ;  /* 0x0000000929297207 */ /* 0x008fe40000000000 */
[----:B-1----:R-:W-:Y:S02]  /*5450*/  PRMT R10, R22, 0x5410, R22 ;  /* 0x00005410160a7816 */ /* 0x002fe40000000016 */
[----:B------:R-:W-:Y:S01]  /*5460*/  PLOP3.LUT P0, PT, PT, PT, PT, 0x80, 0x0 ;  /* 0x000000000000781c */ /* 0x000fe20003f0f070 */
[----:B------:R-:W-:Y:S06]  /*5470*/  BRA.DIV ~URZ, `(.L_x_59) ;  /* 0x00002e127f007947 */ /* 0x000fec000b800000 */
[----:B------:R1:W2:Y:S04]  /*5480*/  SHFL.BFLY PT, R43, R10, 0x4, 0x1f ;  /* 0x0c801f000a2b7f89 */ /* 0x0002a800000e0000 */
[----:B------:R1:W3:Y:S02]  /*5490*/  SHFL.BFLY PT, R9, R41, 0x4, 0x1f ;  /* 0x0c801f0029097f89 */ /* 0x0002e400000e0000 */
.L_x_136:
        /* <DEDUP_REMOVED lines=11> */
.L_x_137:
[----:B------:R-:W-:Y:S05]  /*5550*/  BRA.DIV ~URZ, `(.L_x_61) ;  /* 0x00002e627f007947 */ /* 0x000fea000b800000 */
[----:B------:R3:W4:Y:S02]  /*5560*/  SHFL.BFLY PT, R9, R41, 0x2, 0x1f ;  /* 0x0c401f0029097f89 */ /* 0x00072400000e0000 */
.L_x_138:
        /* <DEDUP_REMOVED lines=14> */
.L_x_139:
[----:B------:R-:W-:Y:S02]  /*5650*/  PRMT R7, RZ, 0x5410, R22 ;  /* 0x00005410ff077816 */ /* 0x000fe40000000016 */
[----:B--2---:R-:W-:-:S04]  /*5660*/  PRMT R8, RZ, 0x5410, R43 ;  /* 0x00005410ff087816 */ /* 0x004fc8000000002b */
[----:B------:R-:W-:-:S13]  /*5670*/  FSETP.GT.AND P5, PT, R7, R8, PT ;  /* 0x000000080700720b */ /* 0x000fda0003fa4000 */
[----:B------:R-:W-:-:S04]  /*5680*/  @!P5 FSETP.EQ.AND P6, PT, R7, R8, PT ;  /* 0x000000080700d20b */ /* 0x000fc80003fc2000 */
[----:B---3--:R-:W-:-:S13]  /*5690*/  @!P5 ISETP.LT.AND P0, PT, R41, R9, P6 ;  /* 0x000000092900d20c */ /* 0x008fda0003701270 */
[----:B------:R-:W-:-:S04]  /*56a0*/  ISETP.NE.XOR P0, PT, R35, RZ, P0 ;  /* 0x000000ff2300720c */ /* 0x000fc80000705a70 */
[----:B------:R-:W-:Y:S02]  /*56b0*/  SEL R43, R22, R43, P0 ;  /* 0x0000002b162b7207 */ /* 0x000fe40000000000 */
[----:B------:R-:W-:Y:S02]  /*56c0*/  SEL R26, R41, R9, P0 ;  /* 0x00000009291a7207 */ /* 0x000fe40000000000 */
[C---:B------:R-:W-:Y:S02]  /*56d0*/  PRMT R22, R43.reuse, 0x7610, R22 ;  /* 0x000076102b167816 */ /* 0x040fe40000000016 */
[----:B------:R-:W-:Y:S01]  /*56e0*/  PRMT R7, R43, 0x5410, R43 ;  /* 0x000054102b077816 */ /* 0x000fe2000000002b */
[----:B------:R-:W-:Y:S05]  /*56f0*/  BRA.DIV ~URZ, `(.L_x_63) ;  /* 0x00002de27f007947 */ /* 0x000fea000b800000 */
[----:B-1----:R-:W1:Y:S02]  /*5700*/  SHFL.IDX PT, R10, R7, R33, 0x1f ;  /* 0x00001f21070a7589 */ /* 0x002e6400000e0000 */
[----:B-1----:R-:W-:Y:S02]  /*5710*/  PRMT R10, R10, 0x5410, R10 ;  /* 0x000054100a0a7816 */ /* 0x002fe4000000000a */
.L_x_140:
[----:B------:R-:W-:Y:S05]  /*5720*/  BRA.DIV ~URZ, `(.L_x_64) ;  /* 0x00002e027f007947 */ /* 0x000fea000b800000 */
[----:B------:R1:W2:Y:S02]  /*5730*/  SHFL.IDX PT, R7, R26, R33, 0x1f ;  /* 0x00001f211a077589 */ /* 0x0002a400000e0000 */
.L_x_141:
[----:B------:R-:W-:Y:S02]  /*5740*/  IADD3 R25, R25, -0x20, RZ ;  /* 0xffffffe019197810 */ /* 0x000fe40007ffe0ff */
.L_x_32:
[----:B-1----:R-:W-:Y:S05]  /*5750*/  BSYNC B3 ;  /* 0x0000000000037941 */ /* 0x002fea0003800000 */
.L_x_31:
[----:B------:R-:W-:-:S04]  /*5760*/  PRMT R8, R11, 0x9910, RZ ;  /* 0x000099100b087816 */ /* 0x000fc800000000ff */
[----:B------:R-:W-:-:S13]  /*5770*/  ISETP.NE.AND P0, PT, R8, RZ, PT ;  /* 0x000000ff0800720c */ /* 0x000fda0003f05270 */
[----:B------:R1:W-:Y:S04]  /*5780*/  @P0 STS.U16 [R12+-0x40], R14 ;  /* 0xffffc00e0c000388 */ /* 0x0003e80000000400 */
[----:B------:R1:W-:Y:S01]  /*5790*/  @P0 STS [R13.X4+UR6+-0x80], R16 ;  /* 0xffff80100d000988 */ /* 0x0003e20008004806 */
[----:B------:R-:W-:Y:S05]  /*57a0*/  BRA.CONV ~URZ, `(.L_x_65) ;  /* 0x000000337f007947 */ /* 0x000fea000b800000 */
[----:B------:R-:W-:Y:S01]  /*57b0*/  IMAD.MOV.U32 R9, RZ, RZ, -0x1 ;  /* 0xffffffffff097424 */ /* 0x000fe200078e00ff */
[----:B------:R-:W-:Y:S02]  /*57c0*/  MOV R8, 0x57e0 ;  /* 0x000057e000087802 */ /* 0x000fe40000000f00 */
[----:B012---:R-:W-:Y:S05]  /*57d0*/  CALL.REL.NOINC `($__internal_5_$__cuda_sm70_warpsync) ;  /* 0x0000410000007944 */ /* 0x007fea0003c00000 */
.L_x_65:
[----:B------:R-:W-:-:S06]  /*57e0*/  NOP ;  /* 0x0000000000007918 */ /* 0x000fcc0000000000 */
.L_x_30:
[----:B------:R-:W-:Y:S05]  /*57f0*/  BSYNC B2 ;  /* 0x0000000000027941 */ /* 0x000fea0003800000 */
.L_x_29:
[----:B------:R-:W-:Y:S02]  /*5800*/  IADD3 R18, P0, R18, 0x40, RZ ;  /* 0x0000004012127810 */ /* 0x000fe40007f1e0ff */
[----:B------:R-:W-:Y:S02]  /*5810*/  IADD3 R15, R15, 0x20, RZ ;  /* 0x000000200f0f7810 */ /* 0x000fe40007ffe0ff */
[----:B------:R-:W-:Y:S01]  /*5820*/  IADD3 R21, R21, 0x20, RZ ;  /* 0x0000002015157810 */ /* 0x000fe20007ffe0ff */
[----:B------:R-:W-:Y:S01]  /*5830*/  IMAD.X R17, RZ, RZ, R17, P0 ;  /* 0x000000ffff117224 */ /* 0x000fe200000e0611 */
[----:B------:R-:W-:-:S05]  /*5840*/  IADD3 R20, P0, R20, 0x40, RZ ;  /* 0x0000004014147810 */ /* 0x000fca0007f1e0ff */
[----:B------:R-:W-:Y:S01]  /*5850*/  IMAD.X R19, RZ, RZ, R19, P0 ;  /* 0x000000ffff137224 */ /* 0x000fe200000e0613 */
[----:B------:R-:W-:-:S13]  /*5860*/  ISETP.GE.AND P0, PT, R15, R32, PT ;  /* 0x000000200f00720c */ /* 0x000fda0003f06270 */
[----:B012---:R-:W-:Y:S01]  /*5870*/  @P0 CALL.REL.NOINC `(.L_x_25) ;  /* 0x0000001000000944 */ /* 0x007fe20003c00000 */
[----:B------:R-:W-:Y:S05]  /*5880*/  BRA `(.L_x_66) ;  /* 0xffffe90000007947 */ /* 0x000fea000383ffff */
.L_x_25:
[----:B------:R-:W-:Y:S05]  /*5890*/  BSYNC B1 ;  /* 0x0000000000017941 */ /* 0x000fea0003800000 */
.L_x_24:
[----:B0-----:R-:W-:-:S04]  /*58a0*/  IADD3 R27, R27, 0x1, RZ ;  /* 0x000000011b1b7810 */ /* 0x001fc80007ffe0ff */
[----:B------:R-:W-:-:S13]  /*58b0*/  ISETP.GE.AND P0, PT, R27, c[0x0][0x198], PT ;  /* 0x000066001b007a0c */ /* 0x000fda0003f06270 */
[----:B-1----:R-:W-:Y:S01]  /*58c0*/  @P0 CALL.REL.NOINC `(.L_x_67) ;  /* 0x0000001000000944 */ /* 0x002fe20003c00000 */
[----:B------:R-:W-:Y:S05]  /*58d0*/  BRA `(.L_x_68) ;  /* 0xffffe7d000007947 */ /* 0x000fea000383ffff */
.L_x_67:
[----:B------:R-:W-:Y:S05]  /*58e0*/  BSYNC B0 ;  /* 0x0000000000007941 */ /* 0x000fea0003800000 */
.L_x_22:
[----:B------:R-:W-:Y:S01]  /*58f0*/  ISETP.NE.AND P0, PT, R25, RZ, PT ;  /* 0x000000ff1900720c */ /* 0x000fe20003f05270 */
[----:B------:R-:W-:-:S12]  /*5900*/  BSSY B0, `(.L_x_69) ;  /* 0x0000134000007945 */ /* 0x000fd80003800000 */
[----:B------:R-:W-:Y:S05]  /*5910*/  @!P0 BRA `(.L_x_70) ;  /* 0x0000132000008947 */ /* 0x000fea0003800000 */
[----:B------:R-:W-:Y:S01]  /*5920*/  ISETP.GE.AND P0, PT, R40, R25, PT ;  /* 0x000000192800720c */ /* 0x000fe20003f06270 */
[----:B------:R-:W-:-:S12]  /*5930*/  IMAD.MOV.U32 R41, RZ, RZ, RZ ;  /* 0x000000ffff297224 */ /* 0x000fd800078e00ff */
[----:B------:R-:W-:Y:S01]  /*5940*/  @!P0 LDS R41, [R37.X4+UR6] ;  /* 0x0000000625298984 */ /* 0x000fe20008004800 */
[----:B------:R-:W-:-:S13]  /*5950*/  ISETP.GE.AND P0, PT, R40, R25, PT ;  /* 0x000000192800720c */ /* 0x000fda0003f06270 */
[----:B------:R-:W0:Y:S02]  /*5960*/  @!P0 LDS.U16 R36, [R36] ;  /* 0x0000000024248984 */ /* 0x000e240000000400 */
[----:B0-----:R-:W-:-:S04]  /*5970*/  @!P0 PRMT R23, R36, 0x7610, R23 ;  /* 0x0000761024178816 */ /* 0x001fc80000000017 */
[----:B------:R-:W-:Y:S01]  /*5980*/  PRMT R10, R23, 0x5410, R23 ;  /* 0x00005410170a7816 */ /* 0x000fe20000000017 */
[----:B------:R-:W-:Y:S05]  /*5990*/  BRA.DIV ~URZ, `(.L_x_71) ;  /* 0x00002c127f007947 */ /* 0x000fea000b800000 */
[----:B------:R0:W1:Y:S02]  /*59a0*/  SHFL.BFLY PT, R14, R10, 0x1, 0x1f ;  /* 0x0c201f000a0e7f89 */ /* 0x00006400000e0000 */
.L_x_142:
[----:B------:R-:W-:Y:S05]  /*59b0*/  BRA.DIV ~URZ, `(.L_x_72) ;  /* 0x00002c627f007947 */ /* 0x000fea000b800000 */
[----:B------:R2:W3:Y:S02]  /*59c0*/  SHFL.BFLY PT, R9, R41, 0x1, 0x1f ;  /* 0x0c201f0029097f89 */ /* 0x0004e400000e0000 */
.L_x_143:
[----:B------:R-:W-:Y:S02]  /*59d0*/  PRMT R7, RZ, 0x5410, R23 ;  /* 0x00005410ff077816 */ /* 0x000fe40000000017 */
[----:B-1----:R-:W-:Y:S02]  /*59e0*/  PRMT R8, RZ, 0x5410, R14 ;  /* 0x00005410ff087816 */ /* 0x002fe4000000000e */
[----:B------:R-:W-:Y:S02]  /*59f0*/  PLOP3.LUT P0, PT, PT, PT, PT, 0x80, 0x0 ;  /* 0x000000000000781c */ /* 0x000fe40003f0f070 */
[----:B------:R-:W-:-:S13]  /*5a00*/  FSETP.GT.AND P5, PT, R7, R8, PT ;  /* 0x000000080700720b */ /* 0x000fda0003fa4000 */
[----:B------:R-:W-:-:S04]  /*5a10*/  @!P5 FSETP.EQ.AND P6, PT, R7, R8, PT ;  /* 0x000000080700d20b */ /* 0x000fc80003fc2000 */
[----:B---3--:R-:W-:Y:S02]  /*5a20*/  @!P5 ISETP.LT.AND P0, PT, R41, R9, P6 ;  /* 0x000000092900d20c */ /* 0x008fe40003701270 */
[----:B------:R-:W-:-:S11]  /*5a30*/  ISETP.NE.AND P5, PT, R6, RZ, PT ;  /* 0x000000ff0600720c */ /* 0x000fd60003fa5270 */
[----:B------:R-:W-:Y:S02]  /*5a40*/  PLOP3.LUT P0, PT, P5, P0, PT, 0x28, 0x0 ;  /* 0x000000000000781c */ /* 0x000fe40002f00570 */
[----:B------:R-:W-:Y:S02]  /*5a50*/  PLOP3.LUT P5, PT, PT, PT, PT, 0x80, 0x0 ;  /* 0x000000000000781c */ /* 0x000fe40003faf070 */
[----:B------:R-:W-:Y:S02]  /*5a60*/  SEL R23, R14, R23, P0 ;  /* 0x000000170e177207 */ /* 0x000fe40000000000 */
[----:B--2---:R-:W-:Y:S02]  /*5a70*/  SEL R41, R9, R41, P0 ;  /* 0x0000002909297207 */ /* 0x004fe40000000000 */
[----:B0-----:R-:W-:Y:S01]  /*5a80*/  PRMT R10, R23, 0x5410, R23 ;  /* 0x00005410170a7816 */ /* 0x001fe20000000017 */
[----:B------:R-:W-:Y:S05]  /*5a90*/  BRA.DIV ~URZ, `(.L_x_73) ;  /* 0x00002be27f007947 */ /* 0x000fea000b800000 */
[----:B------:R0:W1:Y:S04]  /*5aa0*/  SHFL.BFLY PT, R6, R10, 0x2, 0x1f ;  /* 0x0c401f000a067f89 */ /* 0x00006800000e0000 */
[----:B------:R0:W2:Y:S02]  /*5ab0*/  SHFL.BFLY PT, R9, R41, 0x2, 0x1f ;  /* 0x0c401f0029097f89 */ /* 0x0000a400000e0000 */
.L_x_144:
[----:B------:R-:W-:Y:S02]  /*5ac0*/  PRMT R7, RZ, 0x5410, R23 ;  /* 0x00005410ff077816 */ /* 0x000fe40000000017 */
[----:B-1----:R-:W-:-:S04]  /*5ad0*/  PRMT R8, RZ, 0x5410, R6 ;  /* 0x00005410ff087816 */ /* 0x002fc80000000006 */
[----:B------:R-:W-:-:S13]  /*5ae0*/  FSETP.GT.AND P0, PT, R7, R8, PT ;  /* 0x000000080700720b */ /* 0x000fda0003f04000 */
[----:B------:R-:W-:-:S04]  /*5af0*/  @!P0 FSETP.EQ.AND P6, PT, R7, R8, PT ;  /* 0x000000080700820b */ /* 0x000fc80003fc2000 */
[----:B--2---:R-:W-:Y:S02]  /*5b00*/  @!P0 ISETP.LT.AND P5, PT, R41, R9, P6 ;  /* 0x000000092900820c */ /* 0x004fe400037a1270 */
[----:B------:R-:W-:-:S11]  /*5b10*/  ISETP.NE.AND P0, PT, R5, RZ, PT ;  /* 0x000000ff0500720c */ /* 0x000fd60003f05270 */
[----:B------:R-:W-:-:S04]  /*5b20*/  PLOP3.LUT P0, PT, P0, P5, PT, 0x28, 0x0 ;  /* 0x000000000000781c */ /* 0x000fc8000070a570 */
[----:B------:R-:W-:Y:S02]  /*5b30*/  SEL R23, R6, R23, P0 ;  /* 0x0000001706177207 */ /* 0x000fe40000000000 */
[----:B0-----:R-:W-:Y:S02]  /*5b40*/  SEL R41, R9, R41, P0 ;  /* 0x0000002909297207 */ /* 0x001fe40000000000 */
[----:B------:R-:W-:Y:S01]  /*5b50*/  PRMT R10, R23, 0x5410, R23 ;  /* 0x00005410170a7816 */ /* 0x000fe20000000017 */
[----:B------:R-:W-:Y:S05]  /*5b60*/  BRA.DIV ~URZ, `(.L_x_74) ;  /* 0x00002bd27f007947 */ /* 0x000fea000b800000 */
[----:B------:R0:W1:Y:S02]  /*5b70*/  SHFL.BFLY PT, R14, R10, 0x1, 0x1f ;  /* 0x0c201f000a0e7f89 */ /* 0x00006400000e0000 */
.L_x_145:
[----:B------:R-:W-:Y:S05]  /*5b80*/  BRA.DIV ~URZ, `(.L_x_75) ;  /* 0x00002c227f007947 */ /* 0x000fea000b800000 */
[----:B------:R2:W3:Y:S02]  /*5b90*/  SHFL.BFLY PT, R9, R41, 0x1, 0x1f ;  /* 0x0c201f0029097f89 */ /* 0x0004e400000e0000 */
.L_x_146:
        /* <DEDUP_REMOVED lines=15> */
.L_x_147:
        /* <DEDUP_REMOVED lines=12> */
.L_x_148:
[----:B------:R-:W-:Y:S05]  /*5d50*/  BRA.DIV ~URZ, `(.L_x_78) ;  /* 0x00002be27f007947 */ /* 0x000fea000b800000 */
[----:B------:R2:W3:Y:S02]  /*5d60*/  SHFL.BFLY PT, R9, R41, 0x2, 0x1f ;  /* 0x0c401f0029097f89 */ /* 0x0004e400000e0000 */
.L_x_149:
        /* <DEDUP_REMOVED lines=15> */
.L_x_150:
        /* <DEDUP_REMOVED lines=12> */
.L_x_151:
[----:B------:R-:W-:Y:S05]  /*5f20*/  BRA.DIV ~URZ, `(.L_x_81) ;  /* 0x00002ba27f007947 */ /* 0x000fea000b800000 */
[----:B------:R2:W3:Y:S02]  /*5f30*/  SHFL.BFLY PT, R9, R41, 0x8, 0x1f ;  /* 0x0d001f0029097f89 */ /* 0x0004e400000e0000 */
.L_x_152:
[----:B------:R-:W-:Y:S02]  /*5f40*/  PRMT R0, RZ, 0x5410, R23 ;  /* 0x00005410ff007816 */ /* 0x000fe40000000017 */
[----:B-1----:R-:W-:Y:S02]  /*5f50*/  PRMT R3, RZ, 0x5410, R14 ;  /* 0x00005410ff037816 */ /* 0x002fe4000000000e */
[----:B------:R-:W-:Y:S02]  /*5f60*/  PLOP3.LUT P0, PT, PT, PT, PT, 0x80, 0x0 ;  /* 0x000000000000781c */ /* 0x000fe40003f0f070 */
[----:B------:R-:W-:-:S13]  /*5f70*/  FSETP.GT.AND P5, PT, R0, R3, PT ;  /* 0x000000030000720b */ /* 0x000fda0003fa4000 */
[----:B------:R-:W-:-:S04]  /*5f80*/  @!P5 FSETP.EQ.AND P6, PT, R0, R3, PT ;  /* 0x000000030000d20b */ /* 0x000fc80003fc2000 */
[----:B---3--:R-:W-:-:S13]  /*5f90*/  @!P5 ISETP.LT.AND P0, PT, R41, R9, P6 ;  /* 0x000000092900d20c */ /* 0x008fda0003701270 */
        /* <DEDUP_REMOVED lines=8> */
.L_x_153:
[----:B------:R-:W-:Y:S02]  /*6020*/  PRMT R2, RZ, 0x5410, R23 ;  /* 0x00005410ff027816 */ /* 0x000fe40000000017 */
[----:B-1----:R-:W-:-:S04]  /*6030*/  PRMT R3, RZ, 0x5410, R0 ;  /* 0x00005410ff037816 */ /* 0x002fc80000000000 */
[----:B------:R-:W-:-:S13]  /*6040*/  FSETP.GT.AND P3, PT, R2, R3, PT ;  /* 0x000000030200720b */ /* 0x000fda0003f64000 */
[----:B------:R-:W-:-:S04]  /*6050*/  @!P3 FSETP.EQ.AND P5, PT, R2, R3, PT ;  /* 0x000000030200b20b */ /* 0x000fc80003fa2000 */
[----:B--2---:R-:W-:-:S13]  /*6060*/  @!P3 ISETP.LT.AND P0, PT, R41, R9, P5 ;  /* 0x000000092900b20c */ /* 0x004fda0002f01270 */
[----:B------:R-:W-:-:S04]  /*6070*/  PLOP3.LUT P0, PT, P2, P0, PT, 0x28, 0x0 ;  /* 0x000000000000781c */ /* 0x000fc80001700570 */
[----:B------:R-:W-:Y:S02]  /*6080*/  SEL R23, R0, R23, P0 ;  /* 0x0000001700177207 */ /* 0x000fe40000000000 */
[----:B0-----:R-:W-:Y:S02]  /*6090*/  SEL R41, R9, R41, P0 ;  /* 0x0000002909297207 */ /* 0x001fe40000000000 */
[----:B------:R-:W-:Y:S01]  /*60a0*/  PRMT R10, R23, 0x5410, R23 ;  /* 0x00005410170a7816 */ /* 0x000fe20000000017 */
[----:B------:R-:W-:Y:S05]  /*60b0*/  BRA.DIV ~URZ, `(.L_x_83) ;  /* 0x00002b327f007947 */ /* 0x000fea000b800000 */
[----:B------:R0:W1:Y:S02]  /*60c0*/  SHFL.BFLY PT, R14, R10, 0x2, 0x1f ;  /* 0x0c401f000a0e7f89 */ /* 0x00006400000e0000 */
.L_x_154:
[----:B------:R-:W-:Y:S05]  /*60d0*/  BRA.DIV ~URZ, `(.L_x_84) ;  /* 0x00002b827f007947 */ /* 0x000fea000b800000 */
[----:B------:R2:W3:Y:S02]  /*60e0*/  SHFL.BFLY PT, R9, R41, 0x2, 0x1f ;  /* 0x0c401f0029097f89 */ /* 0x0004e400000e0000 */
.L_x_155:
        /* <DEDUP_REMOVED lines=14> */
.L_x_156:
        /* <DEDUP_REMOVED lines=11> */
.L_x_157:
[----:B------:R-:W-:Y:S05]  /*6280*/  BRA.DIV ~URZ, `(.L_x_87) ;  /* 0x00002b627f007947 */ /* 0x000fea000b800000 */
[----:B------:R2:W3:Y:S02]  /*6290*/  SHFL.BFLY PT, R9, R41, 0x10, 0x1f ;  /* 0x0e001f0029097f89 */ /* 0x0004e400000e0000 */
.L_x_158:
[----:B------:R-:W-:Y:S02]  /*62a0*/  PRMT R0, RZ, 0x5410, R23 ;  /* 0x00005410ff007816 */ /* 0x000fe40000000017 */
[----:B-1----:R-:W-:Y:S02]  /*62b0*/  PRMT R3, RZ, 0x5410, R14 ;  /* 0x00005410ff037816 */ /* 0x002fe4000000000e */
[----:B------:R-:W-:Y:S02]  /*62c0*/  PLOP3.LUT P0, PT, PT, PT, PT, 0x80, 0x0 ;  /* 0x000000000000781c */ /* 0x000fe40003f0f070 */
[----:B------:R-:W-:-:S13]  /*62d0*/  FSETP.GT.AND P1, PT, R0, R3, PT ;  /* 0x000000030000720b */ /* 0x000fda0003f24000 */
[----:B------:R-:W-:-:S04]  /*62e0*/  @!P1 FSETP.EQ.AND P2, PT, R0, R3, PT ;  /* 0x000000030000920b */ /* 0x000fc80003f42000 */
[----:B---3--:R-:W-:-:S13]  /*62f0*/  @!P1 ISETP.LT.AND P0, PT, R41, R9, P2 ;  /* 0x000000092900920c */ /* 0x008fda0001701270 */
[----:B------:R-:W-:Y:S02]  /*6300*/  ISETP.EQ.XOR P1, PT, R28, RZ, P0 ;  /* 0x000000ff1c00720c */ /* 0x000fe40000722a70 */
[----:B------:R-:W-:Y:S02]  /*6310*/  PLOP3.LUT P0, PT, PT, PT, PT, 0x80, 0x0 ;  /* 0x000000000000781c */ /* 0x000fe40003f0f070 */
[----:B------:R-:W-:Y:S02]  /*6320*/  SEL R23, R23, R14, P1 ;  /* 0x0000000e17177207 */ /* 0x000fe40000800000 */
[----:B--2---:R-:W-:Y:S02]  /*6330*/  SEL R41, R41, R9, P1 ;  /* 0x0000000929297207 */ /* 0x004fe40000800000 */
[----:B0-----:R-:W-:Y:S01]  /*6340*/  PRMT R10, R23, 0x5410, R23 ;  /* 0x00005410170a7816 */ /* 0x001fe20000000017 */
[----:B------:R-:W-:Y:S05]  /*6350*/  BRA.DIV ~URZ, `(.L_x_88) ;  /* 0x00002af27f007947 */ /* 0x000fea000b800000 */
[----:B------:R0:W1:Y:S04]  /*6360*/  SHFL.BFLY PT, R0, R10, 0x8, 0x1f ;  /* 0x0d001f000a007f89 */ /* 0x00006800000e0000 */
[----:B------:R0:W2:Y:S02]  /*6370*/  SHFL.BFLY PT, R9, R41, 0x8, 0x1f ;  /* 0x0d001f0029097f89 */ /* 0x0000a400000e0000 */
.L_x_159:
[----:B------:R-:W-:Y:S02]  /*6380*/  PRMT R2, RZ, 0x5410, R23 ;  /* 0x00005410ff027816 */ /* 0x000fe40000000017 */
[----:B-1----:R-:W-:-:S04]  /*6390*/  PRMT R3, RZ, 0x5410, R0 ;  /* 0x00005410ff037816 */ /* 0x002fc80000000000 */
[----:B------:R-:W-:-:S13]  /*63a0*/  FSETP.GT.AND P1, PT, R2, R3, PT ;  /* 0x000000030200720b */ /* 0x000fda0003f24000 */
[----:B------:R-:W-:-:S04]  /*63b0*/  @!P1 FSETP.EQ.AND P2, PT, R2, R3, PT ;  /* 0x000000030200920b */ /* 0x000fc80003f42000 */
[----:B--2---:R-:W-:-:S13]  /*63c0*/  @!P1 ISETP.LT.AND P0, PT, R41, R9, P2 ;  /* 0x000000092900920c */ /* 0x004fda0001701270 */
[----:B------:R-:W-:-:S04]  /*63d0*/  ISETP.EQ.XOR P0, PT, R29, RZ, P0 ;  /* 0x000000ff1d00720c */ /* 0x000fc80000702a70 */
[----:B------:R-:W-:Y:S02]  /*63e0*/  SEL R23, R23, R0, P0 ;  /* 0x0000000017177207 */ /* 0x000fe40000000000 */
[----:B0-----:R-:W-:Y:S02]  /*63f0*/  SEL R41, R41, R9, P0 ;  /* 0x0000000929297207 */ /* 0x001fe40000000000 */
[----:B------:R-:W-:Y:S01]  /*6400*/  PRMT R10, R23, 0x5410, R23 ;  /* 0x00005410170a7816 */ /* 0x000fe20000000017 */
[----:B------:R-:W-:Y:S05]  /*6410*/  BRA.DIV ~URZ, `(.L_x_89) ;  /* 0x00002af27f007947 */ /* 0x000fea000b800000 */
[----:B------:R0:W1:Y:S02]  /*6420*/  SHFL.BFLY PT, R14, R10, 0x4, 0x1f ;  /* 0x0c801f000a0e7f89 */ /* 0x00006400000e0000 */
.L_x_160:
[----:B------:R-:W-:Y:S05]  /*6430*/  BRA.DIV ~URZ, `(.L_x_90) ;  /* 0x00002b427f007947 */ /* 0x000fea000b800000 */
[----:B------:R2:W3:Y:S02]  /*6440*/  SHFL.BFLY PT, R9, R41, 0x4, 0x1f ;  /* 0x0c801f0029097f89 */ /* 0x0004e400000e0000 */
.L_x_161:
        /* <DEDUP_REMOVED lines=14> */
.L_x_162:
        /* <DEDUP_REMOVED lines=11> */
.L_x_163:
[----:B------:R-:W-:Y:S05]  /*65e0*/  BRA.DIV ~URZ, `(.L_x_93) ;  /* 0x00002b227f007947 */ /* 0x000fea000b800000 */
[----:B------:R2:W3:Y:S02]  /*65f0*/  SHFL.BFLY PT, R9, R41, 0x1, 0x1f ;  /* 0x0c201f0029097f89 */ /* 0x0004e400000e0000 */
.L_x_164:
[----:B------:R-:W-:Y:S02]  /*6600*/  PRMT R0, RZ, 0x5410, R23 ;  /* 0x00005410ff007816 */ /* 0x000fe40000000017 */
[----:B-1----:R-:W-:Y:S02]  /*6610*/  PRMT R3, RZ, 0x5410, R14 ;  /* 0x00005410ff037816 */ /* 0x002fe4000000000e */
[----:B------:R-:W-:Y:S02]  /*6620*/  PLOP3.LUT P0, PT, PT, PT, PT, 0x80, 0x0 ;  /* 0x000000000000781c */ /* 0x000fe40003f0f070 */
[----:B------:R-:W-:-:S02]  /*6630*/  FSETP.GT.AND P1, PT, R0, R3, PT ;  /* 0x000000030000720b */ /* 0x000fc40003f24000 */
[----:B------:R-:W-:-:S11]  /*6640*/  PRMT R5, RZ, 0x5410, R22 ;  /* 0x00005410ff057816 */ /* 0x000fd60000000016 */
[----:B------:R-:W-:-:S04]  /*6650*/  @!P1 FSETP.EQ.AND P2, PT, R0, R3, PT ;  /* 0x000000030000920b */ /* 0x000fc80003f42000 */
[----:B---3--:R-:W-:-:S13]  /*6660*/  @!P1 ISETP.LT.AND P0, PT, R41, R9, P2 ;  /* 0x000000092900920c */ /* 0x008fda0001701270 */
        /* <DEDUP_REMOVED lines=8> */
[----:B------:R-:W-:Y:S02]  /*66f0*/  @!P1 SEL R0, RZ, 0xffffffff, !P0 ;  /* 0xffffffffff009807 */ /* 0x000fe40004000000 */
[----:B------:R-:W-:Y:S02]  /*6700*/  PLOP3.LUT P0, PT, PT, PT, PT, 0x80, 0x0 ;  /* 0x000000000000781c */ /* 0x000fe40003f0f070 */
[----:B------:R-:W-:-:S04]  /*6710*/  LOP3.LUT R0, R0, 0x1, RZ, 0xc0, !PT ;  /* 0x0000000100007812 */ /* 0x000fc800078ec0ff */
[----:B------:R-:W-:-:S04]  /*6720*/  ISETP.NE.U32.AND P1, PT, R0, 0x1, PT ;  /* 0x000000010000780c */ /* 0x000fc80003f25070 */
[----:B------:R-:W-:Y:S02]  /*6730*/  SEL R5, R3, R22, !P1 ;  /* 0x0000001603057207 */ /* 0x000fe40004800000 */
[----:B--2---:R-:W-:Y:S02]  /*6740*/  SEL R41, R9, R26, !P1 ;  /* 0x0000001a09297207 */ /* 0x004fe40004800000 */
[----:B0-----:R-:W-:Y:S01]  /*6750*/  PRMT R10, R5, 0x5410, R5 ;  /* 0x00005410050a7816 */ /* 0x001fe20000000005 */
[----:B------:R-:W-:Y:S05]  /*6760*/  BRA.DIV ~URZ, `(.L_x_94) ;  /* 0x00002a027f007947 */ /* 0x000fea000b800000 */
[----:B------:R0:W1:Y:S04]  /*6770*/  SHFL.BFLY PT, R0, R10, 0x10, 0x1f ;  /* 0x0e001f000a007f89 */ /* 0x00006800000e0000 */
[----:B------:R0:W2:Y:S02]  /*6780*/  SHFL.BFLY PT, R9, R41, 0x10, 0x1f ;  /* 0x0e001f0029097f89 */ /* 0x0000a400000e0000 */
.L_x_165:
[----:B------:R-:W-:Y:S02]  /*6790*/  PRMT R2, RZ, 0x5410, R5 ;  /* 0x00005410ff027816 */ /* 0x000fe40000000005 */
[----:B-1----:R-:W-:-:S04]  /*67a0*/  PRMT R3, RZ, 0x5410, R0 ;  /* 0x00005410ff037816 */ /* 0x002fc80000000000 */
[----:B------:R-:W-:-:S13]  /*67b0*/  FSETP.GT.AND P1, PT, R2, R3, PT ;  /* 0x000000030200720b */ /* 0x000fda0003f24000 */
[----:B------:R-:W-:-:S04]  /*67c0*/  @!P1 FSETP.EQ.AND P2, PT, R2, R3, PT ;  /* 0x000000030200920b */ /* 0x000fc80003f42000 */
[----:B--2---:R-:W-:-:S13]  /*67d0*/  @!P1 ISETP.LT.AND P0, PT, R41, R9, P2 ;  /* 0x000000092900920c */ /* 0x004fda0001701270 */
[----:B------:R-:W-:-:S04]  /*67e0*/  ISETP.NE.XOR P0, PT, R28, RZ, P0 ;  /* 0x000000ff1c00720c */ /* 0x000fc80000705a70 */
[----:B------:R-:W-:Y:S02]  /*67f0*/  SEL R5, R5, R0, P0 ;  /* 0x0000000005057207 */ /* 0x000fe40000000000 */
[----:B0-----:R-:W-:Y:S02]  /*6800*/  SEL R41, R41, R9, P0 ;  /* 0x0000000929297207 */ /* 0x001fe40000000000 */
[----:B------:R-:W-:Y:S01]  /*6810*/  PRMT R10, R5, 0x5410, R5 ;  /* 0x00005410050a7816 */ /* 0x000fe20000000005 */
[----:B------:R-:W-:Y:S05]  /*6820*/  BRA.DIV ~URZ, `(.L_x_95) ;  /* 0x00002a027f007947 */ /* 0x000fea000b800000 */
[----:B------:R0:W1:Y:S02]  /*6830*/  SHFL.BFLY PT, R14, R10, 0x8, 0x1f ;  /* 0x0d001f000a0e7f89 */ /* 0x00006400000e0000 */
.L_x_166:
[----:B------:R-:W-:Y:S05]  /*6840*/  BRA.DIV ~URZ, `(.L_x_96) ;  /* 0x00002a527f007947 */ /* 0x000fea000b800000 */
[----:B------:R2:W3:Y:S02]  /*6850*/  SHFL.BFLY PT, R9, R41, 0x8, 0x1f ;  /* 0x0d001f0029097f89 */ /* 0x0004e400000e0000 */
.L_x_167:
[----:B------:R-:W-:Y:S02]  /*6860*/  PRMT R0, RZ, 0x5410, R5 ;  /* 0x00005410ff007816 */ /* 0x000fe40000000005 */
[----:B-1----:R-:W-:Y:S02]  /*6870*/  PRMT R3, RZ, 0x5410, R14 ;  /* 0x00005410ff037816 */ /* 0x002fe4000000000e */
[----:B------:R-:W-:Y:S02]  /*6880*/  PLOP3.LUT P0, PT, PT, PT, PT, 0x80, 0x0 ;  /* 0x000000000000781c */ /* 0x000fe40003f0f070 */
[----:B------:R-:W-:-:S13]  /*6890*/  FSETP.GT.AND P1, PT, R0, R3, PT ;  /* 0x000000030000720b */ /* 0x000fda0003f24000 */
[----:B------:R-:W-:-:S04]  /*68a0*/  @!P1 FSETP.EQ.AND P2, PT, R0, R3, PT ;  /* 0x000000030000920b */ /* 0x000fc80003f42000 */
[----:B---3--:R-:W-:-:S13]  /*68b0*/  @!P1 ISETP.LT.AND P0, PT, R41, R9, P2 ;  /* 0x000000092900920c */ /* 0x008fda0001701270 */
[----:B------:R-:W-:Y:S02]  /*68c0*/  ISETP.NE.XOR P1, PT, R29, RZ, P0 ;  /* 0x000000ff1d00720c */ /* 0x000fe40000725a70 */
[----:B------:R-:W-:Y:S02]  /*68d0*/  PLOP3.LUT P0, PT, PT, PT, PT, 0x80, 0x0 ;  /* 0x000000000000781c */ /* 0x000fe40003f0f070 */
[----:B------:R-:W-:Y:S02]  /*68e0*/  SEL R5, R5, R14, P1 ;  /* 0x0000000e05057207 */ /* 0x000fe40000800000 */
[----:B--2---:R-:W-:Y:S02]  /*68f0*/  SEL R41, R41, R9, P1 ;  /* 0x0000000929297207 */ /* 0x004fe40000800000 */
[----:B0-----:R-:W-:Y:S01]  /*6900*/  PRMT R10, R5, 0x5410, R5 ;  /* 0x00005410050a7816 */ /* 0x001fe20000000005 */
[----:B------:R-:W-:Y:S05]  /*6910*/  BRA.DIV ~URZ, `(.L_x_97) ;  /* 0x000029e27f007947 */ /* 0x000fea000b800000 */
[----:B------:R0:W1:Y:S04]  /*6920*/  SHFL.BFLY PT, R0, R10, 0x4, 0x1f ;  /* 0x0c801f000a007f89 */ /* 0x00006800000e0000 */
[----:B------:R0:W2:Y:S02]  /*6930*/  SHFL.BFLY PT, R9, R41, 0x4, 0x1f ;  /* 0x0c801f0029097f89 */ /* 0x0000a400000e0000 */
.L_x_168:
        /* <DEDUP_REMOVED lines=11> */
.L_x_169:
[----:B------:R-:W-:Y:S05]  /*69f0*/  BRA.DIV ~URZ, `(.L_x_99) ;  /* 0x00002a327f007947 */ /* 0x000fea000b800000 */
[----:B------:R2:W3:Y:S02]  /*6a00*/  SHFL.BFLY PT, R9, R41, 0x2, 0x1f ;  /* 0x0c401f0029097f89 */ /* 0x0004e400000e0000 */
.L_x_170:
        /* <DEDUP_REMOVED lines=14> */
.L_x_171:
[----:B------:R-:W-:Y:S02]  /*6af0*/  PRMT R2, RZ, 0x5410, R5 ;  /* 0x00005410ff027816 */ /* 0x000fe40000000005 */
[----:B-1----:R-:W-:-:S04]  /*6b00*/  PRMT R3, RZ, 0x5410, R0 ;  /* 0x00005410ff037816 */ /* 0x002fc80000000000 */
[----:B------:R-:W-:-:S13]  /*6b10*/  FSETP.GT.AND P1, PT, R2, R3, PT ;  /* 0x000000030200720b */ /* 0x000fda0003f24000 */
[----:B------:R-:W-:-:S04]  /*6b20*/  @!P1 FSETP.EQ.AND P2, PT, R2, R3, PT ;  /* 0x000000030200920b */ /* 0x000fc80003f42000 */
[----:B--2---:R-:W-:-:S13]  /*6b30*/  @!P1 ISETP.LT.AND P0, PT, R41, R9, P2 ;  /* 0x000000092900920c */ /* 0x004fda0001701270 */
[----:B------:R-:W-:-:S04]  /*6b40*/  ISETP.NE.XOR P0, PT, R35, RZ, P0 ;  /* 0x000000ff2300720c */ /* 0x000fc80000705a70 */
[----:B------:R-:W-:Y:S02]  /*6b50*/  SEL R0, R5, R0, P0 ;  /* 0x0000000005007207 */ /* 0x000fe40000000000 */
[----:B------:R-:W-:Y:S02]  /*6b60*/  SEL R26, R41, R9, P0 ;  /* 0x00000009291a7207 */ /* 0x000fe40000000000 */
[----:B------:R-:W-:Y:S01]  /*6b70*/  PRMT R7, R0, 0x5410, R0 ;  /* 0x0000541000077816 */ /* 0x000fe20000000000 */
[----:B------:R-:W-:Y:S05]  /*6b80*/  BRA.CONV ~URZ, `(.L_x_101) ;  /* 0x000000437f007947 */ /* 0x000fea000b800000 */
[----:B------:R-:W-:Y:S01]  /*6b90*/  IMAD.MOV.U32 R42, RZ, RZ, 0x1f ;  /* 0x0000001fff2a7424 */ /* 0x000fe200078e00ff */
[----:B------:R-:W-:Y:S01]  /*6ba0*/  MOV R8, 0x6bd0 ;  /* 0x00006bd000087802 */ /* 0x000fe20000000f00 */
[----:B------:R-:W-:Y:S02]  /*6bb0*/  IMAD.MOV.U32 R44, RZ, RZ, -0x1 ;  /* 0xffffffffff2c7424 */ /* 0x000fe400078e00ff */
[----:B0-----:R-:W-:Y:S05]  /*6bc0*/  CALL.REL.NOINC `($__internal_2_$__cuda_sm70_shflsync_idx) ;  /* 0x00002c3000007944 */ /* 0x001fea0003c00000 */
.L_x_101:
[----:B------:R-:W-:Y:S05]  /*6bd0*/  BRA.CONV ~URZ, `(.L_x_70) ;  /* 0x000000637f007947 */ /* 0x000fea000b800000 */
[----:B------:R-:W-:Y:S01]  /*6be0*/  IMAD.MOV.U32 R42, RZ, RZ, R33 ;  /* 0x000000ffff2a7224 */ /* 0x000fe200078e0021 */
[----:B------:R-:W-:Y:S01]  /*6bf0*/  MOV R8, 0x6c40 ;  /* 0x00006c4000087802 */ /* 0x000fe20000000f00 */
[----:B0-----:R-:W-:Y:S02]  /*6c00*/  IMAD.MOV.U32 R41, RZ, RZ, R26 ;  /* 0x000000ffff297224 */ /* 0x001fe400078e001a */
[----:B------:R-:W-:-:S02]  /*6c10*/  IMAD.MOV.U32 R43, RZ, RZ, 0x1f ;  /* 0x0000001fff2b7424 */ /* 0x000fc400078e00ff */
[----:B------:R-:W-:Y:S02]  /*6c20*/  IMAD.MOV.U32 R44, RZ, RZ, -0x1 ;  /* 0xffffffffff2c7424 */ /* 0x000fe400078e00ff */
[----:B------:R-:W-:Y:S05]  /*6c30*/  CALL.REL.NOINC `($__internal_3_$__cuda_sm70_shflsync_idx_p) ;  /* 0x00002c1000007944 */ /* 0x000fea0003c00000 */
.L_x_70:
[----:B------:R-:W-:Y:S05]  /*6c40*/  BSYNC B0 ;  /* 0x0000000000007941 */ /* 0x000fea0003800000 */
.L_x_69:
[----:B------:R-:W-:-:S13]  /*6c50*/  ISETP.GE.AND P2, PT, R40, c[0x0][0x1a0], PT ;  /* 0x0000680028007a0c */ /* 0x000fda0003f46270 */
[----:B------:R-:W2:Y:S01]  /*6c60*/  @!P2 S2R R5, SR_CTAID.X ;  /* 0x000000000005a919 */ /* 0x000ea20000002500 */
[----:B------:R-:W-:Y:S02]  /*6c70*/  @!P2 SHF.R.S32.HI R27, RZ, 0x1f, R26 ;  /* 0x0000001fff1ba819 */ /* 0x000fe4000001141a */
[----:B--2---:R-:W-:-:S03]  /*6c80*/  @!P2 SHF.R.S32.HI R0, RZ, 0x1f, R5 ;  /* 0x0000001fff00a819 */ /* 0x004fc60000011405 */
[----:B------:R-:W-:-:S04]  /*6c90*/  @!P2 IMAD.WIDE.U32 R2, R5, c[0x0][0x188], R26 ;  /* 0x000062000502aa25 */ /* 0x000fc800078e001a */
[----:B------:R-:W-:Y:S01]  /*6ca0*/  @!P2 IMAD R0, R0, c[0x0][0x188], RZ ;  /* 0x000062000000aa24 */ /* 0x000fe200078e02ff */
[----:B------:R-:W-:-:S03]  /*6cb0*/  @!P2 LEA R4, P0, R2, c[0x0][0x160], 0x1 ;  /* 0x000058000204aa11 */ /* 0x000fc600078008ff */
[----:B------:R-:W-:-:S04]  /*6cc0*/  @!P2 IMAD R5, R5, c[0x0][0x18c], R0 ;  /* 0x000063000505aa24 */ /* 0x000fc800078e0200 */
[----:B------:R-:W-:-:S05]  /*6cd0*/  @!P2 IMAD.IADD R3, R5, 0x1, R3 ;  /* 0x000000010503a824 */ /* 0x000fca00078e0203 */
[----:B------:R-:W-:-:S05]  /*6ce0*/  @!P2 LEA.HI.X R5, R2, c[0x0][0x164], R3, 0x1, P0 ;  /* 0x000059000205aa11 */ /* 0x000fca00000f0c03 */
[----:B------:R-:W2:Y:S01]  /*6cf0*/  @!P2 LDG.E.U16 R4, [R4.64] ;  /* 0x0000000c0404a981 */ /* 0x000ea2000c1e1500 */
[----:B------:R-:W-:Y:S01]  /*6d00*/  ULDC.S8 UR4, c[0x0][0x1a8] ;  /* 0x00006a0000047ab9 */ /* 0x000fe20000000200 */
[----:B------:R-:W-:Y:S01]  /*6d10*/  IMAD.MOV.U32 R0, RZ, RZ, RZ ;  /* 0x000000ffff007224 */ /* 0x000fe200078e00ff */
[----:B------:R-:W-:Y:S01]  /*6d20*/  ISETP.NE.AND P1, PT, RZ, UR4, PT ;  /* 0x00000004ff007c0c */ /* 0x000fe2000bf25270 */
[----:B------:R-:W-:Y:S02]  /*6d30*/  IMAD.MOV.U32 R2, RZ, RZ, RZ ;  /* 0x000000ffff027224 */ /* 0x000fe400078e00ff */
[----:B------:R-:W-:Y:S02]  /*6d40*/  @!P2 IMAD.MOV.U32 R0, RZ, RZ, R26 ;  /* 0x000000ffff00a224 */ /* 0x000fe400078e001a */
[----:B------:R-:W-:Y:S01]  /*6d50*/  IMAD.MOV.U32 R3, RZ, RZ, 0x1e3ce508 ;  /* 0x1e3ce508ff037424 */ /* 0x000fe200078e00ff */
[----:B--2---:R-:W-:-:S07]  /*6d60*/  @!P2 PRMT R2, RZ, 0x5410, R4 ;  /* 0x00005410ff02a816 */ /* 0x004fce0000000004 */
[----:B------:R-:W-:Y:S05]  /*6d70*/  @!P1 BRA `(.L_x_102) ;  /* 0x000000d000009947 */ /* 0x000fea0003800000 */
[----:B------:R-:W-:Y:S05]  /*6d80*/  BRA.DIV ~URZ, `(.L_x_103) ;  /* 0x000027c27f007947 */ /* 0x000fea000b800000 */
[----:B------:R2:W3:Y:S02]  /*6d90*/  SHFL.BFLY PT, R9, R2, 0x10, 0x1f ;  /* 0x0e001f0002097f89 */ /* 0x0004e400000e0000 */
.L_x_172:
[----:B---3--:R-:W-:Y:S01]  /*6da0*/  FADD.FTZ R6, R9, R2 ;  /* 0x0000000209067221 */ /* 0x008fe20000010000 */
[----:B------:R-:W-:Y:S05]  /*6db0*/  BRA.DIV ~URZ, `(.L_x_104) ;  /* 0x000028027f007947 */ /* 0x000fea000b800000 */
[----:B------:R-:W3:Y:S02]  /*6dc0*/  SHFL.BFLY PT, R3, R6, 0x8, 0x1f ;  /* 0x0d001f0006037f89 */ /* 0x000ee400000e0000 */
[----:B---3--:R-:W-:-:S05]  /*6dd0*/  FADD.FTZ R3, R6, R3 ;  /* 0x0000000306037221 */ /* 0x008fca0000010000 */
[----:B------:R-:W3:Y:S02]  /*6de0*/  SHFL.BFLY PT, R4, R3, 0x4, 0x1f ;  /* 0x0c801f0003047f89 */ /* 0x000ee400000e0000 */
[----:B---3--:R-:W-:-:S05]  /*6df0*/  FADD.FTZ R4, R3, R4 ;  /* 0x0000000403047221 */ /* 0x008fca0000010000 */
[----:B------:R-:W3:Y:S02]  /*6e00*/  SHFL.BFLY PT, R5, R4, 0x2, 0x1f ;  /* 0x0c401f0004057f89 */ /* 0x000ee400000e0000 */
[----:B01-3--:R-:W-:-:S05]  /*6e10*/  FADD.FTZ R41, R4, R5 ;  /* 0x0000000504297221 */ /* 0x00bfca0000010000 */
[----:B------:R0:W1:Y:S02]  /*6e20*/  SHFL.BFLY PT, R9, R41, 0x1, 0x1f ;  /* 0x0c201f0029097f89 */ /* 0x00006400000e0000 */
.L_x_173:
[----:B-1----:R-:W-:-:S04]  /*6e30*/  FADD.FTZ R9, R9, R41 ;  /* 0x0000002909097221 */ /* 0x002fc80000010000 */
[----:B------:R-:W-:Y:S02]  /*6e40*/  FADD.FTZ R3, R9, 9.999999682655225389e-21 ;  /* 0x1e3ce50809037421 */ /* 0x000fe40000010000 */
.L_x_102:
[----:B------:R-:W-:Y:S05]  /*6e50*/  @P2 EXIT ;  /* 0x000000000000294d */ /* 0x000fea0003800000 */
[----:B------:R-:W3:Y:S01]  /*6e60*/  S2R R7, SR_CTAID.X ;  /* 0x0000000000077919 */ /* 0x000ee20000002500 */
[----:B------:R-:W-:Y:S01]  /*6e70*/  IMAD.MOV.U32 R4, RZ, RZ, c[0x0][0x1b0] ;  /* 0x00006c00ff047624 */ /* 0x000fe200078e00ff */
[----:B------:R-:W4:Y:S01]  /*6e80*/  F2F.F32.F64 R9, c[0x0][0x1b0] ;  /* 0x00006c0000097b10 */ /* 0x000f220000301000 */
[----:B------:R-:W-:Y:S02]  /*6e90*/  IMAD.MOV.U32 R5, RZ, RZ, c[0x0][0x1b4] ;  /* 0x00006d00ff057624 */ /* 0x000fe400078e00ff */
[----:B01----:R-:W-:-:S04]  /*6ea0*/  IMAD.MOV.U32 R41, RZ, RZ, RZ ;  /* 0x000000ffff297224 */ /* 0x003fc800078e00ff */
[----:B------:R-:W4:Y:S01]  /*6eb0*/  DSETP.GEU.AND P0, PT, |R4|, c[0x2][0x0], PT ;  /* 0x008000000400762a */ /* 0x000f220003f0e200 */
[----:B------:R-:W0:-:S13]  /*6ec0*/  @P1 MUFU.RCP R8, R3 ;  /* 0x0000000300081308 */ /* 0x000e1a0000001000 */
[----:B----4-:R-:W-:Y:S01]  /*6ed0*/  @!P0 FMUL R9, R9, 1.175494350822287508e-38 ;  /* 0x0080000009098820 */ /* 0x010fe20000400000 */
[----:B---3--:R-:W-:Y:S01]  /*6ee0*/  SHF.R.S32.HI R6, RZ, 0x1f, R7 ;  /* 0x0000001fff067819 */ /* 0x008fe20000011407 */
[----:B------:R-:W-:-:S04]  /*6ef0*/  IMAD.WIDE.U32 R4, R7, c[0x0][0x1a0], R40 ;  /* 0x0000680007047a25 */ /* 0x000fc800078e0028 */
[----:B------:R-:W-:Y:S02]  /*6f00*/  IMAD R6, R6, c[0x0][0x1a0], RZ ;  /* 0x0000680006067a24 */ /* 0x000fe400078e02ff */
[----:B0-----:R-:W-:Y:S02]  /*6f10*/  @P1 FMUL.FTZ R9, R9, R8 ;  /* 0x0000000809091220 */ /* 0x001fe40000410000 */
[----:B------:R-:W-:Y:S02]  /*6f20*/  IMAD R7, R7, c[0x0][0x1a4], R6 ;  /* 0x0000690007077a24 */ /* 0x000fe400078e0206 */
[----:B------:R-:W-:Y:S02]  /*6f30*/  IMAD.SHL.U32 R6, R4, 0x4, RZ ;  /* 0x0000000404067824 */ /* 0x000fe400078e00ff */
[----:B------:R-:W-:Y:S02]  /*6f40*/  IMAD.IADD R7, R5, 0x1, R7 ;  /* 0x0000000105077824 */ /* 0x000fe400078e0207 */
[----:B------:R-:W-:-:S03]  /*6f50*/  FMUL.FTZ R9, R9, R2 ;  /* 0x0000000209097220 */ /* 0x000fc60000410000 */
[----:B------:R-:W-:Y:S02]  /*6f60*/  SHF.L.U64.HI R7, R4, 0x2, R7 ;  /* 0x0000000204077819 */ /* 0x000fe40000010207 */
[C---:B------:R-:W-:Y:S02]  /*6f70*/  IADD3 R4, P0, R6.reuse, c[0x0][0x170], RZ ;  /* 0x00005c0006047a10 */ /* 0x040fe40007f1e0ff */
[----:B------:R-:W-:Y:S02]  /*6f80*/  IADD3 R6, P2, R6, c[0x0][0x168], RZ ;  /* 0x00005a0006067a10 */ /* 0x000fe40007f5e0ff */
[C---:B------:R-:W-:Y:S02]  /*6f90*/  IADD3.X R5, R7.reuse, c[0x0][0x174], RZ, P0, !PT ;  /* 0x00005d0007057a10 */ /* 0x040fe400007fe4ff */
[----:B------:R-:W-:-:S03]  /*6fa0*/  IADD3.X R7, R7, c[0x0][0x16c], RZ, P2, !PT ;  /* 0x00005b0007077a10 */ /* 0x000fc600017fe4ff */
[----:B------:R-:W-:Y:S04]  /*6fb0*/  STG.E [R4.64], R0 ;  /* 0x0000000004007986 */ /* 0x000fe8000c10190c */
[----:B------:R-:W-:Y:S01]  /*6fc0*/  STG.E [R6.64], R9 ;  /* 0x0000000906007986 */ /* 0x000fe2000c10190c */
[----:B------:R-:W-:Y:S05]  /*6fd0*/  EXIT ;  /* 0x000000000000794d */ /* 0x000fea0003800000 */
.L_x_21:
[----:B------:R-:W-:-:S13]  /*6fe0*/  ISETP.GE.AND P0, PT, R40, c[0x0][0x1a0], PT ;  /* 0x0000680028007a0c */ /* 0x000fda0003f06270 */
[----:B------:R-:W-:Y:S05]  /*6ff0*/  @P0 EXIT ;  /* 0x000000000000094d */ /* 0x000fea0003800000 */
[----:B------:R-:W0:Y:S01]  /*7000*/  I2F R3, c[0x0][0x1a0] ;  /* 0x0000680000037b06 */ /* 0x000e220000201400 */
[----:B------:R-:W-:Y:S01]  /*7010*/  LOP3.LUT R5, RZ, R40, RZ, 0x33, !PT ;  /* 0x00000028ff057212 */ /* 0x000fe200078e33ff */
[----:B------:R-:W-:Y:S03]  /*7020*/  BSSY B0, `(.L_x_105) ;  /* 0x0000022000007945 */ /* 0x000fe60003800000 */
[----:B------:R-:W-:-:S04]  /*7030*/  IADD3 R5, R5, c[0x0][0x1a0], RZ ;  /* 0x0000680005057a10 */ /* 0x000fc80007ffe0ff */
[C---:B------:R-:W-:Y:S02]  /*7040*/  LEA.HI R4, R5.reuse, 0x1, RZ, 0x1b ;  /* 0x0000000105047811 */ /* 0x040fe400078fd8ff */
[----:B------:R-:W-:Y:S02]  /*7050*/  ISETP.GE.U32.AND P1, PT, R5, 0x60, PT ;  /* 0x000000600500780c */ /* 0x000fe40003f26070 */
[----:B------:R-:W-:Y:S01]  /*7060*/  LOP3.LUT P0, R6, R4, 0x3, RZ, 0xc0, !PT ;  /* 0x0000000304067812 */ /* 0x000fe2000780c0ff */
[----:B0-----:R0:W1:-:S12]  /*7070*/  MUFU.RCP R9, R3 ;  /* 0x0000000300097308 */ /* 0x0010580000001000 */
[----:B------:R-:W-:Y:S05]  /*7080*/  @!P0 BRA `(.L_x_106) ;  /* 0x000001b000008947 */ /* 0x000fea0003800000 */
[----:B0-----:R-:W-:Y:S01]  /*7090*/  LOP3.LUT R4, R28, 0x1f, RZ, 0xc0, !PT ;  /* 0x0000001f1c047812 */ /* 0x001fe200078ec0ff */
[----:B------:R-:W-:Y:S02]  /*70a0*/  IMAD.MOV.U32 R5, RZ, RZ, RZ ;  /* 0x000000ffff057224 */ /* 0x000fe400078e00ff */
[----:B------:R-:W-:Y:S02]  /*70b0*/  IMAD R3, R2, c[0x0][0x1a0], RZ ;  /* 0x0000680002037a24 */ /* 0x000fe400078e02ff */
[----:B------:R-:W-:-:S04]  /*70c0*/  IMAD.WIDE.U32 R4, R0, c[0x0][0x1a0], R4 ;  /* 0x0000680000047a25 */ /* 0x000fc800078e0004 */
[----:B------:R-:W-:Y:S02]  /*70d0*/  IMAD R3, R0, c[0x0][0x1a4], R3 ;  /* 0x0000690000037a24 */ /* 0x000fe400078e0203 */
[----:B------:R-:W-:Y:S02]  /*70e0*/  IMAD.SHL.U32 R8, R4, 0x4, RZ ;  /* 0x0000000404087824 */ /* 0x000fe400078e00ff */
[----:B------:R-:W-:-:S03]  /*70f0*/  IMAD.IADD R3, R3, 0x1, R5 ;  /* 0x0000000103037824 */ /* 0x000fc600078e0205 */
[C---:B------:R-:W-:Y:S02]  /*7100*/  IADD3 R10, P0, R8.reuse, c[0x0][0x168], RZ ;  /* 0x00005a00080a7a10 */ /* 0x040fe40007f1e0ff */
[----:B------:R-:W-:Y:S02]  /*7110*/  IADD3 R8, P2, R8, c[0x0][0x170], RZ ;  /* 0x00005c0008087a10 */ /* 0x000fe40007f5e0ff */
[----:B------:R-:W-:Y:S01]  /*7120*/  SHF.L.U64.HI R4, R4, 0x2, R3 ;  /* 0x0000000204047819 */ /* 0x000fe20000010203 */
[----:B------:R-:W-:-:S03]  /*7130*/  IMAD.MOV.U32 R3, RZ, RZ, R6 ;  /* 0x000000ffff037224 */ /* 0x000fc600078e0006 */
[C---:B------:R-:W-:Y:S02]  /*7140*/  IADD3.X R13, R4.reuse, c[0x0][0x16c], RZ, P0, !PT ;  /* 0x00005b00040d7a10 */ /* 0x040fe400007fe4ff */
[----:B------:R-:W-:-:S03]  /*7150*/  IADD3.X R11, R4, c[0x0][0x174], RZ, P2, !PT ;  /* 0x00005d00040b7a10 */ /* 0x000fc600017fe4ff */
.L_x_107:
[----:B------:R-:W-:Y:S01]  /*7160*/  IMAD.MOV.U32 R4, RZ, RZ, R8 ;  /* 0x000000ffff047224 */ /* 0x000fe200078e0008 */
[----:B------:R-:W-:Y:S01]  /*7170*/  IADD3 R3, R3, -0x1, RZ ;  /* 0xffffffff03037810 */ /* 0x000fe20007ffe0ff */
[----:B------:R-:W-:Y:S01]  /*7180*/  IMAD.MOV.U32 R5, RZ, RZ, R11 ;  /* 0x000000ffff057224 */ /* 0x000fe200078e000b */
[----:B------:R-:W-:Y:S01]  /*7190*/  IADD3 R8, P3, R8, 0x80, RZ ;  /* 0x0000008008087810 */ /* 0x000fe20007f7e0ff */
[----:B-1----:R-:W-:Y:S01]  /*71a0*/  IMAD.MOV.U32 R6, RZ, RZ, R10 ;  /* 0x000000ffff067224 */ /* 0x002fe200078e000a */
[----:B------:R-:W-:Y:S01]  /*71b0*/  ISETP.NE.AND P0, PT, R3, RZ, PT ;  /* 0x000000ff0300720c */ /* 0x000fe20003f05270 */
[----:B------:R-:W-:Y:S01]  /*71c0*/  IMAD.MOV.U32 R7, RZ, RZ, R13 ;  /* 0x000000ffff077224 */ /* 0x000fe200078e000d */
[----:B------:R0:W-:Y:S01]  /*71d0*/  STG.E [R4.64], R40 ;  /* 0x0000002804007986 */ /* 0x0001e2000c10190c */
[----:B------:R-:W-:Y:S01]  /*71e0*/  IADD3 R10, P2, R10, 0x80, RZ ;  /* 0x000000800a0a7810 */ /* 0x000fe20007f5e0ff */
[----:B------:R-:W-:-:S02]  /*71f0*/  IMAD.X R11, RZ, RZ, R11, P3 ;  /* 0x000000ffff0b7224 */ /* 0x000fc400018e060b */
[----:B-1----:R1:W-:Y:S02]  /*7200*/  STG.E [R6.64], R9 ;  /* 0x0000000906007986 */ /* 0x0023e4000c10190c */
[----:B------:R-:W-:Y:S01]  /*7210*/  IMAD.X R13, RZ, RZ, R13, P2 ;  /* 0x000000ffff0d7224 */ /* 0x000fe200010e060d */
[----:B0-----:R-:W-:-:S04]  /*7220*/  IADD3 R40, R40, 0x20, RZ ;  /* 0x0000002028287810 */ /* 0x001fc80007ffe0ff */
[----:B------:R-:W-:Y:S05]  /*7230*/  @P0 BRA `(.L_x_107) ;  /* 0xffffff2000000947 */ /* 0x000fea000383ffff */
.L_x_106:
[----:B0-----:R-:W-:Y:S05]  /*7240*/  BSYNC B0 ;  /* 0x0000000000007941 */ /* 0x001fea0003800000 */
.L_x_105:
[----:B------:R-:W-:Y:S05]  /*7250*/  @!P1 EXIT ;  /* 0x000000000000994d */ /* 0x000fea0003800000 */
[----:B------:R-:W-:Y:S02]  /*7260*/  IMAD.MOV.U32 R41, RZ, RZ, RZ ;  /* 0x000000ffff297224 */ /* 0x000fe400078e00ff */
[----:B------:R-:W-:Y:S02]  /*7270*/  IMAD R5, R2, c[0x0][0x1a0], RZ ;  /* 0x0000680002057a24 */ /* 0x000fe400078e02ff */
[----:B------:R-:W-:-:S04]  /*7280*/  IMAD.WIDE.U32 R2, R0, c[0x0][0x1a0], R40 ;  /* 0x0000680000027a25 */ /* 0x000fc800078e0028 */
[----:B------:R-:W-:Y:S01]  /*7290*/  IMAD R5, R0, c[0x0][0x1a4], R5 ;  /* 0x0000690000057a24 */ /* 0x000fe200078e0205 */
[----:B------:R-:W-:-:S03]  /*72a0*/  LEA R0, P0, R2, 0x100, 0x2 ;  /* 0x0000010002007811 */ /* 0x000fc600078010ff */
[----:B------:R-:W-:Y:S01]  /*72b0*/  IMAD.IADD R5, R3, 0x1, R5 ;  /* 0x0000000103057824 */ /* 0x000fe200078e0205 */
[C---:B-1----:R-:W-:Y:S02]  /*72c0*/  IADD3 R6, P1, R0.reuse, c[0x0][0x170], RZ ;  /* 0x00005c0000067a10 */ /* 0x042fe40007f3e0ff */
[----:B------:R-:W-:Y:S02]  /*72d0*/  IADD3 R0, P2, R0, c[0x0][0x168], RZ ;  /* 0x00005a0000007a10 */ /* 0x000fe40007f5e0ff */
[----:B------:R-:W-:-:S04]  /*72e0*/  LEA.HI.X R2, R2, RZ, R5, 0x2, P0 ;  /* 0x000000ff02027211 */ /* 0x000fc800000f1405 */
[C---:B------:R-:W-:Y:S02]  /*72f0*/  IADD3.X R15, R2.reuse, c[0x0][0x174], RZ, P1, !PT ;  /* 0x00005d00020f7a10 */ /* 0x040fe40000ffe4ff */
[----:B------:R-:W-:Y:S02]  /*7300*/  IADD3.X R13, R2, c[0x0][0x16c], RZ, P2, !PT ;  /* 0x00005b00020d7a10 */ /* 0x000fe400017fe4ff */
.L_x_108:
[----:B--2---:R-:W-:Y:S01]  /*7310*/  IMAD.MOV.U32 R2, RZ, RZ, R6 ;  /* 0x000000ffff027224 */ /* 0x004fe200078e0006 */
[C---:B------:R-:W-:Y:S01]  /*7320*/  IADD3 R7, R40.reuse, 0x40, RZ ;  /* 0x0000004028077810 */ /* 0x040fe20007ffe0ff */
[----:B------:R-:W-:Y:S01]  /*7330*/  IMAD.MOV.U32 R3, RZ, RZ, R15 ;  /* 0x000000ffff037224 */ /* 0x000fe200078e000f */
[----:B------:R-:W-:Y:S01]  /*7340*/  IADD3 R11, R40, 0x60, RZ ;  /* 0x00000060280b7810 */ /* 0x000fe20007ffe0ff */
[----:B------:R-:W-:Y:S01]  /*7350*/  IMAD.MOV.U32 R4, RZ, RZ, R0 ;  /* 0x000000ffff047224 */ /* 0x000fe200078e0000 */
[----:B------:R-:W-:Y:S01]  /*7360*/  IADD3 R6, P1, R2, 0x200, RZ ;  /* 0x0000020002067810 */ /* 0x000fe20007f3e0ff */
[----:B------:R-:W-:Y:S01]  /*7370*/  IMAD.MOV.U32 R5, RZ, RZ, R13 ;  /* 0x000000ffff057224 */ /* 0x000fe200078e000d */
[----:B------:R-:W-:Y:S01]  /*7380*/  IADD3 R13, R40, 0x20, RZ ;  /* 0x00000020280d7810 */ /* 0x000fe20007ffe0ff */
[----:B------:R0:W-:Y:S01]  /*7390*/  STG.E [R2.64+-0x100], R40 ;  /* 0xffff002802007986 */ /* 0x0001e2000c10190c */
[----:B------:R-:W-:Y:S01]  /*73a0*/  IADD3 R0, P2, R4, 0x200, RZ ;  /* 0x0000020004007810 */ /* 0x000fe20007f5e0ff */
[----:B------:R-:W-:-:S02]  /*73b0*/  IMAD.X R15, RZ, RZ, R3, P1 ;  /* 0x000000ffff0f7224 */ /* 0x000fc400008e0603 */
[----:B------:R-:W-:Y:S04]  /*73c0*/  STG.E [R4.64+-0x100], R9 ;  /* 0xffff000904007986 */ /* 0x000fe8000c10190c */
[----:B------:R1:W-:Y:S04]  /*73d0*/  STG.E [R2.64+-0x80], R13 ;  /* 0xffff800d02007986 */ /* 0x0003e8000c10190c */
[----:B------:R2:W-:Y:S01]  /*73e0*/  STG.E [R4.64+-0x80], R9 ;  /* 0xffff800904007986 */ /* 0x0005e2000c10190c */
[----:B0-----:R-:W-:-:S03]  /*73f0*/  IADD3 R40, R40, 0x80, RZ ;  /* 0x0000008028287810 */ /* 0x001fc60007ffe0ff */
[----:B------:R2:W-:Y:S01]  /*7400*/  STG.E [R2.64], R7 ;  /* 0x0000000702007986 */ /* 0x0005e2000c10190c */
[----:B------:R-:W-:-:S03]  /*7410*/  ISETP.GE.AND P0, PT, R40, c[0x0][0x1a0], PT ;  /* 0x0000680028007a0c */ /* 0x000fc60003f06270 */
[----:B------:R2:W-:Y:S01]  /*7420*/  STG.E [R4.64], R9 ;  /* 0x0000000904007986 */ /* 0x0005e2000c10190c */
[----:B-1----:R-:W-:-:S03]  /*7430*/  IMAD.X R13, RZ, RZ, R5, P2 ;  /* 0x000000ffff0d7224 */ /* 0x002fc600010e0605 */
[----:B------:R2:W-:Y:S04]  /*7440*/  STG.E [R2.64+0x80], R11 ;  /* 0x0000800b02007986 */ /* 0x0005e8000c10190c */
[----:B------:R2:W-:Y:S02]  /*7450*/  STG.E [R4.64+0x80], R9 ;  /* 0x0000800904007986 */ /* 0x0005e4000c10190c */
[----:B------:R-:W-:Y:S05]  /*7460*/  @!P0 BRA `(.L_x_108) ;  /* 0xfffffea000008947 */ /* 0x000fea000383ffff */
[----:B------:R-:W-:Y:S05]  /*7470*/  EXIT ;  /* 0x000000000000794d */ /* 0x000fea0003800000 */
.L_x_23:
[----:B------:R-:W-:Y:S01]  /*7480*/  IMAD.MOV.U32 R41, RZ, RZ, R34 ;  /* 0x000000ffff297224 */ /* 0x000fe200078e0022 */
[----:B------:R-:W-:Y:S01]  /*7490*/  MOV R8, 0x74e0 ;  /* 0x000074e000087802 */ /* 0x000fe20000000f00 */
[----:B------:R-:W-:Y:S02]  /*74a0*/  IMAD.MOV.U32 R42, RZ, RZ, R27 ;  /* 0x000000ffff2a7224 */ /* 0x000fe400078e001b */
[----:B------:R-:W-:-:S02]  /*74b0*/  IMAD.MOV.U32 R43, RZ, RZ, 0x1f ;  /* 0x0000001fff2b7424 */ /* 0x000fc400078e00ff */
[----:B------:R-:W-:Y:S02]  /*74c0*/  IMAD.MOV.U32 R44, RZ, RZ, -0x1 ;  /* 0xffffffffff2c7424 */ /* 0x000fe400078e00ff */
[----:B------:R-:W-:Y:S05]  /*74d0*/  CALL.REL.NOINC `($__internal_3_$__cuda_sm70_shflsync_idx_p) ;  /* 0x0000237000007944 */ /* 0x000fea0003c00000 */
[----:B-1----:R-:W-:Y:S01]  /*74e0*/  IMAD.MOV.U32 R21, RZ, RZ, R41 ;  /* 0x000000ffff157224 */ /* 0x002fe200078e0029 */
[----:B0-----:R-:W-:Y:S05]  /*74f0*/  BRA `(.L_x_109) ;  /* 0xffffcbd000007947 */ /* 0x001fea000383ffff */
.L_x_28:
[----:B------:R-:W-:Y:S02]  /*7500*/  SEL R9, RZ, 0x1, P0 ;  /* 0x00000001ff097807 */ /* 0x000fe40000000000 */
[----:B------:R-:W-:Y:S02]  /*7510*/  MOV R8, 0x7530 ;  /* 0x0000753000087802 */ /* 0x000fe40000000f00 */
[----:B0-----:R-:W-:Y:S05]  /*7520*/  CALL.REL.NOINC `($__internal_4_$__cuda_sm70_votesync_ballot) ;  /* 0x0000236000007944 */ /* 0x001fea0003c00000 */
[----:B------:R-:W-:Y:S01]  /*7530*/  IMAD.MOV.U32 R9, RZ, RZ, R11 ;  /* 0x000000ffff097224 */ /* 0x000fe200078e000b */
[----:B------:R-:W-:Y:S05]  /*7540*/  BRA `(.L_x_110) ;  /* 0xffffce1000007947 */ /* 0x000fea000383ffff */
.L_x_34:
[----:B--2---:R-:W-:Y:S01]  /*7550*/  IMAD.MOV.U32 R9, RZ, RZ, 0x1 ;  /* 0x00000001ff097424 */ /* 0x004fe200078e00ff */
[----:B------:R-:W-:Y:S01]  /*7560*/  MOV R42, 0x75a0 ;  /* 0x000075a0002a7802 */ /* 0x000fe20000000f00 */
[----:B------:R-:W-:Y:S02]  /*7570*/  IMAD.MOV.U32 R8, RZ, RZ, 0x1f ;  /* 0x0000001fff087424 */ /* 0x000fe400078e00ff */
[----:B------:R-:W-:Y:S02]  /*7580*/  IMAD.MOV.U32 R7, RZ, RZ, -0x1 ;  /* 0xffffffffff077424 */ /* 0x000fe400078e00ff */
[----:B0--3--:R-:W-:Y:S05]  /*7590*/  CALL.REL.NOINC `($__internal_0_$__cuda_sm70_shflsync_bfly) ;  /* 0x000021b000007944 */ /* 0x009fea0003c00000 */
[----:B------:R-:W-:Y:S01]  /*75a0*/  PRMT R42, R14, 0x7632, R42 ;  /* 0x000076320e2a7816 */ /* 0x000fe2000000002a */
[----:B------:R-:W-:Y:S01]  /*75b0*/  IMAD.MOV.U32 R9, RZ, RZ, 0x1 ;  /* 0x00000001ff097424 */ /* 0x000fe200078e00ff */
[----:B------:R-:W-:Y:S01]  /*75c0*/  MOV R8, 0x7600 ;  /* 0x0000760000087802 */ /* 0x000fe20000000f00 */
[----:B------:R-:W-:-:S02]  /*75d0*/  IMAD.MOV.U32 R10, RZ, RZ, 0x1f ;  /* 0x0000001fff0a7424 */ /* 0x000fc400078e00ff */
[----:B------:R-:W-:Y:S02]  /*75e0*/  IMAD.MOV.U32 R7, RZ, RZ, -0x1 ;  /* 0xffffffffff077424 */ /* 0x000fe400078e00ff */
[----:B------:R-:W-:Y:S05]  /*75f0*/  CALL.REL.NOINC `($__internal_1_$__cuda_sm70_shflsync_bfly_p) ;  /* 0x000021b000007944 */ /* 0x000fea0003c00000 */
[----:B01----:R-:W-:Y:S05]  /*7600*/  BRA `(.L_x_111) ;  /* 0xffffcf2000007947 */ /* 0x003fea000383ffff */
.L_x_35:
[----:B------:R-:W-:Y:S01]  /*7610*/  IMAD.MOV.U32 R9, RZ, RZ, 0x2 ;  /* 0x00000002ff097424 */ /* 0x000fe200078e00ff */
[----:B------:R-:W-:Y:S01]  /*7620*/  MOV R42, 0x7660 ;  /* 0x00007660002a7802 */ /* 0x000fe20000000f00 */
[----:B------:R-:W-:Y:S02]  /*7630*/  IMAD.MOV.U32 R8, RZ, RZ, 0x1f ;  /* 0x0000001fff087424 */ /* 0x000fe400078e00ff */
[----:B------:R-:W-:Y:S02]  /*7640*/  IMAD.MOV.U32 R7, RZ, RZ, -0x1 ;  /* 0xffffffffff077424 */ /* 0x000fe400078e00ff */
[----:B0-----:R-:W-:Y:S05]  /*7650*/  CALL.REL.NOINC `($__internal_0_$__cuda_sm70_shflsync_bfly) ;  /* 0x000020f000007944 */ /* 0x001fea0003c00000 */
[----:B------:R-:W-:Y:S01]  /*7660*/  PRMT R42, R14, 0x7632, R42 ;  /* 0x000076320e2a7816 */ /* 0x000fe2000000002a */
[----:B------:R-:W-:Y:S01]  /*7670*/  IMAD.MOV.U32 R9, RZ, RZ, 0x2 ;  /* 0x00000002ff097424 */ /* 0x000fe200078e00ff */
[----:B------:R-:W-:Y:S01]  /*7680*/  MOV R8, 0x76c0 ;  /* 0x000076c000087802 */ /* 0x000fe20000000f00 */
[----:B------:R-:W-:Y:S02]  /*7690*/  IMAD.MOV.U32 R10, RZ, RZ, 0x1f ;  /* 0x0000001fff0a7424 */ /* 0x000fe400078e00ff */
[----:B------:R-:W-:Y:S02]  /*76a0*/  IMAD.MOV.U32 R7, RZ, RZ, -0x1 ;  /* 0xffffffffff077424 */ /* 0x000fe400078e00ff */
[----:B------:R-:W-:Y:S05]  /*76b0*/  CALL.REL.NOINC `($__internal_1_$__cuda_sm70_shflsync_bfly_p) ;  /* 0x000020f000007944 */ /* 0x000fea0003c00000 */
[----:B01----:R-:W-:Y:S05]  /*76c0*/  BRA `(.L_x_112) ;  /* 0xffffcf5000007947 */ /* 0x003fea000383ffff */
.L_x_36:
[----:B------:R-:W-:Y:S01]  /*76d0*/  IMAD.MOV.U32 R9, RZ, RZ, 0x1 ;  /* 0x00000001ff097424 */ /* 0x000fe200078e00ff */
[----:B------:R-:W-:Y:S01]  /*76e0*/  MOV R42, 0x7720 ;  /* 0x00007720002a7802 */ /* 0x000fe20000000f00 */
[----:B------:R-:W-:-:S02]  /*76f0*/  IMAD.MOV.U32 R8, RZ, RZ, 0x1f ;  /* 0x0000001fff087424 */ /* 0x000fc400078e00ff */
[----:B------:R-:W-:Y:S02]  /*7700*/  IMAD.MOV.U32 R7, RZ, RZ, -0x1 ;  /* 0xffffffffff077424 */ /* 0x000fe400078e00ff */
[----:B0-----:R-:W-:Y:S05]  /*7710*/  CALL.REL.NOINC `($__internal_0_$__cuda_sm70_shflsync_bfly) ;  /* 0x0000203000007944 */ /* 0x001fea0003c00000 */
[----:B------:R-:W-:Y:S01]  /*7720*/  PRMT R42, R14, 0x7632, R42 ;  /* 0x000076320e2a7816 */ /* 0x000fe2000000002a */
[----:B------:R-:W-:Y:S05]  /*7730*/  BRA `(.L_x_113) ;  /* 0xffffcfa000007947 */ /* 0x000fea000383ffff */
.L_x_37:
[----:B------:R-:W-:Y:S01]  /*7740*/  IMAD.MOV.U32 R9, RZ, RZ, 0x1 ;  /* 0x00000001ff097424 */ /* 0x000fe200078e00ff */
[----:B------:R-:W-:Y:S01]  /*7750*/  MOV R8, 0x7790 ;  /* 0x0000779000087802 */ /* 0x000fe20000000f00 */
[----:B-1----:R-:W-:Y:S02]  /*7760*/  IMAD.MOV.U32 R10, RZ, RZ, 0x1f ;  /* 0x0000001fff0a7424 */ /* 0x002fe400078e00ff */
[----:B------:R-:W-:Y:S02]  /*7770*/  IMAD.MOV.U32 R7, RZ, RZ, -0x1 ;  /* 0xffffffffff077424 */ /* 0x000fe400078e00ff */
[----:B0-2---:R-:W-:Y:S05]  /*7780*/  CALL.REL.NOINC `($__internal_1_$__cuda_sm70_shflsync_bfly_p) ;  /* 0x0000202000007944 */ /* 0x005fea0003c00000 */
[----:B01----:R-:W-:Y:S05]  /*7790*/  BRA `(.L_x_114) ;  /* 0xffffcf6000007947 */ /* 0x003fea000383ffff */
.L_x_38:
        /* <DEDUP_REMOVED lines=8> */
[----:B------:R-:W-:-:S02]  /*7820*/  IMAD.MOV.U32 R10, RZ, RZ, 0x1f ;  /* 0x0000001fff0a7424 */ /* 0x000fc400078e00ff */
[----:B------:R-:W-:Y:S02]  /*7830*/  IMAD.MOV.U32 R7, RZ, RZ, -0x1 ;  /* 0xffffffffff077424 */ /* 0x000fe400078e00ff */
[----:B------:R-:W-:Y:S05]  /*7840*/  CALL.REL.NOINC `($__internal_1_$__cuda_sm70_shflsync_bfly_p) ;  /* 0x00001f6000007944 */ /* 0x000fea0003c00000 */
[----:B01----:R-:W-:Y:S05]  /*7850*/  BRA `(.L_x_115) ;  /* 0xffffcf9000007947 */ /* 0x003fea000383ffff */
.L_x_39:
[----:B------:R-:W-:Y:S01]  /*7860*/  IMAD.MOV.U32 R9, RZ, RZ, 0x2 ;  /* 0x00000002ff097424 */ /* 0x000fe200078e00ff */
[----:B------:R-:W-:Y:S01]  /*7870*/  MOV R42, 0x78b0 ;  /* 0x000078b0002a7802 */ /* 0x000fe20000000f00 */
[----:B------:R-:W-:Y:S02]  /*7880*/  IMAD.MOV.U32 R8, RZ, RZ, 0x1f ;  /* 0x0000001fff087424 */ /* 0x000fe400078e00ff */
[----:B------:R-:W-:Y:S02]  /*7890*/  IMAD.MOV.U32 R7, RZ, RZ, -0x1 ;  /* 0xffffffffff077424 */ /* 0x000fe400078e00ff */
[----:B0-----:R-:W-:Y:S05]  /*78a0*/  CALL.REL.NOINC `($__internal_0_$__cuda_sm70_shflsync_bfly) ;  /* 0x00001ea000007944 */ /* 0x001fea0003c00000 */
[----:B------:R-:W-:Y:S01]  /*78b0*/  PRMT R42, R14, 0x7632, R42 ;  /* 0x000076320e2a7816 */ /* 0x000fe2000000002a */
[----:B------:R-:W-:Y:S05]  /*78c0*/  BRA `(.L_x_116) ;  /* 0xffffcfe000007947 */ /* 0x000fea000383ffff */
.L_x_40:
[----:B------:R-:W-:Y:S01]  /*78d0*/  IMAD.MOV.U32 R9, RZ, RZ, 0x2 ;  /* 0x00000002ff097424 */ /* 0x000fe200078e00ff */
[----:B------:R-:W-:Y:S01]  /*78e0*/  MOV R8, 0x7920 ;  /* 0x0000792000087802 */ /* 0x000fe20000000f00 */
[----:B-1----:R-:W-:Y:S02]  /*78f0*/  IMAD.MOV.U32 R10, RZ, RZ, 0x1f ;  /* 0x0000001fff0a7424 */ /* 0x002fe400078e00ff */
[----:B------:R-:W-:Y:S02]  /*7900*/  IMAD.MOV.U32 R7, RZ, RZ, -0x1 ;  /* 0xffffffffff077424 */ /* 0x000fe400078e00ff */
[----:B0-2---:R-:W-:Y:S05]  /*7910*/  CALL.REL.NOINC `($__internal_1_$__cuda_sm70_shflsync_bfly_p) ;  /* 0x00001e9000007944 */ /* 0x005fea0003c00000 */
[----:B01----:R-:W-:Y:S05]  /*7920*/  BRA `(.L_x_117) ;  /* 0xffffcfa000007947 */ /* 0x003fea000383ffff */
.L_x_41:
[----:B------:R-:W-:Y:S01]  /*7930*/  IMAD.MOV.U32 R9, RZ, RZ, 0x1 ;  /* 0x00000001ff097424 */ /* 0x000fe200078e00ff */
[----:B------:R-:W-:Y:S01]  /*7940*/  MOV R42, 0x7980 ;  /* 0x00007980002a7802 */ /* 0x000fe20000000f00 */
[----:B------:R-:W-:-:S02]  /*7950*/  IMAD.MOV.U32 R8, RZ, RZ, 0x1f ;  /* 0x0000001fff087424 */ /* 0x000fc400078e00ff */
        /* <DEDUP_REMOVED lines=9> */
.L_x_42:
[----:B------:R-:W-:Y:S01]  /*79f0*/  IMAD.MOV.U32 R9, RZ, RZ, 0x8 ;  /* 0x00000008ff097424 */ /* 0x000fe200078e00ff */
[----:B------:R-:W-:Y:S01]  /*7a00*/  MOV R42, 0x7a40 ;  /* 0x00007a40002a7802 */ /* 0x000fe20000000f00 */
[----:B------:R-:W-:Y:S02]  /*7a10*/  IMAD.MOV.U32 R8, RZ, RZ, 0x1f ;  /* 0x0000001fff087424 */ /* 0x000fe400078e00ff */
[----:B------:R-:W-:Y:S02]  /*7a20*/  IMAD.MOV.U32 R7, RZ, RZ, -0x1 ;  /* 0xffffffffff077424 */ /* 0x000fe400078e00ff */
[----:B0-----:R-:W-:Y:S05]  /*7a30*/  CALL.REL.NOINC `($__internal_0_$__cuda_sm70_shflsync_bfly) ;  /* 0x00001d1000007944 */ /* 0x001fea0003c00000 */
[----:B------:R-:W-:Y:S01]  /*7a40*/  PRMT R42, R14, 0x7632, R42 ;  /* 0x000076320e2a7816 */ /* 0x000fe2000000002a */
[----:B------:R-:W-:Y:S05]  /*7a50*/  BRA `(.L_x_119) ;  /* 0xffffd02000007947 */ /* 0x000fea000383ffff */
.L_x_43:
[----:B------:R-:W-:Y:S01]  /*7a60*/  IMAD.MOV.U32 R9, RZ, RZ, 0x8 ;  /* 0x00000008ff097424 */ /* 0x000fe200078e00ff */
[----:B------:R-:W-:Y:S01]  /*7a70*/  MOV R8, 0x7ab0 ;  /* 0x00007ab000087802 */ /* 0x000fe20000000f00 */
[----:B-1----:R-:W-:-:S02]  /*7a80*/  IMAD.MOV.U32 R10, RZ, RZ, 0x1f ;  /* 0x0000001fff0a7424 */ /* 0x002fc400078e00ff */
[----:B------:R-:W-:Y:S02]  /*7a90*/  IMAD.MOV.U32 R7, RZ, RZ, -0x1 ;  /* 0xffffffffff077424 */ /* 0x000fe400078e00ff */
[----:B0-2---:R-:W-:Y:S05]  /*7aa0*/  CALL.REL.NOINC `($__internal_1_$__cuda_sm70_shflsync_bfly_p) ;  /* 0x00001d0000007944 */ /* 0x005fea0003c00000 */
[----:B01----:R-:W-:Y:S05]  /*7ab0*/  BRA `(.L_x_120) ;  /* 0xffffcfe000007947 */ /* 0x003fea000383ffff */
.L_x_44:
        /* <DEDUP_REMOVED lines=12> */
.L_x_45:
[----:B------:R-:W-:Y:S01]  /*7b80*/  IMAD.MOV.U32 R9, RZ, RZ, 0x2 ;  /* 0x00000002ff097424 */ /* 0x000fe200078e00ff */
[----:B------:R-:W-:Y:S01]  /*7b90*/  MOV R42, 0x7bd0 ;  /* 0x00007bd0002a7802 */ /* 0x000fe20000000f00 */
[----:B------:R-:W-:-:S02]  /*7ba0*/  IMAD.MOV.U32 R8, RZ, RZ, 0x1f ;  /* 0x0000001fff087424 */ /* 0x000fc400078e00ff */
[----:B------:R-:W-:Y:S02]  /*7bb0*/  IMAD.MOV.U32 R7, RZ, RZ, -0x1 ;  /* 0xffffffffff077424 */ /* 0x000fe400078e00ff */
[----:B0-----:R-:W-:Y:S05]  /*7bc0*/  CALL.REL.NOINC `($__internal_0_$__cuda_sm70_shflsync_bfly) ;  /* 0x00001b8000007944 */ /* 0x001fea0003c00000 */
[----:B------:R-:W-:Y:S01]  /*7bd0*/  PRMT R42, R14, 0x7632, R42 ;  /* 0x000076320e2a7816 */ /* 0x000fe2000000002a */
[----:B------:R-:W-:Y:S05]  /*7be0*/  BRA `(.L_x_122) ;  /* 0xffffd04000007947 */ /* 0x000fea000383ffff */
.L_x_46:
[----:B------:R-:W-:Y:S01]  /*7bf0*/  IMAD.MOV.U32 R9, RZ, RZ, 0x2 ;  /* 0x00000002ff097424 */ /* 0x000fe200078e00ff */
[----:B------:R-:W-:Y:S01]  /*7c00*/  MOV R8, 0x7c40 ;  /* 0x00007c4000087802 */ /* 0x000fe20000000f00 */
[----:B-1----:R-:W-:Y:S02]  /*7c10*/  IMAD.MOV.U32 R10, RZ, RZ, 0x1f ;  /* 0x0000001fff0a7424 */ /* 0x002fe400078e00ff */
[----:B------:R-:W-:Y:S02]  /*7c20*/  IMAD.MOV.U32 R7, RZ, RZ, -0x1 ;  /* 0xffffffffff077424 */ /* 0x000fe400078e00ff */
[----:B0-2---:R-:W-:Y:S05]  /*7c30*/  CALL.REL.NOINC `($__internal_1_$__cuda_sm70_shflsync_bfly_p) ;  /* 0x00001b7000007944 */ /* 0x005fea0003c00000 */
[----:B01----:R-:W-:Y:S05]  /*7c40*/  BRA `(.L_x_123) ;  /* 0xffffd00000007947 */ /* 0x003fea000383ffff */
.L_x_47:
        /* <DEDUP_REMOVED lines=12> */
.L_x_48:
[----:B------:R-:W-:Y:S01]  /*7d10*/  IMAD.MOV.U32 R9, RZ, RZ, 0x10 ;  /* 0x00000010ff097424 */ /* 0x000fe200078e00ff */
[----:B------:R-:W-:Y:S01]  /*7d20*/  MOV R42, 0x7d60 ;  /* 0x00007d60002a7802 */ /* 0x000fe20000000f00 */
[----:B------:R-:W-:Y:S02]  /*7d30*/  IMAD.MOV.U32 R8, RZ, RZ, 0x1f ;  /* 0x0000001fff087424 */ /* 0x000fe400078e00ff */
[----:B------:R-:W-:Y:S02]  /*7d40*/  IMAD.MOV.U32 R7, RZ, RZ, -0x1 ;  /* 0xffffffffff077424 */ /* 0x000fe400078e00ff */
[----:B0-----:R-:W-:Y:S05]  /*7d50*/  CALL.REL.NOINC `($__internal_0_$__cuda_sm70_shflsync_bfly) ;  /* 0x000019f000007944 */ /* 0x001fea0003c00000 */
[----:B------:R-:W-:Y:S01]  /*7d60*/  PRMT R42, R14, 0x7632, R42 ;  /* 0x000076320e2a7816 */ /* 0x000fe2000000002a */
[----:B------:R-:W-:Y:S05]  /*7d70*/  BRA `(.L_x_125) ;  /* 0xffffd06000007947 */ /* 0x000fea000383ffff */
.L_x_49:
[----:B------:R-:W-:Y:S01]  /*7d80*/  IMAD.MOV.U32 R9, RZ, RZ, 0x10 ;  /* 0x00000010ff097424 */ /* 0x000fe200078e00ff */
[----:B------:R-:W-:Y:S01]  /*7d90*/  MOV R8, 0x7dd0 ;  /* 0x00007dd000087802 */ /* 0x000fe20000000f00 */
[----:B-1----:R-:W-:Y:S02]  /*7da0*/  IMAD.MOV.U32 R10, RZ, RZ, 0x1f ;  /* 0x0000001fff0a7424 */ /* 0x002fe400078e00ff */
[----:B------:R-:W-:Y:S02]  /*7db0*/  IMAD.MOV.U32 R7, RZ, RZ, -0x1 ;  /* 0xffffffffff077424 */ /* 0x000fe400078e00ff */
[----:B0-2---:R-:W-:Y:S05]  /*7dc0*/  CALL.REL.NOINC `($__internal_1_$__cuda_sm70_shflsync_bfly_p) ;  /* 0x000019e000007944 */ /* 0x005fea0003c00000 */
[----:B01----:R-:W-:Y:S05]  /*7dd0*/  BRA `(.L_x_126) ;  /* 0xffffd02000007947 */ /* 0x003fea000383ffff */
.L_x_50:
        /* <DEDUP_REMOVED lines=12> */
.L_x_51:
[----:B------:R-:W-:Y:S01]  /*7ea0*/  IMAD.MOV.U32 R9, RZ, RZ, 0x4 ;  /* 0x00000004ff097424 */ /* 0x000fe200078e00ff */
[----:B------:R-:W-:Y:S01]  /*7eb0*/  MOV R42, 0x7ef0 ;  /* 0x00007ef0002a7802 */ /* 0x000fe20000000f00 */
[----:B------:R-:W-:Y:S02]  /*7ec0*/  IMAD.MOV.U32 R8, RZ, RZ, 0x1f ;  /* 0x0000001fff087424 */ /* 0x000fe400078e00ff */
[----:B------:R-:W-:Y:S02]  /*7ed0*/  IMAD.MOV.U32 R7, RZ, RZ, -0x1 ;  /* 0xffffffffff077424 */ /* 0x000fe400078e00ff */
[----:B0-----:R-:W-:Y:S05]  /*7ee0*/  CALL.REL.NOINC `($__internal_0_$__cuda_sm70_shflsync_bfly) ;  /* 0x0000186000007944 */ /* 0x001fea0003c00000 */
[----:B------:R-:W-:Y:S01]  /*7ef0*/  PRMT R42, R14, 0x7632, R42 ;  /* 0x000076320e2a7816 */ /* 0x000fe2000000002a */
[----:B------:R-:W-:Y:S05]  /*7f00*/  BRA `(.L_x_128) ;  /* 0xffffd08000007947 */ /* 0x000fea000383ffff */
.L_x_52:
[----:B------:R-:W-:Y:S01]  /*7f10*/  IMAD.MOV.U32 R9, RZ, RZ, 0x4 ;  /* 0x00000004ff097424 */ /* 0x000fe200078e00ff */
[----:B------:R-:W-:Y:S01]  /*7f20*/  MOV R8, 0x7f60 ;  /* 0x00007f6000087802 */ /* 0x000fe20000000f00 */
[----:B-1----:R-:W-:-:S02]  /*7f30*/  IMAD.MOV.U32 R10, RZ, RZ, 0x1f ;  /* 0x0000001fff0a7424 */ /* 0x002fc400078e00ff */
[----:B------:R-:W-:Y:S02]  /*7f40*/  IMAD.MOV.U32 R7, RZ, RZ, -0x1 ;  /* 0xffffffffff077424 */ /* 0x000fe400078e00ff */
[----:B0-2---:R-:W-:Y:S05]  /*7f50*/  CALL.REL.NOINC `($__internal_1_$__cuda_sm70_shflsync_bfly_p) ;  /* 0x0000185000007944 */ /* 0x005fea0003c00000 */
[----:B01----:R-:W-:Y:S05]  /*7f60*/  BRA `(.L_x_129) ;  /* 0xffffd04000007947 */ /* 0x003fea000383ffff */
.L_x_53:
        /* <DEDUP_REMOVED lines=12> */
.L_x_54:
[----:B------:R-:W-:Y:S01]  /*8030*/  IMAD.MOV.U32 R9, RZ, RZ, 0x1 ;  /* 0x00000001ff097424 */ /* 0x000fe200078e00ff */
[----:B------:R-:W-:Y:S01]  /*8040*/  MOV R42, 0x8080 ;  /* 0x00008080002a7802 */ /* 0x000fe20000000f00 */
[----:B------:R-:W-:-:S02]  /*8050*/  IMAD.MOV.U32 R8, RZ, RZ, 0x1f ;  /* 0x0000001fff087424 */ /* 0x000fc400078e00ff */
[----:B------:R-:W-:Y:S02]  /*8060*/  IMAD.MOV.U32 R7, RZ, RZ, -0x1 ;  /* 0xffffffffff077424 */ /* 0x000fe400078e00ff */
[----:B0-----:R-:W-:Y:S05]  /*8070*/  CALL.REL.NOINC `($__internal_0_$__cuda_sm70_shflsync_bfly) ;  /* 0x000016d000007944 */ /* 0x001fea0003c00000 */
[----:B------:R-:W-:Y:S01]  /*8080*/  PRMT R42, R14, 0x7632, R42 ;  /* 0x000076320e2a7816 */ /* 0x000fe2000000002a */
[----:B------:R-:W-:Y:S05]  /*8090*/  BRA `(.L_x_131) ;  /* 0xffffd0a000007947 */ /* 0x000fea000383ffff */
.L_x_55:
[----:B------:R-:W-:Y:S01]  /*80a0*/  IMAD.MOV.U32 R9, RZ, RZ, 0x1 ;  /* 0x00000001ff097424 */ /* 0x000fe200078e00ff */
[----:B------:R-:W-:Y:S01]  /*80b0*/  MOV R8, 0x80f0 ;  /* 0x000080f000087802 */ /* 0x000fe20000000f00 */
[----:B-1----:R-:W-:Y:S02]  /*80c0*/  IMAD.MOV.U32 R10, RZ, RZ, 0x1f ;  /* 0x0000001fff0a7424 */ /* 0x002fe400078e00ff */
[----:B------:R-:W-:Y:S02]  /*80d0*/  IMAD.MOV.U32 R7, RZ, RZ, -0x1 ;  /* 0xffffffffff077424 */ /* 0x000fe400078e00ff */
[----:B0-2---:R-:W-:Y:S05]  /*80e0*/  CALL.REL.NOINC `($__internal_1_$__cuda_sm70_shflsync_bfly_p) ;  /* 0x000016c000007944 */ /* 0x005fea0003c00000 */
[----:B01----:R-:W-:Y:S05]  /*80f0*/  BRA `(.L_x_132) ;  /* 0xffffd06000007947 */ /* 0x003fea000383ffff */
.L_x_56:
        /* <DEDUP_REMOVED lines=12> */
.L_x_57:
[----:B------:R-:W-:Y:S01]  /*81c0*/  IMAD.MOV.U32 R9, RZ, RZ, 0x8 ;  /* 0x00000008ff097424 */ /* 0x000fe200078e00ff */
[----:B------:R-:W-:Y:S01]  /*81d0*/  MOV R42, 0x8210 ;  /* 0x00008210002a7802 */ /* 0x000fe20000000f00 */
[----:B------:R-:W-:Y:S02]  /*81e0*/  IMAD.MOV.U32 R8, RZ, RZ, 0x1f ;  /* 0x0000001fff087424 */ /* 0x000fe400078e00ff */
[----:B------:R-:W-:Y:S02]  /*81f0*/  IMAD.MOV.U32 R7, RZ, RZ, -0x1 ;  /* 0xffffffffff077424 */ /* 0x000fe400078e00ff */
[----:B0-----:R-:W-:Y:S05]  /*8200*/  CALL.REL.NOINC `($__internal_0_$__cuda_sm70_shflsync_bfly) ;  /* 0x0000154000007944 */ /* 0x001fea0003c00000 */
[----:B------:R-:W-:Y:S01]  /*8210*/  PRMT R43, R14, 0x7632, R43 ;  /* 0x000076320e2b7816 */ /* 0x000fe2000000002b */
[----:B------:R-:W-:Y:S05]  /*8220*/  BRA `(.L_x_134) ;  /* 0xffffd17000007947 */ /* 0x000fea000383ffff */
.L_x_58:
[----:B------:R-:W-:Y:S01]  /*8230*/  IMAD.MOV.U32 R9, RZ, RZ, 0x8 ;  /* 0x00000008ff097424 */ /* 0x000fe200078e00ff */
[----:B------:R-:W-:Y:S01]  /*8240*/  MOV R8, 0x8280 ;  /* 0x0000828000087802 */ /* 0x000fe20000000f00 */
[----:B-1----:R-:W-:Y:S02]  /*8250*/  IMAD.MOV.U32 R10, RZ, RZ, 0x1f ;  /* 0x0000001fff0a7424 */ /* 0x002fe400078e00ff */
[----:B------:R-:W-:Y:S02]  /*8260*/  IMAD.MOV.U32 R7, RZ, RZ, -0x1 ;  /* 0xffffffffff077424 */ /* 0x000fe400078e00ff */
[----:B0-2---:R-:W-:Y:S05]  /*8270*/  CALL.REL.NOINC `($__internal_1_$__cuda_sm70_shflsync_bfly_p) ;  /* 0x0000153000007944 */ /* 0x005fea0003c00000 */
[----:B01----:R-:W-:Y:S05]  /*8280*/  BRA `(.L_x_135) ;  /* 0xffffd13000007947 */ /* 0x003fea000383ffff */
.L_x_59:
        /* <DEDUP_REMOVED lines=12> */
.L_x_60:
[----:B------:R-:W-:Y:S01]  /*8350*/  IMAD.MOV.U32 R9, RZ, RZ, 0x2 ;  /* 0x00000002ff097424 */ /* 0x000fe200078e00ff */
[----:B------:R-:W-:Y:S01]  /*8360*/  MOV R42, 0x83a0 ;  /* 0x000083a0002a7802 */ /* 0x000fe20000000f00 */
[----:B------:R-:W-:Y:S02]  /*8370*/  IMAD.MOV.U32 R8, RZ, RZ, 0x1f ;  /* 0x0000001fff087424 */ /* 0x000fe400078e00ff */
[----:B------:R-:W-:Y:S02]  /*8380*/  IMAD.MOV.U32 R7, RZ, RZ, -0x1 ;  /* 0xffffffffff077424 */ /* 0x000fe400078e00ff */
[----:B0-----:R-:W-:Y:S05]  /*8390*/  CALL.REL.NOINC `($__internal_0_$__cuda_sm70_shflsync_bfly) ;  /* 0x000013b000007944 */ /* 0x001fea0003c00000 */
[----:B------:R-:W-:Y:S01]  /*83a0*/  PRMT R43, R14, 0x7632, R43 ;  /* 0x000076320e2b7816 */ /* 0x000fe2000000002b */
[----:B------:R-:W-:Y:S05]  /*83b0*/  BRA `(.L_x_137) ;  /* 0xffffd19000007947 */ /* 0x000fea000383ffff */
.L_x_61:
[----:B------:R-:W-:Y:S01]  /*83c0*/  IMAD.MOV.U32 R9, RZ, RZ, 0x2 ;  /* 0x00000002ff097424 */ /* 0x000fe200078e00ff */
[----:B------:R-:W-:Y:S01]  /*83d0*/  MOV R8, 0x8410 ;  /* 0x0000841000087802 */ /* 0x000fe20000000f00 */
[----:B-1----:R-:W-:-:S02]  /*83e0*/  IMAD.MOV.U32 R10, RZ, RZ, 0x1f ;  /* 0x0000001fff0a7424 */ /* 0x002fc400078e00ff */
[----:B------:R-:W-:Y:S02]  /*83f0*/  IMAD.MOV.U32 R7, RZ, RZ, -0x1 ;  /* 0xffffffffff077424 */ /* 0x000fe400078e00ff */
[----:B0-2---:R-:W-:Y:S05]  /*8400*/  CALL.REL.NOINC `($__internal_1_$__cuda_sm70_shflsync_bfly_p) ;  /* 0x000013a000007944 */ /* 0x005fea0003c00000 */
[----:B01----:R-:W-:Y:S05]  /*8410*/  BRA `(.L_x_138) ;  /* 0xffffd15000007947 */ /* 0x003fea000383ffff */
.L_x_62:
        /* <DEDUP_REMOVED lines=12> */
.L_x_63:
[----:B------:R-:W-:Y:S01]  /*84e0*/  IMAD.MOV.U32 R42, RZ, RZ, 0x1f ;  /* 0x0000001fff2a7424 */ /* 0x000fe200078e00ff */
[----:B------:R-:W-:Y:S01]  /*84f0*/  MOV R8, 0x8520 ;  /* 0x0000852000087802 */ /* 0x000fe20000000f00 */
[----:B------:R-:W-:-:S02]  /*8500*/  IMAD.MOV.U32 R44, RZ, RZ, -0x1 ;  /* 0xffffffffff2c7424 */ /* 0x000fc400078e00ff */
[----:B01----:R-:W-:Y:S05]  /*8510*/  CALL.REL.NOINC `($__internal_2_$__cuda_sm70_shflsync_idx) ;  /* 0x000012e000007944 */ /* 0x003fea0003c00000 */
[----:B------:R-:W-:Y:S05]  /*8520*/  BRA `(.L_x_140) ;  /* 0xffffd1f000007947 */ /* 0x000fea000383ffff */
.L_x_64:
[----:B------:R-:W-:Y:S01]  /*8530*/  IMAD.MOV.U32 R41, RZ, RZ, R26 ;  /* 0x000000ffff297224 */ /* 0x000fe200078e001a */
[----:B------:R-:W-:Y:S01]  /*8540*/  MOV R8, 0x8590 ;  /* 0x0000859000087802 */ /* 0x000fe20000000f00 */
[----:B------:R-:W-:-:S02]  /*8550*/  IMAD.MOV.U32 R42, RZ, RZ, R33 ;  /* 0x000000ffff2a7224 */ /* 0x000fc400078e0021 */
[----:B------:R-:W-:Y:S02]  /*8560*/  IMAD.MOV.U32 R43, RZ, RZ, 0x1f ;  /* 0x0000001fff2b7424 */ /* 0x000fe400078e00ff */
[----:B------:R-:W-:Y:S02]  /*8570*/  IMAD.MOV.U32 R44, RZ, RZ, -0x1 ;  /* 0xffffffffff2c7424 */ /* 0x000fe400078e00ff */
[----:B0-----:R-:W-:Y:S05]  /*8580*/  CALL.REL.NOINC `($__internal_3_$__cuda_sm70_shflsync_idx_p) ;  /* 0x000012c000007944 */ /* 0x001fea0003c00000 */
[----:B-1----:R-:W-:Y:S01]  /*8590*/  IMAD.MOV.U32 R7, RZ, RZ, R41 ;  /* 0x000000ffff077224 */ /* 0x002fe200078e0029 */
[----:B0-----:R-:W-:Y:S05]  /*85a0*/  BRA `(.L_x_141) ;  /* 0xffffd19000007947 */ /* 0x001fea000383ffff */
.L_x_71:
[----:B------:R-:W-:Y:S01]  /*85b0*/  IMAD.MOV.U32 R9, RZ, RZ, 0x1 ;  /* 0x00000001ff097424 */ /* 0x000fe200078e00ff */
[----:B------:R-:W-:Y:S01]  /*85c0*/  MOV R42, 0x8600 ;  /* 0x00008600002a7802 */ /* 0x000fe20000000f00 */
[----:B------:R-:W-:Y:S02]  /*85d0*/  IMAD.MOV.U32 R8, RZ, RZ, 0x1f ;  /* 0x0000001fff087424 */ /* 0x000fe400078e00ff */
[----:B------:R-:W-:Y:S02]  /*85e0*/  IMAD.MOV.U32 R7, RZ, RZ, -0x1 ;  /* 0xffffffffff077424 */ /* 0x000fe400078e00ff */
[----:B------:R-:W-:Y:S05]  /*85f0*/  CALL.REL.NOINC `($__internal_0_$__cuda_sm70_shflsync_bfly) ;  /* 0x0000115000007944 */ /* 0x000fea0003c00000 */
[----:B------:R-:W-:Y:S01]  /*8600*/  PRMT R14, R14, 0x7632, R14 ;  /* 0x000076320e0e7816 */ /* 0x000fe2000000000e */
[----:B------:R-:W-:Y:S05]  /*8610*/  BRA `(.L_x_142) ;  /* 0xffffd39000007947 */ /* 0x000fea000383ffff */
.L_x_72:
[----:B------:R-:W-:Y:S01]  /*8620*/  IMAD.MOV.U32 R9, RZ, RZ, 0x1 ;  /* 0x00000001ff097424 */ /* 0x000fe200078e00ff */
[----:B------:R-:W-:Y:S01]  /*8630*/  MOV R8, 0x8670 ;  /* 0x0000867000087802 */ /* 0x000fe20000000f00 */
[----:B0-----:R-:W-:-:S02]  /*8640*/  IMAD.MOV.U32 R10, RZ, RZ, 0x1f ;  /* 0x0000001fff0a7424 */ /* 0x001fc400078e00ff */
[----:B------:R-:W-:Y:S02]  /*8650*/  IMAD.MOV.U32 R7, RZ, RZ, -0x1 ;  /* 0xffffffffff077424 */ /* 0x000fe400078e00ff */
[----:B-1----:R-:W-:Y:S05]  /*8660*/  CALL.REL.NOINC `($__internal_1_$__cuda_sm70_shflsync_bfly_p) ;  /* 0x0000114000007944 */ /* 0x002fea0003c00000 */
[----:B01----:R-:W-:Y:S05]  /*8670*/  BRA `(.L_x_143) ;  /* 0xffffd35000007947 */ /* 0x003fea000383ffff */
.L_x_73:
[----:B------:R-:W-:Y:S01]  /*8680*/  IMAD.MOV.U32 R9, RZ, RZ, 0x2 ;  /* 0x00000002ff097424 */ /* 0x000fe200078e00ff */
[----:B------:R-:W-:Y:S01]  /*8690*/  MOV R42, 0x86d0 ;  /* 0x000086d0002a7802 */ /* 0x000fe20000000f00 */
[----:B------:R-:W-:Y:S02]  /*86a0*/  IMAD.MOV.U32 R8, RZ, RZ, 0x1f ;  /* 0x0000001fff087424 */ /* 0x000fe400078e00ff */
[----:B------:R-:W-:Y:S02]  /*86b0*/  IMAD.MOV.U32 R7, RZ, RZ, -0x1 ;  /* 0xffffffffff077424 */ /* 0x000fe400078e00ff */
[----:B------:R-:W-:Y:S05]  /*86c0*/  CALL.REL.NOINC `($__internal_0_$__cuda_sm70_shflsync_bfly) ;  /* 0x0000108000007944 */ /* 0x000fea0003c00000 */
[----:B------:R-:W-:Y:S01]  /*86d0*/  PRMT R6, R14, 0x7632, R6 ;  /* 0x000076320e067816 */ /* 0x000fe20000000006 */
[----:B------:R-:W-:Y:S01]  /*86e0*/  IMAD.MOV.U32 R9, RZ, RZ, 0x2 ;  /* 0x00000002ff097424 */ /* 0x000fe200078e00ff */
[----:B------:R-:W-:Y:S01]  /*86f0*/  MOV R8, 0x8730 ;  /* 0x0000873000087802 */ /* 0x000fe20000000f00 */
[----:B------:R-:W-:Y:S02]  /*8700*/  IMAD.MOV.U32 R10, RZ, RZ, 0x1f ;  /* 0x0000001fff0a7424 */ /* 0x000fe400078e00ff */
[----:B------:R-:W-:Y:S02]  /*8710*/  IMAD.MOV.U32 R7, RZ, RZ, -0x1 ;  /* 0xffffffffff077424 */ /* 0x000fe400078e00ff */
[----:B------:R-:W-:Y:S05]  /*8720*/  CALL.REL.NOINC `($__internal_1_$__cuda_sm70_shflsync_bfly_p) ;  /* 0x0000108000007944 */ /* 0x000fea0003c00000 */
[----:B01----:R-:W-:Y:S05]  /*8730*/  BRA `(.L_x_144) ;  /* 0xffffd38000007947 */ /* 0x003fea000383ffff */
.L_x_74:
[----:B------:R-:W-:Y:S01]  /*8740*/  IMAD.MOV.U32 R9, RZ, RZ, 0x1 ;  /* 0x00000001ff097424 */ /* 0x000fe200078e00ff */
[----:B------:R-:W-:Y:S01]  /*8750*/  MOV R42, 0x8790 ;  /* 0x00008790002a7802 */ /* 0x000fe20000000f00 */
[----:B------:R-:W-:-:S02]  /*8760*/  IMAD.MOV.U32 R8, RZ, RZ, 0x1f ;  /* 0x0000001fff087424 */ /* 0x000fc400078e00ff */
[----:B------:R-:W-:Y:S02]  /*8770*/  IMAD.MOV.U32 R7, RZ, RZ, -0x1 ;  /* 0xffffffffff077424 */ /* 0x000fe400078e00ff */
[----:B------:R-:W-:Y:S05]  /*8780*/  CALL.REL.NOINC `($__internal_0_$__cuda_sm70_shflsync_bfly) ;  /* 0x00000fc000007944 */ /* 0x000fea0003c00000 */
[----:B------:R-:W-:Y:S01]  /*8790*/  PRMT R14, R14, 0x7632, R14 ;  /* 0x000076320e0e7816 */ /* 0x000fe2000000000e */
[----:B------:R-:W-:Y:S05]  /*87a0*/  BRA `(.L_x_145) ;  /* 0xffffd3d000007947 */ /* 0x000fea000383ffff */
.L_x_75:
[----:B------:R-:W-:Y:S01]  /*87b0*/  IMAD.MOV.U32 R9, RZ, RZ, 0x1 ;  /* 0x00000001ff097424 */ /* 0x000fe200078e00ff */
[----:B------:R-:W-:Y:S01]  /*87c0*/  MOV R8, 0x8800 ;  /* 0x0000880000087802 */ /* 0x000fe20000000f00 */
[----:B0-----:R-:W-:Y:S02]  /*87d0*/  IMAD.MOV.U32 R10, RZ, RZ, 0x1f ;  /* 0x0000001fff0a7424 */ /* 0x001fe400078e00ff */
[----:B------:R-:W-:Y:S02]  /*87e0*/  IMAD.MOV.U32 R7, RZ, RZ, -0x1 ;  /* 0xffffffffff077424 */ /* 0x000fe400078e00ff */
[----:B-1----:R-:W-:Y:S05]  /*87f0*/  CALL.REL.NOINC `($__internal_1_$__cuda_sm70_shflsync_bfly_p) ;  /* 0x00000fb000007944 */ /* 0x002fea0003c00000 */
[----:B01----:R-:W-:Y:S05]  /*8800*/  BRA `(.L_x_146) ;  /* 0xffffd39000007947 */ /* 0x003fea000383ffff */
.L_x_76:
        /* <DEDUP_REMOVED lines=8> */
[----:B------:R-:W-:-:S02]  /*8890*/  IMAD.MOV.U32 R10, RZ, RZ, 0x1f ;  /* 0x0000001fff0a7424 */ /* 0x000fc400078e00ff */
[----:B------:R-:W-:Y:S02]  /*88a0*/  IMAD.MOV.U32 R7, RZ, RZ, -0x1 ;  /* 0xffffffffff077424 */ /* 0x000fe400078e00ff */
[----:B------:R-:W-:Y:S05]  /*88b0*/  CALL.REL.NOINC `($__internal_1_$__cuda_sm70_shflsync_bfly_p) ;  /* 0x00000ef000007944 */ /* 0x000fea0003c00000 */
[----:B01----:R-:W-:Y:S05]  /*88c0*/  BRA `(.L_x_147) ;  /* 0xffffd3c000007947 */ /* 0x003fea000383ffff */
.L_x_77:
[----:B------:R-:W-:Y:S01]  /*88d0*/  IMAD.MOV.U32 R9, RZ, RZ, 0x2 ;  /* 0x00000002ff097424 */ /* 0x000fe200078e00ff */
[----:B------:R-:W-:Y:S01]  /*88e0*/  MOV R42, 0x8920 ;  /* 0x00008920002a7802 */ /* 0x000fe20000000f00 */
[----:B------:R-:W-:Y:S02]  /*88f0*/  IMAD.MOV.U32 R8, RZ, RZ, 0x1f ;  /* 0x0000001fff087424 */ /* 0x000fe400078e00ff */
[----:B------:R-:W-:Y:S02]  /*8900*/  IMAD.MOV.U32 R7, RZ, RZ, -0x1 ;  /* 0xffffffffff077424 */ /* 0x000fe400078e00ff */
[----:B------:R-:W-:Y:S05]  /*8910*/  CALL.REL.NOINC `($__internal_0_$__cuda_sm70_shflsync_bfly) ;  /* 0x00000e3000007944 */ /* 0x000fea0003c00000 */
[----:B------:R-:W-:Y:S01]  /*8920*/  PRMT R14, R14, 0x7632, R14 ;  /* 0x000076320e0e7816 */ /* 0x000fe2000000000e */
[----:B------:R-:W-:Y:S05]  /*8930*/  BRA `(.L_x_148) ;  /* 0xffffd41000007947 */ /* 0x000fea000383ffff */
.L_x_78:
[----:B------:R-:W-:Y:S01]  /*8940*/  IMAD.MOV.U32 R9, RZ, RZ, 0x2 ;  /* 0x00000002ff097424 */ /* 0x000fe200078e00ff */
[----:B------:R-:W-:Y:S01]  /*8950*/  MOV R8, 0x8990 ;  /* 0x0000899000087802 */ /* 0x000fe20000000f00 */
[----:B0-----:R-:W-:Y:S02]  /*8960*/  IMAD.MOV.U32 R10, RZ, RZ, 0x1f ;  /* 0x0000001fff0a7424 */ /* 0x001fe400078e00ff */
[----:B------:R-:W-:Y:S02]  /*8970*/  IMAD.MOV.U32 R7, RZ, RZ, -0x1 ;  /* 0xffffffffff077424 */ /* 0x000fe400078e00ff */
[----:B-1----:R-:W-:Y:S05]  /*8980*/  CALL.REL.NOINC `($__internal_1_$__cuda_sm70_shflsync_bfly_p) ;  /* 0x00000e2000007944 */ /* 0x002fea0003c00000 */
[----:B01----:R-:W-:Y:S05]  /*8990*/  BRA `(.L_x_149) ;  /* 0xffffd3d000007947 */ /* 0x003fea000383ffff */
.L_x_79:
[----:B------:R-:W-:Y:S01]  /*89a0*/  IMAD.MOV.U32 R9, RZ, RZ, 0x1 ;  /* 0x00000001ff097424 */ /* 0x000fe200078e00ff */
[----:B------:R-:W-:Y:S01]  /*89b0*/  MOV R42, 0x89f0 ;  /* 0x000089f0002a7802 */ /* 0x000fe20000000f00 */
[----:B------:R-:W-:-:S02]  /*89c0*/  IMAD.MOV.U32 R8, RZ, RZ, 0x1f ;  /* 0x0000001fff087424 */ /* 0x000fc400078e00ff */
        /* <DEDUP_REMOVED lines=9> */
.L_x_80:
[----:B------:R-:W-:Y:S01]  /*8a60*/  IMAD.MOV.U32 R9, RZ, RZ, 0x8 ;  /* 0x00000008ff097424 */ /* 0x000fe200078e00ff */
[----:B------:R-:W-:Y:S01]  /*8a70*/  MOV R42, 0x8ab0 ;  /* 0x00008ab0002a7802 */ /* 0x000fe20000000f00 */
[----:B------:R-:W-:Y:S02]  /*8a80*/  IMAD.MOV.U32 R8, RZ, RZ, 0x1f ;  /* 0x0000001fff087424 */ /* 0x000fe400078e00ff */
[----:B------:R-:W-:Y:S02]  /*8a90*/  IMAD.MOV.U32 R7, RZ, RZ, -0x1 ;  /* 0xffffffffff077424 */ /* 0x000fe400078e00ff */
[----:B------:R-:W-:Y:S05]  /*8aa0*/  CALL.REL.NOINC `($__internal_0_$__cuda_sm70_shflsync_bfly) ;  /* 0x00000ca000007944 */ /* 0x000fea0003c00000 */
[----:B------:R-:W-:Y:S01]  /*8ab0*/  PRMT R14, R14, 0x7632, R14 ;  /* 0x000076320e0e7816 */ /* 0x000fe2000000000e */
[----:B------:R-:W-:Y:S05]  /*8ac0*/  BRA `(.L_x_151) ;  /* 0xffffd45000007947 */ /* 0x000fea000383ffff */
.L_x_81:
[----:B------:R-:W-:Y:S01]  /*8ad0*/  IMAD.MOV.U32 R9, RZ, RZ, 0x8 ;  /* 0x00000008ff097424 */ /* 0x000fe200078e00ff */
[----:B------:R-:W-:Y:S01]  /*8ae0*/  MOV R8, 0x8b20 ;  /* 0x00008b2000087802 */ /* 0x000fe20000000f00 */
[----:B0-----:R-:W-:-:S02]  /*8af0*/  IMAD.MOV.U32 R10, RZ, RZ, 0x1f ;  /* 0x0000001fff0a7424 */ /* 0x001fc400078e00ff */
[----:B------:R-:W-:Y:S02]  /*8b00*/  IMAD.MOV.U32 R7, RZ, RZ, -0x1 ;  /* 0xffffffffff077424 */ /* 0x000fe400078e00ff */
[----:B-1----:R-:W-:Y:S05]  /*8b10*/  CALL.REL.NOINC `($__internal_1_$__cuda_sm70_shflsync_bfly_p) ;  /* 0x00000c9000007944 */ /* 0x002fea0003c00000 */
[----:B01----:R-:W-:Y:S05]  /*8b20*/  BRA `(.L_x_152) ;  /* 0xffffd41000007947 */ /* 0x003fea000383ffff */
.L_x_82:
        /* <DEDUP_REMOVED lines=12> */
.L_x_83:
[----:B------:R-:W-:Y:S01]  /*8bf0*/  IMAD.MOV.U32 R9, RZ, RZ, 0x2 ;  /* 0x00000002ff097424 */ /* 0x000fe200078e00ff */
[----:B------:R-:W-:Y:S01]  /*8c00*/  MOV R42, 0x8c40 ;  /* 0x00008c40002a7802 */ /* 0x000fe20000000f00 */
[----:B------:R-:W-:-:S02]  /*8c10*/  IMAD.MOV.U32 R8, RZ, RZ, 0x1f ;  /* 0x0000001fff087424 */ /* 0x000fc400078e00ff */
[----:B------:R-:W-:Y:S02]  /*8c20*/  IMAD.MOV.U32 R7, RZ, RZ, -0x1 ;  /* 0xffffffffff077424 */ /* 0x000fe400078e00ff */
[----:B------:R-:W-:Y:S05]  /*8c30*/  CALL.REL.NOINC `($__internal_0_$__cuda_sm70_shflsync_bfly) ;  /* 0x00000b1000007944 */ /* 0x000fea0003c00000 */
[----:B------:R-:W-:Y:S01]  /*8c40*/  PRMT R14, R14, 0x7632, R14 ;  /* 0x000076320e0e7816 */ /* 0x000fe2000000000e */
[----:B------:R-:W-:Y:S05]  /*8c50*/  BRA `(.L_x_154) ;  /* 0xffffd47000007947 */ /* 0x000fea000383ffff */
.L_x_84:
[----:B------:R-:W-:Y:S01]  /*8c60*/  IMAD.MOV.U32 R9, RZ, RZ, 0x2 ;  /* 0x00000002ff097424 */ /* 0x000fe200078e00ff */
[----:B------:R-:W-:Y:S01]  /*8c70*/  MOV R8, 0x8cb0 ;  /* 0x00008cb000087802 */ /* 0x000fe20000000f00 */
[----:B0-----:R-:W-:Y:S02]  /*8c80*/  IMAD.MOV.U32 R10, RZ, RZ, 0x1f ;  /* 0x0000001fff0a7424 */ /* 0x001fe400078e00ff */
[----:B------:R-:W-:Y:S02]  /*8c90*/  IMAD.MOV.U32 R7, RZ, RZ, -0x1 ;  /* 0xffffffffff077424 */ /* 0x000fe400078e00ff */
[----:B-1----:R-:W-:Y:S05]  /*8ca0*/  CALL.REL.NOINC `($__internal_1_$__cuda_sm70_shflsync_bfly_p) ;  /* 0x00000b0000007944 */ /* 0x002fea0003c00000 */
[----:B01----:R-:W-:Y:S05]  /*8cb0*/  BRA `(.L_x_155) ;  /* 0xffffd43000007947 */ /* 0x003fea000383ffff */
.L_x_85:
        /* <DEDUP_REMOVED lines=12> */
.L_x_86:
[----:B------:R-:W-:Y:S01]  /*8d80*/  IMAD.MOV.U32 R9, RZ, RZ, 0x10 ;  /* 0x00000010ff097424 */ /* 0x000fe200078e00ff */
[----:B------:R-:W-:Y:S01]  /*8d90*/  MOV R42, 0x8dd0 ;  /* 0x00008dd0002a7802 */ /* 0x000fe20000000f00 */
[----:B------:R-:W-:Y:S02]  /*8da0*/  IMAD.MOV.U32 R8, RZ, RZ, 0x1f ;  /* 0x0000001fff087424 */ /* 0x000fe400078e00ff */
[----:B------:R-:W-:Y:S02]  /*8db0*/  IMAD.MOV.U32 R7, RZ, RZ, -0x1 ;  /* 0xffffffffff077424 */ /* 0x000fe400078e00ff */
[----:B------:R-:W-:Y:S05]  /*8dc0*/  CALL.REL.NOINC `($__internal_0_$__cuda_sm70_shflsync_bfly) ;  /* 0x0000098000007944 */ /* 0x000fea0003c00000 */
[----:B------:R-:W-:Y:S01]  /*8dd0*/  PRMT R14, R14, 0x7632, R14 ;  /* 0x000076320e0e7816 */ /* 0x000fe2000000000e */
[----:B------:R-:W-:Y:S05]  /*8de0*/  BRA `(.L_x_157) ;  /* 0xffffd49000007947 */ /* 0x000fea000383ffff */
.L_x_87:
[----:B------:R-:W-:Y:S01]  /*8df0*/  IMAD.MOV.U32 R9, RZ, RZ, 0x10 ;  /* 0x00000010ff097424 */ /* 0x000fe200078e00ff */
[----:B------:R-:W-:Y:S01]  /*8e00*/  MOV R8, 0x8e40 ;  /* 0x00008e4000087802 */ /* 0x000fe20000000f00 */
[----:B0-----:R-:W-:Y:S02]  /*8e10*/  IMAD.MOV.U32 R10, RZ, RZ, 0x1f ;  /* 0x0000001fff0a7424 */ /* 0x001fe400078e00ff */
[----:B------:R-:W-:Y:S02]  /*8e20*/  IMAD.MOV.U32 R7, RZ, RZ, -0x1 ;  /* 0xffffffffff077424 */ /* 0x000fe400078e00ff */
[----:B-1----:R-:W-:Y:S05]  /*8e30*/  CALL.REL.NOINC `($__internal_1_$__cuda_sm70_shflsync_bfly_p) ;  /* 0x0000097000007944 */ /* 0x002fea0003c00000 */
[----:B01----:R-:W-:Y:S05]  /*8e40*/  BRA `(.L_x_158) ;  /* 0xffffd45000007947 */ /* 0x003fea000383ffff */
.L_x_88:
        /* <DEDUP_REMOVED lines=12> */
.L_x_89:
[----:B------:R-:W-:Y:S01]  /*8f10*/  IMAD.MOV.U32 R9, RZ, RZ, 0x4 ;  /* 0x00000004ff097424 */ /* 0x000fe200078e00ff */
[----:B------:R-:W-:Y:S01]  /*8f20*/  MOV R42, 0x8f60 ;  /* 0x00008f60002a7802 */ /* 0x000fe20000000f00 */
[----:B------:R-:W-:Y:S02]  /*8f30*/  IMAD.MOV.U32 R8, RZ, RZ, 0x1f ;  /* 0x0000001fff087424 */ /* 0x000fe400078e00ff */
[----:B------:R-:W-:Y:S02]  /*8f40*/  IMAD.MOV.U32 R7, RZ, RZ, -0x1 ;  /* 0xffffffffff077424 */ /* 0x000fe400078e00ff */
[----:B------:R-:W-:Y:S05]  /*8f50*/  CALL.REL.NOINC `($__internal_0_$__cuda_sm70_shflsync_bfly) ;  /* 0x000007f000007944 */ /* 0x000fea0003c00000 */
[----:B------:R-:W-:Y:S01]  /*8f60*/  PRMT R14, R14, 0x7632, R14 ;  /* 0x000076320e0e7816 */ /* 0x000fe2000000000e */
[----:B------:R-:W-:Y:S05]  /*8f70*/  BRA `(.L_x_160) ;  /* 0xffffd4b000007947 */ /* 0x000fea000383ffff */
.L_x_90:
[----:B------:R-:W-:Y:S01]  /*8f80*/  IMAD.MOV.U32 R9, RZ, RZ, 0x4 ;  /* 0x00000004ff097424 */ /* 0x000fe200078e00ff */
[----:B------:R-:W-:Y:S01]  /*8f90*/  MOV R8, 0x8fd0 ;  /* 0x00008fd000087802 */ /* 0x000fe20000000f00 */
[----:B0-----:R-:W-:-:S02]  /*8fa0*/  IMAD.MOV.U32 R10, RZ, RZ, 0x1f ;  /* 0x0000001fff0a7424 */ /* 0x001fc400078e00ff */
[----:B------:R-:W-:Y:S02]  /*8fb0*/  IMAD.MOV.U32 R7, RZ, RZ, -0x1 ;  /* 0xffffffffff077424 */ /* 0x000fe400078e00ff */
[----:B-1----:R-:W-:Y:S05]  /*8fc0*/  CALL.REL.NOINC `($__internal_1_$__cuda_sm70_shflsync_bfly_p) ;  /* 0x000007e000007944 */ /* 0x002fea0003c00000 */
[----:B01----:R-:W-:Y:S05]  /*8fd0*/  BRA `(.L_x_161) ;  /* 0xffffd47000007947 */ /* 0x003fea000383ffff */
.L_x_91:
        /* <DEDUP_REMOVED lines=12> */
.L_x_92:
[----:B------:R-:W-:Y:S01]  /*90a0*/  IMAD.MOV.U32 R9, RZ, RZ, 0x1 ;  /* 0x00000001ff097424 */ /* 0x000fe200078e00ff */
[----:B------:R-:W-:Y:S01]  /*90b0*/  MOV R42, 0x90f0 ;  /* 0x000090f0002a7802 */ /* 0x000fe20000000f00 */
[----:B------:R-:W-:-:S02]  /*90c0*/  IMAD.MOV.U32 R8, RZ, RZ, 0x1f ;  /* 0x0000001fff087424 */ /* 0x000fc400078e00ff */
[----:B------:R-:W-:Y:S02]  /*90d0*/  IMAD.MOV.U32 R7, RZ, RZ, -0x1 ;  /* 0xffffffffff077424 */ /* 0x000fe400078e00ff */
[----:B------:R-:W-:Y:S05]  /*90e0*/  CALL.REL.NOINC `($__internal_0_$__cuda_sm70_shflsync_bfly) ;  /* 0x0000066000007944 */ /* 0x000fea0003c00000 */
[----:B------:R-:W-:Y:S01]  /*90f0*/  PRMT R14, R14, 0x7632, R14 ;  /* 0x000076320e0e7816 */ /* 0x000fe2000000000e */
[----:B------:R-:W-:Y:S05]  /*9100*/  BRA `(.L_x_163) ;  /* 0xffffd4d000007947 */ /* 0x000fea000383ffff */
.L_x_93:
[----:B------:R-:W-:Y:S01]  /*9110*/  IMAD.MOV.U32 R9, RZ, RZ, 0x1 ;  /* 0x00000001ff097424 */ /* 0x000fe200078e00ff */
[----:B------:R-:W-:Y:S01]  /*9120*/  MOV R8, 0x9160 ;  /* 0x0000916000087802 */ /* 0x000fe20000000f00 */
[----:B0-----:R-:W-:Y:S02]  /*9130*/  IMAD.MOV.U32 R10, RZ, RZ, 0x1f ;  /* 0x0000001fff0a7424 */ /* 0x001fe400078e00ff */
[----:B------:R-:W-:Y:S02]  /*9140*/  IMAD.MOV.U32 R7, RZ, RZ, -0x1 ;  /* 0xffffffffff077424 */ /* 0x000fe400078e00ff */
[----:B-1----:R-:W-:Y:S05]  /*9150*/  CALL.REL.NOINC `($__internal_1_$__cuda_sm70_shflsync_bfly_p) ;  /* 0x0000065000007944 */ /* 0x002fea0003c00000 */
[----:B01----:R-:W-:Y:S05]  /*9160*/  BRA `(.L_x_164) ;  /* 0xffffd49000007947 */ /* 0x003fea000383ffff */
.L_x_94:
        /* <DEDUP_REMOVED lines=12> */
.L_x_95:
[----:B------:R-:W-:Y:S01]  /*9230*/  IMAD.MOV.U32 R9, RZ, RZ, 0x8 ;  /* 0x00000008ff097424 */ /* 0x000fe200078e00ff */
[----:B------:R-:W-:Y:S01]  /*9240*/  MOV R42, 0x9280 ;  /* 0x00009280002a7802 */ /* 0x000fe20000000f00 */
[----:B------:R-:W-:Y:S02]  /*9250*/  IMAD.MOV.U32 R8, RZ, RZ, 0x1f ;  /* 0x0000001fff087424 */ /* 0x000fe400078e00ff */
[----:B------:R-:W-:Y:S02]  /*9260*/  IMAD.MOV.U32 R7, RZ, RZ, -0x1 ;  /* 0xffffffffff077424 */ /* 0x000fe400078e00ff */
[----:B------:R-:W-:Y:S05]  /*9270*/  CALL.REL.NOINC `($__internal_0_$__cuda_sm70_shflsync_bfly) ;  /* 0x000004d000007944 */ /* 0x000fea0003c00000 */
[----:B------:R-:W-:Y:S01]  /*9280*/  PRMT R14, R14, 0x7632, R14 ;  /* 0x000076320e0e7816 */ /* 0x000fe2000000000e */
[----:B------:R-:W-:Y:S05]  /*9290*/  BRA `(.L_x_166) ;  /* 0xffffd5a000007947 */ /* 0x000fea000383ffff */
.L_x_96:
[----:B------:R-:W-:Y:S01]  /*92a0*/  IMAD.MOV.U32 R9, RZ, RZ, 0x8 ;  /* 0x00000008ff097424 */ /* 0x000fe200078e00ff */
[----:B------:R-:W-:Y:S01]  /*92b0*/  MOV R8, 0x92f0 ;  /* 0x000092f000087802 */ /* 0x000fe20000000f00 */
[----:B0-----:R-:W-:Y:S02]  /*92c0*/  IMAD.MOV.U32 R10, RZ, RZ, 0x1f ;  /* 0x0000001fff0a7424 */ /* 0x001fe400078e00ff */
[----:B------:R-:W-:Y:S02]  /*92d0*/  IMAD.MOV.U32 R7, RZ, RZ, -0x1 ;  /* 0xffffffffff077424 */ /* 0x000fe400078e00ff */
[----:B-1----:R-:W-:Y:S05]  /*92e0*/  CALL.REL.NOINC `($__internal_1_$__cuda_sm70_shflsync_bfly_p) ;  /* 0x000004c000007944 */ /* 0x002fea0003c00000 */
[----:B01----:R-:W-:Y:S05]  /*92f0*/  BRA `(.L_x_167) ;  /* 0xffffd56000007947 */ /* 0x003fea000383ffff */
.L_x_97:
        /* <DEDUP_REMOVED lines=12> */
.L_x_98:
[----:B------:R-:W-:Y:S01]  /*93c0*/  IMAD.MOV.U32 R9, RZ, RZ, 0x2 ;  /* 0x00000002ff097424 */ /* 0x000fe200078e00ff */
[----:B------:R-:W-:Y:S01]  /*93d0*/  MOV R42, 0x9410 ;  /* 0x00009410002a7802 */ /* 0x000fe20000000f00 */
[----:B------:R-:W-:Y:S02]  /*93e0*/  IMAD.MOV.U32 R8, RZ, RZ, 0x1f ;  /* 0x0000001fff087424 */ /* 0x000fe400078e00ff */
[----:B------:R-:W-:Y:S02]  /*93f0*/  IMAD.MOV.U32 R7, RZ, RZ, -0x1 ;  /* 0xffffffffff077424 */ /* 0x000fe400078e00ff */
[----:B------:R-:W-:Y:S05]  /*9400*/  CALL.REL.NOINC `($__internal_0_$__cuda_sm70_shflsync_bfly) ;  /* 0x0000034000007944 */ /* 0x000fea0003c00000 */
[----:B------:R-:W-:Y:S01]  /*9410*/  PRMT R14, R14, 0x7632, R14 ;  /* 0x000076320e0e7816 */ /* 0x000fe2000000000e */
[----:B------:R-:W-:Y:S05]  /*9420*/  BRA `(.L_x_169) ;  /* 0xffffd5c000007947 */ /* 0x000fea000383ffff */
.L_x_99:
[----:B------:R-:W-:Y:S01]  /*9430*/  IMAD.MOV.U32 R9, RZ, RZ, 0x2 ;  /* 0x00000002ff097424 */ /* 0x000fe200078e00ff */
[----:B------:R-:W-:Y:S01]  /*9440*/  MOV R8, 0x9480 ;  /* 0x0000948000087802 */ /* 0x000fe20000000f00 */
[----:B0-----:R-:W-:-:S02]  /*9450*/  IMAD.MOV.U32 R10, RZ, RZ, 0x1f ;  /* 0x0000001fff0a7424 */ /* 0x001fc400078e00ff */
[----:B------:R-:W-:Y:S02]  /*9460*/  IMAD.MOV.U32 R7, RZ, RZ, -0x1 ;  /* 0xffffffffff077424 */ /* 0x000fe400078e00ff */
[----:B-1----:R-:W-:Y:S05]  /*9470*/  CALL.REL.NOINC `($__internal_1_$__cuda_sm70_shflsync_bfly_p) ;  /* 0x0000033000007944 */ /* 0x002fea0003c00000 */
[----:B01----:R-:W-:Y:S05]  /*9480*/  BRA `(.L_x_170) ;  /* 0xffffd58000007947 */ /* 0x003fea000383ffff */
.L_x_100:
        /* <DEDUP_REMOVED lines=12> */
.L_x_103:
[----:B01----:R-:W-:Y:S01]  /*9550*/  IMAD.MOV.U32 R41, RZ, RZ, R2 ;  /* 0x000000ffff297224 */ /* 0x003fe200078e0002 */
[----:B------:R-:W-:Y:S01]  /*9560*/  MOV R8, 0x95b0 ;  /* 0x000095b000087802 */ /* 0x000fe20000000f00 */
[----:B------:R-:W-:-:S02]  /*9570*/  IMAD.MOV.U32 R9, RZ, RZ, 0x10 ;  /* 0x00000010ff097424 */ /* 0x000fc400078e00ff */
[----:B------:R-:W-:Y:S02]  /*9580*/  IMAD.MOV.U32 R10, RZ, RZ, 0x1f ;  /* 0x0000001fff0a7424 */ /* 0x000fe400078e00ff */
[----:B------:R-:W-:Y:S02]  /*9590*/  IMAD.MOV.U32 R7, RZ, RZ, -0x1 ;  /* 0xffffffffff077424 */ /* 0x000fe400078e00ff */
[----:B------:R-:W-:Y:S05]  /*95a0*/  CALL.REL.NOINC `($__internal_1_$__cuda_sm70_shflsync_bfly_p) ;  /* 0x0000020000007944 */ /* 0x000fea0003c00000 */
[----:B01----:R-:W-:Y:S05]  /*95b0*/  BRA `(.L_x_172) ;  /* 0xffffd7e000007947 */ /* 0x003fea000383ffff */
.L_x_104:
[----:B01----:R-:W-:Y:S01]  /*95c0*/  IMAD.MOV.U32 R41, RZ, RZ, R6 ;  /* 0x000000ffff297224 */ /* 0x003fe200078e0006 */
[----:B------:R-:W-:Y:S01]  /*95d0*/  MOV R8, 0x9620 ;  /* 0x0000962000087802 */ /* 0x000fe20000000f00 */
[----:B------:R-:W-:Y:S02]  /*95e0*/  IMAD.MOV.U32 R9, RZ, RZ, 0x8 ;  /* 0x00000008ff097424 */ /* 0x000fe400078e00ff */
[----:B------:R-:W-:Y:S02]  /*95f0*/  IMAD.MOV.U32 R10, RZ, RZ, 0x1f ;  /* 0x0000001fff0a7424 */ /* 0x000fe400078e00ff */
[----:B------:R-:W-:Y:S02]  /*9600*/  IMAD.MOV.U32 R7, RZ, RZ, -0x1 ;  /* 0xffffffffff077424 */ /* 0x000fe400078e00ff */
[----:B--2---:R-:W-:Y:S05]  /*9610*/  CALL.REL.NOINC `($__internal_1_$__cuda_sm70_shflsync_bfly_p) ;  /* 0x0000019000007944 */ /* 0x004fea0003c00000 */
[----:B01----:R-:W-:Y:S01]  /*9620*/  FADD.FTZ R41, R6, R9 ;  /* 0x0000000906297221 */ /* 0x003fe20000010000 */
[----:B------:R-:W-:Y:S01]  /*9630*/  MOV R8, 0x9680 ;  /* 0x0000968000087802 */ /* 0x000fe20000000f00 */
[----:B------:R-:W-:-:S02]  /*9640*/  IMAD.MOV.U32 R9, RZ, RZ, 0x4 ;  /* 0x00000004ff097424 */ /* 0x000fc400078e00ff */
[----:B------:R-:W-:Y:S02]  /*9650*/  IMAD.MOV.U32 R10, RZ, RZ, 0x1f ;  /* 0x0000001fff0a7424 */ /* 0x000fe400078e00ff */
[----:B------:R-:W-:Y:S02]  /*9660*/  IMAD.MOV.U32 R7, RZ, RZ, -0x1 ;  /* 0xffffffffff077424 */ /* 0x000fe400078e00ff */
[----:B------:R-:W-:Y:S05]  /*9670*/  CALL.REL.NOINC `($__internal_1_$__cuda_sm70_shflsync_bfly_p) ;  /* 0x0000013000007944 */ /* 0x000fea0003c00000 */
[----:B01----:R-:W-:Y:S01]  /*9680*/  FADD.FTZ R41, R41, R9 ;  /* 0x0000000929297221 */ /* 0x003fe20000010000 */
[----:B------:R-:W-:Y:S01]  /*9690*/  MOV R8, 0x96e0 ;  /* 0x000096e000087802 */ /* 0x000fe20000000f00 */
[----:B------:R-:W-:Y:S02]  /*96a0*/  IMAD.MOV.U32 R9, RZ, RZ, 0x2 ;  /* 0x00000002ff097424 */ /* 0x000fe400078e00ff */
[----:B------:R-:W-:Y:S02]  /*96b0*/  IMAD.MOV.U32 R10, RZ, RZ, 0x1f ;  /* 0x0000001fff0a7424 */ /* 0x000fe400078e00ff */
[----:B------:R-:W-:Y:S02]  /*96c0*/  IMAD.MOV.U32 R7, RZ, RZ, -0x1 ;  /* 0xffffffffff077424 */ /* 0x000fe400078e00ff */
[----:B------:R-:W-:Y:S05]  /*96d0*/  CALL.REL.NOINC `($__internal_1_$__cuda_sm70_shflsync_bfly_p) ;  /* 0x000000d000007944 */ /* 0x000fea0003c00000 */
[----:B01----:R-:W-:Y:S01]  /*96e0*/  FADD.FTZ R41, R41, R9 ;  /* 0x0000000929297221 */ /* 0x003fe20000010000 */
[----:B------:R-:W-:Y:S01]  /*96f0*/  MOV R8, 0x9740 ;  /* 0x0000974000087802 */ /* 0x000fe20000000f00 */
[----:B------:R-:W-:-:S02]  /*9700*/  IMAD.MOV.U32 R9, RZ, RZ, 0x1 ;  /* 0x00000001ff097424 */ /* 0x000fc400078e00ff */
[----:B------:R-:W-:Y:S02]  /*9710*/  IMAD.MOV.U32 R10, RZ, RZ, 0x1f ;  /* 0x0000001fff0a7424 */ /* 0x000fe400078e00ff */
[----:B------:R-:W-:Y:S02]  /*9720*/  IMAD.MOV.U32 R7, RZ, RZ, -0x1 ;  /* 0xffffffffff077424 */ /* 0x000fe400078e00ff */
[----:B------:R-:W-:Y:S05]  /*9730*/  CALL.REL.NOINC `($__internal_1_$__cuda_sm70_shflsync_bfly_p) ;  /* 0x0000007000007944 */ /* 0x000fea0003c00000 */
[----:B01----:R-:W-:Y:S05]  /*9740*/  BRA `(.L_x_173) ;  /* 0xffffd6e000007947 */ /* 0x003fea000383ffff */
        .weak           $__internal_0_$__cuda_sm70_shflsync_bfly
        .type           $__internal_0_$__cuda_sm70_shflsync_bfly,@function
        .size           $__internal_0_$__cuda_sm70_shflsync_bfly,($__internal_1_$__cuda_sm70_shflsync_bfly_p - $__internal_0_$__cuda_sm70_shflsync_bfly)
$__internal_0_$__cuda_sm70_shflsync_bfly:
[----:B------:R-:W-:Y:S04]  /*9750*/  WARPSYNC R7 ;  /* 0x0000000700007348 */ /* 0x000fe80003800000 */
[----:B------:R-:W0:Y:S01]  /*9760*/  SHFL.BFLY PT, R8, R10, R9, R8 ;  /* 0x0c0000090a087389 */ /* 0x000e2200000e0008 */
[----:B------:R-:W-:Y:S02]  /*9770*/  IMAD.MOV.U32 R44, RZ, RZ, R42 ;  /* 0x000000ffff2c7224 */ /* 0x000fe400078e002a */
[----:B------:R-:W-:Y:S01]  /*9780*/  IMAD.MOV.U32 R45, RZ, RZ, 0x0 ;  /* 0x00000000ff2d7424 */ /* 0x000fe200078e00ff */
[----:B0-----:R-:W-:-:S03]  /*9790*/  PRMT R14, R14, 0x5410, R8 ;  /* 0x000054100e0e7816 */ /* 0x001fc60000000008 */
[----:B------:R-:W-:Y:S05]  /*97a0*/  RET.REL.NODEC R44 `(_ZN4vllm3moe25grouped_topk_fused_kernelI13__nv_bfloat16S2_iLNS0_11ScoringFuncE0EEEvPT_PfPT1_PKT0_lllllbd) ;  /* 0xffff68502c007950 */ /* 0x000fea0003c3ffff */
        .weak           $__internal_1_$__cuda_sm70_shflsync_bfly_p
        .type           $__internal_1_$__cuda_sm70_shflsync_bfly_p,@function
        .size           $__internal_1_$__cuda_sm70_shflsync_bfly_p,($__internal_2_$__cuda_sm70_shflsync_idx - $__internal_1_$__cuda_sm70_shflsync_bfly_p)
$__internal_1_$__cuda_sm70_shflsync_bfly_p:
[----:B------:R-:W-:Y:S01]  /*97b0*/  IMAD.MOV.U32 R44, RZ, RZ, R8 ;  /* 0x000000ffff2c7224 */ /* 0x000fe200078e0008 */
[----:B------:R-:W-:Y:S04]  /*97c0*/  WARPSYNC R7 ;  /* 0x0000000700007348 */ /* 0x000fe80003800000 */
[----:B------:R-:W-:Y:S01]  /*97d0*/  IMAD.MOV.U32 R45, RZ, RZ, 0x0 ;  /* 0x00000000ff2d7424 */ /* 0x000fe200078e00ff */
[----:B------:R0:W1:Y:S03]  /*97e0*/  SHFL.BFLY PT, R9, R41, R9, R10 ;  /* 0x0c00000929097389 */ /* 0x00006600000e000a */
[----:B------:R-:W-:Y:S05]  /*97f0*/  RET.REL.NODEC R44 `(_ZN4vllm3moe25grouped_topk_fused_kernelI13__nv_bfloat16S2_iLNS0_11ScoringFuncE0EEEvPT_PfPT1_PKT0_lllllbd) ;  /* 0xffff68002c007950 */ /* 0x000fea0003c3ffff */
        .weak           $__internal_2_$__cuda_sm70_shflsync_idx
        .type           $__internal_2_$__cuda_sm70_shflsync_idx,@function
        .size           $__internal_2_$__cuda_sm70_shflsync_idx,($__internal_3_$__cuda_sm70_shflsync_idx_p - $__internal_2_$__cuda_sm70_shflsync_idx)
$__internal_2_$__cuda_sm70_shflsync_idx:
[----:B------:R-:W-:Y:S04]  /*9800*/  WARPSYNC R44 ;  /* 0x0000002c00007348 */ /* 0x000fe80003800000 */
[----:B------:R-:W0:Y:S01]  /*9810*/  SHFL.IDX PT, R7, R7, R33, R42 ;  /* 0x0000002107077389 */ /* 0x000e2200000e002a */
[----:B------:R-:W-:Y:S01]  /*9820*/  IMAD.MOV.U32 R9, RZ, RZ, 0x0 ;  /* 0x00000000ff097424 */ /* 0x000fe200078e00ff */
[----:B0-----:R-:W-:-:S03]  /*9830*/  PRMT R10, R10, 0x5410, R7 ;  /* 0x000054100a0a7816 */ /* 0x001fc60000000007 */
[----:B------:R-:W-:Y:S05]  /*9840*/  RET.REL.NODEC R8 `(_ZN4vllm3moe25grouped_topk_fused_kernelI13__nv_bfloat16S2_iLNS0_11ScoringFuncE0EEEvPT_PfPT1_PKT0_lllllbd) ;  /* 0xffff67b008007950 */ /* 0x000fea0003c3ffff */
        .weak           $__internal_3_$__cuda_sm70_shflsync_idx_p
        .type           $__internal_3_$__cuda_sm70_shflsync_idx_p,@function
        .size           $__internal_3_$__cuda_sm70_shflsync_idx_p,($__internal_4_$__cuda_sm70_votesync_ballot - $__internal_3_$__cuda_sm70_shflsync_idx_p)
$__internal_3_$__cuda_sm70_shflsync_idx_p:
[----:B------:R-:W-:Y:S01]  /*9850*/  IMAD.MOV.U32 R9, RZ, RZ, 0x0 ;  /* 0x00000000ff097424 */ /* 0x000fe200078e00ff */
[----:B------:R-:W-:Y:S04]  /*9860*/  WARPSYNC R44 ;  /* 0x0000002c00007348 */ /* 0x000fe80003800000 */
[----:B------:R0:W1:Y:S01]  /*9870*/  SHFL.IDX PT, R41, R41, R42, R43 ;  /* 0x0000002a29297389 */ /* 0x00006200000e002b */
[----:B------:R-:W-:Y:S05]  /*9880*/  RET.REL.NODEC R8 `(_ZN4vllm3moe25grouped_topk_fused_kernelI13__nv_bfloat16S2_iLNS0_11ScoringFuncE0EEEvPT_PfPT1_PKT0_lllllbd) ;  /* 0xffff677008007950 */ /* 0x000fea0003c3ffff */
        .weak           $__internal_4_$__cuda_sm70_votesync_ballot
        .type           $__internal_4_$__cuda_sm70_votesync_ballot,@function
        .size           $__internal_4_$__cuda_sm70_votesync_ballot,($__internal_5_$__cuda_sm70_warpsync - $__internal_4_$__cuda_sm70_votesync_ballot)
$__internal_4_$__cuda_sm70_votesync_ballot:
[----:B------:R-:W-:Y:S01]  /*9890*/  ISETP.NE.U32.AND P5, PT, R9, 0x1, PT ;  /* 0x000000010900780c */ /* 0x000fe20003fa5070 */
[----:B------:R-:W-:Y:S01]  /*98a0*/  IMAD.MOV.U32 R9, RZ, RZ, 0x0 ;  /* 0x00000000ff097424 */ /* 0x000fe200078e00ff */
[----:B------:R-:W-:Y:S11]  /*98b0*/  WARPSYNC 0xffffffff ;  /* 0xffffffff00007948 */ /* 0x000ff60003800000 */
[----:B------:R-:W-:Y:S01]  /*98c0*/  VOTE.ANY R11, PT, !P5 ;  /* 0x00000000000b7806 */ /* 0x000fe200068e0100 */
[----:B------:R-:W-:Y:S06]  /*98d0*/  RET.REL.NODEC R8 `(_ZN4vllm3moe25grouped_topk_fused_kernelI13__nv_bfloat16S2_iLNS0_11ScoringFuncE0EEEvPT_PfPT1_PKT0_lllllbd) ;  /* 0xffff672008007950 */ /* 0x000fec0003c3ffff */
        .weak           $__internal_5_$__cuda_sm70_warpsync
        .type           $__internal_5_$__cuda_sm70_warpsync,@function
        .size           $__internal_5_$__cuda_sm70_warpsync,(.L_x_5560 - $__internal_5_$__cuda_sm70_warpsync)
$__internal_5_$__cuda_sm70_warpsync:
[----:B------:R-:W-:Y:S04]  /*98e0*/  WARPSYNC R9 ;  /* 0x0000000900007348 */ /* 0x000fe80003800000 */
[----:B------:R-:W-:-:S04]  /*98f0*/  IMAD.MOV.U32 R9, RZ, RZ, 0x0 ;  /* 0x00000000ff097424 */ /* 0x000fc800078e00ff */
[----:B------:R-:W-:Y:S05]  /*9900*/  RET.REL.NODEC R8 `(_ZN4vllm3moe25grouped_topk_fused_kernelI13__nv_bfloat16S2_iLNS0_11ScoringFuncE0EEEvPT_PfPT1_PKT0_lllllbd) ;  /* 0xffff66f008007950 */ /* 0x000fea0003c3ffff */
.L_x_174:
[----:B------:R-:W-:-:S00]  /*9910*/  BRA `(.L_x_174) ;  /* 0xfffffff000007947 */ /* 0x000fc0000383ffff */
[----:B------:R-:W-:-:S00]  /*9920*/  NOP ;  /* 0x0000000000007918 */ /* 0x000fc00000000000 */
        /* <DEDUP_REMOVED lines=13> */
.L_x_5560:


//--------------------- .text._ZN4vllm3moe44grouped_topk_fused_small_expert_count_kernelI13__nv_bfloat16S2_iLNS0_11ScoringFuncE0ELi128ELb0ELi8EEEvPT_PfPT1_PKT0_llllllbd --------------------------
	.section	.text._ZN4vllm3moe44grouped_topk_fused_small_expert_count_kernelI13__nv_bfloat16S2_iLNS0_11ScoringFuncE0ELi128ELb0ELi8EEEvPT_PfPT1_PKT0_llllllbd,"ax",@progbits
	.sectioninfo	@"SHI_REGISTERS=25"
	.align	128
        .global         _ZN4vllm3moe44grouped_topk_fused_small_expert_count_kernelI13__nv_bfloat16S2_iLNS0_11ScoringFuncE0ELi128ELb0ELi8EEEvPT_PfPT1_PKT0_llllllbd
        .type           _ZN4vllm3moe44grouped_topk_fused_small_expert_count_kernelI13__nv_bfloat16S2_iLNS0_11ScoringFuncE0ELi128ELb0ELi8EEEvPT_PfPT1_PKT0_llllllbd,@function
        .size           _ZN4vllm3moe44grouped_topk_fused_small_expert_count_kernelI13__nv_bfloat16S2_iLNS0_11ScoringFuncE0ELi128ELb0ELi8EEEvPT_PfPT1_PKT0_llllllbd,(.L_x_5561 - _ZN4vllm3moe44grouped_topk_fused_small_expert_count_kernelI13__nv_bfloat16S2_iLNS0_11ScoringFuncE0ELi128ELb0ELi8EEEvPT_PfPT1_PKT0_llllllbd)
        .other          _ZN4vllm3moe44grouped_topk_fused_small_expert_count_kernelI13__nv_bfloat16S2_iLNS0_11ScoringFuncE0ELi128ELb0ELi8EEEvPT_PfPT1_PKT0_llllllbd,@"STO_CUDA_ENTRY STV_DEFAULT"
_ZN4vllm3moe44grouped_topk_fused_small_expert_count_kernelI13__nv_bfloat16S2_iLNS0_11ScoringFuncE0ELi128ELb0ELi8EEEvPT_PfPT1_PKT0_llllllbd:
.text._ZN4vllm3moe44grouped_topk_fused_small_expert_count_kernelI13__nv_bfloat16S2_iLNS0_11ScoringFuncE0ELi128ELb0ELi8EEEvPT_PfPT1_PKT0_llllllbd:
[----:B------:R-:W-:-:S03]  /*0000*/  IMAD.MOV.U32 R1, RZ, RZ, c[0x0][0x28] ;  /* 0x00000a00ff017624 */ /* 0x000fc600078e00ff */
[----:B------:R-:W0:Y:S01]  /*0010*/  S2R R9, SR_TID.X ;  /* 0x0000000000097919 */ /* 0x000e220000002100 */
[----:B------:R-:W-:Y:S01]  /*0020*/  ULDC.64 UR6, c[0x0][0x118] ;  /* 0x0000460000067ab9 */ /* 0x000fe20000000a00 */
[----:B------:R-:W-:Y:S02]  /*0030*/  IADD3 R1, R1, -0x20, RZ ;  /* 0xffffffe001017810 */ /* 0x000fe40007ffe0ff */
[----:B------:R-:W1:Y:S01]  /*0040*/  S2R R7, SR_CTAID.X ;  /* 0x0000000000077919 */ /* 0x000e620000002500 */
[----:B0-----:R-:W-:-:S04]  /*0050*/  ISETP.GE.U32.AND P0, PT, R9, c[0x0][0x1a0], PT ;  /* 0x0000680009007a0c */ /* 0x001fc80003f06070 */
[----:B------:R-:W-:-:S13]  /*0060*/  ISETP.GE.AND.EX P0, PT, RZ, c[0x0][0x1a4], PT, P0 ;  /* 0x00006900ff007a0c */ /* 0x000fda0003f06300 */
[----:B------:R-:W-:Y:S02]  /*0070*/  @!P0 IMAD.MOV.U32 R2, RZ, RZ, R9 ;  /* 0x000000ffff028224 */ /* 0x000fe400078e0009 */
[----:B------:R-:W-:-:S04]  /*0080*/  @!P0 IMAD.MOV.U32 R3, RZ, RZ, RZ ;  /* 0x000000ffff038224 */ /* 0x000fc800078e00ff */
[----:B-1----:R-:W-:Y:S01]  /*0090*/  @!P0 IMAD.WIDE.U32 R4, R7, c[0x0][0x1a0], R2 ;  /* 0x0000680007048a25 */ /* 0x002fe200078e0002 */
[----:B------:R-:W-:-:S03]  /*00a0*/  @!P0 LEA R2, P1, R9, c[0x0][0x178], 0x1 ;  /* 0x00005e0009028a11 */ /* 0x000fc600078208ff */
[----:B------:R-:W-:Y:S01]  /*00b0*/  @!P0 IMAD R7, R7, c[0x0][0x1a4], R5 ;  /* 0x0000690007078a24 */ /* 0x000fe200078e0205 */
[C---:B------:R-:W-:Y:S02]  /*00c0*/  @!P0 LEA R6, P2, R4.reuse, c[0x0][0x160], 0x1 ;  /* 0x0000580004068a11 */ /* 0x040fe400078408ff */
[----:B------:R-:W-:Y:S02]  /*00d0*/  @!P0 LEA.HI.X R3, R9, c[0x0][0x17c], RZ, 0x1, P1 ;  /* 0x00005f0009038a11 */ /* 0x000fe400008f0cff */
[----:B------:R-:W-:-:S03]  /*00e0*/  @!P0 LEA.HI.X R7, R4, c[0x0][0x164], R7, 0x1, P2 ;  /* 0x0000590004078a11 */ /* 0x000fc600010f0c07 */
[----:B------:R-:W2:Y:S04]  /*00f0*/  @!P0 LDG.E.U16 R2, [R2.64] ;  /* 0x0000000602028981 */ /* 0x000ea8000c1e1500 */
[----:B------:R-:W3:Y:S01]  /*0100*/  @!P0 LDG.E.U16 R6, [R6.64] ;  /* 0x0000000606068981 */ /* 0x000ee2000c1e1500 */
[----:B------:R-:W-:Y:S01]  /*0110*/  SHF.R.U32.HI R0, RZ, 0x5, R9 ;  /* 0x00000005ff007819 */ /* 0x000fe20000011609 */
[----:B------:R-:W-:Y:S02]  /*0120*/  IMAD.MOV.U32 R5, RZ, RZ, -0x800000 ;  /* 0xff800000ff057424 */ /* 0x000fe400078e00ff */
[----:B------:R-:W-:-:S03]  /*0130*/  IMAD.MOV.U32 R4, RZ, RZ, -0x800000 ;  /* 0xff800000ff047424 */ /* 0x000fc600078e00ff */
[----:B------:R-:W0:Y:S02]  /*0140*/  SHFL.IDX PT, R0, R0, RZ, 0x1f ;  /* 0x00001fff00007589 */ /* 0x000e2400000e0000 */
[----:B0-----:R-:W-:Y:S02]  /*0150*/  ISETP.NE.AND P1, PT, R0, RZ, PT ;  /* 0x000000ff0000720c */ /* 0x001fe40003f25270 */
[----:B--2---:R-:W-:Y:S02]  /*0160*/  @!P0 PRMT R5, RZ, 0x5410, R2 ;  /* 0x00005410ff058816 */ /* 0x004fe40000000002 */
[----:B---3--:R-:W-:-:S05]  /*0170*/  @!P0 PRMT R4, RZ, 0x5410, R6 ;  /* 0x00005410ff048816 */ /* 0x008fca0000000006 */
[----:B------:R-:W-:Y:S01]  /*0180*/  FADD.FTZ R8, R5, R4 ;  /* 0x0000000405087221 */ /* 0x000fe20000010000 */
[----:B------:R0:W-:Y:S04]  /*0190*/  @!P0 STS [R9.X4], R4 ;  /* 0x0000000409008388 */ /* 0x0001e80000004800 */
[----:B------:R0:W-:Y:S04]  /*01a0*/  @!P0 STS [R9.X4+0x200], R8 ;  /* 0x0002000809008388 */ /* 0x0001e80000004800 */
[----:B------:R-:W-:Y:S06]  /*01b0*/  BAR.SYNC.DEFER_BLOCKING 0x0 ;  /* 0x0000000000007b1d */ /* 0x000fec0000010000 */
[----:B------:R-:W-:Y:S05]  /*01c0*/  @P1 EXIT ;  /* 0x000000000000194d */ /* 0x000fea0003800000 */
[----:B0-----:R-:W-:Y:S01]  /*01d0*/  LOP3.LUT R0, R9, 0x1f, RZ, 0xc0, !PT ;  /* 0x0000001f09007812 */ /* 0x001fe200078ec0ff */
[----:B------:R-:W-:-:S02]  /*01e0*/  IMAD.MOV.U32 R5, RZ, RZ, -0x800000 ;  /* 0xff800000ff057424 */ /* 0x000fc400078e00ff */
[----:B------:R-:W-:Y:S01]  /*01f0*/  IMAD.MOV.U32 R4, RZ, RZ, -0x800000 ;  /* 0xff800000ff047424 */ /* 0x000fe200078e00ff */
[C---:B------:R-:W-:Y:S01]  /*0200*/  LOP3.LUT R3, R0.reuse, 0x40, RZ, 0xfc, !PT ;  /* 0x0000004000037812 */ /* 0x040fe200078efcff */
[----:B------:R-:W-:Y:S01]  /*0210*/  IMAD.MOV.U32 R11, RZ, RZ, -0x1 ;  /* 0xffffffffff0b7424 */ /* 0x000fe200078e00ff */
[C---:B------:R-:W-:Y:S01]  /*0220*/  LOP3.LUT R2, R0.reuse, 0x20, RZ, 0xfc, !PT ;  /* 0x0000002000027812 */ /* 0x040fe200078efcff */
[----:B------:R-:W-:Y:S01]  /*0230*/  IMAD.MOV.U32 R10, RZ, RZ, c[0x0][0x198] ;  /* 0x00006600ff0a7624 */ /* 0x000fe200078e00ff */
[----:B------:R-:W-:Y:S02]  /*0240*/  ISETP.GE.U32.AND P0, PT, R0, c[0x0][0x1a0], PT ;  /* 0x0000680000007a0c */ /* 0x000fe40003f06070 */
[----:B------:R-:W-:Y:S01]  /*0250*/  ISETP.GE.U32.AND P2, PT, R3, c[0x0][0x1a0], PT ;  /* 0x0000680003007a0c */ /* 0x000fe20003f46070 */
[----:B------:R-:W-:Y:S01]  /*0260*/  IMAD.MOV.U32 R3, RZ, RZ, -0x800000 ;  /* 0xff800000ff037424 */ /* 0x000fe200078e00ff */
[----:B------:R-:W-:Y:S02]  /*0270*/  ISETP.GE.U32.AND P1, PT, R2, c[0x0][0x1a0], PT ;  /* 0x0000680002007a0c */ /* 0x000fe40003f26070 */
[----:B------:R-:W-:-:S02]  /*0280*/  LOP3.LUT R2, R0, 0x60, RZ, 0xfc, !PT ;  /* 0x0000006000027812 */ /* 0x000fc400078efcff */
[----:B------:R-:W-:Y:S02]  /*0290*/  ISETP.GE.AND.EX P0, PT, RZ, c[0x0][0x1a4], PT, P0 ;  /* 0x00006900ff007a0c */ /* 0x000fe40003f06300 */
[----:B------:R-:W-:Y:S02]  /*02a0*/  ISETP.GE.AND.EX P2, PT, RZ, c[0x0][0x1a4], PT, P2 ;  /* 0x00006900ff007a0c */ /* 0x000fe40003f46320 */
[----:B------:R-:W-:Y:S02]  /*02b0*/  ISETP.GE.AND.EX P1, PT, RZ, c[0x0][0x1a4], PT, P1 ;  /* 0x00006900ff007a0c */ /* 0x000fe40003f26310 */
[----:B------:R-:W-:Y:S01]  /*02c0*/  ISETP.GE.U32.AND P3, PT, R2, c[0x0][0x1a0], PT ;  /* 0x0000680002007a0c */ /* 0x000fe20003f66070 */
[----:B------:R-:W-:-:S03]  /*02d0*/  IMAD.MOV.U32 R2, RZ, RZ, -0x800000 ;  /* 0xff800000ff027424 */ /* 0x000fc600078e00ff */
[----:B------:R-:W-:-:S03]  /*02e0*/  ISETP.GE.AND.EX P3, PT, RZ, c[0x0][0x1a4], PT, P3 ;  /* 0x00006900ff007a0c */ /* 0x000fc60003f66330 */
[----:B------:R-:W0:Y:S04]  /*02f0*/  @!P0 LDS R3, [R0.X4+0x200] ;  /* 0x0002000000038984 */ /* 0x000e280000004800 */
[----:B------:R-:W1:Y:S04]  /*0300*/  @!P2 LDS R5, [R0.X4+0x300] ;  /* 0x000300000005a984 */ /* 0x000e680000004800 */
[----:B------:R-:W2:Y:S04]  /*0310*/  @!P1 LDS R2, [R0.X4+0x280] ;  /* 0x0002800000029984 */ /* 0x000ea80000004800 */
[----:B------:R-:W3:Y:S01]  /*0320*/  @!P3 LDS R4, [R0.X4+0x380] ;  /* 0x000380000004b984 */ /* 0x000ee20000004800 */
[----:B0-----:R-:W-:-:S02]  /*0330*/  ISETP.GE.AND P0, PT, R3, RZ, PT ;  /* 0x000000ff0300720c */ /* 0x001fc40003f06270 */
[----:B-1----:R-:W-:Y:S02]  /*0340*/  ISETP.GE.AND P2, PT, R5, RZ, PT ;  /* 0x000000ff0500720c */ /* 0x002fe40003f46270 */
[C---:B------:R-:W-:Y:S02]  /*0350*/  SEL R6, R11.reuse, 0x80000000, !P0 ;  /* 0x800000000b067807 */ /* 0x040fe40004000000 */
[----:B--2---:R-:W-:Y:S02]  /*0360*/  ISETP.GE.AND P1, PT, R2, RZ, PT ;  /* 0x000000ff0200720c */ /* 0x004fe40003f26270 */
[C---:B------:R-:W-:Y:S02]  /*0370*/  SEL R8, R11.reuse, 0x80000000, !P2 ;  /* 0x800000000b087807 */ /* 0x040fe40005000000 */
[----:B------:R-:W-:Y:S02]  /*0380*/  SEL R7, R11, 0x80000000, !P1 ;  /* 0x800000000b077807 */ /* 0x000fe40004800000 */
[----:B---3--:R-:W-:-:S02]  /*0390*/  ISETP.GE.AND P0, PT, R4, RZ, PT ;  /* 0x000000ff0400720c */ /* 0x008fc40003f06270 */
[----:B------:R-:W-:Y:S02]  /*03a0*/  LOP3.LUT R6, R6, R3, RZ, 0x3c, !PT ;  /* 0x0000000306067212 */ /* 0x000fe400078e3cff */
[----:B------:R-:W-:Y:S02]  /*03b0*/  LOP3.LUT R9, R8, R5, RZ, 0x3c, !PT ;  /* 0x0000000508097212 */ /* 0x000fe400078e3cff */
[----:B------:R-:W-:Y:S02]  /*03c0*/  LOP3.LUT R7, R7, R2, RZ, 0x3c, !PT ;  /* 0x0000000207077212 */ /* 0x000fe400078e3cff */
[C---:B------:R-:W-:Y:S02]  /*03d0*/  LOP3.LUT R3, R0.reuse, 0xffff, RZ, 0x3c, !PT ;  /* 0x0000ffff00037812 */ /* 0x040fe400078e3cff */
[C---:B------:R-:W-:Y:S02]  /*03e0*/  IADD3 R8, -R0.reuse, 0xffbf, RZ ;  /* 0x0000ffbf00087810 */ /* 0x040fe40007ffe1ff */
[----:B------:R-:W-:-:S02]  /*03f0*/  IADD3 R5, -R0, 0xffdf, RZ ;  /* 0x0000ffdf00057810 */ /* 0x000fc40007ffe1ff */
[----:B------:R-:W-:Y:S02]  /*0400*/  SEL R11, R11, 0x80000000, !P0 ;  /* 0x800000000b0b7807 */ /* 0x000fe40004000000 */
[----:B------:R-:W-:Y:S02]  /*0410*/  IADD3 R2, -R0, 0xff9f, RZ ;  /* 0x0000ff9f00027810 */ /* 0x000fe40007ffe1ff */
[CC--:B------:R-:W-:Y:S02]  /*0420*/  ISETP.LT.U32.AND P0, PT, R3.reuse, R8.reuse, PT ;  /* 0x000000080300720c */ /* 0x0c0fe40003f01070 */
[----:B------:R-:W-:Y:S02]  /*0430*/  ISETP.GT.U32.AND P2, PT, R3, R8, PT ;  /* 0x000000080300720c */ /* 0x000fe40003f44070 */
[----:B------:R-:W-:Y:S02]  /*0440*/  LOP3.LUT R4, R11, R4, RZ, 0x3c, !PT ;  /* 0x000000040b047212 */ /* 0x000fe400078e3cff */
[----:B------:R-:W-:-:S02]  /*0450*/  ISETP.GT.U32.AND P1, PT, R5, R2, PT ;  /* 0x000000020500720c */ /* 0x000fc40003f24070 */
[----:B------:R-:W-:Y:S02]  /*0460*/  ISETP.LT.U32.AND P3, PT, R5, R2, PT ;  /* 0x000000020500720c */ /* 0x000fe40003f61070 */
[CC--:B------:R-:W-:Y:S02]  /*0470*/  ISETP.LT.U32.AND.EX P0, PT, R6.reuse, R9.reuse, PT, P0 ;  /* 0x000000090600720c */ /* 0x0c0fe40003f01100 */
[----:B------:R-:W-:Y:S02]  /*0480*/  ISETP.GT.U32.AND.EX P2, PT, R6, R9, PT, P2 ;  /* 0x000000090600720c */ /* 0x000fe40003f44120 */
[CC--:B------:R-:W-:Y:S02]  /*0490*/  ISETP.GT.U32.AND.EX P4, PT, R7.reuse, R4.reuse, PT, P1 ;  /* 0x000000040700720c */ /* 0x0c0fe40003f84110 */
[----:B------:R-:W-:Y:S02]  /*04a0*/  ISETP.LT.U32.AND.EX P1, PT, R7, R4, PT, P3 ;  /* 0x000000040700720c */ /* 0x000fe40003f21130 */
[----:B------:R-:W-:-:S02]  /*04b0*/  SEL R14, R3, R8, P0 ;  /* 0x00000008030e7207 */ /* 0x000fc40000000000 */
[----:B------:R-:W-:Y:S02]  /*04c0*/  SEL R8, R3, R8, P2 ;  /* 0x0000000803087207 */ /* 0x000fe40001000000 */
[CC--:B------:R-:W-:Y:S02]  /*04d0*/  SEL R11, R5.reuse, R2.reuse, P4 ;  /* 0x00000002050b7207 */ /* 0x0c0fe40002000000 */
[----:B------:R-:W-:Y:S02]  /*04e0*/  SEL R5, R5, R2, P1 ;  /* 0x0000000205057207 */ /* 0x000fe40000800000 */
[CC--:B------:R-:W-:Y:S02]  /*04f0*/  SEL R16, R6.reuse, R9.reuse, P0 ;  /* 0x0000000906107207 */ /* 0x0c0fe40000000000 */
[----:B------:R-:W-:Y:S02]  /*0500*/  SEL R9, R6, R9, P2 ;  /* 0x0000000906097207 */ /* 0x000fe40001000000 */
[----:B------:R-:W-:-:S02]  /*0510*/  SEL R12, R7, R4, P4 ;  /* 0x00000004070c7207 */ /* 0x000fc40002000000 */
[CC--:B------:R-:W-:Y:S02]  /*0520*/  ISETP.LT.U32.AND P0, PT, R8.reuse, R11.reuse, PT ;  /* 0x0000000b0800720c */ /* 0x0c0fe40003f01070 */
[----:B------:R-:W-:Y:S02]  /*0530*/  ISETP.GT.U32.AND P2, PT, R8, R11, PT ;  /* 0x0000000b0800720c */ /* 0x000fe40003f44070 */
[----:B------:R-:W-:Y:S02]  /*0540*/  SEL R3, R7, R4, P1 ;  /* 0x0000000407037207 */ /* 0x000fe40000800000 */
[----:B------:R-:W-:Y:S02]  /*0550*/  ISETP.GT.U32.AND P3, PT, R14, R5, PT ;  /* 0x000000050e00720c */ /* 0x000fe40003f64070 */
[CC--:B------:R-:W-:Y:S02]  /*0560*/  ISETP.LT.U32.AND.EX P0, PT, R9.reuse, R12.reuse, PT, P0 ;  /* 0x0000000c0900720c */ /* 0x0c0fe40003f01100 */
[----:B------:R-:W-:-:S02]  /*0570*/  ISETP.GT.U32.AND.EX P1, PT, R9, R12, PT, P2 ;  /* 0x0000000c0900720c */ /* 0x000fc40003f24120 */
[----:B------:R-:W-:Y:S02]  /*0580*/  ISETP.GT.U32.AND.EX P3, PT, R16, R3, PT, P3 ;  /* 0x000000031000720c */ /* 0x000fe40003f64130 */
[CC--:B------:R-:W-:Y:S02]  /*0590*/  SEL R13, R8.reuse, R11.reuse, P0 ;  /* 0x0000000b080d7207 */ /* 0x0c0fe40000000000 */
[CC--:B------:R-:W-:Y:S02]  /*05a0*/  SEL R6, R9.reuse, R12.reuse, P0 ;  /* 0x0000000c09067207 */ /* 0x0c0fe40000000000 */
[----:B------:R-:W-:Y:S02]  /*05b0*/  SEL R11, R8, R11, P1 ;  /* 0x0000000b080b7207 */ /* 0x000fe40000800000 */
[----:B------:R-:W-:Y:S02]  /*05c0*/  SEL R12, R9, R12, P1 ;  /* 0x0000000c090c7207 */ /* 0x000fe40000800000 */
[----:B------:R-:W-:-:S02]  /*05d0*/  SEL R8, R14, R5, P3 ;  /* 0x000000050e087207 */ /* 0x000fc40001800000 */
[----:B------:R-:W-:Y:S02]  /*05e0*/  SEL R9, R16, R3, P3 ;  /* 0x0000000310097207 */ /* 0x000fe40001800000 */
[----:B------:R-:W-:Y:S02]  /*05f0*/  ISETP.GE.AND P3, PT, R10, 0x1, PT ;  /* 0x000000010a00780c */ /* 0x000fe40003f66270 */
[----:B------:R-:W-:Y:S02]  /*0600*/  ISETP.LT.U32.AND P2, PT, R14, R5, PT ;  /* 0x000000050e00720c */ /* 0x000fe40003f41070 */
[CC--:B------:R-:W-:Y:S02]  /*0610*/  ISETP.LT.U32.AND P1, PT, R13.reuse, R8.reuse, PT ;  /* 0x000000080d00720c */ /* 0x0c0fe40003f21070 */
[----:B------:R-:W-:Y:S02]  /*0620*/  ISETP.LT.U32.AND.EX P0, PT, R16, R3, PT, P2 ;  /* 0x000000031000720c */ /* 0x000fe40003f01120 */
[----:B------:R-:W-:-:S02]  /*0630*/  ISETP.GT.U32.AND P2, PT, R13, R8, PT ;  /* 0x000000080d00720c */ /* 0x000fc40003f44070 */
[CC--:B------:R-:W-:Y:S02]  /*0640*/  ISETP.LT.U32.AND.EX P1, PT, R6.reuse, R9.reuse, PT, P1 ;  /* 0x000000090600720c */ /* 0x0c0fe40003f21110 */
[----:B------:R-:W-:Y:S02]  /*0650*/  ISETP.GT.U32.AND.EX P2, PT, R6, R9, PT, P2 ;  /* 0x000000090600720c */ /* 0x000fe40003f44120 */
[----:B------:R-:W-:Y:S02]  /*0660*/  SEL R7, R14, R5, P0 ;  /* 0x000000050e077207 */ /* 0x000fe40000000000 */
[----:B------:R-:W-:Y:S02]  /*0670*/  SEL R5, R13, R8, P1 ;  /* 0x000000080d057207 */ /* 0x000fe40000800000 */
[----:B------:R-:W-:Y:S02]  /*0680*/  SEL R4, R6, R9, P1 ;  /* 0x0000000906047207 */ /* 0x000fe40000800000 */
[----:B------:R-:W-:-:S02]  /*0690*/  SEL R3, R16, R3, P0 ;  /* 0x0000000310037207 */ /* 0x000fc40000000000 */
[----:B------:R-:W-:Y:S02]  /*06a0*/  SEL R8, R13, R8, P2 ;  /* 0x000000080d087207 */ /* 0x000fe40001000000 */
[----:B------:R-:W-:Y:S01]  /*06b0*/  SEL R9, R6, R9, P2 ;  /* 0x0000000906097207 */ /* 0x000fe20001000000 */
[----:B------:R-:W-:Y:S05]  /*06c0*/  @!P3 BRA `(.L_x_175) ;  /* 0x000008b00000b947 */ /* 0x000fea0003800000 */
[C---:B------:R-:W-:Y:S01]  /*06d0*/  ISETP.NE.AND P0, PT, R10.reuse, 0x1, PT ;  /* 0x000000010a00780c */ /* 0x040fe20003f05270 */
[----:B------:R-:W-:Y:S01]  /*06e0*/  IMAD.MOV.U32 R14, RZ, RZ, RZ ;  /* 0x000000ffff0e7224 */ /* 0x000fe200078e00ff */
[----:B------:R-:W-:Y:S01]  /*06f0*/  LOP3.LUT P2, RZ, R10, 0x1, RZ, 0xc0, !PT ;  /* 0x000000010aff7812 */ /* 0x000fe2000784c0ff */
[----:B------:R-:W-:Y:S02]  /*0700*/  IMAD.MOV.U32 R17, RZ, RZ, RZ ;  /* 0x000000ffff117224 */ /* 0x000fe400078e00ff */
[----:B------:R-:W-:-:S08]  /*0710*/  IMAD.MOV.U32 R6, RZ, RZ, RZ ;  /* 0x000000ffff067224 */ /* 0x000fd000078e00ff */
[----:B------:R-:W-:Y:S05]  /*0720*/  @!P0 BRA `(.L_x_176) ;  /* 0x000005f000008947 */ /* 0x000fea0003800000 */
[----:B------:R-:W-:Y:S01]  /*0730*/  LOP3.LUT R10, R10, 0x1, RZ, 0xc0, !PT ;  /* 0x000000010a0a7812 */ /* 0x000fe200078ec0ff */
[----:B------:R-:W-:Y:S02]  /*0740*/  IMAD.MOV.U32 R14, RZ, RZ, RZ ;  /* 0x000000ffff0e7224 */ /* 0x000fe400078e00ff */
[----:B------:R-:W-:Y:S01]  /*0750*/  IMAD.MOV.U32 R17, RZ, RZ, RZ ;  /* 0x000000ffff117224 */ /* 0x000fe200078e00ff */
[----:B------:R-:W-:Y:S01]  /*0760*/  IADD3 R10, -R10, c[0x0][0x198], RZ ;  /* 0x000066000a0a7a10 */ /* 0x000fe20007ffe1ff */
[----:B------:R-:W-:Y:S02]  /*0770*/  IMAD.MOV.U32 R6, RZ, RZ, RZ ;  /* 0x000000ffff067224 */ /* 0x000fe400078e00ff */
.L_x_177:
[----:B------:R-:W-:Y:S02]  /*0780*/  ISETP.NE.U32.AND P0, PT, R14, R11, PT ;  /* 0x0000000b0e00720c */ /* 0x000fe40003f05070 */
[----:B------:R-:W-:Y:S02]  /*0790*/  IADD3 R10, R10, -0x2, RZ ;  /* 0xfffffffe0a0a7810 */ /* 0x000fe40007ffe0ff */
[----:B------:R-:W-:-:S04]  /*07a0*/  ISETP.NE.AND.EX P0, PT, R17, R12, PT, P0 ;  /* 0x0000000c1100720c */ /* 0x000fc80003f05300 */
[----:B------:R-:W-:-:S04]  /*07b0*/  ISETP.NE.AND P0, PT, R6, RZ, !P0 ;  /* 0x000000ff0600720c */ /* 0x000fc80004705270 */
[----:B------:R-:W-:Y:S02]  /*07c0*/  SEL R11, R8, R11, P0 ;  /* 0x0000000b080b7207 */ /* 0x000fe40000000000 */
[----:B------:R-:W-:Y:S02]  /*07d0*/  SEL R12, R9, R12, P0 ;  /* 0x0000000c090c7207 */ /* 0x000fe40000000000 */
[----:B------:R-:W-:Y:S01]  /*07e0*/  SEL R8, R5, R8, P0 ;  /* 0x0000000805087207 */ /* 0x000fe20000000000 */
[----:B------:R-:W0:Y:S01]  /*07f0*/  SHFL.BFLY PT, R14, R11, 0x10, 0x1f ;  /* 0x0e001f000b0e7f89 */ /* 0x000e2200000e0000 */
[----:B------:R-:W-:Y:S02]  /*0800*/  SEL R9, R4, R9, P0 ;  /* 0x0000000904097207 */ /* 0x000fe40000000000 */
[----:B------:R-:W-:Y:S01]  /*0810*/  SEL R5, R7, R5, P0 ;  /* 0x0000000507057207 */ /* 0x000fe20000000000 */
[----:B------:R-:W1:Y:S01]  /*0820*/  SHFL.BFLY PT, R13, R12, 0x10, 0x1f ;  /* 0x0e001f000c0d7f89 */ /* 0x000e6200000e0000 */
[----:B------:R-:W-:-:S02]  /*0830*/  SEL R4, R3, R4, P0 ;  /* 0x0000000403047207 */ /* 0x000fc40000000000 */
[----:B------:R-:W-:Y:S02]  /*0840*/  SEL R7, R2, R7, P0 ;  /* 0x0000000702077207 */ /* 0x000fe40000000000 */
[----:B------:R-:W-:Y:S02]  /*0850*/  SEL R3, R3, 0x7fffff, !P0 ;  /* 0x007fffff03037807 */ /* 0x000fe40004000000 */
[----:B0-----:R-:W-:-:S04]  /*0860*/  ISETP.GT.U32.AND P1, PT, R11, R14, PT ;  /* 0x0000000e0b00720c */ /* 0x001fc80003f24070 */
[----:B-1----:R-:W-:-:S04]  /*0870*/  ISETP.GT.U32.AND.EX P1, PT, R12, R13, PT, P1 ;  /* 0x0000000d0c00720c */ /* 0x002fc80003f24110 */
[----:B------:R-:W-:Y:S02]  /*0880*/  SEL R19, R11, R14, P1 ;  /* 0x0000000e0b137207 */ /* 0x000fe40000800000 */
[----:B------:R-:W-:-:S03]  /*0890*/  SEL R16, R12, R13, P1 ;  /* 0x0000000d0c107207 */ /* 0x000fc60000800000 */
[----:B------:R-:W0:Y:S04]  /*08a0*/  SHFL.BFLY PT, R14, R19, 0x8, 0x1f ;  /* 0x0d001f00130e7f89 */ /* 0x000e2800000e0000 */
[----:B------:R-:W1:Y:S01]  /*08b0*/  SHFL.BFLY PT, R13, R16, 0x8, 0x1f ;  /* 0x0d001f00100d7f89 */ /* 0x000e6200000e0000 */
        /* <DEDUP_REMOVED lines=21> */
[----:B------:R-:W-:Y:S02]  /*0a10*/  SEL R15, R17, R14, P1 ;  /* 0x0000000e110f7207 */ /* 0x000fe40000800000 */
[----:B------:R-:W-:-:S04]  /*0a20*/  ISETP.NE.U32.AND P1, PT, R13, R11, PT ;  /* 0x0000000b0d00720c */ /* 0x000fc80003f25070 */
[----:B------:R-:W-:-:S04]  /*0a30*/  ISETP.NE.AND.EX P1, PT, R15, R12, PT, P1 ;  /* 0x0000000c0f00720c */ /* 0x000fc80003f25310 */
[----:B------:R-:W-:Y:S02]  /*0a40*/  SEL R11, R8, R11, !P1 ;  /* 0x0000000b080b7207 */ /* 0x000fe40004800000 */
[----:B------:R-:W-:Y:S02]  /*0a50*/  SEL R12, R9, R12, !P1 ;  /* 0x0000000c090c7207 */ /* 0x000fe40004800000 */
[----:B------:R-:W-:Y:S01]  /*0a60*/  SEL R8, R5, R8, !P1 ;  /* 0x0000000805087207 */ /* 0x000fe20004800000 */
[----:B------:R-:W0:Y:S01]  /*0a70*/  SHFL.BFLY PT, R14, R11, 0x10, 0x1f ;  /* 0x0e001f000b0e7f89 */ /* 0x000e2200000e0000 */
[----:B------:R-:W-:Y:S02]  /*0a80*/  SEL R9, R4, R9, !P1 ;  /* 0x0000000904097207 */ /* 0x000fe40004800000 */
[----:B------:R-:W-:Y:S01]  /*0a90*/  SEL R5, R7, R5, !P1 ;  /* 0x0000000507057207 */ /* 0x000fe20004800000 */
[----:B------:R-:W1:Y:S01]  /*0aa0*/  SHFL.BFLY PT, R15, R12, 0x10, 0x1f ;  /* 0x0e001f000c0f7f89 */ /* 0x000e6200000e0000 */
[----:B------:R-:W-:-:S02]  /*0ab0*/  SEL R4, R3, R4, !P1 ;  /* 0x0000000403047207 */ /* 0x000fc40004800000 */
[----:B------:R-:W-:Y:S02]  /*0ac0*/  SEL R7, R2, R7, !P1 ;  /* 0x0000000702077207 */ /* 0x000fe40004800000 */
[----:B------:R-:W-:Y:S02]  /*0ad0*/  SEL R3, R3, 0x7fffff, P1 ;  /* 0x007fffff03037807 */ /* 0x000fe40000800000 */
        /* <DEDUP_REMOVED lines=20> */
[----:B------:R-:W-:Y:S01]  /*0c20*/  SEL R19, R16, R15, P3 ;  /* 0x0000000f10137207 */ /* 0x000fe20001800000 */
[C---:B------:R-:W-:Y:S01]  /*0c30*/  IMAD R15, R6.reuse, 0x4, R1 ;  /* 0x00000004060f7824 */ /* 0x040fe200078e0201 */
[----:B------:R-:W-:Y:S02]  /*0c40*/  SEL R20, R21, R14, P3 ;  /* 0x0000000e15147207 */ /* 0x000fe40001800000 */
[----:B------:R-:W-:Y:S01]  /*0c50*/  LOP3.LUT R16, R13, 0xffff, RZ, 0xc, !PT ;  /* 0x0000ffff0d107812 */ /* 0x000fe200078e0cff */
[----:B------:R-:W0:Y:S01]  /*0c60*/  SHFL.BFLY PT, R14, R19, 0x1, 0x1f ;  /* 0x0c201f00130e7f89 */ /* 0x000e2200000e0000 */
[----:B------:R-:W-:-:S03]  /*0c70*/  IADD3 R6, R6, 0x2, RZ ;  /* 0x0000000206067810 */ /* 0x000fc60007ffe0ff */
[----:B------:R-:W1:Y:S04]  /*0c80*/  SHFL.BFLY PT, R17, R20, 0x1, 0x1f ;  /* 0x0c201f0014117f89 */ /* 0x000e6800000e0000 */
[----:B------:R2:W-:Y:S01]  /*0c90*/  STL [R15], R16 ;  /* 0x000000100f007387 */ /* 0x0005e20000100800 */
[----:B0-----:R-:W-:-:S04]  /*0ca0*/  ISETP.GT.U32.AND P3, PT, R19, R14, PT ;  /* 0x0000000e1300720c */ /* 0x001fc80003f64070 */
[----:B-1----:R-:W-:-:S04]  /*0cb0*/  ISETP.GT.U32.AND.EX P3, PT, R20, R17, PT, P3 ;  /* 0x000000111400720c */ /* 0x002fc80003f64130 */
[----:B------:R-:W-:Y:S02]  /*0cc0*/  SEL R14, R19, R14, P3 ;  /* 0x0000000e130e7207 */ /* 0x000fe40001800000 */
[----:B------:R-:W-:Y:S02]  /*0cd0*/  SEL R17, R20, R17, P3 ;  /* 0x0000001114117207 */ /* 0x000fe40001800000 */
[----:B------:R-:W-:Y:S02]  /*0ce0*/  LOP3.LUT R18, R14, 0xffff, RZ, 0xc, !PT ;  /* 0x0000ffff0e127812 */ /* 0x000fe400078e0cff */
[----:B------:R-:W-:-:S03]  /*0cf0*/  ISETP.NE.AND P3, PT, R10, RZ, PT ;  /* 0x000000ff0a00720c */ /* 0x000fc60003f65270 */
[----:B------:R2:W-:Y:S10]  /*0d00*/  STL [R15+0x4], R18 ;  /* 0x000004120f007387 */ /* 0x0005f40000100800 */
[----:B--2---:R-:W-:Y:S05]  /*0d10*/  @P3 BRA `(.L_x_177) ;  /* 0xfffffa6000003947 */ /* 0x004fea000383ffff */
.L_x_176:
[----:B------:R-:W-:Y:S05]  /*0d20*/  @!P2 BRA `(.L_x_175) ;  /* 0x000002500000a947 */ /* 0x000fea0003800000 */
[----:B------:R-:W-:-:S04]  /*0d30*/  ISETP.NE.U32.AND P0, PT, R14, R11, PT ;  /* 0x0000000b0e00720c */ /* 0x000fc80003f05070 */
[----:B------:R-:W-:-:S04]  /*0d40*/  ISETP.NE.AND.EX P0, PT, R17, R12, PT, P0 ;  /* 0x0000000c1100720c */ /* 0x000fc80003f05300 */
[C---:B------:R-:W-:Y:S01]  /*0d50*/  ISETP.NE.AND P0, PT, R6.reuse, RZ, !P0 ;  /* 0x000000ff0600720c */ /* 0x040fe20004705270 */
[----:B------:R-:W-:-:S03]  /*0d60*/  IMAD R6, R6, 0x4, R1 ;  /* 0x0000000406067824 */ /* 0x000fc600078e0201 */
        /* <DEDUP_REMOVED lines=30> */
[----:B------:R-:W-:-:S04]  /*0f50*/  SEL R3, R4, R3, P0 ;  /* 0x0000000304037207 */ /* 0x000fc80000000000 */
[----:B------:R-:W-:-:S05]  /*0f60*/  LOP3.LUT R3, R3, 0xffff, RZ, 0xc, !PT ;  /* 0x0000ffff03037812 */ /* 0x000fca00078e0cff */
[----:B------:R0:W-:Y:S02]  /*0f70*/  STL [R6], R3 ;  /* 0x0000000306007387 */ /* 0x0001e40000100800 */
.L_x_175:
[----:B------:R-:W-:Y:S01]  /*0f80*/  ISETP.GE.U32.AND P0, PT, R0, c[0x0][0x198], PT ;  /* 0x0000660000007a0c */ /* 0x000fe20003f06070 */
[----:B------:R-:W-:-:S03]  /*0f90*/  IMAD.MOV.U32 R10, RZ, RZ, 0x7f ;  /* 0x0000007fff0a7424 */ /* 0x000fc600078e00ff */
[----:B------:R-:W-:-:S13]  /*0fa0*/  ISETP.GE.AND.EX P0, PT, RZ, c[0x0][0x19c], PT, P0 ;  /* 0x00006700ff007a0c */ /* 0x000fda0003f06300 */
[----:B------:R-:W-:-:S05]  /*0fb0*/  @!P0 IMAD R7, R0, 0x4, R1 ;  /* 0x0000000400078824 */ /* 0x000fca00078e0201 */
[----:B------:R-:W2:Y:S01]  /*0fc0*/  @!P0 LDL R10, [R7] ;  /* 0x00000000070a8983 */ /* 0x000ea20000100800 */
[----:B0-----:R-:W-:Y:S01]  /*0fd0*/  IMAD.MOV.U32 R6, RZ, RZ, RZ ;  /* 0x000000ffff067224 */ /* 0x001fe200078e00ff */
[----:B------:R-:W-:Y:S02]  /*0fe0*/  ULDC.S8 UR4, c[0x0][0x1b0] ;  /* 0x00006c0000047ab9 */ /* 0x000fe40000000200 */
[----:B------:R-:W-:-:S03]  /*0ff0*/  ISETP.NE.AND P2, PT, RZ, UR4, PT ;  /* 0x00000004ff007c0c */ /* 0x000fc6000bf45270 */
[----:B--2---:R-:W0:Y:S02]  /*1000*/  @!P0 LDS R6, [R10.X4] ;  /* 0x000000000a068984 */ /* 0x004e240000004800 */
[----:B0-----:R-:W-:-:S06]  /*1010*/  FMUL.FTZ R3, R6, 1 ;  /* 0x3f80000006037820 */ /* 0x001fcc0000410000 */
[----:B------:R-:W0:Y:S02]  /*1020*/  F2F.F64.F32 R2, R3 ;  /* 0x0000000300027310 */ /* 0x000e240000201800 */
[----:B0-----:R-:W0:-:S06]  /*1030*/  DMUL R4, R2, c[0x0][0x1b8] ;  /* 0x00006e0002047a28 */ /* 0x001e0c0000000000 */
[----:B0-----:R-:W0:Y:S01]  /*1040*/  F2F.F32.F64 R2, R4 ;  /* 0x0000000400027310 */ /* 0x001e220000301000 */
[----:B------:R-:W0:-:S14]  /*1050*/  DSETP.GEU.AND P1, PT, |R4|, c[0x2][0x0], PT ;  /* 0x008000000400762a */ /* 0x000e1c0003f2e200 */
[----:B0-----:R-:W-:Y:S01]  /*1060*/  @!P1 FMUL R2, R2, 1.175494350822287508e-38 ;  /* 0x0080000002029820 */ /* 0x001fe20000400000 */
[----:B------:R-:W-:Y:S05]  /*1070*/  @!P2 BRA `(.L_x_178) ;  /* 0x000002400000a947 */ /* 0x000fea0003800000 */
[----:B------:R-:W0:Y:S01]  /*1080*/  SHFL.BFLY PT, R3, R6, 0x10, 0x1f ;  /* 0x0e001f0006037f89 */ /* 0x000e2200000e0000 */
[----:B------:R-:W-:Y:S01]  /*1090*/  BSSY B0, `(.L_x_179) ;  /* 0x000001f000007945 */ /* 0x000fe20003800000 */
[----:B0-----:R-:W-:Y:S02]  /*10a0*/  FADD.FTZ R3, R3, R6 ;  /* 0x0000000603037221 */ /* 0x001fe40000010000 */
[----:B------:R-:W-:-:S03]  /*10b0*/  IMAD.MOV.U32 R6, RZ, RZ, 0x1 ;  /* 0x00000001ff067424 */ /* 0x000fc600078e00ff */
[----:B------:R-:W0:Y:S02]  /*10c0*/  SHFL.BFLY PT, R4, R3, 0x8, 0x1f ;  /* 0x0d001f0003047f89 */ /* 0x000e2400000e0000 */
[----:B0-----:R-:W-:-:S05]  /*10d0*/  FADD.FTZ R8, R3, R4 ;  /* 0x0000000403087221 */ /* 0x001fca0000010000 */
[----:B------:R-:W0:Y:S02]  /*10e0*/  SHFL.BFLY PT, R5, R8, 0x4, 0x1f ;  /* 0x0c801f0008057f89 */ /* 0x000e2400000e0000 */
[----:B0-----:R-:W-:-:S05]  /*10f0*/  FADD.FTZ R11, R8, R5 ;  /* 0x00000005080b7221 */ /* 0x001fca0000010000 */
[----:B------:R-:W0:Y:S02]  /*1100*/  SHFL.BFLY PT, R4, R11, 0x2, 0x1f ;  /* 0x0c401f000b047f89 */ /* 0x000e2400000e0000 */
[----:B0-----:R-:W-:Y:S02]  /*1110*/  FADD.FTZ R12, R11, R4 ;  /* 0x000000040b0c7221 */ /* 0x001fe40000010000 */
[----:B------:R-:W-:-:S03]  /*1120*/  FMUL.FTZ R11, R2, 1 ;  /* 0x3f800000020b7820 */ /* 0x000fc60000410000 */
[----:B------:R-:W0:Y:S02]  /*1130*/  SHFL.BFLY PT, R5, R12, 0x1, 0x1f ;  /* 0x0c201f000c057f89 */ /* 0x000e2400000e0000 */
[----:B0-----:R-:W-:-:S04]  /*1140*/  FADD.FTZ R5, R12, R5 ;  /* 0x000000050c057221 */ /* 0x001fc80000010000 */
[----:B------:R-:W-:-:S04]  /*1150*/  FMUL.FTZ R13, R5, 1 ;  /* 0x3f800000050d7820 */ /* 0x000fc80000410000 */
[----:B------:R-:W0:Y:S02]  /*1160*/  F2F.F64.F32 R4, R13 ;  /* 0x0000000d00047310 */ /* 0x000e240000201800 */
[----:B0-----:R-:W0:-:S06]  /*1170*/  DADD R4, R4, c[0x2][0x8] ;  /* 0x0080020004047629 */ /* 0x001e0c0000000000 */
[----:B0-----:R-:W0:Y:S02]  /*1180*/  MUFU.RCP64H R7, R5 ;  /* 0x0000000500077308 */ /* 0x001e240000001800 */
[----:B0-----:R-:W0:-:S06]  /*1190*/  DFMA R8, -R4, R6, 1 ;  /* 0x3ff000000408742b */ /* 0x001e0c0000000106 */
[----:B0-----:R-:W0:-:S06]  /*11a0*/  DFMA R8, R8, R8, R8 ;  /* 0x000000080808722b */ /* 0x001e0c0000000008 */
[----:B0-----:R0:W1:Y:S02]  /*11b0*/  DFMA R8, R6, R8, R6 ;  /* 0x000000080608722b */ /* 0x0010640000000006 */
[----:B0-----:R-:W0:Y:S04]  /*11c0*/  F2F.F64.F32 R6, R11 ;  /* 0x0000000b00067310 */ /* 0x001e280000201800 */
[----:B-1----:R-:W1:-:S06]  /*11d0*/  DFMA R2, -R4, R8, 1 ;  /* 0x3ff000000402742b */ /* 0x002e4c0000000108 */
[----:B-1----:R-:W0:-:S06]  /*11e0*/  DFMA R2, R8, R2, R8 ;  /* 0x000000020802722b */ /* 0x002e0c0000000008 */
[----:B0-----:R-:W0:Y:S01]  /*11f0*/  DMUL R8, R6, R2 ;  /* 0x0000000206087228 */ /* 0x001e220000000000 */
[----:B------:R-:W-:-:S05]  /*1200*/  FSETP.GEU.AND P2, PT, |R7|, 6.5827683646048100446e-37, PT ;  /* 0x036000000700780b */ /* 0x000fca0003f4e200 */
[----:B0-----:R-:W0:-:S06]  /*1210*/  DFMA R12, -R4, R8, R6 ;  /* 0x00000008040c722b */ /* 0x001e0c0000000106 */
[----:B0-----:R-:W0:-:S10]  /*1220*/  DFMA R8, R2, R12, R8 ;  /* 0x0000000c0208722b */ /* 0x001e140000000008 */
[----:B0-----:R-:W-:-:S05]  /*1230*/  FFMA R2, RZ, R5, R9 ;  /* 0x00000005ff027223 */ /* 0x001fca0000000009 */
[----:B------:R-:W-:-:S13]  /*1240*/  FSETP.GT.AND P1, PT, |R2|, 1.469367938527859385e-39, PT ;  /* 0x001000000200780b */ /* 0x000fda0003f24200 */
[----:B------:R-:W-:Y:S05]  /*1250*/  @P1 BRA P2, `(.L_x_180) ;  /* 0x0000002000001947 */ /* 0x000fea0001000000 */
[----:B------:R-:W-:Y:S02]  /*1260*/  MOV R12, 0x1280 ;  /* 0x00001280000c7802 */ /* 0x000fe40000000f00 */
[----:B------:R-:W-:Y:S05]  /*1270*/  CALL.REL.NOINC `($__internal_6_$__cuda_sm20_div_rn_f64_full) ;  /* 0x0000013000007944 */ /* 0x000fea0003c00000 */
.L_x_180:
[----:B------:R-:W-:Y:S05]  /*1280*/  BSYNC B0 ;  /* 0x0000000000007941 */ /* 0x000fea0003800000 */
.L_x_179:
[----:B------:R-:W0:Y:S01]  /*1290*/  F2F.F32.F64 R2, R8 ;  /* 0x0000000800027310 */ /* 0x000e220000301000 */
[----:B------:R-:W0:-:S14]  /*12a0*/  DSETP.GEU.AND P1, PT, |R8|, c[0x2][0x0], PT ;  /* 0x008000000800762a */ /* 0x000e1c0003f2e200 */
[----:B0-----:R-:W-:Y:S02]  /*12b0*/  @!P1 FMUL R2, R2, 1.175494350822287508e-38 ;  /* 0x0080000002029820 */ /* 0x001fe40000400000 */
.L_x_178:
[----:B------:R-:W-:Y:S05]  /*12c0*/  @P0 EXIT ;  /* 0x000000000000094d */ /* 0x000fea0003800000 */
[----:B------:R-:W0:Y:S01]  /*12d0*/  S2R R3, SR_CTAID.X ;  /* 0x0000000000037919 */ /* 0x000e220000002500 */
[----:B------:R-:W-:Y:S02]  /*12e0*/  IMAD.MOV.U32 R4, RZ, RZ, R0 ;  /* 0x000000ffff047224 */ /* 0x000fe400078e0000 */
[----:B------:R-:W-:-:S04]  /*12f0*/  IMAD.MOV.U32 R5, RZ, RZ, RZ ;  /* 0x000000ffff057224 */ /* 0x000fc800078e00ff */
[----:B0-----:R-:W-:-:S04]  /*1300*/  IMAD.WIDE.U32 R4, R3, c[0x0][0x198], R4 ;  /* 0x0000660003047a25 */ /* 0x001fc800078e0004 */
[----:B------:R-:W-:Y:S02]  /*1310*/  IMAD R3, R3, c[0x0][0x19c], R5 ;  /* 0x0000670003037a24 */ /* 0x000fe400078e0205 */
[----:B------:R-:W-:-:S03]  /*1320*/  IMAD.SHL.U32 R6, R4, 0x4, RZ ;  /* 0x0000000404067824 */ /* 0x000fc600078e00ff */
        /* <DEDUP_REMOVED lines=8> */
        .weak           $__internal_6_$__cuda_sm20_div_rn_f64_full
        .type           $__internal_6_$__cuda_sm20_div_rn_f64_full,@function
        .size           $__internal_6_$__cuda_sm20_div_rn_f64_full,(.L_x_5561 - $__internal_6_$__cuda_sm20_div_rn_f64_full)
$__internal_6_$__cuda_sm20_div_rn_f64_full:
[C---:B------:R-:W-:Y:S01]  /*13b0*/  FSETP.GEU.AND P1, PT, |R5|.reuse, 1.469367938527859385e-39, PT ;  /* 0x001000000500780b */ /* 0x040fe20003f2e200 */
[----:B------:R-:W-:Y:S01]  /*13c0*/  IMAD.MOV.U32 R13, RZ, RZ, 0x1ca00000 ;  /* 0x1ca00000ff0d7424 */ /* 0x000fe200078e00ff */
[----:B------:R-:W-:Y:S01]  /*13d0*/  LOP3.LUT R2, R5, 0x800fffff, RZ, 0xc0, !PT ;  /* 0x800fffff05027812 */ /* 0x000fe200078ec0ff */
[----:B------:R-:W-:Y:S01]  /*13e0*/  IMAD.MOV.U32 R14, RZ, RZ, 0x1 ;  /* 0x00000001ff0e7424 */ /* 0x000fe200078e00ff */
[C---:B------:R-:W-:Y:S01]  /*13f0*/  FSETP.GEU.AND P3, PT, |R7|.reuse, 1.469367938527859385e-39, PT ;  /* 0x001000000700780b */ /* 0x040fe20003f6e200 */
[----:B------:R-:W-:Y:S01]  /*1400*/  BSSY B1, `(.L_x_181) ;  /* 0x0000054000017945 */ /* 0x000fe20003800000 */
[----:B------:R-:W-:Y:S01]  /*1410*/  LOP3.LUT R3, R2, 0x3ff00000, RZ, 0xfc, !PT ;  /* 0x3ff0000002037812 */ /* 0x000fe200078efcff */
[----:B------:R-:W-:Y:S01]  /*1420*/  IMAD.MOV.U32 R2, RZ, RZ, R4 ;  /* 0x000000ffff027224 */ /* 0x000fe200078e0004 */
[----:B------:R-:W-:-:S02]  /*1430*/  LOP3.LUT R11, R7, 0x7ff00000, RZ, 0xc0, !PT ;  /* 0x7ff00000070b7812 */ /* 0x000fc400078ec0ff */
[----:B------:R-:W-:-:S03]  /*1440*/  LOP3.LUT R16, R5, 0x7ff00000, RZ, 0xc0, !PT ;  /* 0x7ff0000005107812 */ /* 0x000fc600078ec0ff */
[----:B------:R-:W0:Y:S01]  /*1450*/  @!P1 DMUL R2, R4, 8.98846567431157953865e+307 ;  /* 0x7fe0000004029828 */ /* 0x000e220000000000 */
[----:B------:R-:W-:-:S03]  /*1460*/  ISETP.GE.U32.AND P2, PT, R11, R16, PT ;  /* 0x000000100b00720c */ /* 0x000fc60003f46070 */
[----:B------:R-:W-:Y:S01]  /*1470*/  @!P3 LOP3.LUT R8, R5, 0x7ff00000, RZ, 0xc0, !PT ;  /* 0x7ff000000508b812 */ /* 0x000fe200078ec0ff */
[----:B------:R-:W-:Y:S01]  /*1480*/  @!P3 IMAD.MOV.U32 R20, RZ, RZ, RZ ;  /* 0x000000ffff14b224 */ /* 0x000fe200078e00ff */
[----:B0-----:R-:W0:Y:S01]  /*1490*/  MUFU.RCP64H R15, R3 ;  /* 0x00000003000f7308 */ /* 0x001e220000001800 */
[----:B------:R-:W-:Y:S02]  /*14a0*/  SEL R9, R13, 0x63400000, !P2 ;  /* 0x634000000d097807 */ /* 0x000fe40005000000 */
[----:B------:R-:W-:Y:S01]  /*14b0*/  @!P3 ISETP.GE.U32.AND P4, PT, R11, R8, PT ;  /* 0x000000080b00b20c */ /* 0x000fe20003f86070 */
[----:B------:R-:W-:Y:S01]  /*14c0*/  IMAD.MOV.U32 R8, RZ, RZ, R6 ;  /* 0x000000ffff087224 */ /* 0x000fe200078e0006 */
[----:B------:R-:W-:Y:S02]  /*14d0*/  LOP3.LUT R9, R9, 0x800fffff, R7, 0xf8, !PT ;  /* 0x800fffff09097812 */ /* 0x000fe400078ef807 */
[----:B------:R-:W-:-:S04]  /*14e0*/  @!P3 SEL R17, R13, 0x63400000, !P4 ;  /* 0x634000000d11b807 */ /* 0x000fc80006000000 */
[----:B------:R-:W-:-:S04]  /*14f0*/  @!P3 LOP3.LUT R17, R17, 0x80000000, R7, 0xf8, !PT ;  /* 0x800000001111b812 */ /* 0x000fc800078ef807 */
[----:B------:R-:W-:Y:S01]  /*1500*/  @!P3 LOP3.LUT R21, R17, 0x100000, RZ, 0xfc, !PT ;  /* 0x001000001115b812 */ /* 0x000fe200078efcff */
[----:B0-----:R-:W0:-:S05]  /*1510*/  DFMA R18, R14, -R2, 1 ;  /* 0x3ff000000e12742b */ /* 0x001e0a0000000802 */
[----:B------:R-:W-:-:S04]  /*1520*/  @!P3 DFMA R8, R8, 2, -R20 ;  /* 0x400000000808b82b */ /* 0x000fc80000000814 */
[----:B0-----:R-:W0:-:S06]  /*1530*/  DFMA R18, R18, R18, R18 ;  /* 0x000000121212722b */ /* 0x001e0c0000000012 */
[----:B0-----:R0:W1:Y:S02]  /*1540*/  DFMA R14, R14, R18, R14 ;  /* 0x000000120e0e722b */ /* 0x001064000000000e */
[----:B0-----:R-:W-:Y:S01]  /*1550*/  IMAD.MOV.U32 R18, RZ, RZ, R11 ;  /* 0x000000ffff127224 */ /* 0x001fe200078e000b */
[----:B------:R-:W-:Y:S01]  /*1560*/  @!P3 LOP3.LUT R18, R9, 0x7ff00000, RZ, 0xc0, !PT ;  /* 0x7ff000000912b812 */ /* 0x000fe200078ec0ff */
[----:B------:R-:W-:Y:S01]  /*1570*/  IMAD.MOV.U32 R19, RZ, RZ, R16 ;  /* 0x000000ffff137224 */ /* 0x000fe200078e0010 */
[----:B------:R-:W-:Y:S01]  /*1580*/  @!P1 LOP3.LUT R19, R3, 0x7ff00000, RZ, 0xc0, !PT ;  /* 0x7ff0000003139812 */ /* 0x000fe200078ec0ff */
[----:B-1----:R-:W0:-:S03]  /*1590*/  DFMA R20, R14, -R2, 1 ;  /* 0x3ff000000e14742b */ /* 0x002e060000000802 */
[----:B------:R-:W-:-:S03]  /*15a0*/  IADD3 R22, R19, -0x1, RZ ;  /* 0xffffffff13167810 */ /* 0x000fc60007ffe0ff */
[----:B0-----:R0:W1:Y:S02]  /*15b0*/  DFMA R14, R14, R20, R14 ;  /* 0x000000140e0e722b */ /* 0x001064000000000e */
[----:B0-----:R-:W-:-:S04]  /*15c0*/  IADD3 R20, R18, -0x1, RZ ;  /* 0xffffffff12147810 */ /* 0x001fc80007ffe0ff */
[----:B------:R-:W-:Y:S01]  /*15d0*/  ISETP.GT.U32.AND P1, PT, R20, 0x7feffffe, PT ;  /* 0x7feffffe1400780c */ /* 0x000fe20003f24070 */
[----:B-1----:R-:W0:-:S03]  /*15e0*/  DMUL R16, R14, R8 ;  /* 0x000000080e107228 */ /* 0x002e060000000000 */
[----:B------:R-:W-:-:S03]  /*15f0*/  ISETP.GT.U32.OR P1, PT, R22, 0x7feffffe, P1 ;  /* 0x7feffffe1600780c */ /* 0x000fc60000f24470 */
[----:B0-----:R-:W0:-:S06]  /*1600*/  DFMA R20, R16, -R2, R8 ;  /* 0x800000021014722b */ /* 0x001e0c0000000008 */
[----:B0-----:R0:W1:-:S04]  /*1610*/  DFMA R14, R14, R20, R16 ;  /* 0x000000140e0e722b */ /* 0x0010480000000010 */
[----:B------:R-:W-:Y:S05]  /*1620*/  @P1 BRA `(.L_x_182) ;  /* 0x000001c000001947 */ /* 0x000fea0003800000 */
[----:B01----:R-:W-:-:S04]  /*1630*/  LOP3.LUT R16, R5, 0x7ff00000, RZ, 0xc0, !PT ;  /* 0x7ff0000005107812 */ /* 0x003fc800078ec0ff */
[C---:B------:R-:W-:Y:S01]  /*1640*/  ISETP.GE.U32.AND P1, PT, R11.reuse, R16, PT ;  /* 0x000000100b00720c */ /* 0x040fe20003f26070 */
[----:B------:R-:W-:-:S03]  /*1650*/  IMAD.IADD R6, R11, 0x1, -R16 ;  /* 0x000000010b067824 */ /* 0x000fc600078e0a10 */
[----:B------:R-:W-:Y:S02]  /*1660*/  SEL R11, R13, 0x63400000, !P1 ;  /* 0x634000000d0b7807 */ /* 0x000fe40004800000 */
[----:B------:R-:W-:-:S04]  /*1670*/  IMNMX R6, R6, -0x46a00000, !PT ;  /* 0xb960000006067817 */ /* 0x000fc80007800200 */
[----:B------:R-:W-:-:S05]  /*1680*/  IMNMX R6, R6, 0x46a00000, PT ;  /* 0x46a0000006067817 */ /* 0x000fca0003800200 */
[----:B------:R-:W-:Y:S02]  /*1690*/  IMAD.IADD R11, R6, 0x1, -R11 ;  /* 0x00000001060b7824 */ /* 0x000fe400078e0a0b */
[----:B------:R-:W-:-:S03]  /*16a0*/  IMAD.MOV.U32 R6, RZ, RZ, RZ ;  /* 0x000000ffff067224 */ /* 0x000fc600078e00ff */
[----:B------:R-:W-:-:S06]  /*16b0*/  IADD3 R7, R11, 0x7fe00000, RZ ;  /* 0x7fe000000b077810 */ /* 0x000fcc0007ffe0ff */
[----:B------:R-:W0:-:S10]  /*16c0*/  DMUL R16, R14, R6 ;  /* 0x000000060e107228 */ /* 0x000e140000000000 */
[----:B0-----:R-:W-:-:S13]  /*16d0*/  FSETP.GTU.AND P1, PT, |R17|, 1.469367938527859385e-39, PT ;  /* 0x001000001100780b */ /* 0x001fda0003f2c200 */
[----:B------:R-:W-:Y:S05]  /*16e0*/  @P1 BRA `(.L_x_183) ;  /* 0x0000025000001947 */ /* 0x000fea0003800000 */
[----:B------:R-:W0:Y:S01]  /*16f0*/  DFMA R2, R14, -R2, R8 ;  /* 0x800000020e02722b */ /* 0x000e220000000008 */
[----:B------:R-:W-:-:S09]  /*1700*/  IMAD.MOV.U32 R6, RZ, RZ, RZ ;  /* 0x000000ffff067224 */ /* 0x000fd200078e00ff */
[C---:B0-----:R-:W-:Y:S02]  /*1710*/  FSETP.NEU.AND P1, PT, R3.reuse, RZ, PT ;  /* 0x000000ff0300720b */ /* 0x041fe40003f2d000 */
[----:B------:R-:W-:-:S04]  /*1720*/  LOP3.LUT R5, R3, 0x80000000, R5, 0x48, !PT ;  /* 0x8000000003057812 */ /* 0x000fc800078e4805 */
[----:B------:R-:W-:-:S07]  /*1730*/  LOP3.LUT R7, R5, R7, RZ, 0xfc, !PT ;  /* 0x0000000705077212 */ /* 0x000fce00078efcff */
[----:B------:R-:W-:Y:S05]  /*1740*/  @!P1 BRA `(.L_x_183) ;  /* 0x000001f000009947 */ /* 0x000fea0003800000 */
[----:B------:R-:W-:Y:S01]  /*1750*/  IMAD.MOV R3, RZ, RZ, -R11 ;  /* 0x000000ffff037224 */ /* 0x000fe200078e0a0b */
[----:B------:R-:W0:Y:S01]  /*1760*/  DMUL.RP R6, R14, R6 ;  /* 0x000000060e067228 */ /* 0x000e220000008000 */
[----:B------:R-:W-:-:S06]  /*1770*/  IMAD.MOV.U32 R2, RZ, RZ, RZ ;  /* 0x000000ffff027224 */ /* 0x000fcc00078e00ff */
[----:B------:R-:W1:-:S03]  /*1780*/  DFMA R2, R16, -R2, R14 ;  /* 0x800000021002722b */ /* 0x000e46000000000e */
[----:B0-----:R-:W-:-:S03]  /*1790*/  LOP3.LUT R5, R7, R5, RZ, 0x3c, !PT ;  /* 0x0000000507057212 */ /* 0x001fc600078e3cff */
[----:B-1----:R-:W-:-:S04]  /*17a0*/  IADD3 R2, -R11, -0x43300000, RZ ;  /* 0xbcd000000b027810 */ /* 0x002fc80007ffe1ff */
[----:B------:R-:W-:-:S04]  /*17b0*/  FSETP.NEU.AND P1, PT, |R3|, R2, PT ;  /* 0x000000020300720b */ /* 0x000fc80003f2d200 */
[----:B------:R-:W-:Y:S02]  /*17c0*/  FSEL R16, R6, R16, !P1 ;  /* 0x0000001006107208 */ /* 0x000fe40004800000 */
[----:B------:R-:W-:Y:S01]  /*17d0*/  FSEL R17, R5, R17, !P1 ;  /* 0x0000001105117208 */ /* 0x000fe20004800000 */
[----:B------:R-:W-:Y:S05]  /*17e0*/  BRA `(.L_x_183) ;  /* 0x0000015000007947 */ /* 0x000fea0003800000 */
.L_x_182:
[----:B01----:R-:W0:-:S14]  /*17f0*/  DSETP.NAN.AND P1, PT, R6, R6, PT ;  /* 0x000000060600722a */ /* 0x003e1c0003f28000 */
[----:B0-----:R-:W-:Y:S05]  /*1800*/  @P1 BRA `(.L_x_184) ;  /* 0x0000011000001947 */ /* 0x001fea0003800000 */
[----:B------:R-:W0:-:S14]  /*1810*/  DSETP.NAN.AND P1, PT, R4, R4, PT ;  /* 0x000000040400722a */ /* 0x000e1c0003f28000 */
[----:B0-----:R-:W-:Y:S05]  /*1820*/  @P1 BRA `(.L_x_185) ;  /* 0x000000c000001947 */ /* 0x001fea0003800000 */
[----:B------:R-:W-:Y:S01]  /*1830*/  ISETP.NE.AND P1, PT, R18, R19, PT ;  /* 0x000000131200720c */ /* 0x000fe20003f25270 */
[----:B------:R-:W-:Y:S02]  /*1840*/  IMAD.MOV.U32 R16, RZ, RZ, 0x0 ;  /* 0x00000000ff107424 */ /* 0x000fe400078e00ff */
[----:B------:R-:W-:-:S10]  /*1850*/  IMAD.MOV.U32 R17, RZ, RZ, -0x80000 ;  /* 0xfff80000ff117424 */ /* 0x000fd400078e00ff */
[----:B------:R-:W-:Y:S05]  /*1860*/  @!P1 BRA `(.L_x_183) ;  /* 0x000000d000009947 */ /* 0x000fea0003800000 */
[----:B------:R-:W-:Y:S02]  /*1870*/  ISETP.NE.AND P1, PT, R18, 0x7ff00000, PT ;  /* 0x7ff000001200780c */ /* 0x000fe40003f25270 */
[----:B------:R-:W-:Y:S02]  /*1880*/  LOP3.LUT R17, R7, 0x80000000, R5, 0x48, !PT ;  /* 0x8000000007117812 */ /* 0x000fe400078e4805 */
[----:B------:R-:W-:-:S13]  /*1890*/  ISETP.EQ.OR P1, PT, R19, RZ, !P1 ;  /* 0x000000ff1300720c */ /* 0x000fda0004f22670 */
[----:B------:R-:W-:Y:S01]  /*18a0*/  @P1 LOP3.LUT R2, R17, 0x7ff00000, RZ, 0xfc, !PT ;  /* 0x7ff0000011021812 */ /* 0x000fe200078efcff */
[----:B------:R-:W-:Y:S02]  /*18b0*/  @!P1 IMAD.MOV.U32 R16, RZ, RZ, RZ ;  /* 0x000000ffff109224 */ /* 0x000fe400078e00ff */
[----:B------:R-:W-:Y:S02]  /*18c0*/  @P1 IMAD.MOV.U32 R16, RZ, RZ, RZ ;  /* 0x000000ffff101224 */ /* 0x000fe400078e00ff */
[----:B------:R-:W-:Y:S01]  /*18d0*/  @P1 IMAD.MOV.U32 R17, RZ, RZ, R2 ;  /* 0x000000ffff111224 */ /* 0x000fe200078e0002 */
[----:B------:R-:W-:Y:S05]  /*18e0*/  BRA `(.L_x_183) ;  /* 0x0000005000007947 */ /* 0x000fea0003800000 */
.L_x_185:
[----:B------:R-:W-:Y:S01]  /*18f0*/  LOP3.LUT R17, R5, 0x80000, RZ, 0xfc, !PT ;  /* 0x0008000005117812 */ /* 0x000fe200078efcff */
[----:B------:R-:W-:Y:S01]  /*1900*/  IMAD.MOV.U32 R16, RZ, RZ, R4 ;  /* 0x000000ffff107224 */ /* 0x000fe200078e0004 */
[----:B------:R-:W-:Y:S05]  /*1910*/  BRA `(.L_x_183) ;  /* 0x0000002000007947 */ /* 0x000fea0003800000 */
.L_x_184:
[----:B------:R-:W-:Y:S01]  /*1920*/  LOP3.LUT R17, R7, 0x80000, RZ, 0xfc, !PT ;  /* 0x0008000007117812 */ /* 0x000fe200078efcff */
[----:B------:R-:W-:Y:S02]  /*1930*/  IMAD.MOV.U32 R16, RZ, RZ, R6 ;  /* 0x000000ffff107224 */ /* 0x000fe400078e0006 */
.L_x_183:
[----:B------:R-:W-:Y:S05]  /*1940*/  BSYNC B1 ;  /* 0x0000000000017941 */ /* 0x000fea0003800000 */
.L_x_181:
[----:B------:R-:W-:Y:S02]  /*1950*/  IMAD.MOV.U32 R13, RZ, RZ, 0x0 ;  /* 0x00000000ff0d7424 */ /* 0x000fe400078e00ff */
[----:B------:R-:W-:-:S02]  /*1960*/  IMAD.MOV.U32 R8, RZ, RZ, R16 ;  /* 0x000000ffff087224 */ /* 0x000fc400078e0010 */
[----:B------:R-:W-:Y:S01]  /*1970*/  IMAD.MOV.U32 R9, RZ, RZ, R17 ;  /* 0x000000ffff097224 */ /* 0x000fe200078e0011 */
[----:B------:R-:W-:Y:S06]  /*1980*/  RET.REL.NODEC R12 `(_ZN4vllm3moe44grouped_topk_fused_small_expert_count_kernelI13__nv_bfloat16S2_iLNS0_11ScoringFuncE0ELi128ELb0ELi8EEEvPT_PfPT1_PKT0_llllllbd) ;  /* 0xffffe6700c007950 */ /* 0x000fec0003c3ffff */
.L_x_186:
        /* <DEDUP_REMOVED lines=15> */
.L_x_5561:


//--------------------- .text._ZN4vllm3moe44grouped_topk_fused_small_expert_count_kernelI13__nv_bfloat16S2_iLNS0_11ScoringFuncE0ELi384ELb0ELi8EEEvPT_PfPT1_PKT0_llllllbd --------------------------
	.section	.text._ZN4vllm3moe44grouped_topk_fused_small_expert_count_kernelI13__nv_bfloat16S2_iLNS0_11ScoringFuncE0ELi384ELb0ELi8EEEvPT_PfPT1_PKT0_llllllbd,"ax",@progbits
	.sectioninfo	@"SHI_REGISTERS=32"
	.align	128
        .global         _ZN4vllm3moe44grouped_topk_fused_small_expert_count_kernelI13__nv_bfloat16S2_iLNS0_11ScoringFuncE0ELi384ELb0ELi8EEEvPT_PfPT1_PKT0_llllllbd
        .type           _ZN4vllm3moe44grouped_topk_fused_small_expert_count_kernelI13__nv_bfloat16S2_iLNS0_11ScoringFuncE0ELi384ELb0ELi8EEEvPT_PfPT1_PKT0_llllllbd,@function
        .size           _ZN4vllm3moe44grouped_topk_fused_small_expert_count_kernelI13__nv_bfloat16S2_iLNS0_11ScoringFuncE0ELi384ELb0ELi8EEEvPT_PfPT1_PKT0_llllllbd,(.L_x_5562 - _ZN4vllm3moe44grouped_topk_fused_small_expert_count_kernelI13__nv_bfloat16S2_iLNS0_11ScoringFuncE0ELi384ELb0ELi8EEEvPT_PfPT1_PKT0_llllllbd)
        .other          _ZN4vllm3moe44grouped_topk_fused_small_expert_count_kernelI13__nv_bfloat16S2_iLNS0_11ScoringFuncE0ELi384ELb0ELi8EEEvPT_PfPT1_PKT0_llllllbd,@"STO_CUDA_ENTRY STV_DEFAULT"
_ZN4vllm3moe44grouped_topk_fused_small_expert_count_kernelI13__nv_bfloat16S2_iLNS0_11ScoringFuncE0ELi384ELb0ELi8EEEvPT_PfPT1_PKT0_llllllbd:
.text._ZN4vllm3moe44grouped_topk_fused_small_expert_count_kernelI13__nv_bfloat16S2_iLNS0_11ScoringFuncE0ELi384ELb0ELi8EEEvPT_PfPT1_PKT0_llllllbd:
        /* <DEDUP_REMOVED lines=15> */
[----:B------:R0:W2:Y:S04]  /*00f0*/  @!P0 LDG.E.U16 R2, [R2.64] ;  /* 0x0000000602028981 */ /* 0x0000a8000c1e1500 */
[----:B------:R-:W3:Y:S01]  /*0100*/  @!P0 LDG.E.U16 R6, [R6.64] ;  /* 0x0000000606068981 */ /* 0x000ee2000c1e1500 */
[----:B------:R-:W-:Y:S01]  /*0110*/  SHF.R.U32.HI R0, RZ, 0x5, R9 ;  /* 0x00000005ff007819 */ /* 0x000fe20000011609 */
[----:B------:R-:W-:Y:S02]  /*0120*/  IMAD.MOV.U32 R5, RZ, RZ, -0x800000 ;  /* 0xff800000ff057424 */ /* 0x000fe400078e00ff */
[----:B------:R-:W-:Y:S01]  /*0130*/  IMAD.MOV.U32 R4, RZ, RZ, -0x800000 ;  /* 0xff800000ff047424 */ /* 0x000fe200078e00ff */
[----:B0-----:R-:W-:Y:S02]  /*0140*/  IADD3 R3, R1, 0x20, RZ ;  /* 0x0000002001037810 */ /* 0x001fe40007ffe0ff */
[----:B------:R-:W0:Y:S01]  /*0150*/  SHFL.IDX PT, R0, R0, RZ, 0x1f ;  /* 0x00001fff00007589 */ /* 0x000e2200000e0000 */
[----:B--2---:R-:W-:-:S02]  /*0160*/  @!P0 PRMT R5, RZ, 0x5410, R2 ;  /* 0x00005410ff058816 */ /* 0x004fc40000000002 */
[----:B------:R-:W-:Y:S02]  /*0170*/  LOP3.LUT R2, R9, 0x1f, RZ, 0xc0, !PT ;  /* 0x0000001f09027812 */ /* 0x000fe400078ec0ff */
[----:B---3--:R-:W-:-:S05]  /*0180*/  @!P0 PRMT R4, RZ, 0x5410, R6 ;  /* 0x00005410ff048816 */ /* 0x008fca0000000006 */
[----:B------:R-:W-:Y:S01]  /*0190*/  FADD.FTZ R8, R5, R4 ;  /* 0x0000000405087221 */ /* 0x000fe20000010000 */
[----:B------:R1:W-:Y:S04]  /*01a0*/  @!P0 STS [R9.X4], R4 ;  /* 0x0000000409008388 */ /* 0x0003e80000004800 */
[----:B------:R1:W-:Y:S04]  /*01b0*/  @!P0 STS [R9.X4+0x600], R8 ;  /* 0x0006000809008388 */ /* 0x0003e80000004800 */
[----:B------:R-:W-:Y:S01]  /*01c0*/  BAR.SYNC.DEFER_BLOCKING 0x0 ;  /* 0x0000000000007b1d */ /* 0x000fe20000010000 */
[----:B0-----:R-:W-:-:S13]  /*01d0*/  ISETP.GT.AND P0, PT, R0, 0x2, PT ;  /* 0x000000020000780c */ /* 0x001fda0003f04270 */
[----:B------:R-:W-:Y:S05]  /*01e0*/  @P0 BRA `(.L_x_187) ;  /* 0x0000103000000947 */ /* 0x000fea0003800000 */
[----:B-1----:R-:W-:Y:S02]  /*01f0*/  IMAD R5, R0, 0x80, R2 ;  /* 0x0000008000057824 */ /* 0x002fe400078e0202 */
[----:B------:R-:W-:Y:S02]  /*0200*/  IMAD.MOV.U32 R13, RZ, RZ, -0x1 ;  /* 0xffffffffff0d7424 */ /* 0x000fe400078e00ff */
[----:B------:R-:W-:Y:S01]  /*0210*/  IMAD.MOV.U32 R18, RZ, RZ, c[0x0][0x198] ;  /* 0x00006600ff127624 */ /* 0x000fe200078e00ff */
[C---:B------:R-:W-:Y:S02]  /*0220*/  IADD3 R4, R5.reuse, 0x20, RZ ;  /* 0x0000002005047810 */ /* 0x040fe40007ffe0ff */
[----:B------:R-:W-:Y:S02]  /*0230*/  IADD3 R6, R5, 0x60, RZ ;  /* 0x0000006005067810 */ /* 0x000fe40007ffe0ff */
[----:B------:R-:W-:Y:S02]  /*0240*/  ISETP.GE.U32.AND P0, PT, R4, c[0x0][0x1a0], PT ;  /* 0x0000680004007a0c */ /* 0x000fe40003f06070 */
[----:B------:R-:W-:-:S02]  /*0250*/  SHF.R.S32.HI R4, RZ, 0x1f, R4 ;  /* 0x0000001fff047819 */ /* 0x000fc40000011404 */
[----:B------:R-:W-:Y:S02]  /*0260*/  ISETP.GE.U32.AND P3, PT, R6, c[0x0][0x1a0], PT ;  /* 0x0000680006007a0c */ /* 0x000fe40003f66070 */
[----:B------:R-:W-:Y:S02]  /*0270*/  ISETP.GE.U32.AND P1, PT, R5, c[0x0][0x1a0], PT ;  /* 0x0000680005007a0c */ /* 0x000fe40003f26070 */
[----:B------:R-:W-:Y:S02]  /*0280*/  SHF.R.S32.HI R7, RZ, 0x1f, R5 ;  /* 0x0000001fff077819 */ /* 0x000fe40000011405 */
[----:B------:R-:W-:Y:S02]  /*0290*/  SHF.R.S32.HI R6, RZ, 0x1f, R6 ;  /* 0x0000001fff067819 */ /* 0x000fe40000011406 */
[----:B------:R-:W-:Y:S01]  /*02a0*/  ISETP.GE.AND.EX P0, PT, R4, c[0x0][0x1a4], PT, P0 ;  /* 0x0000690004007a0c */ /* 0x000fe20003f06300 */
[----:B------:R-:W-:Y:S01]  /*02b0*/  IMAD.MOV.U32 R4, RZ, RZ, -0x800000 ;  /* 0xff800000ff047424 */ /* 0x000fe200078e00ff */
[----:B------:R-:W-:Y:S01]  /*02c0*/  ISETP.GE.AND.EX P1, PT, R7, c[0x0][0x1a4], PT, P1 ;  /* 0x0000690007007a0c */ /* 0x000fe20003f26310 */
[----:B------:R-:W-:Y:S01]  /*02d0*/  IMAD.MOV.U32 R7, RZ, RZ, -0x800000 ;  /* 0xff800000ff077424 */ /* 0x000fe200078e00ff */
[----:B------:R-:W-:-:S02]  /*02e0*/  ISETP.GE.AND.EX P3, PT, R6, c[0x0][0x1a4], PT, P3 ;  /* 0x0000690006007a0c */ /* 0x000fc40003f66330 */
[C---:B------:R-:W-:Y:S02]  /*02f0*/  IADD3 R6, R5.reuse, 0x40, RZ ;  /* 0x0000004005067810 */ /* 0x040fe40007ffe0ff */
[----:B------:R-:W-:Y:S02]  /*0300*/  IADD3 R14, -R5, 0xff9f, RZ ;  /* 0x0000ff9f050e7810 */ /* 0x000fe40007ffe1ff */
[----:B------:R-:W-:Y:S02]  /*0310*/  ISETP.GE.U32.AND P2, PT, R6, c[0x0][0x1a0], PT ;  /* 0x0000680006007a0c */ /* 0x000fe40003f46070 */
[----:B------:R-:W-:Y:S01]  /*0320*/  SHF.R.S32.HI R8, RZ, 0x1f, R6 ;  /* 0x0000001fff087819 */ /* 0x000fe20000011406 */
[----:B------:R-:W-:Y:S01]  /*0330*/  IMAD.MOV.U32 R6, RZ, RZ, -0x800000 ;  /* 0xff800000ff067424 */ /* 0x000fe200078e00ff */
[----:B------:R-:W0:Y:S02]  /*0340*/  @!P0 LDS R4, [R5.X4+0x680] ;  /* 0x0006800005048984 */ /* 0x000e240000004800 */
[----:B------:R-:W-:Y:S01]  /*0350*/  ISETP.GE.AND.EX P2, PT, R8, c[0x0][0x1a4], PT, P2 ;  /* 0x0000690008007a0c */ /* 0x000fe20003f46320 */
[----:B------:R-:W-:Y:S01]  /*0360*/  IMAD.MOV.U32 R8, RZ, RZ, -0x800000 ;  /* 0xff800000ff087424 */ /* 0x000fe200078e00ff */
[----:B------:R-:W1:Y:S04]  /*0370*/  @!P3 LDS R7, [R5.X4+0x780] ;  /* 0x000780000507b984 */ /* 0x000e680000004800 */
[----:B------:R-:W2:Y:S07]  /*0380*/  @!P1 LDS R6, [R5.X4+0x600] ;  /* 0x0006000005069984 */ /* 0x000eae0000004800 */
[----:B------:R-:W3:Y:S01]  /*0390*/  @!P2 LDS R8, [R5.X4+0x700] ;  /* 0x000700000508a984 */ /* 0x000ee20000004800 */
[----:B0-----:R-:W-:-:S02]  /*03a0*/  ISETP.GE.AND P1, PT, R4, RZ, PT ;  /* 0x000000ff0400720c */ /* 0x001fc40003f26270 */
[----:B-1----:R-:W-:Y:S02]  /*03b0*/  ISETP.GE.AND P2, PT, R7, RZ, PT ;  /* 0x000000ff0700720c */ /* 0x002fe40003f46270 */
[C---:B------:R-:W-:Y:S02]  /*03c0*/  SEL R11, R13.reuse, 0x80000000, !P1 ;  /* 0x800000000d0b7807 */ /* 0x040fe40004800000 */
[----:B--2---:R-:W-:Y:S02]  /*03d0*/  ISETP.GE.AND P0, PT, R6, RZ, PT ;  /* 0x000000ff0600720c */ /* 0x004fe40003f06270 */
[C---:B------:R-:W-:Y:S02]  /*03e0*/  SEL R10, R13.reuse, 0x80000000, !P2 ;  /* 0x800000000d0a7807 */ /* 0x040fe40005000000 */
[----:B------:R-:W-:Y:S02]  /*03f0*/  SEL R9, R13, 0x80000000, !P0 ;  /* 0x800000000d097807 */ /* 0x000fe40004000000 */
[----:B------:R-:W-:-:S02]  /*0400*/  LOP3.LUT R11, R11, R4, RZ, 0x3c, !PT ;  /* 0x000000040b0b7212 */ /* 0x000fc400078e3cff */
[----:B------:R-:W-:Y:S02]  /*0410*/  LOP3.LUT R9, R9, R6, RZ, 0x3c, !PT ;  /* 0x0000000609097212 */ /* 0x000fe400078e3cff */
[----:B------:R-:W-:Y:S02]  /*0420*/  LOP3.LUT R12, R10, R7, RZ, 0x3c, !PT ;  /* 0x000000070a0c7212 */ /* 0x000fe400078e3cff */
[C---:B------:R-:W-:Y:S02]  /*0430*/  IADD3 R4, -R5.reuse, 0xffdf, RZ ;  /* 0x0000ffdf05047810 */ /* 0x040fe40007ffe1ff */
[C---:B------:R-:W-:Y:S02]  /*0440*/  IADD3 R6, -R5.reuse, 0xffff, RZ ;  /* 0x0000ffff05067810 */ /* 0x040fe40007ffe1ff */
[----:B---3--:R-:W-:Y:S02]  /*0450*/  ISETP.GE.AND P0, PT, R8, RZ, PT ;  /* 0x000000ff0800720c */ /* 0x008fe40003f06270 */
[----:B------:R-:W-:-:S02]  /*0460*/  IADD3 R10, -R5, 0xffbf, RZ ;  /* 0x0000ffbf050a7810 */ /* 0x000fc40007ffe1ff */
[----:B------:R-:W-:Y:S02]  /*0470*/  LOP3.LUT R7, R4, 0xffdf, RZ, 0xc0, !PT ;  /* 0x0000ffdf04077812 */ /* 0x000fe400078ec0ff */
[----:B------:R-:W-:Y:S02]  /*0480*/  SEL R13, R13, 0x80000000, !P0 ;  /* 0x800000000d0d7807 */ /* 0x000fe40004000000 */
[----:B------:R-:W-:Y:S02]  /*0490*/  LOP3.LUT R4, R14, 0xff9f, RZ, 0xc0, !PT ;  /* 0x0000ff9f0e047812 */ /* 0x000fe400078ec0ff */
[----:B------:R-:W-:Y:S02]  /*04a0*/  LOP3.LUT R6, R6, 0xffff, RZ, 0xc0, !PT ;  /* 0x0000ffff06067812 */ /* 0x000fe400078ec0ff */
[----:B------:R-:W-:Y:S02]  /*04b0*/  LOP3.LUT R15, R10, 0xffbf, RZ, 0xc0, !PT ;  /* 0x0000ffbf0a0f7812 */ /* 0x000fe400078ec0ff */
[----:B------:R-:W-:-:S02]  /*04c0*/  LOP3.LUT R8, R13, R8, RZ, 0x3c, !PT ;  /* 0x000000080d087212 */ /* 0x000fc400078e3cff */
[CC--:B------:R-:W-:Y:S02]  /*04d0*/  ISETP.GT.U32.AND P3, PT, R7.reuse, R4.reuse, PT ;  /* 0x000000040700720c */ /* 0x0c0fe40003f64070 */
[CC--:B------:R-:W-:Y:S02]  /*04e0*/  ISETP.GT.U32.AND P0, PT, R6.reuse, R15.reuse, PT ;  /* 0x0000000f0600720c */ /* 0x0c0fe40003f04070 */
[----:B------:R-:W-:Y:S02]  /*04f0*/  ISETP.LT.U32.AND P1, PT, R7, R4, PT ;  /* 0x000000040700720c */ /* 0x000fe40003f21070 */
[----:B------:R-:W-:Y:S02]  /*0500*/  ISETP.LT.U32.AND P2, PT, R6, R15, PT ;  /* 0x0000000f0600720c */ /* 0x000fe40003f41070 */
[----:B------:R-:W-:Y:S02]  /*0510*/  ISETP.GT.U32.AND.EX P3, PT, R11, R12, PT, P3 ;  /* 0x0000000c0b00720c */ /* 0x000fe40003f64130 */
[----:B------:R-:W-:-:S02]  /*0520*/  ISETP.GT.U32.AND.EX P0, PT, R9, R8, PT, P0 ;  /* 0x000000080900720c */ /* 0x000fc40003f04100 */
[----:B------:R-:W-:Y:S02]  /*0530*/  ISETP.LT.U32.AND.EX P1, PT, R11, R12, PT, P1 ;  /* 0x0000000c0b00720c */ /* 0x000fe40003f21110 */
[----:B------:R-:W-:Y:S02]  /*0540*/  ISETP.LT.U32.AND.EX P2, PT, R9, R8, PT, P2 ;  /* 0x000000080900720c */ /* 0x000fe40003f41120 */
[CC--:B------:R-:W-:Y:S02]  /*0550*/  SEL R10, R7.reuse, R4.reuse, P3 ;  /* 0x00000004070a7207 */ /* 0x0c0fe40001800000 */
[CC--:B------:R-:W-:Y:S02]  /*0560*/  SEL R13, R6.reuse, R15.reuse, P0 ;  /* 0x0000000f060d7207 */ /* 0x0c0fe40000000000 */
[----:B------:R-:W-:Y:S02]  /*0570*/  SEL R6, R6, R15, P2 ;  /* 0x0000000f06067207 */ /* 0x000fe40001000000 */
[----:B------:R-:W-:-:S02]  /*0580*/  SEL R7, R7, R4, P1 ;  /* 0x0000000407077207 */ /* 0x000fc40000800000 */
[----:B------:R-:W-:Y:S02]  /*0590*/  SEL R16, R11, R12, P1 ;  /* 0x0000000c0b107207 */ /* 0x000fe40000800000 */
[CC--:B------:R-:W-:Y:S02]  /*05a0*/  SEL R14, R9.reuse, R8.reuse, P0 ;  /* 0x00000008090e7207 */ /* 0x0c0fe40000000000 */
[----:B------:R-:W-:Y:S02]  /*05b0*/  SEL R19, R9, R8, P2 ;  /* 0x0000000809137207 */ /* 0x000fe40001000000 */
[----:B------:R-:W-:Y:S02]  /*05c0*/  SEL R11, R11, R12, P3 ;  /* 0x0000000c0b0b7207 */ /* 0x000fe40001800000 */
[----:B------:R-:W-:Y:S02]  /*05d0*/  ISETP.LT.U32.AND P0, PT, R13, R10, PT ;  /* 0x0000000a0d00720c */ /* 0x000fe40003f01070 */
[----:B------:R-:W-:-:S02]  /*05e0*/  ISETP.GT.U32.AND P2, PT, R6, R7, PT ;  /* 0x000000070600720c */ /* 0x000fc40003f44070 */
[----:B------:R-:W-:Y:S02]  /*05f0*/  ISETP.GT.U32.AND P1, PT, R13, R10, PT ;  /* 0x0000000a0d00720c */ /* 0x000fe40003f24070 */
[-C--:B------:R-:W-:Y:S02]  /*0600*/  ISETP.LT.U32.AND.EX P0, PT, R14, R11.reuse, PT, P0 ;  /* 0x0000000b0e00720c */ /* 0x080fe40003f01100 */
[----:B------:R-:W-:Y:S02]  /*0610*/  ISETP.GT.U32.AND.EX P2, PT, R19, R16, PT, P2 ;  /* 0x000000101300720c */ /* 0x000fe40003f44120 */
[----:B------:R-:W-:Y:S02]  /*0620*/  ISETP.GE.AND P3, PT, R18, 0x1, PT ;  /* 0x000000011200780c */ /* 0x000fe40003f66270 */
[----:B------:R-:W-:Y:S02]  /*0630*/  ISETP.GT.U32.AND.EX P1, PT, R14, R11, PT, P1 ;  /* 0x0000000b0e00720c */ /* 0x000fe40003f24110 */
[----:B------:R-:W-:-:S02]  /*0640*/  SEL R17, R13, R10, P0 ;  /* 0x0000000a0d117207 */ /* 0x000fc40000000000 */
[----:B------:R-:W-:Y:S02]  /*0650*/  SEL R12, R6, R7, P2 ;  /* 0x00000007060c7207 */ /* 0x000fe40001000000 */
[CC--:B------:R-:W-:Y:S02]  /*0660*/  SEL R8, R14.reuse, R11.reuse, P0 ;  /* 0x0000000b0e087207 */ /* 0x0c0fe40000000000 */
[----:B------:R-:W-:Y:S02]  /*0670*/  SEL R15, R13, R10, P1 ;  /* 0x0000000a0d0f7207 */ /* 0x000fe40000800000 */
[----:B------:R-:W-:Y:S02]  /*0680*/  SEL R14, R14, R11, P1 ;  /* 0x0000000b0e0e7207 */ /* 0x000fe40000800000 */
[----:B------:R-:W-:Y:S02]  /*0690*/  ISETP.LT.U32.AND P0, PT, R6, R7, PT ;  /* 0x000000070600720c */ /* 0x000fe40003f01070 */
[----:B------:R-:W-:-:S02]  /*06a0*/  SEL R13, R19, R16, P2 ;  /* 0x00000010130d7207 */ /* 0x000fc40001000000 */
[CC--:B------:R-:W-:Y:S02]  /*06b0*/  ISETP.LT.U32.AND P1, PT, R17.reuse, R12.reuse, PT ;  /* 0x0000000c1100720c */ /* 0x0c0fe40003f21070 */
[----:B------:R-:W-:Y:S02]  /*06c0*/  ISETP.GT.U32.AND P2, PT, R17, R12, PT ;  /* 0x0000000c1100720c */ /* 0x000fe40003f44070 */
[----:B------:R-:W-:Y:S02]  /*06d0*/  ISETP.LT.U32.AND.EX P0, PT, R19, R16, PT, P0 ;  /* 0x000000101300720c */ /* 0x000fe40003f01100 */
[CC--:B------:R-:W-:Y:S02]  /*06e0*/  ISETP.LT.U32.AND.EX P1, PT, R8.reuse, R13.reuse, PT, P1 ;  /* 0x0000000d0800720c */ /* 0x0c0fe40003f21110 */
[----:B------:R-:W-:Y:S02]  /*06f0*/  ISETP.GT.U32.AND.EX P2, PT, R8, R13, PT, P2 ;  /* 0x0000000d0800720c */ /* 0x000fe40003f44120 */
[----:B------:R-:W-:-:S02]  /*0700*/  SEL R9, R6, R7, P0 ;  /* 0x0000000706097207 */ /* 0x000fc40000000000 */
[----:B------:R-:W-:Y:S02]  /*0710*/  SEL R7, R17, R12, P1 ;  /* 0x0000000c11077207 */ /* 0x000fe40000800000 */
[CC--:B------:R-:W-:Y:S02]  /*0720*/  SEL R6, R8.reuse, R13.reuse, P1 ;  /* 0x0000000d08067207 */ /* 0x0c0fe40000800000 */
[----:B------:R-:W-:Y:S02]  /*0730*/  SEL R11, R19, R16, P0 ;  /* 0x00000010130b7207 */ /* 0x000fe40000000000 */
[----:B------:R-:W-:Y:S02]  /*0740*/  SEL R12, R17, R12, P2 ;  /* 0x0000000c110c7207 */ /* 0x000fe40001000000 */
[----:B------:R-:W-:Y:S01]  /*0750*/  SEL R13, R8, R13, P2 ;  /* 0x0000000d080d7207 */ /* 0x000fe20001000000 */
[----:B------:R-:W-:Y:S05]  /*0760*/  @!P3 BRA `(.L_x_188) ;  /* 0x000009900000b947 */ /* 0x000fea0003800000 */
[C---:B------:R-:W-:Y:S01]  /*0770*/  ISETP.NE.AND P0, PT, R18.reuse, 0x1, PT ;  /* 0x000000011200780c */ /* 0x040fe20003f05270 */
[----:B------:R-:W-:Y:S01]  /*0780*/  IMAD.MOV.U32 R8, RZ, RZ, RZ ;  /* 0x000000ffff087224 */ /* 0x000fe200078e00ff */
[----:B------:R-:W-:-:S02]  /*0790*/  LOP3.LUT R10, R18, 0x1, RZ, 0xc0, !PT ;  /* 0x00000001120a7812 */ /* 0x000fc400078ec0ff */
[----:B------:R-:W-:Y:S02]  /*07a0*/  CS2R R18, SRZ ;  /* 0x0000000000127805 */ /* 0x000fe4000001ff00 */
[----:B------:R-:W-:-:S07]  /*07b0*/  ISETP.NE.AND P2, PT, R10, RZ, PT ;  /* 0x000000ff0a00720c */ /* 0x000fce0003f45270 */
[----:B------:R-:W-:Y:S06]  /*07c0*/  @!P0 BRA `(.L_x_189) ;  /* 0x0000067000008947 */ /* 0x000fec0003800000 */
[----:B------:R-:W-:Y:S01]  /*07d0*/  IADD3 R10, -R10, c[0x0][0x198], RZ ;  /* 0x000066000a0a7a10 */ /* 0x000fe20007ffe1ff */
[----:B------:R-:W-:Y:S01]  /*07e0*/  CS2R R18, SRZ ;  /* 0x0000000000127805 */ /* 0x000fe2000001ff00 */
[----:B------:R-:W-:-:S05]  /*07f0*/  IMAD.MOV.U32 R8, RZ, RZ, RZ ;  /* 0x000000ffff087224 */ /* 0x000fca00078e00ff */
.L_x_190:
[----:B------:R-:W-:Y:S02]  /*0800*/  ISETP.NE.U32.AND P0, PT, R18, R15, PT ;  /* 0x0000000f1200720c */ /* 0x000fe40003f05070 */
[----:B------:R-:W-:Y:S02]  /*0810*/  IADD3 R10, R10, -0x2, RZ ;  /* 0xfffffffe0a0a7810 */ /* 0x000fe40007ffe0ff */
[----:B------:R-:W-:-:S04]  /*0820*/  ISETP.NE.AND.EX P0, PT, R19, R14, PT, P0 ;  /* 0x0000000e1300720c */ /* 0x000fc80003f05300 */
[----:B------:R-:W-:-:S04]  /*0830*/  ISETP.NE.AND P0, PT, R8, RZ, !P0 ;  /* 0x000000ff0800720c */ /* 0x000fc80004705270 */
[----:B------:R-:W-:Y:S02]  /*0840*/  SEL R15, R12, R15, P0 ;  /* 0x0000000f0c0f7207 */ /* 0x000fe40000000000 */
[----:B------:R-:W-:Y:S02]  /*0850*/  SEL R14, R13, R14, P0 ;  /* 0x0000000e0d0e7207 */ /* 0x000fe40000000000 */
[----:B------:R-:W-:Y:S01]  /*0860*/  SEL R12, R7, R12, P0 ;  /* 0x0000000c070c7207 */ /* 0x000fe20000000000 */
[----:B0-----:R-:W0:Y:S01]  /*0870*/  SHFL.BFLY PT, R16, R15, 0x10, 0x1f ;  /* 0x0e001f000f107f89 */ /* 0x001e2200000e0000 */
        /* <DEDUP_REMOVED lines=34> */
[C---:B------:R-:W-:Y:S02]  /*0aa0*/  ISETP.NE.U32.AND P1, PT, R16.reuse, R15, PT ;  /* 0x0000000f1000720c */ /* 0x040fe40003f25070 */
[C---:B------:R-:W-:Y:S02]  /*0ab0*/  ISETP.GE.AND P4, PT, R17.reuse, RZ, PT ;  /* 0x000000ff1100720c */ /* 0x040fe40003f86270 */
[----:B------:R-:W-:Y:S02]  /*0ac0*/  ISETP.NE.AND.EX P1, PT, R17, R14, PT, P1 ;  /* 0x0000000e1100720c */ /* 0x000fe40003f25310 */
[----:B------:R-:W-:-:S02]  /*0ad0*/  LOP3.LUT R16, R16, 0xffff, RZ, 0xc, !PT ;  /* 0x0000ffff10107812 */ /* 0x000fc400078e0cff */
        /* <DEDUP_REMOVED lines=31> */
[----:B------:R-:W-:Y:S01]  /*0cd0*/  IMAD.MOV.U32 R20, RZ, RZ, -0x1 ;  /* 0xffffffffff147424 */ /* 0x000fe200078e00ff */
[----:B------:R-:W-:Y:S01]  /*0ce0*/  SEL R22, R23, R18, P3 ;  /* 0x0000001217167207 */ /* 0x000fe20001800000 */
[----:B------:R-:W-:Y:S02]  /*0cf0*/  IMAD.MOV.U32 R23, RZ, RZ, -0x1 ;  /* 0xffffffffff177424 */ /* 0x000fe400078e00ff */
[----:B------:R-:W0:Y:S01]  /*0d00*/  SHFL.BFLY PT, R18, R21, 0x1, 0x1f ;  /* 0x0c201f0015127f89 */ /* 0x000e2200000e0000 */
[----:B------:R-:W-:-:S03]  /*0d10*/  SEL R20, R20, 0x80000000, P4 ;  /* 0x8000000014147807 */ /* 0x000fc60002000000 */
[----:B------:R-:W1:Y:S01]  /*0d20*/  SHFL.BFLY PT, R19, R22, 0x1, 0x1f ;  /* 0x0c201f0016137f89 */ /* 0x000e6200000e0000 */
[----:B------:R-:W-:Y:S02]  /*0d30*/  LOP3.LUT R20, R20, R17, RZ, 0x3c, !PT ;  /* 0x0000001114147212 */ /* 0x000fe400078e3cff */
[----:B0-----:R-:W-:-:S04]  /*0d40*/  ISETP.GT.U32.AND P3, PT, R21, R18, PT ;  /* 0x000000121500720c */ /* 0x001fc80003f64070 */
[----:B-1----:R-:W-:-:S04]  /*0d50*/  ISETP.GT.U32.AND.EX P3, PT, R22, R19, PT, P3 ;  /* 0x000000131600720c */ /* 0x002fc80003f64130 */
[----:B------:R-:W-:Y:S02]  /*0d60*/  SEL R19, R22, R19, P3 ;  /* 0x0000001316137207 */ /* 0x000fe40001800000 */
[----:B------:R-:W-:Y:S01]  /*0d70*/  SEL R18, R21, R18, P3 ;  /* 0x0000001215127207 */ /* 0x000fe20001800000 */
[----:B------:R-:W-:Y:S01]  /*0d80*/  IMAD R21, R8, 0x4, R1 ;  /* 0x0000000408157824 */ /* 0x000fe200078e0201 */
[----:B------:R-:W-:Y:S02]  /*0d90*/  ISETP.GE.AND P5, PT, R19, RZ, PT ;  /* 0x000000ff1300720c */ /* 0x000fe40003fa6270 */
[----:B------:R-:W-:Y:S02]  /*0da0*/  LOP3.LUT R17, R18, 0xffff, RZ, 0xc, !PT ;  /* 0x0000ffff12117812 */ /* 0x000fe400078e0cff */
[----:B------:R-:W-:Y:S01]  /*0db0*/  SEL R22, R23, 0x80000000, P5 ;  /* 0x8000000017167807 */ /* 0x000fe20002800000 */
[----:B------:R0:W-:Y:S01]  /*0dc0*/  STL [R21+0x20], R16 ;  /* 0x0000201015007387 */ /* 0x0001e20000100800 */
[----:B------:R-:W-:-:S02]  /*0dd0*/  ISETP.NE.AND P3, PT, R10, RZ, PT ;  /* 0x000000ff0a00720c */ /* 0x000fc40003f65270 */
[----:B------:R-:W-:Y:S01]  /*0de0*/  LOP3.LUT R22, R22, R19, RZ, 0x3c, !PT ;  /* 0x0000001316167212 */ /* 0x000fe200078e3cff */
[----:B------:R0:W-:Y:S01]  /*0df0*/  STL [R21], R20 ;  /* 0x0000001415007387 */ /* 0x0001e20000100800 */
[----:B------:R-:W-:-:S03]  /*0e00*/  IADD3 R8, R8, 0x2, RZ ;  /* 0x0000000208087810 */ /* 0x000fc60007ffe0ff */
[----:B------:R0:W-:Y:S04]  /*0e10*/  STL [R21+0x24], R17 ;  /* 0x0000241115007387 */ /* 0x0001e80000100800 */
[----:B------:R0:W-:Y:S02]  /*0e20*/  STL [R21+0x4], R22 ;  /* 0x0000041615007387 */ /* 0x0001e40000100800 */
[----:B------:R-:W-:Y:S05]  /*0e30*/  @P3 BRA `(.L_x_190) ;  /* 0xfffff9c000003947 */ /* 0x000fea000383ffff */
.L_x_189:
[----:B------:R-:W-:Y:S05]  /*0e40*/  @!P2 BRA `(.L_x_188) ;  /* 0x000002b00000a947 */ /* 0x000fea0003800000 */
[----:B------:R-:W-:-:S04]  /*0e50*/  ISETP.NE.U32.AND P0, PT, R18, R15, PT ;  /* 0x0000000f1200720c */ /* 0x000fc80003f05070 */
[----:B------:R-:W-:-:S04]  /*0e60*/  ISETP.NE.AND.EX P0, PT, R19, R14, PT, P0 ;  /* 0x0000000e1300720c */ /* 0x000fc80003f05300 */
[C---:B------:R-:W-:Y:S01]  /*0e70*/  ISETP.NE.AND P0, PT, R8.reuse, RZ, !P0 ;  /* 0x000000ff0800720c */ /* 0x040fe20004705270 */
[----:B------:R-:W-:-:S03]  /*0e80*/  IMAD R8, R8, 0x4, R1 ;  /* 0x0000000408087824 */ /* 0x000fc600078e0201 */
[----:B------:R-:W-:Y:S02]  /*0e90*/  SEL R15, R12, R15, P0 ;  /* 0x0000000f0c0f7207 */ /* 0x000fe40000000000 */
[----:B------:R-:W-:-:S03]  /*0ea0*/  SEL R7, R13, R14, P0 ;  /* 0x0000000e0d077207 */ /* 0x000fc60000000000 */
[----:B------:R-:W1:Y:S04]  /*0eb0*/  SHFL.BFLY PT, R6, R15, 0x10, 0x1f ;  /* 0x0e001f000f067f89 */ /* 0x000e6800000e0000 */
[----:B------:R-:W2:Y:S01]  /*0ec0*/  SHFL.BFLY PT, R4, R7, 0x10, 0x1f ;  /* 0x0e001f0007047f89 */ /* 0x000ea200000e0000 */
[----:B-1----:R-:W-:-:S04]  /*0ed0*/  ISETP.GT.U32.AND P0, PT, R15, R6, PT ;  /* 0x000000060f00720c */ /* 0x002fc80003f04070 */
[----:B--2---:R-:W-:-:S04]  /*0ee0*/  ISETP.GT.U32.AND.EX P0, PT, R7, R4, PT, P0 ;  /* 0x000000040700720c */ /* 0x004fc80003f04100 */
[----:B------:R-:W-:Y:S02]  /*0ef0*/  SEL R11, R15, R6, P0 ;  /* 0x000000060f0b7207 */ /* 0x000fe40000000000 */
[----:B------:R-:W-:-:S03]  /*0f00*/  SEL R13, R7, R4, P0 ;  /* 0x00000004070d7207 */ /* 0x000fc60000000000 */
[----:B------:R-:W1:Y:S04]  /*0f10*/  SHFL.BFLY PT, R6, R11, 0x8, 0x1f ;  /* 0x0d001f000b067f89 */ /* 0x000e6800000e0000 */
[----:B------:R-:W2:Y:S01]  /*0f20*/  SHFL.BFLY PT, R4, R13, 0x8, 0x1f ;  /* 0x0d001f000d047f89 */ /* 0x000ea200000e0000 */
[----:B-1----:R-:W-:-:S04]  /*0f30*/  ISETP.GT.U32.AND P0, PT, R11, R6, PT ;  /* 0x000000060b00720c */ /* 0x002fc80003f04070 */
[----:B--2---:R-:W-:-:S04]  /*0f40*/  ISETP.GT.U32.AND.EX P0, PT, R13, R4, PT, P0 ;  /* 0x000000040d00720c */ /* 0x004fc80003f04100 */
[----:B------:R-:W-:Y:S02]  /*0f50*/  SEL R9, R11, R6, P0 ;  /* 0x000000060b097207 */ /* 0x000fe40000000000 */
[----:B0-----:R-:W-:-:S03]  /*0f60*/  SEL R17, R13, R4, P0 ;  /* 0x000000040d117207 */ /* 0x001fc60000000000 */
        /* <DEDUP_REMOVED lines=18> */
[----:B------:R-:W-:Y:S02]  /*1090*/  SEL R7, R11, R6, P0 ;  /* 0x000000060b077207 */ /* 0x000fe40000000000 */
[----:B------:R-:W-:Y:S02]  /*10a0*/  ISETP.GE.AND P1, PT, R9, RZ, PT ;  /* 0x000000ff0900720c */ /* 0x000fe40003f26270 */
[----:B------:R-:W-:Y:S02]  /*10b0*/  LOP3.LUT R7, R7, 0xffff, RZ, 0xc, !PT ;  /* 0x0000ffff07077812 */ /* 0x000fe400078e0cff */
[----:B------:R-:W-:-:S03]  /*10c0*/  SEL R4, R4, 0x80000000, P1 ;  /* 0x8000000004047807 */ /* 0x000fc60000800000 */
[----:B------:R0:W-:Y:S01]  /*10d0*/  STL [R8+0x20], R7 ;  /* 0x0000200708007387 */ /* 0x0001e20000100800 */
[----:B------:R-:W-:-:S05]  /*10e0*/  LOP3.LUT R9, R4, R9, RZ, 0x3c, !PT ;  /* 0x0000000904097212 */ /* 0x000fca00078e3cff */
[----:B------:R0:W-:Y:S02]  /*10f0*/  STL [R8], R9 ;  /* 0x0000000908007387 */ /* 0x0001e40000100800 */
.L_x_188:
[----:B------:R-:W-:Y:S01]  /*1100*/  ISETP.GE.U32.AND P0, PT, R2, c[0x0][0x198], PT ;  /* 0x0000660002007a0c */ /* 0x000fe20003f06070 */
[----:B------:R-:W-:Y:S01]  /*1110*/  BSSY B0, `(.L_x_187) ;  /* 0x0000010000007945 */ /* 0x000fe20003800000 */
[----:B------:R-:W-:Y:S02]  /*1120*/  IMAD R5, R0, -0x78, R5 ;  /* 0xffffff8800057824 */ /* 0x000fe400078e0205 */
[----:B------:R-:W-:-:S13]  /*1130*/  ISETP.GE.AND.EX P0, PT, RZ, c[0x0][0x19c], PT, P0 ;  /* 0x00006700ff007a0c */ /* 0x000fda0003f06300 */
[----:B------:R-:W-:Y:S05]  /*1140*/  @!P0 BRA `(.L_x_191) ;  /* 0x0000007000008947 */ /* 0x000fea0003800000 */
[----:B------:R-:W-:-:S13]  /*1150*/  ISETP.GT.U32.AND P0, PT, R2, 0x7, PT ;  /* 0x000000070200780c */ /* 0x000fda0003f04070 */
[----:B------:R-:W-:Y:S05]  /*1160*/  @P0 BRA `(.L_x_192) ;  /* 0x000000a000000947 */ /* 0x000fea0003800000 */
[----:B------:R-:W-:Y:S02]  /*1170*/  IMAD.MOV.U32 R6, RZ, RZ, -0x800000 ;  /* 0xff800000ff067424 */ /* 0x000fe400078e00ff */
[----:B------:R-:W-:-:S03]  /*1180*/  IMAD.MOV.U32 R4, RZ, RZ, 0x17f ;  /* 0x0000017fff047424 */ /* 0x000fc600078e00ff */
[----:B------:R1:W-:Y:S04]  /*1190*/  STS [R5.X4+0xc00], R6 ;  /* 0x000c000605007388 */ /* 0x0003e80000004800 */
[----:B------:R1:W-:Y:S01]  /*11a0*/  STS [R5.X4+0xc80], R4 ;  /* 0x000c800405007388 */ /* 0x0003e20000004800 */
[----:B------:R-:W-:Y:S05]  /*11b0*/  BRA `(.L_x_192) ;  /* 0x0000005000007947 */ /* 0x000fea0003800000 */
.L_x_191:
[----:B0-----:R-:W-:-:S05]  /*11c0*/  IMAD R7, R2, 0x4, R1 ;  /* 0x0000000402077824 */ /* 0x001fca00078e0201 */
[----:B------:R-:W2:Y:S04]  /*11d0*/  LDL R4, [R7] ;  /* 0x0000000007047983 */ /* 0x000ea80000100800 */
[----:B------:R-:W3:Y:S04]  /*11e0*/  LDL R6, [R7+0x20] ;  /* 0x0000200007067983 */ /* 0x000ee80000100800 */
[----:B--2---:R0:W-:Y:S04]  /*11f0*/  STS [R5.X4+0xc00], R4 ;  /* 0x000c000405007388 */ /* 0x0041e80000004800 */
[----:B---3--:R0:W-:Y:S02]  /*1200*/  STS [R5.X4+0xc80], R6 ;  /* 0x000c800605007388 */ /* 0x0081e40000004800 */
.L_x_192:
[----:B------:R-:W-:Y:S05]  /*1210*/  BSYNC B0 ;  /* 0x0000000000007941 */ /* 0x000fea0003800000 */
.L_x_187:
[----:B-1----:R-:W-:Y:S01]  /*1220*/  BAR.SYNC.DEFER_BLOCKING 0x0 ;  /* 0x0000000000007b1d */ /* 0x002fe20000010000 */
[----:B------:R-:W-:-:S13]  /*1230*/  ISETP.NE.AND P0, PT, R0, RZ, PT ;  /* 0x000000ff0000720c */ /* 0x000fda0003f05270 */
[----:B------:R-:W-:Y:S05]  /*1240*/  @P0 EXIT ;  /* 0x000000000000094d */ /* 0x000fea0003800000 */
[----:B------:R-:W-:Y:S01]  /*1250*/  ISETP.GT.U32.AND P0, PT, R2, 0x17, PT ;  /* 0x000000170200780c */ /* 0x000fe20003f04070 */
[----:B0-----:R-:W-:Y:S02]  /*1260*/  IMAD.MOV.U32 R7, RZ, RZ, -0x800000 ;  /* 0xff800000ff077424 */ /* 0x001fe400078e00ff */
[----:B------:R-:W-:Y:S02]  /*1270*/  IMAD.MOV.U32 R8, RZ, RZ, c[0x0][0x198] ;  /* 0x00006600ff087624 */ /* 0x000fe400078e00ff */
[----:B------:R-:W-:Y:S02]  /*1280*/  IMAD.MOV.U32 R0, RZ, RZ, -0x1 ;  /* 0xffffffffff007424 */ /* 0x000fe400078e00ff */
[----:B------:R-:W-:Y:S01]  /*1290*/  IMAD.MOV.U32 R5, RZ, RZ, 0x0 ;  /* 0x00000000ff057424 */ /* 0x000fe200078e00ff */
[----:B------:R-:W-:-:S05]  /*12a0*/  ISETP.GE.AND P2, PT, R8, 0x1, PT ;  /* 0x000000010800780c */ /* 0x000fca0003f46270 */
[----:B------:R-:W0:Y:S01]  /*12b0*/  @!P0 LDS R4, [R2.X4+0xc80] ;  /* 0x000c800002048984 */ /* 0x000e220000004800 */
[----:B------:R-:W-:-:S03]  /*12c0*/  @!P0 IMAD.MOV.U32 R5, RZ, RZ, RZ ;  /* 0x000000ffff058224 */ /* 0x000fc600078e00ff */
[----:B------:R-:W1:Y:S01]  /*12d0*/  @!P0 LDS R7, [R2.X4+0xc00] ;  /* 0x000c000002078984 */ /* 0x000e620000004800 */
[----:B0-----:R-:W-:Y:S01]  /*12e0*/  @!P0 IADD3 R6, -R4, 0xffff, RZ ;  /* 0x0000ffff04068810 */ /* 0x001fe20007ffe1ff */
[----:B------:R-:W-:Y:S01]  /*12f0*/  IMAD.MOV.U32 R4, RZ, RZ, 0xfe80 ;  /* 0x0000fe80ff047424 */ /* 0x000fe200078e00ff */
[----:B-1----:R-:W-:Y:S02]  /*1300*/  ISETP.GE.AND P1, PT, R7, RZ, PT ;  /* 0x000000ff0700720c */ /* 0x002fe40003f26270 */
[----:B------:R-:W-:Y:S02]  /*1310*/  @!P0 LOP3.LUT R4, R6, 0xffff, RZ, 0xc0, !PT ;  /* 0x0000ffff06048812 */ /* 0x000fe400078ec0ff */
[----:B------:R-:W-:-:S04]  /*1320*/  SEL R6, R0, 0x80000000, !P1 ;  /* 0x8000000000067807 */ /* 0x000fc80004800000 */
[----:B------:R-:W-:Y:S01]  /*1330*/  LOP3.LUT R13, R5, R6, R7, 0xf6, !PT ;  /* 0x00000006050d7212 */ /* 0x000fe200078ef607 */
[----:B------:R-:W-:Y:S05]  /*1340*/  @!P2 BRA `(.L_x_193) ;  /* 0x00000e600000a947 */ /* 0x000fea0003800000 */
[C---:B------:R-:W-:Y:S01]  /*1350*/  IADD3 R2, R8.reuse, -0x1, RZ ;  /* 0xffffffff08027810 */ /* 0x040fe20007ffe0ff */
[----:B------:R-:W-:Y:S01]  /*1360*/  IMAD.MOV.U32 R17, RZ, RZ, R4 ;  /* 0x000000ffff117224 */ /* 0x000fe200078e0004 */
[----:B------:R-:W-:Y:S01]  /*1370*/  LOP3.LUT P1, RZ, R8, 0x3, RZ, 0xc0, !PT ;  /* 0x0000000308ff7812 */ /* 0x000fe2000782c0ff */
[----:B------:R-:W-:Y:S01]  /*1380*/  IMAD.MOV.U32 R18, RZ, RZ, RZ ;  /* 0x000000ffff127224 */ /* 0x000fe200078e00ff */
[----:B------:R-:W-:Y:S01]  /*1390*/  ISETP.GE.U32.AND P0, PT, R2, 0x3, PT ;  /* 0x000000030200780c */ /* 0x000fe20003f06070 */
[----:B------:R-:W-:Y:S01]  /*13a0*/  IMAD.MOV.U32 R10, RZ, RZ, RZ ;  /* 0x000000ffff0a7224 */ /* 0x000fe200078e00ff */
[----:B------:R-:W-:Y:S01]  /*13b0*/  LOP3.LUT R7, R8, 0x3, RZ, 0xc0, !PT ;  /* 0x0000000308077812 */ /* 0x000fe200078ec0ff */
[----:B------:R-:W-:Y:S01]  /*13c0*/  IMAD.MOV.U32 R6, RZ, RZ, RZ ;  /* 0x000000ffff067224 */ /* 0x000fe200078e00ff */
[----:B------:R-:W-:-:S09]  /*13d0*/  LOP3.LUT R2, R5, 0x7fffff, RZ, 0xfc, !PT ;  /* 0x007fffff05027812 */ /* 0x000fd200078efcff */
[----:B------:R-:W-:Y:S05]  /*13e0*/  @!P0 BRA `(.L_x_194) ;  /* 0x00000aa000008947 */ /* 0x000fea0003800000 */
[----:B------:R-:W-:Y:S01]  /*13f0*/  IADD3 R8, -R7, c[0x0][0x198], RZ ;  /* 0x0000660007087a10 */ /* 0x000fe20007ffe1ff */
[----:B------:R-:W-:Y:S02]  /*1400*/  IMAD.MOV.U32 R18, RZ, RZ, RZ ;  /* 0x000000ffff127224 */ /* 0x000fe400078e00ff */
[----:B------:R-:W-:Y:S02]  /*1410*/  IMAD.MOV.U32 R10, RZ, RZ, RZ ;  /* 0x000000ffff0a7224 */ /* 0x000fe400078e00ff */
[----:B------:R-:W-:-:S03]  /*1420*/  IMAD.MOV.U32 R6, RZ, RZ, RZ ;  /* 0x000000ffff067224 */ /* 0x000fc600078e00ff */
.L_x_195:
[----:B------:R-:W-:Y:S02]  /*1430*/  ISETP.EQ.U32.AND P2, PT, R18, R17, PT ;  /* 0x000000111200720c */ /* 0x000fe40003f42070 */
[----:B------:R-:W-:Y:S02]  /*1440*/  ISETP.NE.AND P0, PT, R6, RZ, PT ;  /* 0x000000ff0600720c */ /* 0x000fe40003f05270 */
[----:B------:R-:W-:Y:S02]  /*1450*/  IADD3 R8, R8, -0x4, RZ ;  /* 0xfffffffc08087810 */ /* 0x000fe40007ffe0ff */
[----:B------:R-:W-:-:S04]  /*1460*/  ISETP.EQ.AND.EX P0, PT, R10, R13, P0, P2 ;  /* 0x0000000d0a00720c */ /* 0x000fc80000702320 */
[----:B------:R-:W-:Y:S02]  /*1470*/  SEL R17, R4, R17, P0 ;  /* 0x0000001104117207 */ /* 0x000fe40000000000 */
[----:B------:R-:W-:-:S03]  /*1480*/  SEL R13, R2, R13, P0 ;  /* 0x0000000d020d7207 */ /* 0x000fc60000000000 */
[----:B------:R-:W0:Y:S04]  /*1490*/  SHFL.BFLY PT, R12, R17, 0x10, 0x1f ;  /* 0x0e001f00110c7f89 */ /* 0x000e2800000e0000 */
[----:B------:R-:W1:Y:S01]  /*14a0*/  SHFL.BFLY PT, R10, R13, 0x10, 0x1f ;  /* 0x0e001f000d0a7f89 */ /* 0x000e6200000e0000 */
[----:B0-----:R-:W-:-:S04]  /*14b0*/  ISETP.GT.U32.AND P0, PT, R17, R12, PT ;  /* 0x0000000c1100720c */ /* 0x001fc80003f04070 */
[----:B-1----:R-:W-:-:S04]  /*14c0*/  ISETP.GT.U32.AND.EX P0, PT, R13, R10, PT, P0 ;  /* 0x0000000a0d00720c */ /* 0x002fc80003f04100 */
[----:B----4-:R-:W-:Y:S02]  /*14d0*/  SEL R11, R17, R12, P0 ;  /* 0x0000000c110b7207 */ /* 0x010fe40000000000 */
        /* <DEDUP_REMOVED lines=28> */
[----:B------:R-:W-:-:S03]  /*16a0*/  SEL R13, R2, R13, !P0 ;  /* 0x0000000d020d7207 */ /* 0x000fc60004000000 */
        /* <DEDUP_REMOVED lines=30> */
[----:B------:R-:W-:Y:S02]  /*1890*/  ISETP.NE.U32.AND P0, PT, R15, R17, PT ;  /* 0x000000110f00720c */ /* 0x000fe40003f05070 */
[C---:B------:R-:W-:Y:S02]  /*18a0*/  ISETP.GE.AND P2, PT, R11.reuse, RZ, PT ;  /* 0x000000ff0b00720c */ /* 0x040fe40003f46270 */
[----:B------:R-:W-:Y:S02]  /*18b0*/  ISETP.NE.AND.EX P0, PT, R11, R13, PT, P0 ;  /* 0x0000000d0b00720c */ /* 0x000fe40003f05300 */
[----:B------:R-:W-:-:S02]  /*18c0*/  LOP3.LUT R15, R15, 0xffff, RZ, 0xc, !PT ;  /* 0x0000ffff0f0f7812 */ /* 0x000fc400078e0cff */
        /* <DEDUP_REMOVED lines=54> */
[----:B------:R-:W-:Y:S01]  /*1c30*/  LOP3.LUT R21, R10, 0xffff, RZ, 0xc, !PT ;  /* 0x0000ffff0a157812 */ /* 0x000fe200078e0cff */
[----:B------:R-:W0:Y:S04]  /*1c40*/  SHFL.BFLY PT, R18, R25, 0x2, 0x1f ;  /* 0x0c401f0019127f89 */ /* 0x000e2800000e0000 */
[----:B------:R-:W1:Y:S01]  /*1c50*/  SHFL.BFLY PT, R16, R27, 0x2, 0x1f ;  /* 0x0c401f001b107f89 */ /* 0x000e6200000e0000 */
[----:B0-----:R-:W-:-:S04]  /*1c60*/  ISETP.GT.U32.AND P0, PT, R25, R18, PT ;  /* 0x000000121900720c */ /* 0x001fc80003f04070 */
[----:B-1----:R-:W-:-:S04]  /*1c70*/  ISETP.GT.U32.AND.EX P0, PT, R27, R16, PT, P0 ;  /* 0x000000101b00720c */ /* 0x002fc80003f04100 */
[----:B------:R-:W-:Y:S02]  /*1c80*/  SEL R18, R25, R18, P0 ;  /* 0x0000001219127207 */ /* 0x000fe40000000000 */
[----:B------:R-:W-:Y:S01]  /*1c90*/  SEL R23, R27, R16, P0 ;  /* 0x000000101b177207 */ /* 0x000fe20000000000 */
[C---:B------:R-:W-:Y:S01]  /*1ca0*/  IMAD R16, R6.reuse, 0x4, R1 ;  /* 0x0000000406107824 */ /* 0x040fe200078e0201 */
[----:B------:R-:W-:Y:S01]  /*1cb0*/  ISETP.GE.AND P0, PT, R9, RZ, PT ;  /* 0x000000ff0900720c */ /* 0x000fe20003f06270 */
[----:B------:R-:W0:Y:S01]  /*1cc0*/  SHFL.BFLY PT, R19, R18, 0x1, 0x1f ;  /* 0x0c201f0012137f89 */ /* 0x000e2200000e0000 */
[----:B------:R-:W-:Y:S02]  /*1cd0*/  IADD3 R6, R6, 0x4, RZ ;  /* 0x0000000406067810 */ /* 0x000fe40007ffe0ff */
[----:B------:R-:W-:Y:S01]  /*1ce0*/  SEL R10, R0, 0x80000000, P0 ;  /* 0x80000000000a7807 */ /* 0x000fe20000000000 */
[----:B------:R-:W1:Y:S03]  /*1cf0*/  SHFL.BFLY PT, R20, R23, 0x1, 0x1f ;  /* 0x0c201f0017147f89 */ /* 0x000e6600000e0000 */
[----:B------:R-:W-:Y:S01]  /*1d00*/  LOP3.LUT R9, R10, R9, RZ, 0x3c, !PT ;  /* 0x000000090a097212 */ /* 0x000fe200078e3cff */
[----:B------:R2:W-:Y:S04]  /*1d10*/  STL [R16+0x20], R21 ;  /* 0x0000201510007387 */ /* 0x0005e80000100800 */
[----:B------:R3:W-:Y:S04]  /*1d20*/  STL [R16], R9 ;  /* 0x0000000910007387 */ /* 0x0007e80000100800 */
[----:B------:R4:W-:Y:S01]  /*1d30*/  STL [R16+0x24], R15 ;  /* 0x0000240f10007387 */ /* 0x0009e20000100800 */
[----:B0-----:R-:W-:-:S04]  /*1d40*/  ISETP.GT.U32.AND P0, PT, R18, R19, PT ;  /* 0x000000131200720c */ /* 0x001fc80003f04070 */
[----:B-1----:R-:W-:-:S04]  /*1d50*/  ISETP.GT.U32.AND.EX P0, PT, R23, R20, PT, P0 ;  /* 0x000000141700720c */ /* 0x002fc80003f04100 */
[----:B------:R-:W-:Y:S02]  /*1d60*/  SEL R10, R23, R20, P0 ;  /* 0x00000014170a7207 */ /* 0x000fe40000000000 */
[----:B------:R-:W-:Y:S02]  /*1d70*/  SEL R20, R0, 0x80000000, P2 ;  /* 0x8000000000147807 */ /* 0x000fe40001000000 */
[----:B------:R-:W-:Y:S02]  /*1d80*/  ISETP.GE.AND P2, PT, R14, RZ, PT ;  /* 0x000000ff0e00720c */ /* 0x000fe40003f46270 */
[----:B------:R-:W-:Y:S02]  /*1d90*/  ISETP.GE.AND P3, PT, R10, RZ, PT ;  /* 0x000000ff0a00720c */ /* 0x000fe40003f66270 */
[----:B--2---:R-:W-:Y:S02]  /*1da0*/  SEL R21, R0, 0x80000000, P2 ;  /* 0x8000000000157807 */ /* 0x004fe40001000000 */
[----:B------:R-:W-:-:S02]  /*1db0*/  SEL R18, R18, R19, P0 ;  /* 0x0000001312127207 */ /* 0x000fc40000000000 */
[----:B------:R-:W-:Y:S02]  /*1dc0*/  SEL R23, R0, 0x80000000, P3 ;  /* 0x8000000000177807 */ /* 0x000fe40001800000 */
[----:B------:R-:W-:Y:S02]  /*1dd0*/  LOP3.LUT R11, R20, R11, RZ, 0x3c, !PT ;  /* 0x0000000b140b7212 */ /* 0x000fe400078e3cff */
[----:B------:R-:W-:Y:S02]  /*1de0*/  LOP3.LUT R19, R12, 0xffff, RZ, 0xc, !PT ;  /* 0x0000ffff0c137812 */ /* 0x000fe400078e0cff */
[----:B------:R-:W-:Y:S01]  /*1df0*/  LOP3.LUT R21, R21, R14, RZ, 0x3c, !PT ;  /* 0x0000000e15157212 */ /* 0x000fe200078e3cff */
[----:B------:R4:W-:Y:S01]  /*1e00*/  STL [R16+0x4], R11 ;  /* 0x0000040b10007387 */ /* 0x0009e20000100800 */
[----:B---3--:R-:W-:Y:S02]  /*1e10*/  LOP3.LUT R9, R18, 0xffff, RZ, 0xc, !PT ;  /* 0x0000ffff12097812 */ /* 0x008fe400078e0cff */
[----:B------:R-:W-:Y:S01]  /*1e20*/  LOP3.LUT R23, R23, R10, RZ, 0x3c, !PT ;  /* 0x0000000a17177212 */ /* 0x000fe200078e3cff */
[----:B------:R4:W-:Y:S01]  /*1e30*/  STL [R16+0x28], R19 ;  /* 0x0000281310007387 */ /* 0x0009e20000100800 */
[----:B------:R-:W-:-:S03]  /*1e40*/  ISETP.NE.AND P0, PT, R8, RZ, PT ;  /* 0x000000ff0800720c */ /* 0x000fc60003f05270 */
[----:B------:R4:W-:Y:S04]  /*1e50*/  STL [R16+0x8], R21 ;  /* 0x0000081510007387 */ /* 0x0009e80000100800 */
[----:B------:R4:W-:Y:S04]  /*1e60*/  STL [R16+0x2c], R9 ;  /* 0x00002c0910007387 */ /* 0x0009e80000100800 */
[----:B------:R4:W-:Y:S02]  /*1e70*/  STL [R16+0xc], R23 ;  /* 0x00000c1710007387 */ /* 0x0009e40000100800 */
[----:B------:R-:W-:Y:S05]  /*1e80*/  @P0 BRA `(.L_x_195) ;  /* 0xfffff5a000000947 */ /* 0x000fea000383ffff */
.L_x_194:
[----:B------:R-:W-:Y:S05]  /*1e90*/  @!P1 BRA `(.L_x_193) ;  /* 0x0000031000009947 */ /* 0x000fea0003800000 */
[C---:B------:R-:W-:Y:S02]  /*1ea0*/  IMAD R8, R6.reuse, 0x4, R1 ;  /* 0x0000000406087824 */ /* 0x040fe400078e0201 */
[----:B----4-:R-:W-:-:S02]  /*1eb0*/  IMAD R9, R6, 0x4, R3 ;  /* 0x0000000406097824 */ /* 0x010fc400078e0203 */
.L_x_196:
[----:B------:R-:W-:Y:S02]  /*1ec0*/  ISETP.EQ.U32.AND P0, PT, R18, R17, PT ;  /* 0x000000111200720c */ /* 0x000fe40003f02070 */
[----:B------:R-:W-:-:S02]  /*1ed0*/  ISETP.NE.AND P1, PT, R6, RZ, PT ;  /* 0x000000ff0600720c */ /* 0x000fc40003f25270 */
[----:B------:R-:W-:Y:S02]  /*1ee0*/  IADD3 R7, R7, -0x1, RZ ;  /* 0xffffffff07077810 */ /* 0x000fe40007ffe0ff */
[----:B------:R-:W-:Y:S02]  /*1ef0*/  ISETP.EQ.AND.EX P0, PT, R10, R13, P1, P0 ;  /* 0x0000000d0a00720c */ /* 0x000fe40000f02300 */
[----:B------:R-:W-:Y:S02]  /*1f00*/  IADD3 R6, R6, 0x1, RZ ;  /* 0x0000000106067810 */ /* 0x000fe40007ffe0ff */
        /* <DEDUP_REMOVED lines=32> */
[----:B------:R-:W-:Y:S02]  /*2110*/  ISETP.NE.AND P0, PT, R7, RZ, PT ;  /* 0x000000ff0700720c */ /* 0x000fe40003f05270 */
[----:B------:R-:W-:Y:S02]  /*2120*/  ISETP.GE.AND P1, PT, R10, RZ, PT ;  /* 0x000000ff0a00720c */ /* 0x000fe40003f26270 */
[----:B------:R-:W-:Y:S02]  /*2130*/  LOP3.LUT R12, R18, 0xffff, RZ, 0xc, !PT ;  /* 0x0000ffff120c7812 */ /* 0x000fe400078e0cff */
[----:B------:R-:W-:-:S03]  /*2140*/  SEL R11, R0, 0x80000000, P1 ;  /* 0x80000000000b7807 */ /* 0x000fc60000800000 */
[----:B------:R0:W-:Y:S01]  /*2150*/  STL [R9], R12 ;  /* 0x0000000c09007387 */ /* 0x0001e20000100800 */
[----:B------:R-:W-:-:S05]  /*2160*/  LOP3.LUT R11, R11, R10, RZ, 0x3c, !PT ;  /* 0x0000000a0b0b7212 */ /* 0x000fca00078e3cff */
[----:B------:R1:W-:Y:S01]  /*2170*/  STL [R8], R11 ;  /* 0x0000000b08007387 */ /* 0x0003e20000100800 */
[----:B0-----:R-:W-:Y:S02]  /*2180*/  IADD3 R9, R9, 0x4, RZ ;  /* 0x0000000409097810 */ /* 0x001fe40007ffe0ff */
[----:B-1----:R-:W-:Y:S01]  /*2190*/  IADD3 R8, R8, 0x4, RZ ;  /* 0x0000000408087810 */ /* 0x002fe20007ffe0ff */
[----:B------:R-:W-:Y:S05]  /*21a0*/  @P0 BRA `(.L_x_196) ;  /* 0xfffffd1000000947 */ /* 0x000fea000383ffff */
.L_x_193:
[----:B------:R-:W0:Y:S01]  /*21b0*/  S2R R2, SR_TID.X ;  /* 0x0000000000027919 */ /* 0x000e220000002100 */
[----:B------:R-:W-:Y:S01]  /*21c0*/  IMAD.MOV.U32 R0, RZ, RZ, 0x17f ;  /* 0x0000017fff007424 */ /* 0x000fe200078e00ff */
[----:B0-----:R-:W-:-:S04]  /*21d0*/  LOP3.LUT R2, R2, 0x1f, RZ, 0xc0, !PT ;  /* 0x0000001f02027812 */ /* 0x001fc800078ec0ff */
[----:B------:R-:W-:-:S04]  /*21e0*/  ISETP.GE.U32.AND P0, PT, R2, c[0x0][0x198], PT ;  /* 0x0000660002007a0c */ /* 0x000fc80003f06070 */
[----:B------:R-:W-:-:S13]  /*21f0*/  ISETP.GE.AND.EX P0, PT, RZ, c[0x0][0x19c], PT, P0 ;  /* 0x00006700ff007a0c */ /* 0x000fda0003f06300 */
[----:B----4-:R-:W-:-:S05]  /*2200*/  @!P0 IMAD R9, R2, 0x4, R3 ;  /* 0x0000000402098824 */ /* 0x010fca00078e0203 */
[----:B------:R-:W2:Y:S01]  /*2210*/  @!P0 LDL R0, [R9] ;  /* 0x0000000009008983 */ /* 0x000ea20000100800 */
[----:B------:R-:W-:Y:S01]  /*2220*/  IMAD.MOV.U32 R8, RZ, RZ, RZ ;  /* 0x000000ffff087224 */ /* 0x000fe200078e00ff */
        /* <DEDUP_REMOVED lines=11> */
[----:B------:R-:W-:Y:S01]  /*22e0*/  FMUL.FTZ R4, R4, 1 ;  /* 0x3f80000004047820 */ /* 0x000fe20000410000 */
[----:B------:R-:W-:Y:S01]  /*22f0*/  BSSY B0, `(.L_x_198) ;  /* 0x000001e000007945 */ /* 0x000fe20003800000 */
[----:B0-----:R-:W-:-:S05]  /*2300*/  FADD.FTZ R5, R5, R8 ;  /* 0x0000000805057221 */ /* 0x001fca0000010000 */
[----:B------:R-:W0:Y:S02]  /*2310*/  SHFL.BFLY PT, R6, R5, 0x8, 0x1f ;  /* 0x0d001f0005067f89 */ /* 0x000e2400000e0000 */
[----:B0-----:R-:W-:Y:S02]  /*2320*/  FADD.FTZ R10, R5, R6 ;  /* 0x00000006050a7221 */ /* 0x001fe40000010000 */
[----:B------:R-:W0:Y:S03]  /*2330*/  F2F.F64.F32 R4, R4 ;  /* 0x0000000400047310 */ /* 0x000e260000201800 */
[----:B------:R-:W1:Y:S01]  /*2340*/  SHFL.BFLY PT, R7, R10, 0x4, 0x1f ;  /* 0x0c801f000a077f89 */ /* 0x000e6200000e0000 */
[----:B0-----:R-:W-:Y:S01]  /*2350*/  FSETP.GEU.AND P2, PT, |R5|, 6.5827683646048100446e-37, PT ;  /* 0x036000000500780b */ /* 0x001fe20003f4e200 */
[----:B-1----:R-:W-:-:S05]  /*2360*/  FADD.FTZ R12, R10, R7 ;  /* 0x000000070a0c7221 */ /* 0x002fca0000010000 */
[----:B------:R-:W0:Y:S02]  /*2370*/  SHFL.BFLY PT, R7, R12, 0x2, 0x1f ;  /* 0x0c401f000c077f89 */ /* 0x000e2400000e0000 */
[----:B0-----:R-:W-:-:S05]  /*2380*/  FADD.FTZ R13, R12, R7 ;  /* 0x000000070c0d7221 */ /* 0x001fca0000010000 */
[----:B------:R-:W0:Y:S02]  /*2390*/  SHFL.BFLY PT, R6, R13, 0x1, 0x1f ;  /* 0x0c201f000d067f89 */ /* 0x000e2400000e0000 */
[----:B0-----:R-:W-:-:S04]  /*23a0*/  FADD.FTZ R6, R13, R6 ;  /* 0x000000060d067221 */ /* 0x001fc80000010000 */
[----:B------:R-:W-:Y:S02]  /*23b0*/  FMUL.FTZ R14, R6, 1 ;  /* 0x3f800000060e7820 */ /* 0x000fe40000410000 */
[----:B------:R-:W-:Y:S02]  /*23c0*/  IMAD.MOV.U32 R6, RZ, RZ, 0x1 ;  /* 0x00000001ff067424 */ /* 0x000fe400078e00ff */
[----:B------:R-:W0:Y:S02]  /*23d0*/  F2F.F64.F32 R8, R14 ;  /* 0x0000000e00087310 */ /* 0x000e240000201800 */
[----:B0-----:R-:W0:-:S06]  /*23e0*/  DADD R8, R8, c[0x2][0x8] ;  /* 0x0080020008087629 */ /* 0x001e0c0000000000 */
[----:B0-----:R-:W0:Y:S02]  /*23f0*/  MUFU.RCP64H R7, R9 ;  /* 0x0000000900077308 */ /* 0x001e240000001800 */
[----:B0-----:R-:W0:-:S06]  /*2400*/  DFMA R10, -R8, R6, 1 ;  /* 0x3ff00000080a742b */ /* 0x001e0c0000000106 */
[----:B0-----:R-:W0:-:S06]  /*2410*/  DFMA R10, R10, R10, R10 ;  /* 0x0000000a0a0a722b */ /* 0x001e0c000000000a */
[----:B0-----:R-:W0:-:S06]  /*2420*/  DFMA R10, R6, R10, R6 ;  /* 0x0000000a060a722b */ /* 0x001e0c0000000006 */
[----:B0-----:R-:W0:-:S06]  /*2430*/  DFMA R6, -R8, R10, 1 ;  /* 0x3ff000000806742b */ /* 0x001e0c000000010a */
[----:B0-----:R-:W0:-:S06]  /*2440*/  DFMA R6, R10, R6, R10 ;  /* 0x000000060a06722b */ /* 0x001e0c000000000a */
[----:B0-----:R-:W0:-:S06]  /*2450*/  DMUL R10, R4, R6 ;  /* 0x00000006040a7228 */ /* 0x001e0c0000000000 */
[----:B0-----:R-:W0:-:S06]  /*2460*/  DFMA R12, -R8, R10, R4 ;  /* 0x0000000a080c722b */ /* 0x001e0c0000000104 */
[----:B0-----:R-:W0:-:S10]  /*2470*/  DFMA R6, R6, R12, R10 ;  /* 0x0000000c0606722b */ /* 0x001e14000000000a */
[----:B0-----:R-:W-:-:S05]  /*2480*/  FFMA R10, RZ, R9, R7 ;  /* 0x00000009ff0a7223 */ /* 0x001fca0000000007 */
[----:B------:R-:W-:-:S13]  /*2490*/  FSETP.GT.AND P1, PT, |R10|, 1.469367938527859385e-39, PT ;  /* 0x001000000a00780b */ /* 0x000fda0003f24200 */
[----:B------:R-:W-:Y:S05]  /*24a0*/  @P1 BRA P2, `(.L_x_199) ;  /* 0x0000002000001947 */ /* 0x000fea0001000000 */
[----:B------:R-:W-:Y:S02]  /*24b0*/  MOV R12, 0x24d0 ;  /* 0x000024d0000c7802 */ /* 0x000fe40000000f00 */
[----:B------:R-:W-:Y:S05]  /*24c0*/  CALL.REL.NOINC `($__internal_7_$__cuda_sm20_div_rn_f64_full) ;  /* 0x0000012000007944 */ /* 0x000fea0003c00000 */
.L_x_199:
[----:B------:R-:W-:Y:S05]  /*24d0*/  BSYNC B0 ;  /* 0x0000000000007941 */ /* 0x000fea0003800000 */
.L_x_198:
[----:B------:R-:W0:Y:S01]  /*24e0*/  F2F.F32.F64 R4, R6 ;  /* 0x0000000600047310 */ /* 0x000e220000301000 */
[----:B------:R-:W0:-:S14]  /*24f0*/  DSETP.GEU.AND P1, PT, |R6|, c[0x2][0x0], PT ;  /* 0x008000000600762a */ /* 0x000e1c0003f2e200 */
[----:B0-----:R-:W-:Y:S02]  /*2500*/  @!P1 FMUL R4, R4, 1.175494350822287508e-38 ;  /* 0x0080000004049820 */ /* 0x001fe40000400000 */
.L_x_197:
[----:B------:R-:W-:Y:S05]  /*2510*/  @P0 EXIT ;  /* 0x000000000000094d */ /* 0x000fea0003800000 */
[----:B------:R-:W0:Y:S01]  /*2520*/  S2R R5, SR_CTAID.X ;  /* 0x0000000000057919 */ /* 0x000e220000002500 */
        /* <DEDUP_REMOVED lines=12> */
        .weak           $__internal_7_$__cuda_sm20_div_rn_f64_full
        .type           $__internal_7_$__cuda_sm20_div_rn_f64_full,@function
        .size           $__internal_7_$__cuda_sm20_div_rn_f64_full,(.L_x_5562 - $__internal_7_$__cuda_sm20_div_rn_f64_full)
$__internal_7_$__cuda_sm20_div_rn_f64_full:
        /* <DEDUP_REMOVED lines=15> */
[C---:B------:R-:W-:Y:S02]  /*26e0*/  SEL R11, R14.reuse, 0x63400000, !P2 ;  /* 0x634000000e0b7807 */ /* 0x040fe40005000000 */
[----:B------:R-:W-:Y:S01]  /*26f0*/  @!P3 ISETP.GE.U32.AND P4, PT, R13, R10, PT ;  /* 0x0000000a0d00b20c */ /* 0x000fe20003f86070 */
[----:B------:R-:W-:Y:S01]  /*2700*/  IMAD.MOV.U32 R10, RZ, RZ, R4 ;  /* 0x000000ffff0a7224 */ /* 0x000fe200078e0004 */
[----:B------:R-:W-:Y:S02]  /*2710*/  LOP3.LUT R11, R11, 0x800fffff, R5, 0xf8, !PT ;  /* 0x800fffff0b0b7812 */ /* 0x000fe400078ef805 */
[----:B------:R-:W-:-:S04]  /*2720*/  @!P3 SEL R15, R14, 0x63400000, !P4 ;  /* 0x634000000e0fb807 */ /* 0x000fc80006000000 */
[----:B------:R-:W-:-:S04]  /*2730*/  @!P3 LOP3.LUT R15, R15, 0x80000000, R5, 0xf8, !PT ;  /* 0x800000000f0fb812 */ /* 0x000fc800078ef805 */
[----:B------:R-:W-:Y:S01]  /*2740*/  @!P3 LOP3.LUT R23, R15, 0x100000, RZ, 0xfc, !PT ;  /* 0x001000000f17b812 */ /* 0x000fe200078efcff */
[----:B0-----:R-:W0:Y:S01]  /*2750*/  DFMA R20, R16, -R6, 1 ;  /* 0x3ff000001014742b */ /* 0x001e220000000806 */
[----:B------:R-:W-:-:S04]  /*2760*/  IMAD.MOV.U32 R15, RZ, RZ, R13 ;  /* 0x000000ffff0f7224 */ /* 0x000fc800078e000d */
[----:B------:R1:W-:Y:S02]  /*2770*/  @!P3 DFMA R10, R10, 2, -R22 ;  /* 0x400000000a0ab82b */ /* 0x0003e40000000816 */
[----:B-1----:R-:W-:Y:S01]  /*2780*/  IMAD.MOV.U32 R22, RZ, RZ, R18 ;  /* 0x000000ffff167224 */ /* 0x002fe200078e0012 */
[----:B------:R-:W-:Y:S01]  /*2790*/  @!P1 LOP3.LUT R22, R7, 0x7ff00000, RZ, 0xc0, !PT ;  /* 0x7ff0000007169812 */ /* 0x000fe200078ec0ff */
[----:B0-----:R-:W0:-:S03]  /*27a0*/  DFMA R20, R20, R20, R20 ;  /* 0x000000141414722b */ /* 0x001e060000000014 */
[----:B------:R-:W-:-:S03]  /*27b0*/  IADD3 R23, R22, -0x1, RZ ;  /* 0xffffffff16177810 */ /* 0x000fc60007ffe0ff */
[----:B0-----:R-:W0:Y:S01]  /*27c0*/  DFMA R16, R16, R20, R16 ;  /* 0x000000141010722b */ /* 0x001e220000000010 */
[----:B------:R-:W-:-:S05]  /*27d0*/  @!P3 LOP3.LUT R15, R11, 0x7ff00000, RZ, 0xc0, !PT ;  /* 0x7ff000000b0fb812 */ /* 0x000fca00078ec0ff */
[----:B0-----:R-:W0:-:S06]  /*27e0*/  DFMA R20, R16, -R6, 1 ;  /* 0x3ff000001014742b */ /* 0x001e0c0000000806 */
        /* <DEDUP_REMOVED lines=36> */
.L_x_201:
        /* <DEDUP_REMOVED lines=16> */
.L_x_204:
[----:B------:R-:W-:Y:S01]  /*2b30*/  LOP3.LUT R19, R9, 0x80000, RZ, 0xfc, !PT ;  /* 0x0008000009137812 */ /* 0x000fe200078efcff */
[----:B------:R-:W-:Y:S01]  /*2b40*/  IMAD.MOV.U32 R18, RZ, RZ, R8 ;  /* 0x000000ffff127224 */ /* 0x000fe200078e0008 */
[----:B------:R-:W-:Y:S05]  /*2b50*/  BRA `(.L_x_202) ;  /* 0x0000002000007947 */ /* 0x000fea0003800000 */
.L_x_203:
[----:B------:R-:W-:Y:S01]  /*2b60*/  LOP3.LUT R19, R5, 0x80000, RZ, 0xfc, !PT ;  /* 0x0008000005137812 */ /* 0x000fe200078efcff */
[----:B------:R-:W-:Y:S02]  /*2b70*/  IMAD.MOV.U32 R18, RZ, RZ, R4 ;  /* 0x000000ffff127224 */ /* 0x000fe400078e0004 */
.L_x_202:
[----:B------:R-:W-:Y:S05]  /*2b80*/  BSYNC B1 ;  /* 0x0000000000017941 */ /* 0x000fea0003800000 */
.L_x_200:
[----:B------:R-:W-:Y:S02]  /*2b90*/  IMAD.MOV.U32 R13, RZ, RZ, 0x0 ;  /* 0x00000000ff0d7424 */ /* 0x000fe400078e00ff */
[----:B------:R-:W-:-:S02]  /*2ba0*/  IMAD.MOV.U32 R6, RZ, RZ, R18 ;  /* 0x000000ffff067224 */ /* 0x000fc400078e0012 */
[----:B------:R-:W-:Y:S01]  /*2bb0*/  IMAD.MOV.U32 R7, RZ, RZ, R19 ;  /* 0x000000ffff077224 */ /* 0x000fe200078e0013 */
[----:B------:R-:W-:Y:S06]  /*2bc0*/  RET.REL.NODEC R12 `(_ZN4vllm3moe44grouped_topk_fused_small_expert_count_kernelI13__nv_bfloat16S2_iLNS0_11ScoringFuncE0ELi384ELb0ELi8EEEvPT_PfPT1_PKT0_llllllbd) ;  /* 0xffffd4300c007950 */ /* 0x000fec0003c3ffff */
.L_x_205:
        /* <DEDUP_REMOVED lines=11> */
.L_x_5562:


//--------------------- .text._ZN4vllm3moe44grouped_topk_fused_small_expert_count_kernelI13__nv_bfloat16S2_iLNS0_11ScoringFuncE0ELi512ELb0ELi8EEEvPT_PfPT1_PKT0_llllllbd --------------------------
	.section	.text._ZN4vllm3moe44grouped_topk_fused_small_expert_count_kernelI13__nv_bfloat16S2_iLNS0_11ScoringFuncE0ELi512ELb0ELi8EEEvPT_PfPT1_PKT0_llllllbd,"ax",@progbits
	.sectioninfo	@"SHI_REGISTERS=28"
	.align	128
        .global         _ZN4vllm3moe44grouped_topk_fused_small_expert_count_kernelI13__nv_bfloat16S2_iLNS0_11ScoringFuncE0ELi512ELb0ELi8EEEvPT_PfPT1_PKT0_llllllbd
        .type           _ZN4vllm3moe44grouped_topk_fused_small_expert_count_kernelI13__nv_bfloat16S2_iLNS0_11ScoringFuncE0ELi512ELb0ELi8EEEvPT_PfPT1_PKT0_llllllbd,@function
        .size           _ZN4vllm3moe44grouped_topk_fused_small_expert_count_kernelI13__nv_bfloat16S2_iLNS0_11ScoringFuncE0ELi512ELb0ELi8EEEvPT_PfPT1_PKT0_llllllbd,(.L_x_5563 - _ZN4vllm3moe44grouped_topk_fused_small_expert_count_kernelI13__nv_bfloat16S2_iLNS0_11ScoringFuncE0ELi512ELb0ELi8EEEvPT_PfPT1_PKT0_llllllbd)
        .other          _ZN4vllm3moe44grouped_topk_fused_small_expert_count_kernelI13__nv_bfloat16S2_iLNS0_11ScoringFuncE0ELi512ELb0ELi8EEEvPT_PfPT1_PKT0_llllllbd,@"STO_CUDA_ENTRY STV_DEFAULT"
_ZN4vllm3moe44grouped_topk_fused_small_expert_count_kernelI13__nv_bfloat16S2_iLNS0_11ScoringFuncE0ELi512ELb0ELi8EEEvPT_PfPT1_PKT0_llllllbd:
.text._ZN4vllm3moe44grouped_topk_fused_small_expert_count_kernelI13__nv_bfloat16S2_iLNS0_11ScoringFuncE0ELi512ELb0ELi8EEEvPT_PfPT1_PKT0_llllllbd:
        /* <DEDUP_REMOVED lines=128> */
.L_x_209:
        /* <DEDUP_REMOVED lines=100> */
.L_x_208:
        /* <DEDUP_REMOVED lines=44> */
.L_x_207:
        /* <DEDUP_REMOVED lines=12> */
.L_x_210:
[----:B0-----:R-:W-:-:S05]  /*11c0*/  IMAD R7, R2, 0x4, R1 ;  /* 0x0000000402077824 */ /* 0x001fca00078e0201 */
[----:B------:R-:W2:Y:S04]  /*11d0*/  LDL R4, [R7] ;  /* 0x0000000007047983 */ /* 0x000ea80000100800 */
[----:B------:R-:W3:Y:S04]  /*11e0*/  LDL R6, [R7+0x20] ;  /* 0x0000200007067983 */ /* 0x000ee80000100800 */
[----:B--2---:R0:W-:Y:S04]  /*11f0*/  STS [R5.X4+0x1000], R4 ;  /* 0x0010000405007388 */ /* 0x0041e80000004800 */
[----:B---3--:R0:W-:Y:S02]  /*1200*/  STS [R5.X4+0x1080], R6 ;  /* 0x0010800605007388 */ /* 0x0081e40000004800 */
.L_x_211:
[----:B------:R-:W-:Y:S05]  /*1210*/  BSYNC B0 ;  /* 0x0000000000007941 */ /* 0x000fea0003800000 */
.L_x_206:
[----:B-1----:R-:W-:Y:S01]  /*1220*/  BAR.SYNC.DEFER_BLOCKING 0x0 ;  /* 0x0000000000007b1d */ /* 0x002fe20000010000 */
[----:B------:R-:W-:-:S13]  /*1230*/  ISETP.NE.AND P0, PT, R0, RZ, PT ;  /* 0x000000ff0000720c */ /* 0x000fda0003f05270 */
[----:B------:R-:W-:Y:S05]  /*1240*/  @P0 EXIT ;  /* 0x000000000000094d */ /* 0x000fea0003800000 */
[----:B0-----:R-:W0:Y:S01]  /*1250*/  LDS R4, [R2.X4+0x1000] ;  /* 0x0010000002047984 */ /* 0x001e220000004800 */
[----:B------:R-:W-:Y:S02]  /*1260*/  IMAD.MOV.U32 R6, RZ, RZ, c[0x0][0x198] ;  /* 0x00006600ff067624 */ /* 0x000fe400078e00ff */
[----:B------:R-:W-:-:S03]  /*1270*/  IMAD.MOV.U32 R0, RZ, RZ, -0x1 ;  /* 0xffffffffff007424 */ /* 0x000fc600078e00ff */
[----:B------:R-:W-:Y:S02]  /*1280*/  ISETP.GE.AND P1, PT, R6, 0x1, PT ;  /* 0x000000010600780c */ /* 0x000fe40003f26270 */
[----:B0-----:R-:W-:-:S04]  /*1290*/  ISETP.GE.AND P0, PT, R4, RZ, PT ;  /* 0x000000ff0400720c */ /* 0x001fc80003f06270 */
[----:B------:R-:W-:-:S04]  /*12a0*/  SEL R5, R0, 0x80000000, !P0 ;  /* 0x8000000000057807 */ /* 0x000fc80004000000 */
[----:B------:R-:W-:-:S03]  /*12b0*/  LOP3.LUT R11, R5, R4, RZ, 0x3c, !PT ;  /* 0x00000004050b7212 */ /* 0x000fc600078e3cff */
[----:B------:R-:W-:Y:S05]  /*12c0*/  @!P1 BRA `(.L_x_212) ;  /* 0x00000e8000009947 */ /* 0x000fea0003800000 */
[----:B------:R-:W0:Y:S01]  /*12d0*/  LDS R2, [R2.X4+0x1080] ;  /* 0x0010800002027984 */ /* 0x000e220000004800 */
[C---:B------:R-:W-:Y:S01]  /*12e0*/  IADD3 R4, R6.reuse, -0x1, RZ ;  /* 0xffffffff06047810 */ /* 0x040fe20007ffe0ff */
[----:B------:R-:W-:Y:S01]  /*12f0*/  IMAD.MOV.U32 R24, RZ, RZ, RZ ;  /* 0x000000ffff187224 */ /* 0x000fe200078e00ff */
[----:B------:R-:W-:Y:S01]  /*1300*/  LOP3.LUT P1, RZ, R6, 0x3, RZ, 0xc0, !PT ;  /* 0x0000000306ff7812 */ /* 0x000fe2000782c0ff */
[----:B------:R-:W-:Y:S01]  /*1310*/  IMAD.MOV.U32 R8, RZ, RZ, RZ ;  /* 0x000000ffff087224 */ /* 0x000fe200078e00ff */
[----:B------:R-:W-:Y:S02]  /*1320*/  ISETP.GE.U32.AND P0, PT, R4, 0x3, PT ;  /* 0x000000030400780c */ /* 0x000fe40003f06070 */
[----:B------:R-:W-:Y:S01]  /*1330*/  LOP3.LUT R5, R6, 0x3, RZ, 0xc0, !PT ;  /* 0x0000000306057812 */ /* 0x000fe200078ec0ff */
[----:B------:R-:W-:Y:S01]  /*1340*/  IMAD.MOV.U32 R6, RZ, RZ, RZ ;  /* 0x000000ffff067224 */ /* 0x000fe200078e00ff */
[----:B0-----:R-:W-:-:S04]  /*1350*/  IADD3 R4, -R2, 0xffff, RZ ;  /* 0x0000ffff02047810 */ /* 0x001fc80007ffe1ff */
[----:B------:R-:W-:-:S05]  /*1360*/  LOP3.LUT R4, R4, 0xffff, RZ, 0xc0, !PT ;  /* 0x0000ffff04047812 */ /* 0x000fca00078ec0ff */
[----:B------:R-:W-:Y:S01]  /*1370*/  IMAD.MOV.U32 R13, RZ, RZ, R4 ;  /* 0x000000ffff0d7224 */ /* 0x000fe200078e0004 */
[----:B------:R-:W-:Y:S05]  /*1380*/  @!P0 BRA `(.L_x_213) ;  /* 0x00000aa000008947 */ /* 0x000fea0003800000 */
[----:B------:R-:W-:Y:S01]  /*1390*/  IADD3 R2, -R5, c[0x0][0x198], RZ ;  /* 0x0000660005027a10 */ /* 0x000fe20007ffe1ff */
[----:B------:R-:W-:Y:S02]  /*13a0*/  IMAD.MOV.U32 R24, RZ, RZ, RZ ;  /* 0x000000ffff187224 */ /* 0x000fe400078e00ff */
[----:B------:R-:W-:Y:S02]  /*13b0*/  IMAD.MOV.U32 R8, RZ, RZ, RZ ;  /* 0x000000ffff087224 */ /* 0x000fe400078e00ff */
[----:B------:R-:W-:-:S03]  /*13c0*/  IMAD.MOV.U32 R6, RZ, RZ, RZ ;  /* 0x000000ffff067224 */ /* 0x000fc600078e00ff */
.L_x_214:
[----:B------:R-:W-:Y:S02]  /*13d0*/  ISETP.EQ.U32.AND P2, PT, R24, R13, PT ;  /* 0x0000000d1800720c */ /* 0x000fe40003f42070 */
[----:B------:R-:W-:Y:S02]  /*13e0*/  ISETP.NE.AND P0, PT, R6, RZ, PT ;  /* 0x000000ff0600720c */ /* 0x000fe40003f05270 */
[----:B------:R-:W-:-:S02]  /*13f0*/  IADD3 R2, R2, -0x4, RZ ;  /* 0xfffffffc02027810 */ /* 0x000fc40007ffe0ff */
[----:B------:R-:W-:-:S04]  /*1400*/  ISETP.EQ.AND.EX P0, PT, R8, R11, P0, P2 ;  /* 0x0000000b0800720c */ /* 0x000fc80000702320 */
[----:B------:R-:W-:Y:S02]  /*1410*/  SEL R13, R4, R13, P0 ;  /* 0x0000000d040d7207 */ /* 0x000fe40000000000 */
[----:B---3--:R-:W-:-:S03]  /*1420*/  SEL R12, R11, 0x7fffff, !P0 ;  /* 0x007fffff0b0c7807 */ /* 0x008fc60004000000 */
        /* <DEDUP_REMOVED lines=33> */
[----:B------:R-:W-:-:S03]  /*1640*/  SEL R12, R12, 0x7fffff, P0 ;  /* 0x007fffff0c0c7807 */ /* 0x000fc60000000000 */
        /* <DEDUP_REMOVED lines=67> */
[----:B------:R-:W-:Y:S02]  /*1a80*/  LOP3.LUT R12, R12, 0xffff, RZ, 0xc, !PT ;  /* 0x0000ffff0c0c7812 */ /* 0x000fe400078e0cff */
        /* <DEDUP_REMOVED lines=37> */
[----:B------:R3:W-:Y:S04]  /*1ce0*/  STL [R15+0x24], R10 ;  /* 0x0000240a0f007387 */ /* 0x0007e80000100800 */
[----:B------:R3:W-:Y:S01]  /*1cf0*/  STL [R15+0x28], R12 ;  /* 0x0000280c0f007387 */ /* 0x0007e20000100800 */
[----:B0-----:R-:W-:-:S04]  /*1d00*/  ISETP.GT.U32.AND P0, PT, R16, R19, PT ;  /* 0x000000131000720c */ /* 0x001fc80003f04070 */
[----:B-1----:R-:W-:-:S04]  /*1d10*/  ISETP.GT.U32.AND.EX P0, PT, R22, R17, PT, P0 ;  /* 0x000000111600720c */ /* 0x002fc80003f04100 */
[----:B------:R-:W-:Y:S02]  /*1d20*/  SEL R8, R22, R17, P0 ;  /* 0x0000001116087207 */ /* 0x000fe40000000000 */
[----:B------:R-:W-:Y:S02]  /*1d30*/  SEL R22, R0, 0x80000000, P2 ;  /* 0x8000000000167807 */ /* 0x000fe40001000000 */
[----:B------:R-:W-:Y:S02]  /*1d40*/  ISETP.GE.AND P2, PT, R14, RZ, PT ;  /* 0x000000ff0e00720c */ /* 0x000fe40003f46270 */
[----:B------:R-:W-:Y:S02]  /*1d50*/  ISETP.GE.AND P3, PT, R8, RZ, PT ;  /* 0x000000ff0800720c */ /* 0x000fe40003f66270 */
[----:B------:R-:W-:Y:S02]  /*1d60*/  LOP3.LUT R22, R22, R9, RZ, 0x3c, !PT ;  /* 0x0000000916167212 */ /* 0x000fe400078e3cff */
[----:B------:R-:W-:-:S02]  /*1d70*/  SEL R7, R0, 0x80000000, P2 ;  /* 0x8000000000077807 */ /* 0x000fc40001000000 */
[----:B------:R-:W-:Y:S01]  /*1d80*/  SEL R24, R16, R19, P0 ;  /* 0x0000001310187207 */ /* 0x000fe20000000000 */
[----:B------:R3:W-:Y:S01]  /*1d90*/  STL [R15+0x4], R22 ;  /* 0x000004160f007387 */ /* 0x0007e20000100800 */
[----:B------:R-:W-:Y:S02]  /*1da0*/  SEL R9, R0, 0x80000000, P3 ;  /* 0x8000000000097807 */ /* 0x000fe40001800000 */
[----:B------:R-:W-:Y:S02]  /*1db0*/  LOP3.LUT R14, R7, R14, RZ, 0x3c, !PT ;  /* 0x0000000e070e7212 */ /* 0x000fe400078e3cff */
[----:B------:R-:W-:Y:S02]  /*1dc0*/  LOP3.LUT R16, R24, 0xffff, RZ, 0xc, !PT ;  /* 0x0000ffff18107812 */ /* 0x000fe400078e0cff */
[----:B--2---:R-:W-:Y:S01]  /*1dd0*/  LOP3.LUT R18, R9, R8, RZ, 0x3c, !PT ;  /* 0x0000000809127212 */ /* 0x004fe200078e3cff */
[----:B------:R3:W-:Y:S01]  /*1de0*/  STL [R15+0x8], R14 ;  /* 0x0000080e0f007387 */ /* 0x0007e20000100800 */
[----:B------:R-:W-:-:S03]  /*1df0*/  ISETP.NE.AND P0, PT, R2, RZ, PT ;  /* 0x000000ff0200720c */ /* 0x000fc60003f05270 */
[----:B------:R3:W-:Y:S04]  /*1e00*/  STL [R15+0x2c], R16 ;  /* 0x00002c100f007387 */ /* 0x0007e80000100800 */
[----:B------:R3:W-:Y:S06]  /*1e10*/  STL [R15+0xc], R18 ;  /* 0x00000c120f007387 */ /* 0x0007ec0000100800 */
[----:B------:R-:W-:Y:S05]  /*1e20*/  @P0 BRA `(.L_x_214) ;  /* 0xfffff5a000000947 */ /* 0x000fea000383ffff */
.L_x_213:
[----:B------:R-:W-:Y:S05]  /*1e30*/  @!P1 BRA `(.L_x_212) ;  /* 0x0000031000009947 */ /* 0x000fea0003800000 */
[C---:B------:R-:W-:Y:S02]  /*1e40*/  IMAD R2, R6.reuse, 0x4, R1 ;  /* 0x0000000406027824 */ /* 0x040fe400078e0201 */
[----:B------:R-:W-:-:S02]  /*1e50*/  IMAD R7, R6, 0x4, R3 ;  /* 0x0000000406077824 */ /* 0x000fc400078e0203 */
.L_x_215:
[----:B------:R-:W-:Y:S02]  /*1e60*/  ISETP.EQ.U32.AND P0, PT, R24, R13, PT ;  /* 0x0000000d1800720c */ /* 0x000fe40003f02070 */
[----:B------:R-:W-:-:S02]  /*1e70*/  ISETP.NE.AND P1, PT, R6, RZ, PT ;  /* 0x000000ff0600720c */ /* 0x000fc40003f25270 */
[----:B------:R-:W-:Y:S02]  /*1e80*/  IADD3 R5, R5, -0x1, RZ ;  /* 0xffffffff05057810 */ /* 0x000fe40007ffe0ff */
[----:B------:R-:W-:Y:S02]  /*1e90*/  ISETP.EQ.AND.EX P0, PT, R8, R11, P1, P0 ;  /* 0x0000000b0800720c */ /* 0x000fe40000f02300 */
[----:B------:R-:W-:Y:S02]  /*1ea0*/  IADD3 R6, R6, 0x1, RZ ;  /* 0x0000000106067810 */ /* 0x000fe40007ffe0ff */
[----:B------:R-:W-:Y:S02]  /*1eb0*/  SEL R13, R4, R13, P0 ;  /* 0x0000000d040d7207 */ /* 0x000fe40000000000 */
[----:B------:R-:W-:-:S03]  /*1ec0*/  SEL R11, R11, 0x7fffff, !P0 ;  /* 0x007fffff0b0b7807 */ /* 0x000fc60004000000 */
[----:B---3--:R-:W0:Y:S04]  /*1ed0*/  SHFL.BFLY PT, R10, R13, 0x10, 0x1f ;  /* 0x0e001f000d0a7f89 */ /* 0x008e2800000e0000 */
        /* <DEDUP_REMOVED lines=39> */
.L_x_212:
[----:B------:R-:W0:Y:S01]  /*2150*/  S2R R2, SR_TID.X ;  /* 0x0000000000027919 */ /* 0x000e220000002100 */
[----:B------:R-:W-:Y:S01]  /*2160*/  IMAD.MOV.U32 R0, RZ, RZ, 0x1ff ;  /* 0x000001ffff007424 */ /* 0x000fe200078e00ff */
[----:B0-----:R-:W-:-:S04]  /*2170*/  LOP3.LUT R2, R2, 0x1f, RZ, 0xc0, !PT ;  /* 0x0000001f02027812 */ /* 0x001fc800078ec0ff */
[----:B------:R-:W-:-:S04]  /*2180*/  ISETP.GE.U32.AND P0, PT, R2, c[0x0][0x198], PT ;  /* 0x0000660002007a0c */ /* 0x000fc80003f06070 */
[----:B------:R-:W-:-:S13]  /*2190*/  ISETP.GE.AND.EX P0, PT, RZ, c[0x0][0x19c], PT, P0 ;  /* 0x00006700ff007a0c */ /* 0x000fda0003f06300 */
[----:B------:R-:W-:-:S05]  /*21a0*/  @!P0 IMAD R9, R2, 0x4, R3 ;  /* 0x0000000402098824 */ /* 0x000fca00078e0203 */
        /* <DEDUP_REMOVED lines=17> */
[----:B0--3--:R-:W-:Y:S02]  /*22c0*/  FADD.FTZ R10, R5, R6 ;  /* 0x00000006050a7221 */ /* 0x009fe40000010000 */
        /* <DEDUP_REMOVED lines=25> */
[----:B------:R-:W-:Y:S05]  /*2460*/  CALL.REL.NOINC `($__internal_8_$__cuda_sm20_div_rn_f64_full) ;  /* 0x0000012000007944 */ /* 0x000fea0003c00000 */
.L_x_218:
[----:B------:R-:W-:Y:S05]  /*2470*/  BSYNC B0 ;  /* 0x0000000000007941 */ /* 0x000fea0003800000 */
.L_x_217:
[----:B------:R-:W0:Y:S01]  /*2480*/  F2F.F32.F64 R4, R6 ;  /* 0x0000000600047310 */ /* 0x000e220000301000 */
[----:B------:R-:W0:-:S14]  /*2490*/  DSETP.GEU.AND P1, PT, |R6|, c[0x2][0x0], PT ;  /* 0x008000000600762a */ /* 0x000e1c0003f2e200 */
[----:B0-----:R-:W-:Y:S02]  /*24a0*/  @!P1 FMUL R4, R4, 1.175494350822287508e-38 ;  /* 0x0080000004049820 */ /* 0x001fe40000400000 */
.L_x_216:
        /* <DEDUP_REMOVED lines=14> */
        .weak           $__internal_8_$__cuda_sm20_div_rn_f64_full
        .type           $__internal_8_$__cuda_sm20_div_rn_f64_full,@function
        .size           $__internal_8_$__cuda_sm20_div_rn_f64_full,(.L_x_5563 - $__internal_8_$__cuda_sm20_div_rn_f64_full)
$__internal_8_$__cuda_sm20_div_rn_f64_full:
        /* <DEDUP_REMOVED lines=68> */
.L_x_220:
        /* <DEDUP_REMOVED lines=16> */
.L_x_223:
[----:B------:R-:W-:Y:S01]  /*2ad0*/  LOP3.LUT R19, R9, 0x80000, RZ, 0xfc, !PT ;  /* 0x0008000009137812 */ /* 0x000fe200078efcff */
[----:B------:R-:W-:Y:S01]  /*2ae0*/  IMAD.MOV.U32 R18, RZ, RZ, R8 ;  /* 0x000000ffff127224 */ /* 0x000fe200078e0008 */
[----:B------:R-:W-:Y:S05]  /*2af0*/  BRA `(.L_x_221) ;  /* 0x0000002000007947 */ /* 0x000fea0003800000 */
.L_x_222:
[----:B------:R-:W-:Y:S01]  /*2b00*/  LOP3.LUT R19, R5, 0x80000, RZ, 0xfc, !PT ;  /* 0x0008000005137812 */ /* 0x000fe200078efcff */
[----:B------:R-:W-:Y:S02]  /*2b10*/  IMAD.MOV.U32 R18, RZ, RZ, R4 ;  /* 0x000000ffff127224 */ /* 0x000fe400078e0004 */
.L_x_221:
[----:B------:R-:W-:Y:S05]  /*2b20*/  BSYNC B1 ;  /* 0x0000000000017941 */ /* 0x000fea0003800000 */
.L_x_219:
[----:B------:R-:W-:Y:S02]  /*2b30*/  IMAD.MOV.U32 R13, RZ, RZ, 0x0 ;  /* 0x00000000ff0d7424 */ /* 0x000fe400078e00ff */
[----:B------:R-:W-:-:S02]  /*2b40*/  IMAD.MOV.U32 R6, RZ, RZ, R18 ;  /* 0x000000ffff067224 */ /* 0x000fc400078e0012 */
[----:B------:R-:W-:Y:S01]  /*2b50*/  IMAD.MOV.U32 R7, RZ, RZ, R19 ;  /* 0x000000ffff077224 */ /* 0x000fe200078e0013 */
[----:B------:R-:W-:Y:S06]  /*2b60*/  RET.REL.NODEC R12 `(_ZN4vllm3moe44grouped_topk_fused_small_expert_count_kernelI13__nv_bfloat16S2_iLNS0_11ScoringFuncE0ELi512ELb0ELi8EEEvPT_PfPT1_PKT0_llllllbd) ;  /* 0xffffd4900c007950 */ /* 0x000fec0003c3ffff */
.L_x_224:
        /* <DEDUP_REMOVED lines=9> */
.L_x_5563:


//--------------------- .text._ZN4vllm3moe44grouped_topk_fused_small_expert_count_kernelI13__nv_bfloat16S2_iLNS0_11ScoringFuncE0ELi512ELb0ELi22EEEvPT_PfPT1_PKT0_llllllbd --------------------------
	.section	.text._ZN4vllm3moe44grouped_topk_fused_small_expert_count_kernelI13__nv_bfloat16S2_iLNS0_11ScoringFuncE0ELi512ELb0ELi22EEEvPT_PfPT1_PKT0_llllllbd,"ax",@progbits
	.sectioninfo	@"SHI_REGISTERS=32"
	.align	128
        .global         _ZN4vllm3moe44grouped_topk_fused_small_expert_count_kernelI13__nv_bfloat16S2_iLNS0_11ScoringFuncE0ELi512ELb0ELi22EEEvPT_PfPT1_PKT0_llllllbd
        .type           _ZN4vllm3moe44grouped_topk_fused_small_expert_count_kernelI13__nv_bfloat16S2_iLNS0_11ScoringFuncE0ELi512ELb0ELi22EEEvPT_PfPT1_PKT0_llllllbd,@function
        .size           _ZN4vllm3moe44grouped_topk_fused_small_expert_count_kernelI13__nv_bfloat16S2_iLNS0_11ScoringFuncE0ELi512ELb0ELi22EEEvPT_PfPT1_PKT0_llllllbd,(.L_x_5564 - _ZN4vllm3moe44grouped_topk_fused_small_expert_count_kernelI13__nv_bfloat16S2_iLNS0_11ScoringFuncE0ELi512ELb0ELi22EEEvPT_PfPT1_PKT0_llllllbd)
        .other          _ZN4vllm3moe44grouped_topk_fused_small_expert_count_kernelI13__nv_bfloat16S2_iLNS0_11ScoringFuncE0ELi512ELb0ELi22EEEvPT_PfPT1_PKT0_llllllbd,@"STO_CUDA_ENTRY STV_DEFAULT"
_ZN4vllm3moe44grouped_topk_fused_small_expert_count_kernelI13__nv_bfloat16S2_iLNS0_11ScoringFuncE0ELi512ELb0ELi22EEEvPT_PfPT1_PKT0_llllllbd:
.text._ZN4vllm3moe44grouped_topk_fused_small_expert_count_kernelI13__nv_bfloat16S2_iLNS0_11ScoringFuncE0ELi512ELb0ELi22EEEvPT_PfPT1_PKT0_llllllbd:
        /* <DEDUP_REMOVED lines=18> */
[----:B------:R-:W-:Y:S01]  /*0120*/  IMAD.MOV.U32 R9, RZ, RZ, -0x800000 ;  /* 0xff800000ff097424 */ /* 0x000fe200078e00ff */
[----:B------:R-:W-:Y:S01]  /*0130*/  LOP3.LUT R0, R11, 0x1f, RZ, 0xc0, !PT ;  /* 0x0000001f0b007812 */ /* 0x000fe200078ec0ff */
[----:B------:R-:W-:Y:S01]  /*0140*/  IMAD.MOV.U32 R4, RZ, RZ, -0x800000 ;  /* 0xff800000ff047424 */ /* 0x000fe200078e00ff */
[----:B0-----:R-:W-:Y:S02]  /*0150*/  IADD3 R3, R1, 0x58, RZ ;  /* 0x0000005801037810 */ /* 0x001fe40007ffe0ff */
[----:B------:R-:W0:Y:S01]  /*0160*/  SHFL.IDX PT, R5, R5, RZ, 0x1f ;  /* 0x00001fff05057589 */ /* 0x000e2200000e0000 */
[----:B--2---:R-:W-:-:S02]  /*0170*/  @!P0 PRMT R9, RZ, 0x5410, R2 ;  /* 0x00005410ff098816 */ /* 0x004fc40000000002 */
        /* <DEDUP_REMOVED lines=8> */
[----:B------:R-:W-:-:S03]  /*0200*/  IMAD.MOV.U32 R12, RZ, RZ, -0x1 ;  /* 0xffffffffff0c7424 */ /* 0x000fc600078e00ff */
[C---:B------:R-:W-:Y:S02]  /*0210*/  IADD3 R4, R0.reuse, 0x60, RZ ;  /* 0x0000006000047810 */ /* 0x040fe40007ffe0ff */
[C---:B------:R-:W-:Y:S02]  /*0220*/  IADD3 R2, R0.reuse, 0x20, RZ ;  /* 0x0000002000027810 */ /* 0x040fe40007ffe0ff */
[----:B------:R-:W-:Y:S02]  /*0230*/  ISETP.GE.U32.AND P1, PT, R0, c[0x0][0x1a0], PT ;  /* 0x0000680000007a0c */ /* 0x000fe40003f26070 */
[----:B------:R-:W-:Y:S02]  /*0240*/  SHF.R.S32.HI R6, RZ, 0x1f, R0 ;  /* 0x0000001fff067819 */ /* 0x000fe40000011400 */
[----:B------:R-:W-:Y:S02]  /*0250*/  ISETP.GE.U32.AND P3, PT, R4, c[0x0][0x1a0], PT ;  /* 0x0000680004007a0c */ /* 0x000fe40003f66070 */
[----:B------:R-:W-:-:S02]  /*0260*/  ISETP.GE.U32.AND P0, PT, R2, c[0x0][0x1a0], PT ;  /* 0x0000680002007a0c */ /* 0x000fc40003f06070 */
[----:B------:R-:W-:Y:S02]  /*0270*/  SHF.R.S32.HI R4, RZ, 0x1f, R4 ;  /* 0x0000001fff047819 */ /* 0x000fe40000011404 */
[----:B------:R-:W-:Y:S02]  /*0280*/  SHF.R.S32.HI R2, RZ, 0x1f, R2 ;  /* 0x0000001fff027819 */ /* 0x000fe40000011402 */
[----:B------:R-:W-:Y:S01]  /*0290*/  ISETP.GE.AND.EX P1, PT, R6, c[0x0][0x1a4], PT, P1 ;  /* 0x0000690006007a0c */ /* 0x000fe20003f26310 */
[----:B------:R-:W-:Y:S01]  /*02a0*/  IMAD.MOV.U32 R6, RZ, RZ, -0x800000 ;  /* 0xff800000ff067424 */ /* 0x000fe200078e00ff */
[----:B------:R-:W-:Y:S02]  /*02b0*/  ISETP.GE.AND.EX P3, PT, R4, c[0x0][0x1a4], PT, P3 ;  /* 0x0000690004007a0c */ /* 0x000fe40003f66330 */
[----:B------:R-:W-:Y:S01]  /*02c0*/  ISETP.GE.AND.EX P0, PT, R2, c[0x0][0x1a4], PT, P0 ;  /* 0x0000690002007a0c */ /* 0x000fe20003f06300 */
[----:B------:R-:W-:Y:S01]  /*02d0*/  IMAD.MOV.U32 R2, RZ, RZ, -0x800000 ;  /* 0xff800000ff027424 */ /* 0x000fe200078e00ff */
[----:B------:R-:W-:-:S02]  /*02e0*/  IADD3 R4, R0, 0x40, RZ ;  /* 0x0000004000047810 */ /* 0x000fc40007ffe0ff */
[----:B------:R-:W-:Y:S02]  /*02f0*/  IADD3 R10, -R0, 0xff9f, RZ ;  /* 0x0000ff9f000a7810 */ /* 0x000fe40007ffe1ff */
[----:B------:R-:W-:Y:S02]  /*0300*/  ISETP.GE.U32.AND P2, PT, R4, c[0x0][0x1a0], PT ;  /* 0x0000680004007a0c */ /* 0x000fe40003f46070 */
[----:B------:R-:W-:Y:S01]  /*0310*/  SHF.R.S32.HI R7, RZ, 0x1f, R4 ;  /* 0x0000001fff077819 */ /* 0x000fe20000011404 */
[----:B------:R-:W-:Y:S02]  /*0320*/  IMAD.MOV.U32 R4, RZ, RZ, -0x800000 ;  /* 0xff800000ff047424 */ /* 0x000fe400078e00ff */
[----:B------:R-:W0:Y:S01]  /*0330*/  @!P3 LDS R6, [R0.X4+0x980] ;  /* 0x000980000006b984 */ /* 0x000e220000004800 */
[----:B------:R-:W-:Y:S01]  /*0340*/  ISETP.GE.AND.EX P2, PT, R7, c[0x0][0x1a4], PT, P2 ;  /* 0x0000690007007a0c */ /* 0x000fe20003f46320 */
[----:B------:R-:W-:Y:S02]  /*0350*/  IMAD.MOV.U32 R7, RZ, RZ, -0x800000 ;  /* 0xff800000ff077424 */ /* 0x000fe400078e00ff */
[----:B------:R-:W1:Y:S04]  /*0360*/  @!P1 LDS R4, [R0.X4+0x800] ;  /* 0x0008000000049984 */ /* 0x000e680000004800 */
[----:B------:R-:W2:Y:S06]  /*0370*/  @!P0 LDS R2, [R0.X4+0x880] ;  /* 0x0008800000028984 */ /* 0x000eac0000004800 */
[----:B------:R-:W3:Y:S01]  /*0380*/  @!P2 LDS R7, [R0.X4+0x900] ;  /* 0x000900000007a984 */ /* 0x000ee20000004800 */
[----:B0-----:R-:W-:-:S02]  /*0390*/  ISETP.GE.AND P2, PT, R6, RZ, PT ;  /* 0x000000ff0600720c */ /* 0x001fc40003f46270 */
[----:B-1----:R-:W-:Y:S02]  /*03a0*/  ISETP.GE.AND P0, PT, R4, RZ, PT ;  /* 0x000000ff0400720c */ /* 0x002fe40003f06270 */
[----:B------:R-:W-:Y:S02]  /*03b0*/  SEL R13, R12, 0x80000000, !P2 ;  /* 0x800000000c0d7807 */ /* 0x000fe40005000000 */
[----:B--2---:R-:W-:Y:S02]  /*03c0*/  ISETP.GE.AND P1, PT, R2, RZ, PT ;  /* 0x000000ff0200720c */ /* 0x004fe40003f26270 */
[C---:B------:R-:W-:Y:S02]  /*03d0*/  SEL R9, R12.reuse, 0x80000000, !P0 ;  /* 0x800000000c097807 */ /* 0x040fe40004000000 */
[----:B------:R-:W-:Y:S02]  /*03e0*/  SEL R11, R12, 0x80000000, !P1 ;  /* 0x800000000c0b7807 */ /* 0x000fe40004800000 */
[----:B------:R-:W-:-:S02]  /*03f0*/  LOP3.LUT R9, R9, R4, RZ, 0x3c, !PT ;  /* 0x0000000409097212 */ /* 0x000fc400078e3cff */
[C---:B------:R-:W-:Y:S02]  /*0400*/  IADD3 R4, -R0.reuse, 0xffdf, RZ ;  /* 0x0000ffdf00047810 */ /* 0x040fe40007ffe1ff */
[----:B------:R-:W-:Y:S02]  /*0410*/  LOP3.LUT R11, R11, R2, RZ, 0x3c, !PT ;  /* 0x000000020b0b7212 */ /* 0x000fe400078e3cff */
[----:B------:R-:W-:Y:S02]  /*0420*/  LOP3.LUT R8, R13, R6, RZ, 0x3c, !PT ;  /* 0x000000060d087212 */ /* 0x000fe400078e3cff */
[C---:B------:R-:W-:Y:S02]  /*0430*/  IADD3 R2, -R0.reuse, 0xffff, RZ ;  /* 0x0000ffff00027810 */ /* 0x040fe40007ffe1ff */
[----:B---3--:R-:W-:Y:S02]  /*0440*/  ISETP.GE.AND P0, PT, R7, RZ, PT ;  /* 0x000000ff0700720c */ /* 0x008fe40003f06270 */
[----:B------:R-:W-:-:S02]  /*0450*/  IADD3 R6, -R0, 0xffbf, RZ ;  /* 0x0000ffbf00067810 */ /* 0x000fc40007ffe1ff */
[----:B------:R-:W-:Y:S02]  /*0460*/  LOP3.LUT R13, R4, 0xffdf, RZ, 0xc0, !PT ;  /* 0x0000ffdf040d7812 */ /* 0x000fe400078ec0ff */
[----:B------:R-:W-:Y:S02]  /*0470*/  LOP3.LUT R0, R10, 0xff9f, RZ, 0xc0, !PT ;  /* 0x0000ff9f0a007812 */ /* 0x000fe400078ec0ff */
[----:B------:R-:W-:Y:S02]  /*0480*/  SEL R4, R12, 0x80000000, !P0 ;  /* 0x800000000c047807 */ /* 0x000fe40004000000 */
[----:B------:R-:W-:Y:S02]  /*0490*/  LOP3.LUT R2, R2, 0xffff, RZ, 0xc0, !PT ;  /* 0x0000ffff02027812 */ /* 0x000fe400078ec0ff */
[----:B------:R-:W-:Y:S02]  /*04a0*/  LOP3.LUT R15, R6, 0xffbf, RZ, 0xc0, !PT ;  /* 0x0000ffbf060f7812 */ /* 0x000fe400078ec0ff */
[----:B------:R-:W-:-:S02]  /*04b0*/  ISETP.LT.U32.AND P1, PT, R13, R0, PT ;  /* 0x000000000d00720c */ /* 0x000fc40003f21070 */
[----:B------:R-:W-:Y:S02]  /*04c0*/  ISETP.GT.U32.AND P3, PT, R13, R0, PT ;  /* 0x000000000d00720c */ /* 0x000fe40003f64070 */
[----:B------:R-:W-:Y:S02]  /*04d0*/  LOP3.LUT R4, R4, R7, RZ, 0x3c, !PT ;  /* 0x0000000704047212 */ /* 0x000fe400078e3cff */
[----:B------:R-:W-:Y:S02]  /*04e0*/  ISETP.GT.U32.AND P0, PT, R2, R15, PT ;  /* 0x0000000f0200720c */ /* 0x000fe40003f04070 */
[CC--:B------:R-:W-:Y:S02]  /*04f0*/  ISETP.LT.U32.AND.EX P1, PT, R11.reuse, R8.reuse, PT, P1 ;  /* 0x000000080b00720c */ /* 0x0c0fe40003f21110 */
[----:B------:R-:W-:Y:S02]  /*0500*/  ISETP.GT.U32.AND.EX P3, PT, R11, R8, PT, P3 ;  /* 0x000000080b00720c */ /* 0x000fe40003f64130 */
[----:B------:R-:W-:-:S02]  /*0510*/  ISETP.GT.U32.AND.EX P0, PT, R9, R4, PT, P0 ;  /* 0x000000040900720c */ /* 0x000fc40003f04100 */
[CC--:B------:R-:W-:Y:S02]  /*0520*/  ISETP.LT.U32.AND P2, PT, R2.reuse, R15.reuse, PT ;  /* 0x0000000f0200720c */ /* 0x0c0fe40003f41070 */
[CC--:B------:R-:W-:Y:S02]  /*0530*/  SEL R6, R11.reuse, R8.reuse, P1 ;  /* 0x000000080b067207 */ /* 0x0c0fe40000800000 */
[----:B------:R-:W-:Y:S02]  /*0540*/  SEL R8, R11, R8, P3 ;  /* 0x000000080b087207 */ /* 0x000fe40001800000 */
[----:B------:R-:W-:Y:S02]  /*0550*/  SEL R10, R13, R0, P3 ;  /* 0x000000000d0a7207 */ /* 0x000fe40001800000 */
[----:B------:R-:W-:Y:S02]  /*0560*/  SEL R11, R2, R15, P0 ;  /* 0x0000000f020b7207 */ /* 0x000fe40000000000 */
[----:B------:R-:W-:-:S02]  /*0570*/  ISETP.LT.U32.AND.EX P2, PT, R9, R4, PT, P2 ;  /* 0x000000040900720c */ /* 0x000fc40003f41120 */
[----:B------:R-:W-:Y:S02]  /*0580*/  SEL R7, R13, R0, P1 ;  /* 0x000000000d077207 */ /* 0x000fe40000800000 */
[----:B------:R-:W-:Y:S02]  /*0590*/  SEL R13, R9, R4, P0 ;  /* 0x00000004090d7207 */ /* 0x000fe40000000000 */
[CC--:B------:R-:W-:Y:S02]  /*05a0*/  ISETP.LT.U32.AND P0, PT, R11.reuse, R10.reuse, PT ;  /* 0x0000000a0b00720c */ /* 0x0c0fe40003f01070 */
[----:B------:R-:W-:Y:S02]  /*05b0*/  ISETP.GT.U32.AND P1, PT, R11, R10, PT ;  /* 0x0000000a0b00720c */ /* 0x000fe40003f24070 */
[----:B------:R-:W-:Y:S02]  /*05c0*/  SEL R14, R2, R15, P2 ;  /* 0x0000000f020e7207 */ /* 0x000fe40001000000 */
[----:B------:R-:W-:-:S02]  /*05d0*/  ISETP.LT.U32.AND.EX P0, PT, R13, R8, PT, P0 ;  /* 0x000000080d00720c */ /* 0x000fc40003f01100 */
[----:B------:R-:W-:Y:S02]  /*05e0*/  ISETP.GT.U32.AND.EX P1, PT, R13, R8, PT, P1 ;  /* 0x000000080d00720c */ /* 0x000fe40003f24110 */
[----:B------:R-:W-:Y:S02]  /*05f0*/  SEL R9, R9, R4, P2 ;  /* 0x0000000409097207 */ /* 0x000fe40001000000 */
[----:B------:R-:W-:Y:S02]  /*0600*/  ISETP.GT.U32.AND P2, PT, R14, R7, PT ;  /* 0x000000070e00720c */ /* 0x000fe40003f44070 */
[CC--:B------:R-:W-:Y:S02]  /*0610*/  SEL R4, R13.reuse, R8.reuse, P0 ;  /* 0x000000080d047207 */ /* 0x0c0fe40000000000 */
[----:B------:R-:W-:Y:S01]  /*0620*/  SEL R12, R13, R8, P1 ;  /* 0x000000080d0c7207 */ /* 0x000fe20000800000 */
[----:B------:R-:W-:Y:S01]  /*0630*/  IMAD.MOV.U32 R8, RZ, RZ, c[0x0][0x198] ;  /* 0x00006600ff087624 */ /* 0x000fe200078e00ff */
[----:B------:R-:W-:-:S02]  /*0640*/  ISETP.GT.U32.AND.EX P2, PT, R9, R6, PT, P2 ;  /* 0x000000060900720c */ /* 0x000fc40003f44120 */
[CC--:B------:R-:W-:Y:S02]  /*0650*/  SEL R2, R11.reuse, R10.reuse, P0 ;  /* 0x0000000a0b027207 */ /* 0x0c0fe40000000000 */
[----:B------:R-:W-:Y:S02]  /*0660*/  SEL R10, R11, R10, P1 ;  /* 0x0000000a0b0a7207 */ /* 0x000fe40000800000 */
[-C--:B------:R-:W-:Y:S02]  /*0670*/  SEL R11, R14, R7.reuse, P2 ;  /* 0x000000070e0b7207 */ /* 0x080fe40001000000 */
[----:B------:R-:W-:Y:S02]  /*0680*/  ISETP.GE.AND P3, PT, R8, 0x1, PT ;  /* 0x000000010800780c */ /* 0x000fe40003f66270 */
[----:B------:R-:W-:Y:S02]  /*0690*/  ISETP.LT.U32.AND P0, PT, R14, R7, PT ;  /* 0x000000070e00720c */ /* 0x000fe40003f01070 */
[----:B------:R-:W-:-:S02]  /*06a0*/  SEL R13, R9, R6, P2 ;  /* 0x00000006090d7207 */ /* 0x000fc40001000000 */
[CC--:B------:R-:W-:Y:S02]  /*06b0*/  ISETP.LT.U32.AND P1, PT, R2.reuse, R11.reuse, PT ;  /* 0x0000000b0200720c */ /* 0x0c0fe40003f21070 */
[----:B------:R-:W-:Y:S02]  /*06c0*/  ISETP.GT.U32.AND P2, PT, R2, R11, PT ;  /* 0x0000000b0200720c */ /* 0x000fe40003f44070 */
[CC--:B------:R-:W-:Y:S02]  /*06d0*/  ISETP.LT.U32.AND.EX P0, PT, R9.reuse, R6.reuse, PT, P0 ;  /* 0x000000060900720c */ /* 0x0c0fe40003f01100 */
[CC--:B------:R-:W-:Y:S02]  /*06e0*/  ISETP.LT.U32.AND.EX P1, PT, R4.reuse, R13.reuse, PT, P1 ;  /* 0x0000000d0400720c */ /* 0x0c0fe40003f21110 */
[----:B------:R-:W-:Y:S02]  /*06f0*/  ISETP.GT.U32.AND.EX P2, PT, R4, R13, PT, P2 ;  /* 0x0000000d0400720c */ /* 0x000fe40003f44120 */
[----:B------:R-:W-:-:S02]  /*0700*/  SEL R9, R9, R6, P0 ;  /* 0x0000000609097207 */ /* 0x000fc40000000000 */
[CC--:B------:R-:W-:Y:S02]  /*0710*/  SEL R6, R2.reuse, R11.reuse, P1 ;  /* 0x0000000b02067207 */ /* 0x0c0fe40000800000 */
[----:B------:R-:W-:Y:S02]  /*0720*/  SEL R11, R2, R11, P2 ;  /* 0x0000000b020b7207 */ /* 0x000fe40001000000 */
[----:B------:R-:W-:Y:S02]  /*0730*/  SEL R2, R4, R13, P1 ;  /* 0x0000000d04027207 */ /* 0x000fe40000800000 */
[----:B------:R-:W-:Y:S02]  /*0740*/  SEL R7, R14, R7, P0 ;  /* 0x000000070e077207 */ /* 0x000fe40000000000 */
[----:B------:R-:W-:Y:S01]  /*0750*/  SEL R13, R4, R13, P2 ;  /* 0x0000000d040d7207 */ /* 0x000fe20001000000 */
[----:B------:R-:W-:Y:S05]  /*0760*/  @!P3 BRA `(.L_x_226) ;  /* 0x000009c00000b947 */ /* 0x000fea0003800000 */
[----:B------:R-:W-:Y:S01]  /*0770*/  ISETP.NE.AND P0, PT, R8, 0x1, PT ;  /* 0x000000010800780c */ /* 0x000fe20003f05270 */
[----:B------:R-:W-:-:S02]  /*0780*/  IMAD.MOV.U32 R4, RZ, RZ, 0x1 ;  /* 0x00000001ff047424 */ /* 0x000fc400078e00ff */
[----:B------:R-:W-:Y:S02]  /*0790*/  IMAD.MOV.U32 R19, RZ, RZ, RZ ;  /* 0x000000ffff137224 */ /* 0x000fe400078e00ff */
[----:B------:R-:W-:Y:S01]  /*07a0*/  IMAD.MOV.U32 R17, RZ, RZ, RZ ;  /* 0x000000ffff117224 */ /* 0x000fe200078e00ff */
[----:B------:R-:W-:Y:S01]  /*07b0*/  LOP3.LUT P2, RZ, R4, c[0x0][0x198], RZ, 0xc0, !PT ;  /* 0x0000660004ff7a12 */ /* 0x000fe2000784c0ff */
[----:B------:R-:W-:-:S06]  /*07c0*/  IMAD.MOV.U32 R4, RZ, RZ, RZ ;  /* 0x000000ffff047224 */ /* 0x000fcc00078e00ff */
[----:B------:R-:W-:Y:S06]  /*07d0*/  @!P0 BRA `(.L_x_227) ;  /* 0x0000069000008947 */ /* 0x000fec0003800000 */
[----:B------:R-:W-:Y:S01]  /*07e0*/  LOP3.LUT R8, R8, 0x1, RZ, 0xc0, !PT ;  /* 0x0000000108087812 */ /* 0x000fe200078ec0ff */
[----:B------:R-:W-:Y:S02]  /*07f0*/  IMAD.MOV.U32 R19, RZ, RZ, RZ ;  /* 0x000000ffff137224 */ /* 0x000fe400078e00ff */
[----:B------:R-:W-:Y:S01]  /*0800*/  IMAD.MOV.U32 R17, RZ, RZ, RZ ;  /* 0x000000ffff117224 */ /* 0x000fe200078e00ff */
[----:B------:R-:W-:Y:S01]  /*0810*/  IADD3 R8, -R8, c[0x0][0x198], RZ ;  /* 0x0000660008087a10 */ /* 0x000fe20007ffe1ff */
[----:B------:R-:W-:Y:S02]  /*0820*/  IMAD.MOV.U32 R4, RZ, RZ, RZ ;  /* 0x000000ffff047224 */ /* 0x000fe400078e00ff */
.L_x_228:
        /* <DEDUP_REMOVED lines=10> */
[----:B--2---:R-:W1:Y:S01]  /*08d0*/  SHFL.BFLY PT, R15, R12, 0x10, 0x1f ;  /* 0x0e001f000c0f7f89 */ /* 0x004e6200000e0000 */
        /* <DEDUP_REMOVED lines=70> */
[C---:B------:R-:W-:Y:S01]  /*0d40*/  IMAD R21, R4.reuse, 0x4, R1 ;  /* 0x0000000404157824 */ /* 0x040fe200078e0201 */
[----:B------:R-:W-:Y:S02]  /*0d50*/  IADD3 R4, R4, 0x2, RZ ;  /* 0x0000000204047810 */ /* 0x000fe40007ffe0ff */
[----:B------:R-:W1:Y:S01]  /*0d60*/  SHFL.BFLY PT, R17, R20, 0x1, 0x1f ;  /* 0x0c201f0014117f89 */ /* 0x000e6200000e0000 */
[----:B------:R-:W-:-:S03]  /*0d70*/  SEL R16, R16, 0x80000000, P4 ;  /* 0x8000000010107807 */ /* 0x000fc60002000000 */
[----:B------:R2:W-:Y:S01]  /*0d80*/  STL [R21+0x58], R14 ;  /* 0x0000580e15007387 */ /* 0x0005e20000100800 */
[----:B------:R-:W-:-:S05]  /*0d90*/  LOP3.LUT R16, R16, R15, RZ, 0x3c, !PT ;  /* 0x0000000f10107212 */ /* 0x000fca00078e3cff */
[----:B------:R2:W-:Y:S01]  /*0da0*/  STL [R21], R16 ;  /* 0x0000001015007387 */ /* 0x0005e20000100800 */
[----:B0-----:R-:W-:-:S04]  /*0db0*/  ISETP.GT.U32.AND P3, PT, R18, R19, PT ;  /* 0x000000131200720c */ /* 0x001fc80003f64070 */
[----:B-1----:R-:W-:-:S04]  /*0dc0*/  ISETP.GT.U32.AND.EX P3, PT, R20, R17, PT, P3 ;  /* 0x000000111400720c */ /* 0x002fc80003f64130 */
[----:B------:R-:W-:Y:S02]  /*0dd0*/  SEL R17, R20, R17, P3 ;  /* 0x0000001114117207 */ /* 0x000fe40001800000 */
[----:B------:R-:W-:Y:S02]  /*0de0*/  SEL R19, R18, R19, P3 ;  /* 0x0000001312137207 */ /* 0x000fe40001800000 */
[----:B------:R-:W-:Y:S02]  /*0df0*/  ISETP.GE.AND P5, PT, R17, RZ, PT ;  /* 0x000000ff1100720c */ /* 0x000fe40003fa6270 */
[----:B------:R-:W-:Y:S02]  /*0e00*/  LOP3.LUT R15, R19, 0xffff, RZ, 0xc, !PT ;  /* 0x0000ffff130f7812 */ /* 0x000fe400078e0cff */
[----:B------:R-:W-:Y:S02]  /*0e10*/  SEL R18, R22, 0x80000000, P5 ;  /* 0x8000000016127807 */ /* 0x000fe40002800000 */
[----:B------:R-:W-:Y:S01]  /*0e20*/  ISETP.NE.AND P3, PT, R8, RZ, PT ;  /* 0x000000ff0800720c */ /* 0x000fe20003f65270 */
[----:B------:R2:W-:Y:S01]  /*0e30*/  STL [R21+0x5c], R15 ;  /* 0x00005c0f15007387 */ /* 0x0005e20000100800 */
[----:B------:R-:W-:-:S05]  /*0e40*/  LOP3.LUT R18, R18, R17, RZ, 0x3c, !PT ;  /* 0x0000001112127212 */ /* 0x000fca00078e3cff */
[----:B------:R2:W-:Y:S06]  /*0e50*/  STL [R21+0x4], R18 ;  /* 0x0000041215007387 */ /* 0x0005ec0000100800 */
[----:B------:R-:W-:Y:S05]  /*0e60*/  @P3 BRA `(.L_x_228) ;  /* 0xfffff9c000003947 */ /* 0x000fea000383ffff */
.L_x_227:
[----:B------:R-:W-:Y:S05]  /*0e70*/  @!P2 BRA `(.L_x_226) ;  /* 0x000002b00000a947 */ /* 0x000fea0003800000 */
[----:B------:R-:W-:-:S04]  /*0e80*/  ISETP.NE.U32.AND P0, PT, R19, R10, PT ;  /* 0x0000000a1300720c */ /* 0x000fc80003f05070 */
[----:B------:R-:W-:-:S04]  /*0e90*/  ISETP.NE.AND.EX P0, PT, R17, R12, PT, P0 ;  /* 0x0000000c1100720c */ /* 0x000fc80003f05300 */
[C---:B------:R-:W-:Y:S01]  /*0ea0*/  ISETP.NE.AND P0, PT, R4.reuse, RZ, !P0 ;  /* 0x000000ff0400720c */ /* 0x040fe20004705270 */
[----:B------:R-:W-:-:S03]  /*0eb0*/  IMAD R4, R4, 0x4, R1 ;  /* 0x0000000404047824 */ /* 0x000fc600078e0201 */
[----:B------:R-:W-:Y:S02]  /*0ec0*/  SEL R7, R11, R10, P0 ;  /* 0x0000000a0b077207 */ /* 0x000fe40000000000 */
[----:B--2---:R-:W-:-:S03]  /*0ed0*/  SEL R15, R13, R12, P0 ;  /* 0x0000000c0d0f7207 */ /* 0x004fc60000000000 */
        /* <DEDUP_REMOVED lines=37> */
.L_x_226:
[----:B------:R-:W1:Y:S01]  /*1130*/  S2R R0, SR_TID.X ;  /* 0x0000000000007919 */ /* 0x000e620000002100 */
[----:B------:R-:W-:Y:S01]  /*1140*/  BSSY B0, `(.L_x_225) ;  /* 0x0000014000007945 */ /* 0x000fe20003800000 */
[----:B-1----:R-:W-:-:S04]  /*1150*/  LOP3.LUT R0, R0, 0x1f, RZ, 0xc0, !PT ;  /* 0x0000001f00007812 */ /* 0x002fc800078ec0ff */
[----:B------:R-:W-:Y:S01]  /*1160*/  ISETP.GE.U32.AND P0, PT, R0, c[0x0][0x198], PT ;  /* 0x0000660000007a0c */ /* 0x000fe20003f06070 */
[----:B------:R-:W-:-:S03]  /*1170*/  IMAD R2, R5, 0x80, R0 ;  /* 0x0000008005027824 */ /* 0x000fc600078e0200 */
[----:B------:R-:W-:Y:S01]  /*1180*/  ISETP.GE.AND.EX P0, PT, RZ, c[0x0][0x19c], PT, P0 ;  /* 0x00006700ff007a0c */ /* 0x000fe20003f06300 */
[----:B------:R-:W-:-:S12]  /*1190*/  IMAD R2, R5, -0x6a, R2 ;  /* 0xffffff9605027824 */ /* 0x000fd800078e0202 */
[----:B------:R-:W-:Y:S05]  /*11a0*/  @!P0 BRA `(.L_x_229) ;  /* 0x0000007000008947 */ /* 0x000fea0003800000 */
[----:B------:R-:W-:-:S13]  /*11b0*/  ISETP.GT.U32.AND P0, PT, R0, 0x15, PT ;  /* 0x000000150000780c */ /* 0x000fda0003f04070 */
[----:B------:R-:W-:Y:S05]  /*11c0*/  @P0 BRA `(.L_x_230) ;  /* 0x000000b000000947 */ /* 0x000fea0003800000 */
[----:B0-----:R-:W-:Y:S02]  /*11d0*/  IMAD.MOV.U32 R9, RZ, RZ, -0x800000 ;  /* 0xff800000ff097424 */ /* 0x001fe400078e00ff */
[----:B------:R-:W-:-:S03]  /*11e0*/  IMAD.MOV.U32 R7, RZ, RZ, 0x1ff ;  /* 0x000001ffff077424 */ /* 0x000fc600078e00ff */
[----:B------:R0:W-:Y:S04]  /*11f0*/  STS [R2.X4+0x1000], R9 ;  /* 0x0010000902007388 */ /* 0x0001e80000004800 */
[----:B------:R0:W-:Y:S01]  /*1200*/  STS [R2.X4+0x1180], R7 ;  /* 0x0011800702007388 */ /* 0x0001e20000004800 */
[----:B------:R-:W-:Y:S05]  /*1210*/  BRA `(.L_x_230) ;  /* 0x0000006000007947 */ /* 0x000fea0003800000 */
.L_x_229:
[C---:B------:R-:W-:Y:S02]  /*1220*/  IMAD R6, R0.reuse, 0x4, R1 ;  /* 0x0000000400067824 */ /* 0x040fe400078e0201 */
[----:B0-----:R-:W-:-:S03]  /*1230*/  IMAD R4, R0, 0x4, R3 ;  /* 0x0000000400047824 */ /* 0x001fc600078e0203 */
[----:B------:R-:W3:Y:S04]  /*1240*/  LDL R7, [R6] ;  /* 0x0000000006077983 */ /* 0x000ee80000100800 */
[----:B------:R-:W4:Y:S04]  /*1250*/  LDL R9, [R4] ;  /* 0x0000000004097983 */ /* 0x000f280000100800 */
[----:B---3--:R0:W-:Y:S04]  /*1260*/  STS [R2.X4+0x1000], R7 ;  /* 0x0010000702007388 */ /* 0x0081e80000004800 */
[----:B----4-:R0:W-:Y:S02]  /*1270*/  STS [R2.X4+0x1180], R9 ;  /* 0x0011800902007388 */ /* 0x0101e40000004800 */
.L_x_230:
[----:B------:R-:W-:Y:S05]  /*1280*/  BSYNC B0 ;  /* 0x0000000000007941 */ /* 0x000fea0003800000 */
.L_x_225:
[----:B-1----:R-:W-:Y:S01]  /*1290*/  BAR.SYNC.DEFER_BLOCKING 0x0 ;  /* 0x0000000000007b1d */ /* 0x002fe20000010000 */
[----:B------:R-:W-:-:S13]  /*12a0*/  ISETP.NE.AND P0, PT, R5, RZ, PT ;  /* 0x000000ff0500720c */ /* 0x000fda0003f05270 */
[----:B------:R-:W-:Y:S05]  /*12b0*/  @P0 EXIT ;  /* 0x000000000000094d */ /* 0x000fea0003800000 */
[----:B0-----:R-:W-:Y:S01]  /*12c0*/  LOP3.LUT R2, R0, 0x40, RZ, 0xfc, !PT ;  /* 0x0000004000027812 */ /* 0x001fe200078efcff */
[----:B------:R-:W0:Y:S01]  /*12d0*/  LDS R5, [R0.X4+0x1000] ;  /* 0x0010000000057984 */ /* 0x000e220000004800 */
[----:B------:R-:W-:Y:S02]  /*12e0*/  IMAD.MOV.U32 R9, RZ, RZ, -0x800000 ;  /* 0xff800000ff097424 */ /* 0x000fe400078e00ff */
[----:B------:R-:W-:Y:S01]  /*12f0*/  ISETP.GT.U32.AND P1, PT, R2, 0x57, PT ;  /* 0x000000570200780c */ /* 0x000fe20003f24070 */
[----:B------:R-:W1:Y:S01]  /*1300*/  LDS R7, [R0.X4+0x1080] ;  /* 0x0010800000077984 */ /* 0x000e620000004800 */
[----:B------:R-:W-:Y:S02]  /*1310*/  IMAD.SHL.U32 R4, R0, 0x4, RZ ;  /* 0x0000000400047824 */ /* 0x000fe400078e00ff */
[----:B------:R-:W-:Y:S01]  /*1320*/  IMAD.MOV.U32 R2, RZ, RZ, -0x1 ;  /* 0xffffffffff027424 */ /* 0x000fe200078e00ff */
[----:B------:R-:W3:Y:S04]  /*1330*/  LDS R6, [R0.X4+0x1180] ;  /* 0x0011800000067984 */ /* 0x000ee80000004800 */
[----:B------:R-:W4:Y:S04]  /*1340*/  LDS R8, [R0.X4+0x1200] ;  /* 0x0012000000087984 */ /* 0x000f280000004800 */
[----:B------:R-:W5:Y:S04]  /*1350*/  @!P1 LDS R9, [R4+0x1100] ;  /* 0x0011000004099984 */ /* 0x000f680000000800 */
[----:B------:R2:W5:Y:S02]  /*1360*/  @!P1 LDS R10, [R4+0x1280] ;  /* 0x00128000040a9984 */ /* 0x0005640000000800 */
[----:B--2---:R-:W-:Y:S01]  /*1370*/  IMAD.MOV.U32 R4, RZ, RZ, 0xfe00 ;  /* 0x0000fe00ff047424 */ /* 0x004fe200078e00ff */
[----:B0-----:R-:W-:-:S02]  /*1380*/  ISETP.GE.AND P0, PT, R5, RZ, PT ;  /* 0x000000ff0500720c */ /* 0x001fc40003f06270 */
[----:B-1----:R-:W-:Y:S02]  /*1390*/  ISETP.GE.AND P2, PT, R7, RZ, PT ;  /* 0x000000ff0700720c */ /* 0x002fe40003f46270 */
[----:B------:R-:W-:Y:S02]  /*13a0*/  SEL R12, R2, 0x80000000, !P0 ;  /* 0x80000000020c7807 */ /* 0x000fe40004000000 */
[----:B---3--:R-:W-:Y:S02]  /*13b0*/  IADD3 R6, -R6, 0xffff, RZ ;  /* 0x0000ffff06067810 */ /* 0x008fe40007ffe1ff */
[----:B------:R-:W-:Y:S01]  /*13c0*/  LOP3.LUT R12, R12, R5, RZ, 0x3c, !PT ;  /* 0x000000050c0c7212 */ /* 0x000fe200078e3cff */
[----:B------:R-:W-:Y:S01]  /*13d0*/  IMAD.MOV.U32 R5, RZ, RZ, 0x0 ;  /* 0x00000000ff057424 */ /* 0x000fe200078e00ff */
[----:B----4-:R-:W-:Y:S01]  /*13e0*/  IADD3 R11, -R8, 0xffff, RZ ;  /* 0x0000ffff080b7810 */ /* 0x010fe20007ffe1ff */
[----:B------:R-:W-:Y:S01]  /*13f0*/  @!P1 IMAD.MOV.U32 R5, RZ, RZ, RZ ;  /* 0x000000ffff059224 */ /* 0x000fe200078e00ff */
[----:B------:R-:W-:-:S02]  /*1400*/  SEL R8, R2, 0x80000000, !P2 ;  /* 0x8000000002087807 */ /* 0x000fc40005000000 */
[----:B------:R-:W-:Y:S02]  /*1410*/  LOP3.LUT R6, R6, 0xffff, RZ, 0xc0, !PT ;  /* 0x0000ffff06067812 */ /* 0x000fe400078ec0ff */
[----:B------:R-:W-:Y:S02]  /*1420*/  LOP3.LUT R11, R11, 0xffff, RZ, 0xc0, !PT ;  /* 0x0000ffff0b0b7812 */ /* 0x000fe400078ec0ff */
[----:B-----5:R-:W-:Y:S02]  /*1430*/  ISETP.GE.AND P2, PT, R9, RZ, PT ;  /* 0x000000ff0900720c */ /* 0x020fe40003f46270 */
[----:B------:R-:W-:Y:S02]  /*1440*/  LOP3.LUT R7, R8, R7, RZ, 0x3c, !PT ;  /* 0x0000000708077212 */ /* 0x000fe400078e3cff */
[----:B------:R-:W-:Y:S02]  /*1450*/  @!P1 IADD3 R10, -R10, 0xffff, RZ ;  /* 0x0000ffff0a0a9810 */ /* 0x000fe40007ffe1ff */
[----:B------:R-:W-:-:S02]  /*1460*/  ISETP.LT.U32.AND P0, PT, R6, R11, PT ;  /* 0x0000000b0600720c */ /* 0x000fc40003f01070 */
[----:B------:R-:W-:Y:S02]  /*1470*/  SEL R8, R2, 0x80000000, !P2 ;  /* 0x8000000002087807 */ /* 0x000fe40005000000 */
[----:B------:R-:W-:Y:S02]  /*1480*/  @!P1 LOP3.LUT R4, R10, 0xffff, RZ, 0xc0, !PT ;  /* 0x0000ffff0a049812 */ /* 0x000fe400078ec0ff */
[----:B------:R-:W-:Y:S02]  /*1490*/  ISETP.LT.U32.AND.EX P0, PT, R12, R7, PT, P0 ;  /* 0x000000070c00720c */ /* 0x000fe40003f01100 */
[CC--:B------:R-:W-:Y:S02]  /*14a0*/  ISETP.GT.U32.AND P1, PT, R6.reuse, R11.reuse, PT ;  /* 0x0000000b0600720c */ /* 0x0c0fe40003f24070 */
[----:B------:R-:W-:Y:S02]  /*14b0*/  LOP3.LUT R10, R5, R8, R9, 0xf6, !PT ;  /* 0x00000008050a7212 */ /* 0x000fe400078ef609 */
[----:B------:R-:W-:-:S02]  /*14c0*/  SEL R17, R6, R11, P0 ;  /* 0x0000000b06117207 */ /* 0x000fc40000000000 */
[CC--:B------:R-:W-:Y:S02]  /*14d0*/  SEL R9, R12.reuse, R7.reuse, P0 ;  /* 0x000000070c097207 */ /* 0x0c0fe40000000000 */
[----:B------:R-:W-:Y:S02]  /*14e0*/  ISETP.GT.U32.AND.EX P0, PT, R12, R7, PT, P1 ;  /* 0x000000070c00720c */ /* 0x000fe40003f04110 */
[----:B------:R-:W-:Y:S02]  /*14f0*/  ISETP.GT.U32.AND P2, PT, R17, R4, PT ;  /* 0x000000041100720c */ /* 0x000fe40003f44070 */
[----:B------:R-:W-:Y:S01]  /*1500*/  SEL R8, R6, R11, P0 ;  /* 0x0000000b06087207 */ /* 0x000fe20000000000 */
[----:B------:R-:W-:Y:S01]  /*1510*/  IMAD.MOV.U32 R11, RZ, RZ, c[0x0][0x198] ;  /* 0x00006600ff0b7624 */ /* 0x000fe200078e00ff */
[----:B------:R-:W-:Y:S02]  /*1520*/  ISETP.GT.U32.AND.EX P1, PT, R9, R10, PT, P2 ;  /* 0x0000000a0900720c */ /* 0x000fe40003f24120 */
[----:B------:R-:W-:-:S02]  /*1530*/  SEL R7, R12, R7, P0 ;  /* 0x000000070c077207 */ /* 0x000fc40000000000 */
[----:B------:R-:W-:Y:S02]  /*1540*/  ISETP.GE.AND P3, PT, R11, 0x1, PT ;  /* 0x000000010b00780c */ /* 0x000fe40003f66270 */
[CC--:B------:R-:W-:Y:S02]  /*1550*/  SEL R15, R17.reuse, R4.reuse, P1 ;  /* 0x00000004110f7207 */ /* 0x0c0fe40000800000 */
[----:B------:R-:W-:Y:S02]  /*1560*/  ISETP.LT.U32.AND P0, PT, R17, R4, PT ;  /* 0x000000041100720c */ /* 0x000fe40003f01070 */
[----:B------:R-:W-:Y:S02]  /*1570*/  SEL R14, R9, R10, P1 ;  /* 0x0000000a090e7207 */ /* 0x000fe40000800000 */
[CC--:B------:R-:W-:Y:S02]  /*1580*/  ISETP.LT.U32.AND P1, PT, R8.reuse, R15.reuse, PT ;  /* 0x0000000f0800720c */ /* 0x0c0fe40003f21070 */
[----:B------:R-:W-:-:S02]  /*1590*/  ISETP.GT.U32.AND P2, PT, R8, R15, PT ;  /* 0x0000000f0800720c */ /* 0x000fc40003f44070 */
[----:B------:R-:W-:Y:S02]  /*15a0*/  ISETP.LT.U32.AND.EX P0, PT, R9, R10, PT, P0 ;  /* 0x0000000a0900720c */ /* 0x000fe40003f01100 */
[CC--:B------:R-:W-:Y:S02]  /*15b0*/  ISETP.LT.U32.AND.EX P1, PT, R7.reuse, R14.reuse, PT, P1 ;  /* 0x0000000e0700720c */ /* 0x0c0fe40003f21110 */
[----:B------:R-:W-:Y:S02]  /*15c0*/  ISETP.GT.U32.AND.EX P2, PT, R7, R14, PT, P2 ;  /* 0x0000000e0700720c */ /* 0x000fe40003f44120 */
[----:B------:R-:W-:Y:S02]  /*15d0*/  SEL R6, R9, R10, P0 ;  /* 0x0000000a09067207 */ /* 0x000fe40000000000 */
[----:B------:R-:W-:Y:S02]  /*15e0*/  SEL R10, R8, R15, P1 ;  /* 0x0000000f080a7207 */ /* 0x000fe40000800000 */
[----:B------:R-:W-:-:S02]  /*15f0*/  SEL R13, R7, R14, P1 ;  /* 0x0000000e070d7207 */ /* 0x000fc40000800000 */
[----:B------:R-:W-:Y:S02]  /*1600*/  SEL R15, R8, R15, P2 ;  /* 0x0000000f080f7207 */ /* 0x000fe40001000000 */
        /* <DEDUP_REMOVED lines=10> */
[----:B------:R-:W-:Y:S01]  /*16b0*/  IMAD.MOV.U32 R12, RZ, RZ, RZ ;  /* 0x000000ffff0c7224 */ /* 0x000fe200078e00ff */
[----:B------:R-:W-:Y:S01]  /*16c0*/  LOP3.LUT R11, R5, 0x7fffff, RZ, 0xfc, !PT ;  /* 0x007fffff050b7812 */ /* 0x000fe200078efcff */
[----:B------:R-:W-:Y:S01]  /*16d0*/  IMAD.MOV.U32 R23, RZ, RZ, RZ ;  /* 0x000000ffff177224 */ /* 0x000fe200078e00ff */
[----:B------:R-:W-:Y:S01]  /*16e0*/  IADD3 R7, -R7, c[0x0][0x198], RZ ;  /* 0x0000660007077a10 */ /* 0x000fe20007ffe1ff */
[----:B------:R-:W-:Y:S02]  /*16f0*/  IMAD.MOV.U32 R8, RZ, RZ, RZ ;  /* 0x000000ffff087224 */ /* 0x000fe400078e00ff */
.L_x_233:
        /* <DEDUP_REMOVED lines=8> */
[----:B------:R-:W-:-:S03]  /*1780*/  SEL R6, R11, R6, P0 ;  /* 0x000000060b067207 */ /* 0x000fc60000000000 */
[----:B------:R-:W1:Y:S01]  /*1790*/  SHFL.BFLY PT, R15, R14, 0x10, 0x1f ;  /* 0x0e001f000e0f7f89 */ /* 0x000e6200000e0000 */
[----:B0-----:R-:W-:-:S04]  /*17a0*/  ISETP.GT.U32.AND P1, PT, R12, R17, PT ;  /* 0x000000110c00720c */ /* 0x001fc80003f24070 */
[----:B-1----:R-:W-:-:S04]  /*17b0*/  ISETP.GT.U32.AND.EX P1, PT, R14, R15, PT, P1 ;  /* 0x0000000f0e00720c */ /* 0x002fc80003f24110 */
[----:B--2---:R-:W-:Y:S02]  /*17c0*/  SEL R21, R12, R17, P1 ;  /* 0x000000110c157207 */ /* 0x004fe40000800000 */
        /* <DEDUP_REMOVED lines=32> */
[----:B------:R-:W-:Y:S02]  /*19d0*/  SEL R14, R13, R14, !P1 ;  /* 0x0000000e0d0e7207 */ /* 0x000fe40004800000 */
[----:B------:R-:W-:Y:S01]  /*19e0*/  SEL R13, R6, R13, !P1 ;  /* 0x0000000d060d7207 */ /* 0x000fe20004800000 */
[----:B------:R-:W0:Y:S01]  /*19f0*/  SHFL.BFLY PT, R10, R15, 0x10, 0x1f ;  /* 0x0e001f000f0a7f89 */ /* 0x000e2200000e0000 */
[----:B------:R-:W-:-:S03]  /*1a00*/  SEL R6, R11, R6, !P1 ;  /* 0x000000060b067207 */ /* 0x000fc60004800000 */
        /* <DEDUP_REMOVED lines=16> */
[----:B------:R-:W-:Y:S01]  /*1b10*/  SEL R29, R16, R10, P3 ;  /* 0x0000000a101d7207 */ /* 0x000fe20001800000 */
[C---:B------:R-:W-:Y:S01]  /*1b20*/  IMAD R16, R8.reuse, 0x4, R1 ;  /* 0x0000000408107824 */ /* 0x040fe200078e0201 */
[----:B------:R-:W-:Y:S01]  /*1b30*/  IADD3 R8, R8, 0x2, RZ ;  /* 0x0000000208087810 */ /* 0x000fe20007ffe0ff */
[----:B------:R-:W0:Y:S04]  /*1b40*/  SHFL.BFLY PT, R12, R27, 0x2, 0x1f ;  /* 0x0c401f001b0c7f89 */ /* 0x000e2800000e0000 */
[----:B------:R-:W1:Y:S04]  /*1b50*/  SHFL.BFLY PT, R10, R29, 0x2, 0x1f ;  /* 0x0c401f001d0a7f89 */ /* 0x000e6800000e0000 */
[----:B------:R-:W-:Y:S01]  /*1b60*/  STL [R16+0x58], R17 ;  /* 0x0000581110007387 */ /* 0x000fe20000100800 */
[----:B0-----:R-:W-:-:S04]  /*1b70*/  ISETP.GT.U32.AND P3, PT, R27, R12, PT ;  /* 0x0000000c1b00720c */ /* 0x001fc80003f64070 */
[----:B-1----:R-:W-:-:S04]  /*1b80*/  ISETP.GT.U32.AND.EX P3, PT, R29, R10, PT, P3 ;  /* 0x0000000a1d00720c */ /* 0x002fc80003f64130 */
[----:B------:R-:W-:Y:S02]  /*1b90*/  SEL R25, R27, R12, P3 ;  /* 0x0000000c1b197207 */ /* 0x000fe40001800000 */
[----:B------:R-:W-:Y:S02]  /*1ba0*/  SEL R20, R29, R10, P3 ;  /* 0x0000000a1d147207 */ /* 0x000fe40001800000 */
[----:B------:R-:W-:Y:S01]  /*1bb0*/  SEL R10, R2, 0x80000000, P4 ;  /* 0x80000000020a7807 */ /* 0x000fe20002000000 */
[----:B------:R-:W0:Y:S03]  /*1bc0*/  SHFL.BFLY PT, R12, R25, 0x1, 0x1f ;  /* 0x0c201f00190c7f89 */ /* 0x000e2600000e0000 */
[----:B------:R-:W-:Y:S01]  /*1bd0*/  LOP3.LUT R21, R10, R21, RZ, 0x3c, !PT ;  /* 0x000000150a157212 */ /* 0x000fe200078e3cff */
[----:B------:R-:W1:Y:S01]  /*1be0*/  SHFL.BFLY PT, R23, R20, 0x1, 0x1f ;  /* 0x0c201f0014177f89 */ /* 0x000e6200000e0000 */
[----:B------:R-:W-:-:S02]  /*1bf0*/  SEL R10, R9, R19, !P1 ;  /* 0x00000013090a7207 */ /* 0x000fc40004800000 */
[----:B------:R-:W-:Y:S01]  /*1c00*/  SEL R9, R4, R9, !P1 ;  /* 0x0000000904097207 */ /* 0x000fe20004800000 */
        /* <DEDUP_REMOVED lines=13> */
.L_x_232:
        /* <DEDUP_REMOVED lines=37> */
[----:B------:R-:W-:Y:S02]  /*1f30*/  ISETP.GE.AND P1, PT, R7, RZ, PT ;  /* 0x000000ff0700720c */ /* 0x000fe40003f26270 */
[----:B------:R-:W-:Y:S02]  /*1f40*/  LOP3.LUT R5, R5, 0xffff, RZ, 0xc, !PT ;  /* 0x0000ffff05057812 */ /* 0x000fe400078e0cff */
[----:B------:R-:W-:-:S03]  /*1f50*/  SEL R2, R2, 0x80000000, P1 ;  /* 0x8000000002027807 */ /* 0x000fc60000800000 */
[----:B------:R0:W-:Y:S01]  /*1f60*/  STL [R8+0x58], R5 ;  /* 0x0000580508007387 */ /* 0x0001e20000100800 */
[----:B------:R-:W-:-:S05]  /*1f70*/  LOP3.LUT R7, R2, R7, RZ, 0x3c, !PT ;  /* 0x0000000702077212 */ /* 0x000fca00078e3cff */
[----:B------:R0:W-:Y:S02]  /*1f80*/  STL [R8], R7 ;  /* 0x0000000708007387 */ /* 0x0001e40000100800 */
.L_x_231:
[----:B------:R-:W-:Y:S01]  /*1f90*/  ISETP.GE.U32.AND P0, PT, R0, c[0x0][0x198], PT ;  /* 0x0000660000007a0c */ /* 0x000fe20003f06070 */
[----:B------:R-:W-:-:S03]  /*1fa0*/  IMAD.MOV.U32 R10, RZ, RZ, 0x1ff ;  /* 0x000001ffff0a7424 */ /* 0x000fc600078e00ff */
[----:B------:R-:W-:-:S13]  /*1fb0*/  ISETP.GE.AND.EX P0, PT, RZ, c[0x0][0x19c], PT, P0 ;  /* 0x00006700ff007a0c */ /* 0x000fda0003f06300 */
[----:B0-----:R-:W-:-:S05]  /*1fc0*/  @!P0 IMAD R7, R0, 0x4, R3 ;  /* 0x0000000400078824 */ /* 0x001fca00078e0203 */
[----:B------:R-:W3:Y:S01]  /*1fd0*/  @!P0 LDL R10, [R7] ;  /* 0x00000000070a8983 */ /* 0x000ee20000100800 */
[----:B------:R-:W-:Y:S01]  /*1fe0*/  IMAD.MOV.U32 R6, RZ, RZ, RZ ;  /* 0x000000ffff067224 */ /* 0x000fe200078e00ff */
[----:B------:R-:W-:Y:S02]  /*1ff0*/  ULDC.S8 UR4, c[0x0][0x1b0] ;  /* 0x00006c0000047ab9 */ /* 0x000fe40000000200 */
[----:B------:R-:W-:-:S03]  /*2000*/  ISETP.NE.AND P2, PT, RZ, UR4, PT ;  /* 0x00000004ff007c0c */ /* 0x000fc6000bf45270 */
[----:B---3--:R-:W0:Y:S02]  /*2010*/  @!P0 LDS R6, [R10.X4] ;  /* 0x000000000a068984 */ /* 0x008e240000004800 */
        /* <DEDUP_REMOVED lines=38> */
[----:B--2---:R-:W-:Y:S05]  /*2280*/  CALL.REL.NOINC `($__internal_9_$__cuda_sm20_div_rn_f64_full) ;  /* 0x0000013000007944 */ /* 0x004fea0003c00000 */
.L_x_236:
[----:B------:R-:W-:Y:S05]  /*2290*/  BSYNC B0 ;  /* 0x0000000000007941 */ /* 0x000fea0003800000 */
.L_x_235:
[----:B------:R-:W0:Y:S01]  /*22a0*/  F2F.F32.F64 R2, R8 ;  /* 0x0000000800027310 */ /* 0x000e220000301000 */
[----:B------:R-:W0:-:S14]  /*22b0*/  DSETP.GEU.AND P1, PT, |R8|, c[0x2][0x0], PT ;  /* 0x008000000800762a */ /* 0x000e1c0003f2e200 */
[----:B0-----:R-:W-:Y:S02]  /*22c0*/  @!P1 FMUL R2, R2, 1.175494350822287508e-38 ;  /* 0x0080000002029820 */ /* 0x001fe40000400000 */
.L_x_234:
        /* <DEDUP_REMOVED lines=15> */
        .weak           $__internal_9_$__cuda_sm20_div_rn_f64_full
        .type           $__internal_9_$__cuda_sm20_div_rn_f64_full,@function
        .size           $__internal_9_$__cuda_sm20_div_rn_f64_full,(.L_x_5564 - $__internal_9_$__cuda_sm20_div_rn_f64_full)
$__internal_9_$__cuda_sm20_div_rn_f64_full:
        /* <DEDUP_REMOVED lines=68> */
.L_x_238:
        /* <DEDUP_REMOVED lines=16> */
.L_x_241:
[----:B------:R-:W-:Y:S01]  /*2900*/  LOP3.LUT R17, R5, 0x80000, RZ, 0xfc, !PT ;  /* 0x0008000005117812 */ /* 0x000fe200078efcff */
[----:B------:R-:W-:Y:S01]  /*2910*/  IMAD.MOV.U32 R16, RZ, RZ, R4 ;  /* 0x000000ffff107224 */ /* 0x000fe200078e0004 */
[----:B------:R-:W-:Y:S05]  /*2920*/  BRA `(.L_x_239) ;  /* 0x0000002000007947 */ /* 0x000fea0003800000 */
.L_x_240:
[----:B------:R-:W-:Y:S01]  /*2930*/  LOP3.LUT R17, R7, 0x80000, RZ, 0xfc, !PT ;  /* 0x0008000007117812 */ /* 0x000fe200078efcff */
[----:B------:R-:W-:Y:S02]  /*2940*/  IMAD.MOV.U32 R16, RZ, RZ, R6 ;  /* 0x000000ffff107224 */ /* 0x000fe400078e0006 */
.L_x_239:
[----:B------:R-:W-:Y:S05]  /*2950*/  BSYNC B1 ;  /* 0x0000000000017941 */ /* 0x000fea0003800000 */
.L_x_237:
[----:B------:R-:W-:Y:S02]  /*2960*/  IMAD.MOV.U32 R13, RZ, RZ, 0x0 ;  /* 0x00000000ff0d7424 */ /* 0x000fe400078e00ff */
[----:B------:R-:W-:-:S02]  /*2970*/  IMAD.MOV.U32 R8, RZ, RZ, R16 ;  /* 0x000000ffff087224 */ /* 0x000fc400078e0010 */
[----:B------:R-:W-:Y:S01]  /*2980*/  IMAD.MOV.U32 R9, RZ, RZ, R17 ;  /* 0x000000ffff097224 */ /* 0x000fe200078e0011 */
[----:B------:R-:W-:Y:S06]  /*2990*/  RET.REL.NODEC R12 `(_ZN4vllm3moe44grouped_topk_fused_small_expert_count_kernelI13__nv_bfloat16S2_iLNS0_11ScoringFuncE0ELi512ELb0ELi22EEEvPT_PfPT1_PKT0_llllllbd) ;  /* 0xffffd6600c007950 */ /* 0x000fec0003c3ffff */
.L_x_242:
        /* <DEDUP_REMOVED lines=14> */
.L_x_5564:


//--------------------- .text._ZN4vllm3moe44grouped_topk_fused_small_expert_count_kernelI13__nv_bfloat16S2_iLNS0_11ScoringFuncE0ELi256ELb1ELi8EEEvPT_PfPT1_PKT0_llllllbd --------------------------
	.section	.text._ZN4vllm3moe44grouped_topk_fused_small_expert_count_kernelI13__nv_bfloat16S2_iLNS0_11ScoringFuncE0ELi256ELb1ELi8EEEvPT_PfPT1_PKT0_llllllbd,"ax",@progbits
	.sectioninfo	@"SHI_REGISTERS=28"
	.align	128
        .global         _ZN4vllm3moe44grouped_topk_fused_small_expert_count_kernelI13__nv_bfloat16S2_iLNS0_11ScoringFuncE0ELi256ELb1ELi8EEEvPT_PfPT1_PKT0_llllllbd
        .type           _ZN4vllm3moe44grouped_topk_fused_small_expert_count_kernelI13__nv_bfloat16S2_iLNS0_11ScoringFuncE0ELi256ELb1ELi8EEEvPT_PfPT1_PKT0_llllllbd,@function
        .size           _ZN4vllm3moe44grouped_topk_fused_small_expert_count_kernelI13__nv_bfloat16S2_iLNS0_11ScoringFuncE0ELi256ELb1ELi8EEEvPT_PfPT1_PKT0_llllllbd,(.L_x_5565 - _ZN4vllm3moe44grouped_topk_fused_small_expert_count_kernelI13__nv_bfloat16S2_iLNS0_11ScoringFuncE0ELi256ELb1ELi8EEEvPT_PfPT1_PKT0_llllllbd)
        .other          _ZN4vllm3moe44grouped_topk_fused_small_expert_count_kernelI13__nv_bfloat16S2_iLNS0_11ScoringFuncE0ELi256ELb1ELi8EEEvPT_PfPT1_PKT0_llllllbd,@"STO_CUDA_ENTRY STV_DEFAULT"
_ZN4vllm3moe44grouped_topk_fused_small_expert_count_kernelI13__nv_bfloat16S2_iLNS0_11ScoringFuncE0ELi256ELb1ELi8EEEvPT_PfPT1_PKT0_llllllbd:
.text._ZN4vllm3moe44grouped_topk_fused_small_expert_count_kernelI13__nv_bfloat16S2_iLNS0_11ScoringFuncE0ELi256ELb1ELi8EEEvPT_PfPT1_PKT0_llllllbd:
[----:B------:R-:W-:-:S04]  /*0000*/  IMAD.MOV.U32 R1, RZ, RZ, c[0x0][0x28] ;  /* 0x00000a00ff017624 */ /* 0x000fc800078e00ff */
[----:B------:R-:W0:Y:S01]  /*0010*/  S2R R2, SR_TID.X ;  /* 0x0000000000027919 */ /* 0x000e220000002100 */
[----:B------:R-:W-:Y:S02]  /*0020*/  IADD3 R1, R1, -0x20, RZ ;  /* 0xffffffe001017810 */ /* 0x000fe40007ffe0ff */
[----:B0-----:R-:W-:-:S06]  /*0030*/  SHF.R.U32.HI R3, RZ, 0x5, R2 ;  /* 0x00000005ff037819 */ /* 0x001fcc0000011602 */
[----:B------:R-:W0:Y:S02]  /*0040*/  SHFL.IDX PT, R3, R3, RZ, 0x1f ;  /* 0x00001fff03037589 */ /* 0x000e2400000e0000 */
[----:B0-----:R-:W-:Y:S02]  /*0050*/  ISETP.GE.U32.AND P0, PT, R3, c[0x0][0x188], PT ;  /* 0x0000620003007a0c */ /* 0x001fe40003f06070 */
[----:B------:R-:W-:-:S04]  /*0060*/  SHF.R.S32.HI R0, RZ, 0x1f, R3 ;  /* 0x0000001fff007819 */ /* 0x000fc80000011403 */
[----:B------:R-:W-:-:S13]  /*0070*/  ISETP.GE.AND.EX P0, PT, R0, c[0x0][0x18c], PT, P0 ;  /* 0x0000630000007a0c */ /* 0x000fda0003f06300 */
[----:B------:R-:W-:Y:S05]  /*0080*/  @P0 EXIT ;  /* 0x000000000000094d */ /* 0x000fea0003800000 */
[----:B------:R-:W-:Y:S01]  /*0090*/  LOP3.LUT R0, R2, 0x1f, RZ, 0xc0, !PT ;  /* 0x0000001f02007812 */ /* 0x000fe200078ec0ff */
[----:B------:R-:W0:Y:S01]  /*00a0*/  S2R R9, SR_CTAID.X ;  /* 0x0000000000097919 */ /* 0x000e220000002500 */
[----:B------:R-:W-:Y:S02]  /*00b0*/  ULDC.64 UR6, c[0x0][0x118] ;  /* 0x0000460000067ab9 */ /* 0x000fe40000000a00 */
[----:B------:R-:W-:Y:S01]  /*00c0*/  ISETP.GE.U32.AND P0, PT, R0, c[0x0][0x1a8], PT ;  /* 0x00006a0000007a0c */ /* 0x000fe20003f06070 */
[----:B------:R-:W-:-:S03]  /*00d0*/  IMAD R4, R3, c[0x0][0x1a8], R0 ;  /* 0x00006a0003047a24 */ /* 0x000fc600078e0200 */
[----:B------:R-:W-:-:S13]  /*00e0*/  ISETP.GE.AND.EX P0, PT, RZ, c[0x0][0x1ac], PT, P0 ;  /* 0x00006b00ff007a0c */ /* 0x000fda0003f06300 */
[----:B------:R-:W-:Y:S01]  /*00f0*/  @!P0 IMAD.MOV.U32 R5, RZ, RZ, RZ ;  /* 0x000000ffff058224 */ /* 0x000fe200078e00ff */
[----:B------:R-:W-:-:S03]  /*0100*/  @!P0 LEA R10, P1, R4, c[0x0][0x178], 0x1 ;  /* 0x00005e00040a8a11 */ /* 0x000fc600078208ff */
[----:B0-----:R-:W-:Y:S01]  /*0110*/  @!P0 IMAD.WIDE.U32 R6, R9, c[0x0][0x1a0], R4 ;  /* 0x0000680009068a25 */ /* 0x001fe200078e0004 */
[----:B------:R-:W-:-:S03]  /*0120*/  @!P0 LEA.HI.X R11, R4, c[0x0][0x17c], RZ, 0x1, P1 ;  /* 0x00005f00040b8a11 */ /* 0x000fc600008f0cff */
[----:B------:R-:W-:Y:S01]  /*0130*/  @!P0 IMAD R9, R9, c[0x0][0x1a4], R7 ;  /* 0x0000690009098a24 */ /* 0x000fe200078e0207 */
[C---:B------:R-:W-:Y:S01]  /*0140*/  @!P0 LEA R12, P2, R6.reuse, c[0x0][0x160], 0x1 ;  /* 0x00005800060c8a11 */ /* 0x040fe200078408ff */
[----:B------:R0:W2:Y:S03]  /*0150*/  @!P0 LDG.E.U16 R10, [R10.64] ;  /* 0x000000060a0a8981 */ /* 0x0000a6000c1e1500 */
[----:B------:R-:W-:-:S05]  /*0160*/  @!P0 LEA.HI.X R13, R6, c[0x0][0x164], R9, 0x1, P2 ;  /* 0x00005900060d8a11 */ /* 0x000fca00010f0c09 */
[----:B------:R-:W3:Y:S01]  /*0170*/  @!P0 LDG.E.U16 R12, [R12.64] ;  /* 0x000000060c0c8981 */ /* 0x000ee2000c1e1500 */
[----:B------:R-:W-:Y:S02]  /*0180*/  IMAD.MOV.U32 R6, RZ, RZ, -0x800000 ;  /* 0xff800000ff067424 */ /* 0x000fe400078e00ff */
[----:B------:R-:W-:Y:S01]  /*0190*/  IMAD.MOV.U32 R7, RZ, RZ, -0x800000 ;  /* 0xff800000ff077424 */ /* 0x000fe200078e00ff */
[----:B------:R-:W-:Y:S01]  /*01a0*/  IADD3 R8, -R4, 0xffff, RZ ;  /* 0x0000ffff04087810 */ /* 0x000fe20007ffe1ff */
[----:B------:R-:W-:-:S03]  /*01b0*/  IMAD.MOV.U32 R5, RZ, RZ, -0x1 ;  /* 0xffffffffff057424 */ /* 0x000fc600078e00ff */
[----:B------:R-:W-:-:S05]  /*01c0*/  LOP3.LUT R8, R8, 0xffff, RZ, 0xc0, !PT ;  /* 0x0000ffff08087812 */ /* 0x000fca00078ec0ff */
[----:B0-----:R-:W0:Y:S01]  /*01d0*/  SHFL.BFLY PT, R11, R8, 0x10, 0x1f ;  /* 0x0e001f00080b7f89 */ /* 0x001e2200000e0000 */
[----:B--2---:R-:W-:Y:S02]  /*01e0*/  @!P0 PRMT R6, RZ, 0x5410, R10 ;  /* 0x00005410ff068816 */ /* 0x004fe4000000000a */
[----:B---3--:R-:W-:-:S05]  /*01f0*/  @!P0 PRMT R7, RZ, 0x5410, R12 ;  /* 0x00005410ff078816 */ /* 0x008fca000000000c */
[----:B------:R-:W-:-:S05]  /*0200*/  FADD.FTZ R9, R6, R7 ;  /* 0x0000000706097221 */ /* 0x000fca0000010000 */
[----:B------:R-:W-:-:S04]  /*0210*/  ISETP.GE.AND P1, PT, R9, RZ, PT ;  /* 0x000000ff0900720c */ /* 0x000fc80003f26270 */
[----:B------:R-:W-:-:S04]  /*0220*/  SEL R6, R5, 0x80000000, !P1 ;  /* 0x8000000005067807 */ /* 0x000fc80004800000 */
[----:B------:R-:W-:-:S05]  /*0230*/  LOP3.LUT R13, R6, R9, RZ, 0x3c, !PT ;  /* 0x00000009060d7212 */ /* 0x000fca00078e3cff */
        /* <DEDUP_REMOVED lines=31> */
[----:B------:R-:W-:-:S05]  /*0430*/  SEL R17, R13, 0x7fffff, P2 ;  /* 0x007fffff0d117807 */ /* 0x000fca0001000000 */
[----:B------:R-:W0:Y:S02]  /*0440*/  SHFL.BFLY PT, R10, R17, 0x10, 0x1f ;  /* 0x0e001f00110a7f89 */ /* 0x000e2400000e0000 */
[----:B0-----:R-:W-:-:S04]  /*0450*/  ISETP.GT.U32.AND.EX P1, PT, R17, R10, PT, P1 ;  /* 0x0000000a1100720c */ /* 0x001fc80003f24110 */
        /* <DEDUP_REMOVED lines=15> */
[----:B------:R-:W1:Y:S04]  /*0550*/  SHFL.BFLY PT, R8, R19, 0x2, 0x1f ;  /* 0x0c401f0013087f89 */ /* 0x000e6800000e0000 */
[----:B------:R-:W2:Y:S04]  /*0560*/  S2R R11, SR_TID.Z ;  /* 0x00000000000b7919 */ /* 0x000ea80000002300 */
[----:B------:R-:W2:Y:S01]  /*0570*/  S2R R12, SR_TID.Y ;  /* 0x00000000000c7919 */ /* 0x000ea20000002200 */
[----:B0-----:R-:W-:-:S04]  /*0580*/  ISETP.GT.U32.AND P1, PT, R17, R10, PT ;  /* 0x0000000a1100720c */ /* 0x001fc80003f24070 */
[----:B-1----:R-:W-:-:S04]  /*0590*/  ISETP.GT.U32.AND.EX P1, PT, R19, R8, PT, P1 ;  /* 0x000000081300720c */ /* 0x002fc80003f24110 */
[----:B------:R-:W-:Y:S02]  /*05a0*/  SEL R13, R17, R10, P1 ;  /* 0x0000000a110d7207 */ /* 0x000fe40000800000 */
[----:B------:R-:W-:-:S03]  /*05b0*/  SEL R15, R19, R8, P1 ;  /* 0x00000008130f7207 */ /* 0x000fc60000800000 */
[----:B------:R-:W0:Y:S04]  /*05c0*/  SHFL.BFLY PT, R10, R13, 0x1, 0x1f ;  /* 0x0c201f000d0a7f89 */ /* 0x000e2800000e0000 */
[----:B------:R-:W1:Y:S01]  /*05d0*/  SHFL.BFLY PT, R8, R15, 0x1, 0x1f ;  /* 0x0c201f000f087f89 */ /* 0x000e6200000e0000 */
[----:B--2---:R-:W-:-:S04]  /*05e0*/  IMAD R11, R11, c[0x0][0x4], R12 ;  /* 0x000001000b0b7a24 */ /* 0x004fc800078e020c */
[----:B------:R-:W-:-:S05]  /*05f0*/  IMAD R11, R11, c[0x0][0x0], R2 ;  /* 0x000000000b0b7a24 */ /* 0x000fca00078e0202 */
[----:B------:R-:W-:Y:S02]  /*0600*/  LOP3.LUT P2, RZ, R11, 0x1f, RZ, 0xc0, !PT ;  /* 0x0000001f0bff7812 */ /* 0x000fe4000784c0ff */
[----:B0-----:R-:W-:-:S04]  /*0610*/  ISETP.GT.U32.AND P1, PT, R13, R10, PT ;  /* 0x0000000a0d00720c */ /* 0x001fc80003f24070 */
[----:B-1----:R-:W-:-:S04]  /*0620*/  ISETP.GT.U32.AND.EX P1, PT, R15, R8, PT, P1 ;  /* 0x000000080f00720c */ /* 0x002fc80003f24110 */
[----:B------:R-:W-:Y:S02]  /*0630*/  SEL R17, R15, R8, P1 ;  /* 0x000000080f117207 */ /* 0x000fe40000800000 */
[----:B------:R-:W-:Y:S02]  /*0640*/  ISETP.GE.AND P1, PT, R6, RZ, PT ;  /* 0x000000ff0600720c */ /* 0x000fe40003f26270 */
[----:B------:R-:W-:Y:S02]  /*0650*/  @!P2 ISETP.GE.AND P3, PT, R17, RZ, PT ;  /* 0x000000ff1100a20c */ /* 0x000fe40003f66270 */
[C---:B------:R-:W-:Y:S02]  /*0660*/  SEL R11, R5.reuse, 0x80000000, P1 ;  /* 0x80000000050b7807 */ /* 0x040fe40000800000 */
[----:B------:R-:W-:Y:S02]  /*0670*/  @!P2 SEL R2, R5, 0x80000000, P3 ;  /* 0x800000000502a807 */ /* 0x000fe40001800000 */
[----:B------:R-:W-:-:S02]  /*0680*/  LOP3.LUT R11, R11, R6, RZ, 0x3c, !PT ;  /* 0x000000060b0b7212 */ /* 0x000fc400078e3cff */
[----:B------:R-:W-:Y:S01]  /*0690*/  @!P2 LOP3.LUT R2, R2, R17, RZ, 0x3c, !PT ;  /* 0x000000110202a212 */ /* 0x000fe200078e3cff */
[----:B------:R0:W-:Y:S04]  /*06a0*/  @!P0 STS [R4.X4], R7 ;  /* 0x0000000704008388 */ /* 0x0001e80000004800 */
[----:B------:R-:W-:Y:S01]  /*06b0*/  @!P2 FADD.FTZ R2, R11, R2 ;  /* 0x000000020b02a221 */ /* 0x000fe20000010000 */
[----:B------:R0:W-:Y:S04]  /*06c0*/  @!P0 STS [R4.X4+0x400], R9 ;  /* 0x0004000904008388 */ /* 0x0001e80000004800 */
[----:B------:R0:W-:Y:S04]  /*06d0*/  @!P2 STS [R3.X4+0x800], R2 ;  /* 0x000800020300a388 */ /* 0x0001e80000004800 */
[----:B------:R-:W-:Y:S01]  /*06e0*/  BAR.SYNC.DEFER_BLOCKING 0x0 ;  /* 0x0000000000007b1d */ /* 0x000fe20000010000 */
[----:B------:R-:W-:-:S13]  /*06f0*/  ISETP.NE.AND P1, PT, R3, RZ, PT ;  /* 0x000000ff0300720c */ /* 0x000fda0003f25270 */
[----:B------:R-:W-:Y:S05]  /*0700*/  @P1 EXIT ;  /* 0x000000000000194d */ /* 0x000fea0003800000 */
[C---:B0-----:R-:W-:Y:S01]  /*0710*/  ISETP.GE.U32.AND P1, PT, R0.reuse, c[0x0][0x188], PT ;  /* 0x0000620000007a0c */ /* 0x041fe20003f26070 */
[----:B------:R-:W-:Y:S01]  /*0720*/  IMAD.MOV.U32 R3, RZ, RZ, -0x800000 ;  /* 0xff800000ff037424 */ /* 0x000fe200078e00ff */
[----:B------:R-:W-:Y:S01]  /*0730*/  LOP3.LUT R2, R0, 0xffff, RZ, 0x3c, !PT ;  /* 0x0000ffff00027812 */ /* 0x000fe200078e3cff */
[----:B------:R-:W-:Y:S01]  /*0740*/  ULDC UR4, c[0x0][0x194] ;  /* 0x0000650000047ab9 */ /* 0x000fe20000000800 */
[----:B------:R-:W-:Y:S01]  /*0750*/  ISETP.GE.AND.EX P1, PT, RZ, c[0x0][0x18c], PT, P1 ;  /* 0x00006300ff007a0c */ /* 0x000fe20003f26310 */
[----:B------:R-:W-:-:S12]  /*0760*/  IMAD.U32 R14, RZ, RZ, UR4 ;  /* 0x00000004ff0e7e24 */ /* 0x000fd8000f8e00ff */
[----:B------:R-:W0:Y:S02]  /*0770*/  @!P1 LDS R3, [R0.X4+0x800] ;  /* 0x0008000000039984 */ /* 0x000e240000004800 */
[----:B0-----:R-:W-:-:S04]  /*0780*/  ISETP.GE.AND P1, PT, R3, RZ, PT ;  /* 0x000000ff0300720c */ /* 0x001fc80003f26270 */
[----:B------:R-:W-:-:S04]  /*0790*/  SEL R4, R5, 0x80000000, !P1 ;  /* 0x8000000005047807 */ /* 0x000fc80004800000 */
[----:B------:R-:W-:Y:S02]  /*07a0*/  LOP3.LUT R4, R4, R3, RZ, 0x3c, !PT ;  /* 0x0000000304047212 */ /* 0x000fe400078e3cff */
        /* <DEDUP_REMOVED lines=23> */
[----:B------:R-:W-:Y:S01]  /*0920*/  IMAD.U32 R10, RZ, RZ, UR4 ;  /* 0x00000004ff0a7e24 */ /* 0x000fe2000f8e00ff */
        /* <DEDUP_REMOVED lines=41> */
[----:B------:R-:W-:-:S03]  /*0bc0*/  ISETP.NE.AND.EX P2, PT, R4, R23, PT, P2 ;  /* 0x000000170400720c */ /* 0x000fc60003f45320 */
[----:B------:R-:W-:Y:S01]  /*0bd0*/  IMAD R12, R9, c[0x0][0x1a8], R0 ;  /* 0x00006a00090c7a24 */ /* 0x000fe200078e0200 */
        /* <DEDUP_REMOVED lines=48> */
[----:B------:R-:W-:Y:S01]  /*0ee0*/  IMAD.MOV.U32 R6, RZ, RZ, c[0x0][0x190] ;  /* 0x00006400ff067624 */ /* 0x000fe200078e00ff */
[----:B------:R-:W-:-:S03]  /*0ef0*/  SEL R15, R17, R2, P1 ;  /* 0x00000002110f7207 */ /* 0x000fc60000800000 */
[----:B------:R-:W0:Y:S01]  /*0f00*/  SHFL.BFLY PT, R3, R4, 0x2, 0x1f ;  /* 0x0c401f0004037f89 */ /* 0x000e2200000e0000 */
[C---:B------:R-:W-:Y:S02]  /*0f10*/  ISETP.LT.U32.AND P3, PT, R6.reuse, 0x1, PT ;  /* 0x000000010600780c */ /* 0x040fe40003f61070 */
[C---:B------:R-:W-:Y:S01]  /*0f20*/  ISETP.LT.U32.AND P4, PT, R6.reuse, 0x2, PT ;  /* 0x000000020600780c */ /* 0x040fe20003f81070 */
[----:B------:R-:W1:Y:S01]  /*0f30*/  SHFL.BFLY PT, R2, R15, 0x2, 0x1f ;  /* 0x0c401f000f027f89 */ /* 0x000e6200000e0000 */
[----:B------:R-:W-:-:S04]  /*0f40*/  ISETP.LT.U32.AND P5, PT, R6, 0x3, PT ;  /* 0x000000030600780c */ /* 0x000fc80003fa1070 */
[----:B------:R-:W-:Y:S01]  /*0f50*/  ISETP.LT.OR.EX P5, PT, R10, RZ, P0, P5 ;  /* 0x000000ff0a00720c */ /* 0x000fe200007a1750 */
[----:B------:R-:W-:Y:S02]  /*0f60*/  IMAD R10, R7, c[0x0][0x1a8], R0 ;  /* 0x00006a00070a7a24 */ /* 0x000fe400078e0200 */
[----:B------:R-:W-:Y:S01]  /*0f70*/  IMAD.MOV.U32 R7, RZ, RZ, -0x800000 ;  /* 0xff800000ff077424 */ /* 0x000fe200078e00ff */
[----:B0-----:R-:W-:-:S04]  /*0f80*/  ISETP.GT.U32.AND P1, PT, R4, R3, PT ;  /* 0x000000030400720c */ /* 0x001fc80003f24070 */
[----:B-1----:R-:W-:-:S04]  /*0f90*/  ISETP.GT.U32.AND.EX P1, PT, R15, R2, PT, P1 ;  /* 0x000000020f00720c */ /* 0x002fc80003f24110 */
[----:B------:R-:W-:Y:S01]  /*0fa0*/  SEL R8, R4, R3, P1 ;  /* 0x0000000304087207 */ /* 0x000fe20000800000 */
[----:B------:R-:W-:Y:S01]  /*0fb0*/  IMAD.U32 R4, RZ, RZ, UR4 ;  /* 0x00000004ff047e24 */ /* 0x000fe2000f8e00ff */
[----:B------:R-:W-:Y:S02]  /*0fc0*/  SEL R13, R15, R2, P1 ;  /* 0x000000020f0d7207 */ /* 0x000fe40000800000 */
[----:B------:R-:W-:Y:S01]  /*0fd0*/  ISETP.LT.U32.AND P1, PT, R6, 0x4, PT ;  /* 0x000000040600780c */ /* 0x000fe20003f21070 */
[----:B------:R-:W0:Y:S01]  /*0fe0*/  SHFL.BFLY PT, R3, R8, 0x1, 0x1f ;  /* 0x0c201f0008037f89 */ /* 0x000e2200000e0000 */
[----:B------:R-:W-:Y:S01]  /*0ff0*/  IMAD.U32 R6, RZ, RZ, UR4 ;  /* 0x00000004ff067e24 */ /* 0x000fe2000f8e00ff */
[----:B------:R-:W-:Y:S01]  /*1000*/  ISETP.LT.OR.EX P3, PT, R4, RZ, P0, P3 ;  /* 0x000000ff0400720c */ /* 0x000fe20000761730 */
[----:B------:R-:W-:Y:S01]  /*1010*/  IMAD.MOV.U32 R4, RZ, RZ, -0x800000 ;  /* 0xff800000ff047424 */ /* 0x000fe200078e00ff */
[----:B------:R-:W1:Y:S01]  /*1020*/  SHFL.BFLY PT, R2, R13, 0x1, 0x1f ;  /* 0x0c201f000d027f89 */ /* 0x000e6200000e0000 */
[----:B------:R-:W-:-:S02]  /*1030*/  ISETP.LT.OR.EX P1, PT, R14, RZ, P0, P1 ;  /* 0x000000ff0e00720c */ /* 0x000fc40000721710 */
[----:B------:R-:W-:Y:S01]  /*1040*/  ISETP.LT.OR.EX P4, PT, R6, RZ, P0, P4 ;  /* 0x000000ff0600720c */ /* 0x000fe20000781740 */
[----:B------:R-:W-:-:S12]  /*1050*/  IMAD.MOV.U32 R6, RZ, RZ, -0x800000 ;  /* 0xff800000ff067424 */ /* 0x000fd800078e00ff */
[----:B------:R-:W2:Y:S01]  /*1060*/  @!P4 LDS R6, [R12.X4+0x400] ;  /* 0x000400000c06c984 */ /* 0x000ea20000004800 */
[----:B0-----:R-:W-:-:S04]  /*1070*/  ISETP.GT.U32.AND P2, PT, R8, R3, PT ;  /* 0x000000030800720c */ /* 0x001fc80003f44070 */
[----:B-1----:R-:W-:Y:S01]  /*1080*/  ISETP.GT.U32.AND.EX P2, PT, R13, R2, PT, P2 ;  /* 0x000000020d00720c */ /* 0x002fe20003f44120 */
[----:B------:R-:W-:Y:S02]  /*1090*/  IMAD.MOV.U32 R2, RZ, RZ, -0x800000 ;  /* 0xff800000ff027424 */ /* 0x000fe400078e00ff */
[----:B------:R-:W-:Y:S01]  /*10a0*/  IMAD R13, R11, c[0x0][0x1a8], R0 ;  /* 0x00006a000b0d7a24 */ /* 0x000fe200078e0200 */
[----:B------:R-:W-:-:S03]  /*10b0*/  SEL R3, R8, R3, P2 ;  /* 0x0000000308037207 */ /* 0x000fc60001000000 */
[----:B------:R-:W0:Y:S01]  /*10c0*/  @!P3 LDS R2, [R10.X4+0x400] ;  /* 0x000400000a02b984 */ /* 0x000e220000004800 */
[----:B------:R-:W-:-:S03]  /*10d0*/  LOP3.LUT R3, R3, 0xffff, RZ, 0xc, !PT ;  /* 0x0000ffff03037812 */ /* 0x000fc600078e0cff */
[----:B------:R1:W3:Y:S02]  /*10e0*/  @!P5 LDS R4, [R13.X4+0x400] ;  /* 0x000400000d04d984 */ /* 0x0002e40000004800 */
[----:B------:R-:W-:-:S05]  /*10f0*/  IMAD R14, R3, c[0x0][0x1a8], R0 ;  /* 0x00006a00030e7a24 */ /* 0x000fca00078e0200 */
[----:B------:R-:W4:Y:S01]  /*1100*/  @!P1 LDS R7, [R14.X4+0x400] ;  /* 0x000400000e079984 */ /* 0x000f220000004800 */
[----:B--2---:R-:W-:-:S04]  /*1110*/  ISETP.GE.AND P1, PT, R6, RZ, PT ;  /* 0x000000ff0600720c */ /* 0x004fc80003f26270 */
[----:B------:R-:W-:-:S04]  /*1120*/  SEL R9, R5, 0x80000000, !P1 ;  /* 0x8000000005097807 */ /* 0x000fc80004800000 */
[----:B------:R-:W-:Y:S02]  /*1130*/  LOP3.LUT R9, R9, R6, RZ, 0x3c, !PT ;  /* 0x0000000609097212 */ /* 0x000fe400078e3cff */
[----:B------:R-:W-:-:S04]  /*1140*/  IADD3 R6, -R13, 0xffff, RZ ;  /* 0x0000ffff0d067810 */ /* 0x000fc80007ffe1ff */
[----:B-1----:R-:W-:Y:S02]  /*1150*/  LOP3.LUT R13, R6, 0xffff, RZ, 0xc0, !PT ;  /* 0x0000ffff060d7812 */ /* 0x002fe400078ec0ff */
[----:B0-----:R-:W-:Y:S02]  /*1160*/  ISETP.GE.AND P0, PT, R2, RZ, PT ;  /* 0x000000ff0200720c */ /* 0x001fe40003f06270 */
[----:B---3--:R-:W-:Y:S02]  /*1170*/  ISETP.GE.AND P2, PT, R4, RZ, PT ;  /* 0x000000ff0400720c */ /* 0x008fe40003f46270 */
[C---:B------:R-:W-:Y:S02]  /*1180*/  SEL R3, R5.reuse, 0x80000000, !P0 ;  /* 0x8000000005037807 */ /* 0x040fe40004000000 */
[----:B------:R-:W-:Y:S02]  /*1190*/  SEL R11, R5, 0x80000000, !P2 ;  /* 0x80000000050b7807 */ /* 0x000fe40005000000 */
[----:B------:R-:W-:-:S02]  /*11a0*/  LOP3.LUT R3, R3, R2, RZ, 0x3c, !PT ;  /* 0x0000000203037212 */ /* 0x000fc400078e3cff */
[----:B------:R-:W-:Y:S02]  /*11b0*/  IADD3 R2, -R10, 0xffff, RZ ;  /* 0x0000ffff0a027810 */ /* 0x000fe40007ffe1ff */
[----:B------:R-:W-:Y:S02]  /*11c0*/  LOP3.LUT R8, R11, R4, RZ, 0x3c, !PT ;  /* 0x000000040b087212 */ /* 0x000fe400078e3cff */
[----:B------:R-:W-:Y:S02]  /*11d0*/  LOP3.LUT R4, R2, 0xffff, RZ, 0xc0, !PT ;  /* 0x0000ffff02047812 */ /* 0x000fe400078ec0ff */
[----:B------:R-:W-:Y:S02]  /*11e0*/  IADD3 R2, -R12, 0xffff, RZ ;  /* 0x0000ffff0c027810 */ /* 0x000fe40007ffe1ff */
[----:B----4-:R-:W-:Y:S02]  /*11f0*/  ISETP.GE.AND P0, PT, R7, RZ, PT ;  /* 0x000000ff0700720c */ /* 0x010fe40003f06270 */
[----:B------:R-:W-:-:S02]  /*1200*/  IADD3 R10, -R14, 0xffff, RZ ;  /* 0x0000ffff0e0a7810 */ /* 0x000fc40007ffe1ff */
[----:B------:R-:W-:Y:S02]  /*1210*/  LOP3.LUT R11, R2, 0xffff, RZ, 0xc0, !PT ;  /* 0x0000ffff020b7812 */ /* 0x000fe400078ec0ff */
[----:B------:R-:W-:Y:S02]  /*1220*/  SEL R6, R5, 0x80000000, !P0 ;  /* 0x8000000005067807 */ /* 0x000fe40004000000 */
[----:B------:R-:W-:Y:S02]  /*1230*/  LOP3.LUT R2, R10, 0xffff, RZ, 0xc0, !PT ;  /* 0x0000ffff0a027812 */ /* 0x000fe400078ec0ff */
[CC--:B------:R-:W-:Y:S02]  /*1240*/  ISETP.LT.U32.AND P0, PT, R4.reuse, R13.reuse, PT ;  /* 0x0000000d0400720c */ /* 0x0c0fe40003f01070 */
[----:B------:R-:W-:Y:S02]  /*1250*/  ISETP.GT.U32.AND P1, PT, R4, R13, PT ;  /* 0x0000000d0400720c */ /* 0x000fe40003f24070 */
[----:B------:R-:W-:-:S02]  /*1260*/  LOP3.LUT R6, R6, R7, RZ, 0x3c, !PT ;  /* 0x0000000706067212 */ /* 0x000fc400078e3cff */
[----:B------:R-:W-:Y:S02]  /*1270*/  ISETP.GT.U32.AND P3, PT, R11, R2, PT ;  /* 0x000000020b00720c */ /* 0x000fe40003f64070 */
[CC--:B------:R-:W-:Y:S02]  /*1280*/  ISETP.LT.U32.AND.EX P0, PT, R3.reuse, R8.reuse, PT, P0 ;  /* 0x000000080300720c */ /* 0x0c0fe40003f01100 */
[----:B------:R-:W-:Y:S02]  /*1290*/  ISETP.GT.U32.AND.EX P1, PT, R3, R8, PT, P1 ;  /* 0x000000080300720c */ /* 0x000fe40003f24110 */
[----:B------:R-:W-:Y:S02]  /*12a0*/  ISETP.GT.U32.AND.EX P3, PT, R9, R6, PT, P3 ;  /* 0x000000060900720c */ /* 0x000fe40003f64130 */
[----:B------:R-:W-:Y:S02]  /*12b0*/  ISETP.LT.U32.AND P2, PT, R11, R2, PT ;  /* 0x000000020b00720c */ /* 0x000fe40003f41070 */
[----:B------:R-:W-:-:S02]  /*12c0*/  SEL R12, R4, R13, P0 ;  /* 0x0000000d040c7207 */ /* 0x000fc40000000000 */
[----:B------:R-:W-:Y:S02]  /*12d0*/  SEL R13, R4, R13, P1 ;  /* 0x0000000d040d7207 */ /* 0x000fe40000800000 */
[----:B------:R-:W-:Y:S02]  /*12e0*/  SEL R4, R11, R2, P3 ;  /* 0x000000020b047207 */ /* 0x000fe40001800000 */
[----:B------:R-:W-:Y:S02]  /*12f0*/  ISETP.LT.U32.AND.EX P2, PT, R9, R6, PT, P2 ;  /* 0x000000060900720c */ /* 0x000fe40003f41120 */
[CC--:B------:R-:W-:Y:S02]  /*1300*/  SEL R16, R3.reuse, R8.reuse, P0 ;  /* 0x0000000803107207 */ /* 0x0c0fe40000000000 */
[----:B------:R-:W-:Y:S02]  /*1310*/  SEL R5, R3, R8, P1 ;  /* 0x0000000803057207 */ /* 0x000fe40000800000 */
[----:B------:R-:W-:-:S02]  /*1320*/  SEL R10, R9, R6, P3 ;  /* 0x00000006090a7207 */ /* 0x000fc40001800000 */
[CC--:B------:R-:W-:Y:S02]  /*1330*/  ISETP.LT.U32.AND P0, PT, R13.reuse, R4.reuse, PT ;  /* 0x000000040d00720c */ /* 0x0c0fe40003f01070 */
[----:B------:R-:W-:Y:S02]  /*1340*/  ISETP.GT.U32.AND P1, PT, R13, R4, PT ;  /* 0x000000040d00720c */ /* 0x000fe40003f24070 */
[----:B------:R-:W-:Y:S02]  /*1350*/  SEL R7, R11, R2, P2 ;  /* 0x000000020b077207 */ /* 0x000fe40001000000 */
[CC--:B------:R-:W-:Y:S02]  /*1360*/  ISETP.LT.U32.AND.EX P0, PT, R5.reuse, R10.reuse, PT, P0 ;  /* 0x0000000a0500720c */ /* 0x0c0fe40003f01100 */
[----:B------:R-:W-:Y:S02]  /*1370*/  ISETP.GT.U32.AND.EX P1, PT, R5, R10, PT, P1 ;  /* 0x0000000a0500720c */ /* 0x000fe40003f24110 */
[----:B------:R-:W-:-:S02]  /*1380*/  SEL R3, R9, R6, P2 ;  /* 0x0000000609037207 */ /* 0x000fc40001000000 */
[----:B------:R-:W-:Y:S02]  /*1390*/  ISETP.GT.U32.AND P3, PT, R12, R7, PT ;  /* 0x000000070c00720c */ /* 0x000fe40003f64070 */
[CC--:B------:R-:W-:Y:S02]  /*13a0*/  SEL R11, R13.reuse, R4.reuse, P0 ;  /* 0x000000040d0b7207 */ /* 0x0c0fe40000000000 */
[----:B------:R-:W-:Y:S01]  /*13b0*/  SEL R9, R13, R4, P1 ;  /* 0x000000040d097207 */ /* 0x000fe20000800000 */
[----:B------:R-:W-:Y:S01]  /*13c0*/  IMAD.MOV.U32 R13, RZ, RZ, c[0x0][0x198] ;  /* 0x00006600ff0d7624 */ /* 0x000fe200078e00ff */
[----:B------:R-:W-:Y:S02]  /*13d0*/  ISETP.GT.U32.AND.EX P3, PT, R16, R3, PT, P3 ;  /* 0x000000031000720c */ /* 0x000fe40003f64130 */
[CC--:B------:R-:W-:Y:S02]  /*13e0*/  ISETP.LT.U32.AND P2, PT, R12.reuse, R7.reuse, PT ;  /* 0x000000070c00720c */ /* 0x0c0fe40003f41070 */
[----:B------:R-:W-:-:S02]  /*13f0*/  SEL R14, R12, R7, P3 ;  /* 0x000000070c0e7207 */ /* 0x000fc40001800000 */
[CC--:B------:R-:W-:Y:S02]  /*1400*/  SEL R15, R16.reuse, R3.reuse, P3 ;  /* 0x00000003100f7207 */ /* 0x0c0fe40001800000 */
[----:B------:R-:W-:Y:S02]  /*1410*/  ISETP.GE.AND P3, PT, R13, 0x1, PT ;  /* 0x000000010d00780c */ /* 0x000fe40003f66270 */
[CC--:B------:R-:W-:Y:S02]  /*1420*/  SEL R6, R5.reuse, R10.reuse, P0 ;  /* 0x0000000a05067207 */ /* 0x0c0fe40000000000 */
[----:B------:R-:W-:Y:S02]  /*1430*/  SEL R10, R5, R10, P1 ;  /* 0x0000000a050a7207 */ /* 0x000fe40000800000 */
[----:B------:R-:W-:Y:S02]  /*1440*/  ISETP.LT.U32.AND.EX P0, PT, R16, R3, PT, P2 ;  /* 0x000000031000720c */ /* 0x000fe40003f01120 */
[----:B------:R-:W-:-:S02]  /*1450*/  ISETP.LT.U32.AND P1, PT, R11, R14, PT ;  /* 0x0000000e0b00720c */ /* 0x000fc40003f21070 */
[CC--:B------:R-:W-:Y:S02]  /*1460*/  ISETP.GT.U32.AND P2, PT, R11.reuse, R14.reuse, PT ;  /* 0x0000000e0b00720c */ /* 0x0c0fe40003f44070 */
[CC--:B------:R-:W-:Y:S02]  /*1470*/  ISETP.LT.U32.AND.EX P1, PT, R6.reuse, R15.reuse, PT, P1 ;  /* 0x0000000f0600720c */ /* 0x0c0fe40003f21110 */
[CC--:B------:R-:W-:Y:S02]  /*1480*/  ISETP.GT.U32.AND.EX P2, PT, R6.reuse, R15.reuse, PT, P2 ;  /* 0x0000000f0600720c */ /* 0x0c0fe40003f44120 */
        /* <DEDUP_REMOVED lines=9> */
[----:B------:R-:W-:Y:S01]  /*1520*/  LOP3.LUT R8, R13, 0x1, RZ, 0xc0, !PT ;  /* 0x000000010d087812 */ /* 0x000fe200078ec0ff */
[----:B------:R-:W-:Y:S02]  /*1530*/  IMAD.MOV.U32 R11, RZ, RZ, RZ ;  /* 0x000000ffff0b7224 */ /* 0x000fe400078e00ff */
[----:B------:R-:W-:Y:S01]  /*1540*/  IMAD.MOV.U32 R6, RZ, RZ, RZ ;  /* 0x000000ffff067224 */ /* 0x000fe200078e00ff */
[----:B------:R-:W-:-:S07]  /*1550*/  ISETP.NE.AND P2, PT, R8, RZ, PT ;  /* 0x000000ff0800720c */ /* 0x000fce0003f45270 */
[----:B------:R-:W-:Y:S06]  /*1560*/  @!P0 BRA `(.L_x_244) ;  /* 0x000005e000008947 */ /* 0x000fec0003800000 */
[----:B------:R-:W-:Y:S01]  /*1570*/  IADD3 R8, -R8, c[0x0][0x198], RZ ;  /* 0x0000660008087a10 */ /* 0x000fe20007ffe1ff */
[----:B------:R-:W-:Y:S02]  /*1580*/  IMAD.MOV.U32 R16, RZ, RZ, RZ ;  /* 0x000000ffff107224 */ /* 0x000fe400078e00ff */
[----:B------:R-:W-:Y:S02]  /*1590*/  IMAD.MOV.U32 R11, RZ, RZ, RZ ;  /* 0x000000ffff0b7224 */ /* 0x000fe400078e00ff */
[----:B------:R-:W-:Y:S02]  /*15a0*/  IMAD.MOV.U32 R6, RZ, RZ, RZ ;  /* 0x000000ffff067224 */ /* 0x000fe400078e00ff */
.L_x_245:
[----:B------:R-:W-:Y:S02]  /*15b0*/  ISETP.NE.U32.AND P0, PT, R16, R9, PT ;  /* 0x000000091000720c */ /* 0x000fe40003f05070 */
[----:B------:R-:W-:Y:S02]  /*15c0*/  IADD3 R8, R8, -0x2, RZ ;  /* 0xfffffffe08087810 */ /* 0x000fe40007ffe0ff */
[----:B------:R-:W-:-:S04]  /*15d0*/  ISETP.NE.AND.EX P0, PT, R11, R10, PT, P0 ;  /* 0x0000000a0b00720c */ /* 0x000fc80003f05300 */
[----:B------:R-:W-:-:S04]  /*15e0*/  ISETP.NE.AND P0, PT, R6, RZ, !P0 ;  /* 0x000000ff0600720c */ /* 0x000fc80004705270 */
        /* <DEDUP_REMOVED lines=28> */
[----:B------:R-:W-:Y:S01]  /*17b0*/  SEL R13, R5, R14, P0 ;  /* 0x0000000e050d7207 */ /* 0x000fe20000000000 */
[----:B------:R-:W0:Y:S01]  /*17c0*/  SHFL.BFLY PT, R11, R18, 0x1, 0x1f ;  /* 0x0c201f00120b7f89 */ /* 0x000e2200000e0000 */
[----:B------:R-:W-:Y:S02]  /*17d0*/  SEL R12, R4, R15, P0 ;  /* 0x0000000f040c7207 */ /* 0x000fe40000000000 */
[C---:B------:R-:W-:Y:S01]  /*17e0*/  SEL R4, R3.reuse, R4, P0 ;  /* 0x0000000403047207 */ /* 0x040fe20000000000 */
[----:B------:R-:W1:Y:S01]  /*17f0*/  SHFL.BFLY PT, R9, R20, 0x1, 0x1f ;  /* 0x0c201f0014097f89 */ /* 0x000e6200000e0000 */
[----:B------:R-:W-:-:S02]  /*1800*/  SEL R3, R3, 0x7fffff, !P0 ;  /* 0x007fffff03037807 */ /* 0x000fc40004000000 */
        /* <DEDUP_REMOVED lines=38> */
[----:B------:R-:W1:Y:S04]  /*1a70*/  SHFL.BFLY PT, R14, R19, 0x1, 0x1f ;  /* 0x0c201f00130e7f89 */ /* 0x000e6800000e0000 */
[----:B------:R2:W-:Y:S01]  /*1a80*/  STL [R17], R18 ;  /* 0x0000001211007387 */ /* 0x0005e20000100800 */
[----:B0-----:R-:W-:-:S04]  /*1a90*/  ISETP.GT.U32.AND P3, PT, R15, R16, PT ;  /* 0x000000100f00720c */ /* 0x001fc80003f64070 */
[----:B-1----:R-:W-:-:S04]  /*1aa0*/  ISETP.GT.U32.AND.EX P3, PT, R19, R14, PT, P3 ;  /* 0x0000000e1300720c */ /* 0x002fc80003f64130 */
[----:B------:R-:W-:Y:S02]  /*1ab0*/  SEL R16, R15, R16, P3 ;  /* 0x000000100f107207 */ /* 0x000fe40001800000 */
[----:B------:R-:W-:Y:S02]  /*1ac0*/  SEL R11, R19, R14, P3 ;  /* 0x0000000e130b7207 */ /* 0x000fe40001800000 */
[----:B------:R-:W-:Y:S02]  /*1ad0*/  LOP3.LUT R20, R16, 0xffff, RZ, 0xc, !PT ;  /* 0x0000ffff10147812 */ /* 0x000fe400078e0cff */
[----:B------:R-:W-:Y:S02]  /*1ae0*/  ISETP.NE.AND P3, PT, R8, RZ, PT ;  /* 0x000000ff0800720c */ /* 0x000fe40003f65270 */
[----:B------:R-:W-:Y:S01]  /*1af0*/  SEL R15, R4, R12, !P1 ;  /* 0x0000000c040f7207 */ /* 0x000fe20004800000 */
[----:B------:R2:W-:Y:S01]  /*1b00*/  STL [R17+0x4], R20 ;  /* 0x0000041411007387 */ /* 0x0005e20000100800 */
[----:B------:R-:W-:-:S02]  /*1b10*/  SEL R4, R3, R4, !P1 ;  /* 0x0000000403047207 */ /* 0x000fc40004800000 */
[----:B------:R-:W-:Y:S02]  /*1b20*/  SEL R14, R22, R13, !P1 ;  /* 0x0000000d160e7207 */ /* 0x000fe40004800000 */
[----:B------:R-:W-:-:S05]  /*1b30*/  SEL R3, R3, 0x7fffff, P1 ;  /* 0x007fffff03037807 */ /* 0x000fca0000800000 */
[----:B--2---:R-:W-:Y:S05]  /*1b40*/  @P3 BRA `(.L_x_245) ;  /* 0xfffffa6000003947 */ /* 0x004fea000383ffff */
.L_x_244:
        /* <DEDUP_REMOVED lines=38> */
.L_x_243:
        /* <DEDUP_REMOVED lines=47> */
[----:B------:R-:W-:Y:S05]  /*20a0*/  CALL.REL.NOINC `($__internal_10_$__cuda_sm20_div_rn_f64_full) ;  /* 0x0000013000007944 */ /* 0x000fea0003c00000 */
.L_x_248:
[----:B------:R-:W-:Y:S05]  /*20b0*/  BSYNC B0 ;  /* 0x0000000000007941 */ /* 0x000fea0003800000 */
.L_x_247:
[----:B------:R-:W0:Y:S01]  /*20c0*/  F2F.F32.F64 R2, R8 ;  /* 0x0000000800027310 */ /* 0x000e220000301000 */
[----:B------:R-:W0:-:S14]  /*20d0*/  DSETP.GEU.AND P1, PT, |R8|, c[0x2][0x0], PT ;  /* 0x008000000800762a */ /* 0x000e1c0003f2e200 */
[----:B0-----:R-:W-:Y:S02]  /*20e0*/  @!P1 FMUL R2, R2, 1.175494350822287508e-38 ;  /* 0x0080000002029820 */ /* 0x001fe40000400000 */
.L_x_246:
        /* <DEDUP_REMOVED lines=15> */
        .weak           $__internal_10_$__cuda_sm20_div_rn_f64_full
        .type           $__internal_10_$__cuda_sm20_div_rn_f64_full,@function
        .size           $__internal_10_$__cuda_sm20_div_rn_f64_full,(.L_x_5565 - $__internal_10_$__cuda_sm20_div_rn_f64_full)
$__internal_10_$__cuda_sm20_div_rn_f64_full:
        /* <DEDUP_REMOVED lines=68> */
.L_x_250:
        /* <DEDUP_REMOVED lines=16> */
.L_x_253:
[----:B------:R-:W-:Y:S01]  /*2720*/  LOP3.LUT R17, R5, 0x80000, RZ, 0xfc, !PT ;  /* 0x0008000005117812 */ /* 0x000fe200078efcff */
[----:B------:R-:W-:Y:S01]  /*2730*/  IMAD.MOV.U32 R16, RZ, RZ, R4 ;  /* 0x000000ffff107224 */ /* 0x000fe200078e0004 */
[----:B------:R-:W-:Y:S05]  /*2740*/  BRA `(.L_x_251) ;  /* 0x0000002000007947 */ /* 0x000fea0003800000 */
.L_x_252:
[----:B------:R-:W-:Y:S01]  /*2750*/  LOP3.LUT R17, R7, 0x80000, RZ, 0xfc, !PT ;  /* 0x0008000007117812 */ /* 0x000fe200078efcff */
[----:B------:R-:W-:Y:S02]  /*2760*/  IMAD.MOV.U32 R16, RZ, RZ, R6 ;  /* 0x000000ffff107224 */ /* 0x000fe400078e0006 */
.L_x_251:
[----:B------:R-:W-:Y:S05]  /*2770*/  BSYNC B1 ;  /* 0x0000000000017941 */ /* 0x000fea0003800000 */
.L_x_249:
[----:B------:R-:W-:Y:S02]  /*2780*/  IMAD.MOV.U32 R13, RZ, RZ, 0x0 ;  /* 0x00000000ff0d7424 */ /* 0x000fe400078e00ff */
[----:B------:R-:W-:-:S02]  /*2790*/  IMAD.MOV.U32 R8, RZ, RZ, R16 ;  /* 0x000000ffff087224 */ /* 0x000fc400078e0010 */
[----:B------:R-:W-:Y:S01]  /*27a0*/  IMAD.MOV.U32 R9, RZ, RZ, R17 ;  /* 0x000000ffff097224 */ /* 0x000fe200078e0011 */
[----:B------:R-:W-:Y:S06]  /*27b0*/  RET.REL.NODEC R12 `(_ZN4vllm3moe44grouped_topk_fused_small_expert_count_kernelI13__nv_bfloat16S2_iLNS0_11ScoringFuncE0ELi256ELb1ELi8EEEvPT_PfPT1_PKT0_llllllbd) ;  /* 0xffffd8400c007950 */ /* 0x000fec0003c3ffff */
.L_x_254:
        /* <DEDUP_REMOVED lines=12> */
.L_x_5565:


//--------------------- .text._ZN4vllm3moe25grouped_topk_fused_kernelI13__nv_bfloat166__halfiLNS0_11ScoringFuncE0EEEvPT_PfPT1_PKT0_lllllbd --------------------------
	.section	.text._ZN4vllm3moe25grouped_topk_fused_kernelI13__nv_bfloat166__halfiLNS0_11ScoringFuncE0EEEvPT_PfPT1_PKT0_lllllbd,"ax",@progbits
	.sectioninfo	@"SHI_REGISTERS=48"
	.align	128
        .global         _ZN4vllm3moe25grouped_topk_fused_kernelI13__nv_bfloat166__halfiLNS0_11ScoringFuncE0EEEvPT_PfPT1_PKT0_lllllbd
        .type           _ZN4vllm3moe25grouped_topk_fused_kernelI13__nv_bfloat166__halfiLNS0_11ScoringFuncE0EEEvPT_PfPT1_PKT0_lllllbd,@function
        .size           _ZN4vllm3moe25grouped_topk_fused_kernelI13__nv_bfloat166__halfiLNS0_11ScoringFuncE0EEEvPT_PfPT1_PKT0_lllllbd,(.L_x_5571 - _ZN4vllm3moe25grouped_topk_fused_kernelI13__nv_bfloat166__halfiLNS0_11ScoringFuncE0EEEvPT_PfPT1_PKT0_lllllbd)
        .other          _ZN4vllm3moe25grouped_topk_fused_kernelI13__nv_bfloat166__halfiLNS0_11ScoringFuncE0EEEvPT_PfPT1_PKT0_lllllbd,@"STO_CUDA_ENTRY STV_DEFAULT"
_ZN4vllm3moe25grouped_topk_fused_kernelI13__nv_bfloat166__halfiLNS0_11ScoringFuncE0EEEvPT_PfPT1_PKT0_lllllbd:
.text._ZN4vllm3moe25grouped_topk_fused_kernelI13__nv_bfloat166__halfiLNS0_11ScoringFuncE0EEEvPT_PfPT1_PKT0_lllllbd:
        /* <DEDUP_REMOVED lines=15> */
[----:B------:R-:W-:Y:S01]  /*00f0*/  IMAD R4, R4, c[0x0][0x188], RZ ;  /* 0x0000620004047a24 */ /* 0x000fe200078e02ff */
[----:B------:R-:W-:Y:S01]  /*0100*/  ULDC UR5, c[0x0][0x190] ;  /* 0x0000640000057ab9 */ /* 0x000fe20000000800 */
[----:B------:R-:W0:Y:S01]  /*0110*/  I2F.RP R0, R7 ;  /* 0x0000000700007306 */ /* 0x000e220000209400 */
[----:B------:R-:W-:Y:S01]  /*0120*/  ULOP3.LUT UR4, UR4, UR5, URZ, 0x3c, !UPT ;  /* 0x0000000504047292 */ /* 0x000fe2000f8e3c3f */
[----:B------:R-:W-:Y:S01]  /*0130*/  BSSY B0, `(.L_x_255) ;  /* 0x0000115000007945 */ /* 0x000fe20003800000 */
[----:B------:R-:W-:Y:S01]  /*0140*/  ULDC.64 UR12, c[0x0][0x118] ;  /* 0x00004600000c7ab9 */ /* 0x000fe20000000a00 */
[----:B------:R-:W-:Y:S01]  /*0150*/  LOP3.LUT R40, R40, 0x1f, RZ, 0xc0, !PT ;  /* 0x0000001f28287812 */ /* 0x000fe200078ec0ff */
[----:B------:R-:W-:Y:S02]  /*0160*/  IMAD.MOV.U32 R11, RZ, RZ, 0xff80 ;  /* 0x0000ff80ff0b7424 */ /* 0x000fe400078e00ff */
        /* <DEDUP_REMOVED lines=9> */
[----:B------:R-:W-:Y:S02]  /*0200*/  IMAD R9, R5, c[0x0][0x18c], R4 ;  /* 0x0000630005097a24 */ /* 0x000fe400078e0204 */
        /* <DEDUP_REMOVED lines=27> */
[----:B------:R-:W-:Y:S01]  /*03c0*/  IMAD.MOV.U32 R8, RZ, RZ, 0xff80 ;  /* 0x0000ff80ff087424 */ /* 0x000fe200078e00ff */
[----:B------:R-:W-:-:S02]  /*03d0*/  ISETP.GT.AND P0, PT, R39, 0x20, PT ;  /* 0x000000202700780c */ /* 0x000fc40003f04270 */
[----:B------:R-:W-:Y:S02]  /*03e0*/  LOP3.LUT R0, R0, 0x3, RZ, 0xc0, !PT ;  /* 0x0000000300007812 */ /* 0x000fe400078ec0ff */
[----:B------:R-:W-:Y:S02]  /*03f0*/  SHF.R.S32.HI R7, RZ, 0x1f, R6 ;  /* 0x0000001fff077819 */ /* 0x000fe40000011406 */
        /* <DEDUP_REMOVED lines=19> */
.L_x_260:
[----:B------:R-:W-:Y:S02]  /*0530*/  SHF.R.S32.HI R11, RZ, 0x1f, R10 ;  /* 0x0000001fff0b7819 */ /* 0x000fe4000001140a */
[----:B------:R-:W-:-:S04]  /*0540*/  IADD3 R12, P0, R6, R10, RZ ;  /* 0x0000000a060c7210 */ /* 0x000fc80007f1e0ff */
[----:B------:R-:W-:Y:S01]  /*0550*/  LEA R14, P1, R12, c[0x0][0x178], 0x1 ;  /* 0x00005e000c0e7a11 */ /* 0x000fe200078208ff */
[----:B------:R-:W-:Y:S01]  /*0560*/  IMAD.X R13, R7, 0x1, R11, P0 ;  /* 0x00000001070d7824 */ /* 0x000fe200000e060b */
[----:B------:R-:W-:-:S04]  /*0570*/  IADD3 R16, P0, R10, R4, RZ ;  /* 0x000000040a107210 */ /* 0x000fc80007f1e0ff */
[----:B------:R-:W-:Y:S01]  /*0580*/  LEA.HI.X R15, R12, c[0x0][0x17c], R13, 0x1, P1 ;  /* 0x00005f000c0f7a11 */ /* 0x000fe200008f0c0d */
[----:B------:R-:W-:Y:S01]  /*0590*/  IMAD.X R11, R11, 0x1, R8, P0 ;  /* 0x000000010b0b7824 */ /* 0x000fe200000e0608 */
[----:B------:R-:W-:-:S03]  /*05a0*/  LEA R12, P0, R16, c[0x0][0x160], 0x1 ;  /* 0x00005800100c7a11 */ /* 0x000fc600078008ff */
[----:B------:R-:W2:Y:S01]  /*05b0*/  LDG.E.U16 R14, [R14.64] ;  /* 0x0000000c0e0e7981 */ /* 0x000ea2000c1e1500 */
[----:B------:R-:W-:-:S05]  /*05c0*/  LEA.HI.X R13, R16, c[0x0][0x164], R11, 0x1, P0 ;  /* 0x00005900100d7a11 */ /* 0x000fca00000f0c0b */
[----:B------:R-:W3:Y:S01]  /*05d0*/  LDG.E.U16 R12, [R12.64] ;  /* 0x0000000c0c0c7981 */ /* 0x000ee2000c1e1500 */
[----:B------:R-:W-:Y:S02]  /*05e0*/  IADD3 R9, R9, -0x1, RZ ;  /* 0xffffffff09097810 */ /* 0x000fe40007ffe0ff */
[----:B------:R-:W-:Y:S02]  /*05f0*/  IADD3 R10, R10, 0x20, RZ ;  /* 0x000000200a0a7810 */ /* 0x000fe40007ffe0ff */
[----:B------:R-:W-:Y:S01]  /*0600*/  ISETP.NE.AND P0, PT, R9, RZ, PT ;  /* 0x000000ff0900720c */ /* 0x000fe20003f05270 */
[----:B--2---:R-:W-:-:S05]  /*0610*/  HADD2.F32 R11, -RZ, R14.H0_H0 ;  /* 0x2000000eff0b7230 */ /* 0x004fca0000004100 */
[----:B------:R-:W-:-:S05]  /*0620*/  F2FP.BF16.PACK_AB R11, RZ, R11 ;  /* 0x0000000bff0b723e */ /* 0x000fca00000010ff */
[----:B---3--:R-:W-:Y:S02]  /*0630*/  HFMA2.BF16_V2 R11, R12.H0_H0, 1, 1, R11.H0_H0 ;  /* 0x3f803f800c0b7831 */ /* 0x008fe4000024080b */
[----:B------:R-:W-:Y:S05]  /*0640*/  @P0 BRA `(.L_x_260) ;  /* 0xfffffee000000947 */ /* 0x000fea000383ffff */
[----:B------:R-:W-:Y:S05]  /*0650*/  BSYNC B2 ;  /* 0x0000000000027941 */ /* 0x000fea0003800000 */
.L_x_259:
[----:B------:R-:W-:Y:S05]  /*0660*/  BSYNC B1 ;  /* 0x0000000000017941 */ /* 0x000fea0003800000 */
.L_x_258:
        /* <DEDUP_REMOVED lines=10> */
.L_x_264:
[----:B------:R-:W-:-:S04]  /*0710*/  IADD3 R9, R10, 0x1e0, RZ ;  /* 0x000001e00a097810 */ /* 0x000fc80007ffe0ff */
        /* <DEDUP_REMOVED lines=11> */
[----:B------:R-:W-:-:S04]  /*07d0*/  IADD3 R10, R10, 0x200, RZ ;  /* 0x000002000a0a7810 */ /* 0x000fc80007ffe0ff */
[----:B------:R-:W-:Y:S01]  /*07e0*/  ISETP.GE.AND P1, PT, R10, R17, PT ;  /* 0x000000110a00720c */ /* 0x000fe20003f26270 */
[----:B--2---:R-:W-:-:S05]  /*07f0*/  HADD2.F32 R9, -RZ, R14.H0_H0 ;  /* 0x2000000eff097230 */ /* 0x004fca0000004100 */
[----:B------:R-:W-:-:S05]  /*0800*/  F2FP.BF16.PACK_AB R9, RZ, R9 ;  /* 0x00000009ff09723e */ /* 0x000fca00000010ff */
[----:B---3--:R-:W-:Y:S02]  /*0810*/  HFMA2.BF16_V2 R9, R12.H0_H0, 1, 1, R9.H0_H0 ;  /* 0x3f803f800c097831 */ /* 0x008fe40000240809 */
[----:B------:R-:W-:Y:S05]  /*0820*/  @!P1 BRA `(.L_x_264) ;  /* 0xfffffee000009947 */ /* 0x000fea000383ffff */
[----:B------:R-:W-:Y:S05]  /*0830*/  BSYNC B2 ;  /* 0x0000000000027941 */ /* 0x000fea0003800000 */
.L_x_263:
[----:B------:R-:W-:Y:S02]  /*0840*/  PRMT R11, R9, 0x7610, R11 ;  /* 0x00007610090b7816 */ /* 0x000fe4000000000b */
.L_x_262:
[----:B------:R-:W-:Y:S05]  /*0850*/  BSYNC B1 ;  /* 0x0000000000017941 */ /* 0x000fea0003800000 */
.L_x_261:
[----:B------:R-:W-:Y:S01]  /*0860*/  IMAD.IADD R9, R39, 0x1, -R10 ;  /* 0x0000000127097824 */ /* 0x000fe200078e0a0a */
[----:B------:R-:W-:Y:S04]  /*0870*/  BSSY B1, `(.L_x_265) ;  /* 0x0000015000017945 */ /* 0x000fe80003800000 */
[----:B------:R-:W-:-:S13]  /*0880*/  ISETP.GT.AND P1, PT, R9, 0x80, PT ;  /* 0x000000800900780c */ /* 0x000fda0003f24270 */
[----:B------:R-:W-:Y:S05]  /*0890*/  @!P1 BRA `(.L_x_266) ;  /* 0x0000012000009947 */ /* 0x000fea0003800000 */
        /* <DEDUP_REMOVED lines=12> */
[----:B------:R-:W-:Y:S02]  /*0960*/  PLOP3.LUT P0, PT, PT, PT, PT, 0x8, 0x0 ;  /* 0x000000000000781c */ /* 0x000fe40003f0e170 */
[----:B------:R-:W-:Y:S01]  /*0970*/  IADD3 R10, R10, 0x100, RZ ;  /* 0x000001000a0a7810 */ /* 0x000fe20007ffe0ff */
[----:B--2---:R-:W-:-:S05]  /*0980*/  HADD2.F32 R9, -RZ, R14.H0_H0 ;  /* 0x2000000eff097230 */ /* 0x004fca0000004100 */
[----:B------:R-:W-:-:S05]  /*0990*/  F2FP.BF16.PACK_AB R9, RZ, R9 ;  /* 0x00000009ff09723e */ /* 0x000fca00000010ff */
[----:B---3--:R-:W-:-:S05]  /*09a0*/  HFMA2.BF16_V2 R9, R12.H0_H0, 1, 1, R9.H0_H0 ;  /* 0x3f803f800c097831 */ /* 0x008fca0000240809 */
[----:B------:R-:W-:Y:S02]  /*09b0*/  PRMT R11, R9, 0x7610, R11 ;  /* 0x00007610090b7816 */ /* 0x000fe4000000000b */
.L_x_266:
[----:B------:R-:W-:Y:S05]  /*09c0*/  BSYNC B1 ;  /* 0x0000000000017941 */ /* 0x000fea0003800000 */
.L_x_265:
[----:B------:R-:W-:-:S13]  /*09d0*/  ISETP.LT.OR P0, PT, R10, R39, P0 ;  /* 0x000000270a00720c */ /* 0x000fda0000701670 */
[----:B------:R-:W-:Y:S05]  /*09e0*/  @!P0 BRA `(.L_x_257) ;  /* 0x0000089000008947 */ /* 0x000fea0003800000 */
[----:B------:R-:W-:-:S04]  /*09f0*/  IADD3 R5, R10, 0x60, RZ ;  /* 0x000000600a057810 */ /* 0x000fc80007ffe0ff */
[----:B------:R-:W-:Y:S02]  /*0a00*/  IADD3 R10, P0, R6, R5, RZ ;  /* 0x00000005060a7210 */ /* 0x000fe40007f1e0ff */
[----:B------:R-:W-:Y:S02]  /*0a10*/  SHF.R.S32.HI R9, RZ, 0x1f, R5 ;  /* 0x0000001fff097819 */ /* 0x000fe40000011405 */
[----:B------:R-:W-:-:S03]  /*0a20*/  LEA R6, P1, R10, c[0x0][0x178], 0x1 ;  /* 0x00005e000a067a11 */ /* 0x000fc600078208ff */
        /* <DEDUP_REMOVED lines=8> */
[----:B--2---:R-:W-:-:S05]  /*0ab0*/  HADD2.F32 R8, -RZ, R6.H0_H0 ;  /* 0x20000006ff087230 */ /* 0x004fca0000004100 */
[----:B------:R-:W-:-:S05]  /*0ac0*/  F2FP.BF16.PACK_AB R8, RZ, R8 ;  /* 0x00000008ff08723e */ /* 0x000fca00000010ff */
[----:B---3--:R-:W-:-:S05]  /*0ad0*/  HFMA2.BF16_V2 R8, R4.H0_H0, 1, 1, R8.H0_H0 ;  /* 0x3f803f8004087831 */ /* 0x008fca0000240808 */
[----:B------:R-:W-:Y:S01]  /*0ae0*/  PRMT R11, R8, 0x7610, R11 ;  /* 0x00007610080b7816 */ /* 0x000fe2000000000b */
[----:B------:R-:W-:Y:S05]  /*0af0*/  BRA `(.L_x_257) ;  /* 0x0000078000007947 */ /* 0x000fea0003800000 */
.L_x_256:
        /* <DEDUP_REMOVED lines=14> */
.L_x_269:
        /* <DEDUP_REMOVED lines=11> */
[----:B------:R-:W-:Y:S02]  /*0c90*/  PRMT R16, RZ, 0x7610, R16 ;  /* 0x00007610ff107816 */ /* 0x000fe40000000010 */
[----:B------:R-:W-:Y:S02]  /*0ca0*/  IADD3 R10, R10, -0x1, RZ ;  /* 0xffffffff0a0a7810 */ /* 0x000fe40007ffe0ff */
[----:B------:R-:W-:Y:S01]  /*0cb0*/  IADD3 R9, R9, 0x20, RZ ;  /* 0x0000002009097810 */ /* 0x000fe20007ffe0ff */
[----:B--2---:R-:W-:-:S05]  /*0cc0*/  HADD2.F32 R11, -RZ, R14.H0_H0 ;  /* 0x2000000eff0b7230 */ /* 0x004fca0000004100 */
[----:B------:R-:W-:-:S05]  /*0cd0*/  F2FP.BF16.PACK_AB R11, RZ, R11 ;  /* 0x0000000bff0b723e */ /* 0x000fca00000010ff */
[----:B---3--:R-:W-:-:S05]  /*0ce0*/  HFMA2.BF16_V2 R11, R12.H0_H0, 1, 1, R11.H0_H0 ;  /* 0x3f803f800c0b7831 */ /* 0x008fca000024080b */
        /* <DEDUP_REMOVED lines=12> */
.L_x_268:
[----:B------:R-:W-:Y:S05]  /*0db0*/  BSYNC B1 ;  /* 0x0000000000017941 */ /* 0x000fea0003800000 */
.L_x_267:
        /* <DEDUP_REMOVED lines=8> */
[----:B------:R-:W-:-:S05]  /*0e40*/  LEA.HI.X R5, R5, c[0x0][0x17c], R8, 0x1, P3 ;  /* 0x00005f0005057a11 */ /* 0x000fca00018f0c08 */
.L_x_270:
[----:B------:R0:W2:Y:S04]  /*0e50*/  LDG.E.U16 R10, [R4.64] ;  /* 0x0000000c040a7981 */ /* 0x0000a8000c1e1500 */
[----:B------:R1:W3:Y:S04]  /*0e60*/  LDG.E.U16 R8, [R6.64] ;  /* 0x0000000c06087981 */ /* 0x0002e8000c1e1500 */
[----:B------:R0:W4:Y:S04]  /*0e70*/  LDG.E.U16 R14, [R4.64+0x40] ;  /* 0x0000400c040e7981 */ /* 0x000128000c1e1500 */
[----:B------:R1:W5:Y:S04]  /*0e80*/  LDG.E.U16 R12, [R6.64+0x40] ;  /* 0x0000400c060c7981 */ /* 0x000368000c1e1500 */
[----:B------:R0:W5:Y:S04]  /*0e90*/  LDG.E.U16 R17, [R4.64+0x80] ;  /* 0x0000800c04117981 */ /* 0x000168000c1e1500 */
[----:B------:R1:W5:Y:S04]  /*0ea0*/  LDG.E.U16 R16, [R6.64+0x80] ;  /* 0x0000800c06107981 */ /* 0x000368000c1e1500 */
        /* <DEDUP_REMOVED lines=9> */
[----:B--2---:R-:W-:-:S05]  /*0f40*/  HADD2.F32 R10, -RZ, R10.H0_H0 ;  /* 0x2000000aff0a7230 */ /* 0x004fca0000004100 */
[----:B------:R-:W-:Y:S01]  /*0f50*/  F2FP.BF16.PACK_AB R10, RZ, R10 ;  /* 0x0000000aff0a723e */ /* 0x000fe200000010ff */
[----:B----4-:R-:W-:-:S04]  /*0f60*/  HADD2.F32 R14, -RZ, R14.H0_H0 ;  /* 0x2000000eff0e7230 */ /* 0x010fc80000004100 */
[----:B---3--:R-:W-:Y:S01]  /*0f70*/  HFMA2.BF16_V2 R8, R8.H0_H0, 1, 1, R10.H0_H0 ;  /* 0x3f803f8008087831 */ /* 0x008fe2000024080a */
[----:B------:R-:W-:-:S04]  /*0f80*/  F2FP.BF16.PACK_AB R14, RZ, R14 ;  /* 0x0000000eff0e723e */ /* 0x000fc800000010ff */
[----:B------:R-:W-:Y:S01]  /*0f90*/  PRMT R13, R8, 0x7610, R13 ;  /* 0x00007610080d7816 */ /* 0x000fe2000000000d */
[----:B-----5:R-:W-:Y:S02]  /*0fa0*/  HADD2.F32 R17, -RZ, R17.H0_H0 ;  /* 0x20000011ff117230 */ /* 0x020fe40000004100 */
[----:B------:R-:W-:Y:S01]  /*0fb0*/  HFMA2.BF16_V2 R12, R12.H0_H0, 1, 1, R14.H0_H0 ;  /* 0x3f803f800c0c7831 */ /* 0x000fe2000024080e */
[----:B------:R-:W-:-:S04]  /*0fc0*/  PRMT R8, RZ, 0x5410, R13 ;  /* 0x00005410ff087816 */ /* 0x000fc8000000000d */
[----:B------:R-:W-:Y:S01]  /*0fd0*/  FSETP.GT.AND P0, PT, R8, R15, PT ;  /* 0x0000000f0800720b */ /* 0x000fe20003f04000 */
[----:B------:R-:W-:Y:S01]  /*0fe0*/  HADD2.F32 R19, -RZ, R19.H0_H0 ;  /* 0x20000013ff137230 */ /* 0x000fe20000004100 */
[----:B------:R-:W-:-:S04]  /*0ff0*/  PRMT R10, R12, 0x7610, R10 ;  /* 0x000076100c0a7816 */ /* 0x000fc8000000000a */
[----:B------:R-:W-:-:S05]  /*1000*/  F2FP.BF16.PACK_AB R19, RZ, R19 ;  /* 0x00000013ff13723e */ /* 0x000fca00000010ff */
[----:B------:R-:W-:Y:S02]  /*1010*/  HFMA2.BF16_V2 R18, R18.H0_H0, 1, 1, R19.H0_H0 ;  /* 0x3f803f8012127831 */ /* 0x000fe40000240813 */
[----:B------:R-:W-:Y:S02]  /*1020*/  @!P0 PRMT R8, RZ, 0x5410, R13 ;  /* 0x00005410ff088816 */ /* 0x000fe4000000000d */
[----:B------:R-:W-:-:S04]  /*1030*/  @!P0 PRMT R15, RZ, 0x5410, R0 ;  /* 0x00005410ff0f8816 */ /* 0x000fc80000000000 */
[----:B------:R-:W-:Y:S02]  /*1040*/  @!P0 FSETP.GT.AND P1, PT, R8, R15, PT ;  /* 0x0000000f0800820b */ /* 0x000fe40003f24000 */
[----:B------:R-:W-:Y:S02]  /*1050*/  PRMT R8, RZ, 0x5410, R10 ;  /* 0x00005410ff087816 */ /* 0x000fe4000000000a */
[----:B------:R-:W-:Y:S02]  /*1060*/  @!P0 SEL R0, R0, R13, !P1 ;  /* 0x0000000d00008207 */ /* 0x000fe40004800000 */
[----:B------:R-:W-:Y:S02]  /*1070*/  @!P0 PRMT R13, R11, 0x7610, R13 ;  /* 0x000076100b0d8816 */ /* 0x000fe4000000000d */
[----:B------:R-:W-:Y:S02]  /*1080*/  @!P0 PRMT R11, R0, 0x7610, R11 ;  /* 0x00007610000b8816 */ /* 0x000fe4000000000b */
[----:B------:R-:W-:-:S04]  /*1090*/  PRMT R15, RZ, 0x5410, R13 ;  /* 0x00005410ff0f7816 */ /* 0x000fc8000000000d */
[----:B------:R-:W-:Y:S02]  /*10a0*/  FSETP.GT.AND P1, PT, R8, R15, PT ;  /* 0x0000000f0800720b */ /* 0x000fe40003f24000 */
[----:B------:R-:W-:-:S05]  /*10b0*/  F2FP.BF16.PACK_AB R8, RZ, R17 ;  /* 0x00000011ff08723e */ /* 0x000fca00000010ff */
[----:B------:R-:W-:-:S06]  /*10c0*/  HFMA2.BF16_V2 R8, R16.H0_H0, 1, 1, R8.H0_H0 ;  /* 0x3f803f8010087831 */ /* 0x000fcc0000240808 */
        /* <DEDUP_REMOVED lines=27> */
.L_x_257:
[----:B------:R-:W-:Y:S05]  /*1280*/  BSYNC B0 ;  /* 0x0000000000007941 */ /* 0x000fea0003800000 */
.L_x_255:
        /* <DEDUP_REMOVED lines=73> */
.L_x_271:
        /* <DEDUP_REMOVED lines=325> */
.L_x_273:
[----:B------:R1:W-:Y:S04]  /*2b70*/  @P4 STS.U16 [R7+-0x40], R4 ;  /* 0xffffc00407004388 */ /* 0x0003e80000000400 */
[----:B------:R1:W-:Y:S01]  /*2b80*/  @P4 STS [R9.X4+UR6+-0x80], R40 ;  /* 0xffff802809004988 */ /* 0x0003e20008004806 */
[----:B------:R-:W-:-:S06]  /*2b90*/  NOP ;  /* 0x0000000000007918 */ /* 0x000fcc0000000000 */
.L_x_272:
        /* <DEDUP_REMOVED lines=281> */
.L_x_274:
        /* <DEDUP_REMOVED lines=74> */
.L_x_322:
[----:B------:R-:W-:Y:S05]  /*41d0*/  BRA.DIV ~URZ, `(.L_x_277) ;  /* 0x000033e27f007947 */ /* 0x000fea000b800000 */
[----:B------:R0:W1:Y:S02]  /*41e0*/  SHFL.IDX PT, R21, R34, R27, 0x1f ;  /* 0x00001f1b22157589 */ /* 0x00006400000e0000 */
.L_x_363:
        /* <DEDUP_REMOVED lines=12> */
.L_x_320:
        /* <DEDUP_REMOVED lines=16> */
[----:B--2---:R-:W-:-:S05]  /*43b0*/  HADD2.F32 R11, -RZ, R8.H0_H0 ;  /* 0x20000008ff0b7230 */ /* 0x004fca0000004100 */
[----:B------:R-:W-:-:S05]  /*43c0*/  F2FP.BF16.PACK_AB R11, RZ, R11 ;  /* 0x0000000bff0b723e */ /* 0x000fca00000010ff */
[----:B------:R-:W-:Y:S02]  /*43d0*/  HFMA2.BF16_V2 R14, R12.H0_H0, 1, 1, R11.H0_H0 ;  /* 0x3f803f800c0e7831 */ /* 0x000fe4000024080b */
.L_x_281:
[----:B------:R-:W-:Y:S05]  /*43e0*/  BSYNC B2 ;  /* 0x0000000000027941 */ /* 0x000fea0003800000 */
.L_x_280:
[----:B------:R-:W-:Y:S02]  /*43f0*/  ISETP.GE.AND P0, PT, R16, R7, PT ;  /* 0x000000071000720c */ /* 0x000fe40003f06270 */
[----:B------:R-:W-:Y:S02]  /*4400*/  PRMT R10, RZ, 0x7610, R10 ;  /* 0x00007610ff0a7816 */ /* 0x000fe4000000000a */
[----:B------:R-:W-:Y:S02]  /*4410*/  PRMT R8, RZ, 0x5410, R14 ;  /* 0x00005410ff087816 */ /* 0x000fe4000000000e */
[----:B------:R-:W-:Y:S02]  /*4420*/  SEL R9, RZ, 0xffffffff, P0 ;  /* 0xffffffffff097807 */ /* 0x000fe40000000000 */
[CC--:B------:R-:W-:Y:S02]  /*4430*/  FSETP.EQ.AND P0, PT, R8.reuse, R10.reuse, PT ;  /* 0x0000000a0800720b */ /* 0x0c0fe40003f02000 */
[----:B------:R-:W-:-:S11]  /*4440*/  FSETP.GT.AND P5, PT, R8, R10, PT ;  /* 0x0000000a0800720b */ /* 0x000fd60003fa4000 */
[----:B------:R-:W-:-:S04]  /*4450*/  @!P0 SEL R9, RZ, 0xffffffff, !P5 ;  /* 0xffffffffff098807 */ /* 0x000fc80006800000 */
[----:B------:R-:W-:-:S04]  /*4460*/  LOP3.LUT R9, R9, 0x1, RZ, 0xc0, !PT ;  /* 0x0000000109097812 */ /* 0x000fc800078ec0ff */
[----:B------:R-:W-:Y:S01]  /*4470*/  ISETP.NE.U32.AND P0, PT, R9, 0x1, PT ;  /* 0x000000010900780c */ /* 0x000fe20003f05070 */
[----:B------:R-:W-:-:S12]  /*4480*/  BRA.DIV ~URZ, `(.L_x_282) ;  /* 0x000031b27f007947 */ /* 0x000fd8000b800000 */
[----:B------:R-:W-:-:S04]  /*4490*/  VOTE.ANY R9, PT, !P0 ;  /* 0x0000000000097806 */ /* 0x000fc800040e0100 */
.L_x_364:
        /* <DEDUP_REMOVED lines=21> */
[----:B0-----:R-:W-:Y:S05]  /*45f0*/  CALL.REL.NOINC `($__internal_16_$__cuda_sm70_warpsync) ;  /* 0x0000542000007944 */ /* 0x001fea0003c00000 */
.L_x_287:
[----:B------:R-:W-:-:S06]  /*4600*/  NOP ;  /* 0x0000000000007918 */ /* 0x000fcc0000000000 */
[----:B------:R-:W1:Y:S04]  /*4610*/  LDS.U16 R43, [R36] ;  /* 0x00000000242b7984 */ /* 0x000e680000000400 */
[----:B------:R2:W3:Y:S01]  /*4620*/  LDS R41, [R37.X4+UR6] ;  /* 0x0000000625297984 */ /* 0x0004e20008004800 */
[----:B-1----:R-:W-:Y:S01]  /*4630*/  PRMT R10, R43, 0x5410, R43 ;  /* 0x000054102b0a7816 */ /* 0x002fe2000000002b */
[----:B------:R-:W-:Y:S05]  /*4640*/  BRA.DIV ~URZ, `(.L_x_288) ;  /* 0x000030427f007947 */ /* 0x000fea000b800000 */
[----:B--2---:R1:W2:Y:S04]  /*4650*/  SHFL.BFLY PT, R42, R10, 0x1, 0x1f ;  /* 0x0c201f000a2a7f89 */ /* 0x0042a800000e0000 */
[----:B---3--:R1:W3:Y:S02]  /*4660*/  SHFL.BFLY PT, R9, R41, 0x1, 0x1f ;  /* 0x0c201f0029097f89 */ /* 0x0082e400000e0000 */
.L_x_365:
        /* <DEDUP_REMOVED lines=15> */
.L_x_366:
        /* <DEDUP_REMOVED lines=12> */
.L_x_367:
[----:B------:R-:W-:Y:S05]  /*4820*/  BRA.DIV ~URZ, `(.L_x_291) ;  /* 0x000030527f007947 */ /* 0x000fea000b800000 */
[----:B------:R3:W4:Y:S02]  /*4830*/  SHFL.BFLY PT, R9, R41, 0x1, 0x1f ;  /* 0x0c201f0029097f89 */ /* 0x00072400000e0000 */
.L_x_368:
        /* <DEDUP_REMOVED lines=15> */
.L_x_369:
        /* <DEDUP_REMOVED lines=12> */
.L_x_370:
[----:B------:R-:W-:Y:S05]  /*49f0*/  BRA.DIV ~URZ, `(.L_x_294) ;  /* 0x000030127f007947 */ /* 0x000fea000b800000 */
[----:B------:R3:W4:Y:S02]  /*4a00*/  SHFL.BFLY PT, R9, R41, 0x2, 0x1f ;  /* 0x0c401f0029097f89 */ /* 0x00072400000e0000 */
.L_x_371:
        /* <DEDUP_REMOVED lines=15> */
.L_x_372:
        /* <DEDUP_REMOVED lines=12> */
.L_x_373:
[----:B------:R-:W-:Y:S05]  /*4bc0*/  BRA.DIV ~URZ, `(.L_x_297) ;  /* 0x00002fd27f007947 */ /* 0x000fea000b800000 */
[----:B------:R3:W4:Y:S02]  /*4bd0*/  SHFL.BFLY PT, R9, R41, 0x8, 0x1f ;  /* 0x0d001f0029097f89 */ /* 0x00072400000e0000 */
.L_x_374:
        /* <DEDUP_REMOVED lines=14> */
.L_x_375:
        /* <DEDUP_REMOVED lines=11> */
.L_x_376:
[----:B------:R-:W-:Y:S05]  /*4d70*/  BRA.DIV ~URZ, `(.L_x_300) ;  /* 0x00002fb27f007947 */ /* 0x000fea000b800000 */
[----:B------:R3:W4:Y:S02]  /*4d80*/  SHFL.BFLY PT, R9, R41, 0x2, 0x1f ;  /* 0x0c401f0029097f89 */ /* 0x00072400000e0000 */
.L_x_377:
        /* <DEDUP_REMOVED lines=14> */
.L_x_378:
        /* <DEDUP_REMOVED lines=11> */
.L_x_379:
[----:B------:R-:W-:Y:S05]  /*4f20*/  BRA.DIV ~URZ, `(.L_x_303) ;  /* 0x00002f927f007947 */ /* 0x000fea000b800000 */
[----:B------:R3:W4:Y:S02]  /*4f30*/  SHFL.BFLY PT, R9, R41, 0x10, 0x1f ;  /* 0x0e001f0029097f89 */ /* 0x00072400000e0000 */
.L_x_380:
        /* <DEDUP_REMOVED lines=14> */
.L_x_381:
        /* <DEDUP_REMOVED lines=11> */
.L_x_382:
[----:B------:R-:W-:Y:S05]  /*50d0*/  BRA.DIV ~URZ, `(.L_x_306) ;  /* 0x00002f727f007947 */ /* 0x000fea000b800000 */
[----:B------:R3:W4:Y:S02]  /*50e0*/  SHFL.BFLY PT, R9, R41, 0x4, 0x1f ;  /* 0x0c801f0029097f89 */ /* 0x00072400000e0000 */
.L_x_383:
        /* <DEDUP_REMOVED lines=14> */
.L_x_384:
        /* <DEDUP_REMOVED lines=11> */
.L_x_385:
[----:B------:R-:W-:Y:S05]  /*5280*/  BRA.DIV ~URZ, `(.L_x_309) ;  /* 0x00002f527f007947 */ /* 0x000fea000b800000 */
[----:B------:R3:W4:Y:S02]  /*5290*/  SHFL.BFLY PT, R9, R41, 0x1, 0x1f ;  /* 0x0c201f0029097f89 */ /* 0x00072400000e0000 */
.L_x_386:
        /* <DEDUP_REMOVED lines=25> */
.L_x_387:
        /* <DEDUP_REMOVED lines=11> */
.L_x_388:
[----:B------:R-:W-:Y:S05]  /*54e0*/  BRA.DIV ~URZ, `(.L_x_312) ;  /* 0x00002e827f007947 */ /* 0x000fea000b800000 */
[----:B------:R3:W4:Y:S02]  /*54f0*/  SHFL.BFLY PT, R9, R41, 0x8, 0x1f ;  /* 0x0d001f0029097f89 */ /* 0x00072400000e0000 */
.L_x_389:
        /* <DEDUP_REMOVED lines=14> */
.L_x_390:
        /* <DEDUP_REMOVED lines=11> */
.L_x_391:
[----:B------:R-:W-:Y:S05]  /*5690*/  BRA.DIV ~URZ, `(.L_x_315) ;  /* 0x00002e627f007947 */ /* 0x000fea000b800000 */
[----:B------:R3:W4:Y:S02]  /*56a0*/  SHFL.BFLY PT, R9, R41, 0x2, 0x1f ;  /* 0x0c401f0029097f89 */ /* 0x00072400000e0000 */
.L_x_392:
        /* <DEDUP_REMOVED lines=14> */
.L_x_393:
        /* <DEDUP_REMOVED lines=13> */
.L_x_394:
[----:B------:R-:W-:Y:S05]  /*5860*/  BRA.DIV ~URZ, `(.L_x_318) ;  /* 0x00002e027f007947 */ /* 0x000fea000b800000 */
[----:B------:R1:W2:Y:S02]  /*5870*/  SHFL.IDX PT, R7, R26, R33, 0x1f ;  /* 0x00001f211a077589 */ /* 0x0002a400000e0000 */
.L_x_395:
[----:B------:R-:W-:Y:S02]  /*5880*/  IADD3 R25, R25, -0x20, RZ ;  /* 0xffffffe019197810 */ /* 0x000fe40007ffe0ff */
.L_x_286:
[----:B-1----:R-:W-:Y:S05]  /*5890*/  BSYNC B3 ;  /* 0x0000000000037941 */ /* 0x002fea0003800000 */
.L_x_285:
[----:B------:R-:W-:-:S04]  /*58a0*/  PRMT R8, R11, 0x9910, RZ ;  /* 0x000099100b087816 */ /* 0x000fc800000000ff */
[----:B------:R-:W-:-:S13]  /*58b0*/  ISETP.NE.AND P0, PT, R8, RZ, PT ;  /* 0x000000ff0800720c */ /* 0x000fda0003f05270 */
[----:B------:R1:W-:Y:S04]  /*58c0*/  @P0 STS.U16 [R12+-0x40], R14 ;  /* 0xffffc00e0c000388 */ /* 0x0003e80000000400 */
[----:B------:R1:W-:Y:S01]  /*58d0*/  @P0 STS [R13.X4+UR6+-0x80], R16 ;  /* 0xffff80100d000988 */ /* 0x0003e20008004806 */
[----:B------:R-:W-:Y:S05]  /*58e0*/  BRA.CONV ~URZ, `(.L_x_319) ;  /* 0x000000337f007947 */ /* 0x000fea000b800000 */
[----:B------:R-:W-:Y:S01]  /*58f0*/  IMAD.MOV.U32 R9, RZ, RZ, -0x1 ;  /* 0xffffffffff097424 */ /* 0x000fe200078e00ff */
[----:B------:R-:W-:Y:S02]  /*5900*/  MOV R8, 0x5920 ;  /* 0x0000592000087802 */ /* 0x000fe40000000f00 */
[----:B012---:R-:W-:Y:S05]  /*5910*/  CALL.REL.NOINC `($__internal_16_$__cuda_sm70_warpsync) ;  /* 0x0000410000007944 */ /* 0x007fea0003c00000 */
.L_x_319:
[----:B------:R-:W-:-:S06]  /*5920*/  NOP ;  /* 0x0000000000007918 */ /* 0x000fcc0000000000 */
.L_x_284:
[----:B------:R-:W-:Y:S05]  /*5930*/  BSYNC B2 ;  /* 0x0000000000027941 */ /* 0x000fea0003800000 */
.L_x_283:
        /* <DEDUP_REMOVED lines=9> */
.L_x_279:
[----:B------:R-:W-:Y:S05]  /*59d0*/  BSYNC B1 ;  /* 0x0000000000017941 */ /* 0x000fea0003800000 */
.L_x_278:
[----:B0-----:R-:W-:-:S04]  /*59e0*/  IADD3 R27, R27, 0x1, RZ ;  /* 0x000000011b1b7810 */ /* 0x001fc80007ffe0ff */
[----:B------:R-:W-:-:S13]  /*59f0*/  ISETP.GE.AND P0, PT, R27, c[0x0][0x198], PT ;  /* 0x000066001b007a0c */ /* 0x000fda0003f06270 */
[----:B-1----:R-:W-:Y:S01]  /*5a00*/  @P0 CALL.REL.NOINC `(.L_x_321) ;  /* 0x0000001000000944 */ /* 0x002fe20003c00000 */
[----:B------:R-:W-:Y:S05]  /*5a10*/  BRA `(.L_x_322) ;  /* 0xffffe7b000007947 */ /* 0x000fea000383ffff */
.L_x_321:
[----:B------:R-:W-:Y:S05]  /*5a20*/  BSYNC B0 ;  /* 0x0000000000007941 */ /* 0x000fea0003800000 */
.L_x_276:
        /* <DEDUP_REMOVED lines=12> */
.L_x_396:
[----:B------:R-:W-:Y:S05]  /*5af0*/  BRA.DIV ~URZ, `(.L_x_326) ;  /* 0x00002c627f007947 */ /* 0x000fea000b800000 */
[----:B------:R2:W3:Y:S02]  /*5b00*/  SHFL.BFLY PT, R9, R41, 0x1, 0x1f ;  /* 0x0c201f0029097f89 */ /* 0x0004e400000e0000 */
.L_x_397:
        /* <DEDUP_REMOVED lines=15> */
.L_x_398:
        /* <DEDUP_REMOVED lines=12> */
.L_x_399:
[----:B------:R-:W-:Y:S05]  /*5cc0*/  BRA.DIV ~URZ, `(.L_x_329) ;  /* 0x00002c227f007947 */ /* 0x000fea000b800000 */
[----:B------:R2:W3:Y:S02]  /*5cd0*/  SHFL.BFLY PT, R9, R41, 0x1, 0x1f ;  /* 0x0c201f0029097f89 */ /* 0x0004e400000e0000 */
.L_x_400:
        /* <DEDUP_REMOVED lines=15> */
.L_x_401:
        /* <DEDUP_REMOVED lines=12> */
.L_x_402:
[----:B------:R-:W-:Y:S05]  /*5e90*/  BRA.DIV ~URZ, `(.L_x_332) ;  /* 0x00002be27f007947 */ /* 0x000fea000b800000 */
[----:B------:R2:W3:Y:S02]  /*5ea0*/  SHFL.BFLY PT, R9, R41, 0x2, 0x1f ;  /* 0x0c401f0029097f89 */ /* 0x0004e400000e0000 */
.L_x_403:
        /* <DEDUP_REMOVED lines=15> */
.L_x_404:
        /* <DEDUP_REMOVED lines=12> */
.L_x_405:
[----:B------:R-:W-:Y:S05]  /*6060*/  BRA.DIV ~URZ, `(.L_x_335) ;  /* 0x00002ba27f007947 */ /* 0x000fea000b800000 */
[----:B------:R2:W3:Y:S02]  /*6070*/  SHFL.BFLY PT, R9, R41, 0x8, 0x1f ;  /* 0x0d001f0029097f89 */ /* 0x0004e400000e0000 */
.L_x_406:
        /* <DEDUP_REMOVED lines=14> */
.L_x_407:
        /* <DEDUP_REMOVED lines=11> */
.L_x_408:
[----:B------:R-:W-:Y:S05]  /*6210*/  BRA.DIV ~URZ, `(.L_x_338) ;  /* 0x00002b827f007947 */ /* 0x000fea000b800000 */
[----:B------:R2:W3:Y:S02]  /*6220*/  SHFL.BFLY PT, R9, R41, 0x2, 0x1f ;  /* 0x0c401f0029097f89 */ /* 0x0004e400000e0000 */
.L_x_409:
        /* <DEDUP_REMOVED lines=14> */
.L_x_410:
        /* <DEDUP_REMOVED lines=11> */
.L_x_411:
[----:B------:R-:W-:Y:S05]  /*63c0*/  BRA.DIV ~URZ, `(.L_x_341) ;  /* 0x00002b627f007947 */ /* 0x000fea000b800000 */
[----:B------:R2:W3:Y:S02]  /*63d0*/  SHFL.BFLY PT, R9, R41, 0x10, 0x1f ;  /* 0x0e001f0029097f89 */ /* 0x0004e400000e0000 */
.L_x_412:
        /* <DEDUP_REMOVED lines=14> */
.L_x_413:
        /* <DEDUP_REMOVED lines=11> */
.L_x_414:
[----:B------:R-:W-:Y:S05]  /*6570*/  BRA.DIV ~URZ, `(.L_x_344) ;  /* 0x00002b427f007947 */ /* 0x000fea000b800000 */
[----:B------:R2:W3:Y:S02]  /*6580*/  SHFL.BFLY PT, R9, R41, 0x4, 0x1f ;  /* 0x0c801f0029097f89 */ /* 0x0004e400000e0000 */
.L_x_415:
        /* <DEDUP_REMOVED lines=14> */
.L_x_416:
        /* <DEDUP_REMOVED lines=11> */
.L_x_417:
[----:B------:R-:W-:Y:S05]  /*6720*/  BRA.DIV ~URZ, `(.L_x_347) ;  /* 0x00002b227f007947 */ /* 0x000fea000b800000 */
[----:B------:R2:W3:Y:S02]  /*6730*/  SHFL.BFLY PT, R9, R41, 0x1, 0x1f ;  /* 0x0c201f0029097f89 */ /* 0x0004e400000e0000 */
.L_x_418:
        /* <DEDUP_REMOVED lines=25> */
.L_x_419:
        /* <DEDUP_REMOVED lines=11> */
.L_x_420:
[----:B------:R-:W-:Y:S05]  /*6980*/  BRA.DIV ~URZ, `(.L_x_350) ;  /* 0x00002a527f007947 */ /* 0x000fea000b800000 */
[----:B------:R2:W3:Y:S02]  /*6990*/  SHFL.BFLY PT, R9, R41, 0x8, 0x1f ;  /* 0x0d001f0029097f89 */ /* 0x0004e400000e0000 */
.L_x_421:
        /* <DEDUP_REMOVED lines=14> */
.L_x_422:
        /* <DEDUP_REMOVED lines=11> */
.L_x_423:
[----:B------:R-:W-:Y:S05]  /*6b30*/  BRA.DIV ~URZ, `(.L_x_353) ;  /* 0x00002a327f007947 */ /* 0x000fea000b800000 */
[----:B------:R2:W3:Y:S02]  /*6b40*/  SHFL.BFLY PT, R9, R41, 0x2, 0x1f ;  /* 0x0c401f0029097f89 */ /* 0x0004e400000e0000 */
.L_x_424:
        /* <DEDUP_REMOVED lines=14> */
.L_x_425:
        /* <DEDUP_REMOVED lines=13> */
[----:B0-----:R-:W-:Y:S05]  /*6d00*/  CALL.REL.NOINC `($__internal_13_$__cuda_sm70_shflsync_idx) ;  /* 0x00002c3000007944 */ /* 0x001fea0003c00000 */
.L_x_355:
[----:B------:R-:W-:Y:S05]  /*6d10*/  BRA.CONV ~URZ, `(.L_x_324) ;  /* 0x000000637f007947 */ /* 0x000fea000b800000 */
[----:B------:R-:W-:Y:S01]  /*6d20*/  IMAD.MOV.U32 R42, RZ, RZ, R33 ;  /* 0x000000ffff2a7224 */ /* 0x000fe200078e0021 */
[----:B------:R-:W-:Y:S01]  /*6d30*/  MOV R8, 0x6d80 ;  /* 0x00006d8000087802 */ /* 0x000fe20000000f00 */
[----:B0-----:R-:W-:Y:S02]  /*6d40*/  IMAD.MOV.U32 R41, RZ, RZ, R26 ;  /* 0x000000ffff297224 */ /* 0x001fe400078e001a */
[----:B------:R-:W-:-:S02]  /*6d50*/  IMAD.MOV.U32 R43, RZ, RZ, 0x1f ;  /* 0x0000001fff2b7424 */ /* 0x000fc400078e00ff */
[----:B------:R-:W-:Y:S02]  /*6d60*/  IMAD.MOV.U32 R44, RZ, RZ, -0x1 ;  /* 0xffffffffff2c7424 */ /* 0x000fe400078e00ff */
[----:B------:R-:W-:Y:S05]  /*6d70*/  CALL.REL.NOINC `($__internal_14_$__cuda_sm70_shflsync_idx_p) ;  /* 0x00002c1000007944 */ /* 0x000fea0003c00000 */
.L_x_324:
[----:B------:R-:W-:Y:S05]  /*6d80*/  BSYNC B0 ;  /* 0x0000000000007941 */ /* 0x000fea0003800000 */
.L_x_323:
        /* <DEDUP_REMOVED lines=21> */
.L_x_426:
        /* <DEDUP_REMOVED lines=9> */
.L_x_427:
[----:B-1----:R-:W-:-:S04]  /*6f70*/  FADD.FTZ R9, R9, R41 ;  /* 0x0000002909097221 */ /* 0x002fc80000010000 */
[----:B------:R-:W-:Y:S02]  /*6f80*/  FADD.FTZ R3, R9, 9.999999682655225389e-21 ;  /* 0x1e3ce50809037421 */ /* 0x000fe40000010000 */
.L_x_356:
        /* <DEDUP_REMOVED lines=25> */
.L_x_275:
        /* <DEDUP_REMOVED lines=24> */
.L_x_361:
        /* <DEDUP_REMOVED lines=14> */
.L_x_360:
[----:B0-----:R-:W-:Y:S05]  /*7380*/  BSYNC B0 ;  /* 0x0000000000007941 */ /* 0x001fea0003800000 */
.L_x_359:
        /* <DEDUP_REMOVED lines=12> */
.L_x_362:
        /* <DEDUP_REMOVED lines=23> */
.L_x_277:
[----:B------:R-:W-:Y:S01]  /*75c0*/  IMAD.MOV.U32 R41, RZ, RZ, R34 ;  /* 0x000000ffff297224 */ /* 0x000fe200078e0022 */
[----:B------:R-:W-:Y:S01]  /*75d0*/  MOV R8, 0x7620 ;  /* 0x0000762000087802 */ /* 0x000fe20000000f00 */
[----:B------:R-:W-:Y:S02]  /*75e0*/  IMAD.MOV.U32 R42, RZ, RZ, R27 ;  /* 0x000000ffff2a7224 */ /* 0x000fe400078e001b */
[----:B------:R-:W-:-:S02]  /*75f0*/  IMAD.MOV.U32 R43, RZ, RZ, 0x1f ;  /* 0x0000001fff2b7424 */ /* 0x000fc400078e00ff */
[----:B------:R-:W-:Y:S02]  /*7600*/  IMAD.MOV.U32 R44, RZ, RZ, -0x1 ;  /* 0xffffffffff2c7424 */ /* 0x000fe400078e00ff */
[----:B------:R-:W-:Y:S05]  /*7610*/  CALL.REL.NOINC `($__internal_14_$__cuda_sm70_shflsync_idx_p) ;  /* 0x0000237000007944 */ /* 0x000fea0003c00000 */
[----:B-1----:R-:W-:Y:S01]  /*7620*/  IMAD.MOV.U32 R21, RZ, RZ, R41 ;  /* 0x000000ffff157224 */ /* 0x002fe200078e0029 */
[----:B0-----:R-:W-:Y:S05]  /*7630*/  BRA `(.L_x_363) ;  /* 0xffffcbb000007947 */ /* 0x001fea000383ffff */
.L_x_282:
[----:B------:R-:W-:Y:S02]  /*7640*/  SEL R9, RZ, 0x1, P0 ;  /* 0x00000001ff097807 */ /* 0x000fe40000000000 */
[----:B------:R-:W-:Y:S02]  /*7650*/  MOV R8, 0x7670 ;  /* 0x0000767000087802 */ /* 0x000fe40000000f00 */
[----:B0-----:R-:W-:Y:S05]  /*7660*/  CALL.REL.NOINC `($__internal_15_$__cuda_sm70_votesync_ballot) ;  /* 0x0000236000007944 */ /* 0x001fea0003c00000 */
[----:B------:R-:W-:Y:S01]  /*7670*/  IMAD.MOV.U32 R9, RZ, RZ, R11 ;  /* 0x000000ffff097224 */ /* 0x000fe200078e000b */
[----:B------:R-:W-:Y:S05]  /*7680*/  BRA `(.L_x_364) ;  /* 0xffffce1000007947 */ /* 0x000fea000383ffff */
.L_x_288:
[----:B--2---:R-:W-:Y:S01]  /*7690*/  IMAD.MOV.U32 R9, RZ, RZ, 0x1 ;  /* 0x00000001ff097424 */ /* 0x004fe200078e00ff */
[----:B------:R-:W-:Y:S01]  /*76a0*/  MOV R42, 0x76e0 ;  /* 0x000076e0002a7802 */ /* 0x000fe20000000f00 */
[----:B------:R-:W-:Y:S02]  /*76b0*/  IMAD.MOV.U32 R8, RZ, RZ, 0x1f ;  /* 0x0000001fff087424 */ /* 0x000fe400078e00ff */
[----:B------:R-:W-:Y:S02]  /*76c0*/  IMAD.MOV.U32 R7, RZ, RZ, -0x1 ;  /* 0xffffffffff077424 */ /* 0x000fe400078e00ff */
[----:B0--3--:R-:W-:Y:S05]  /*76d0*/  CALL.REL.NOINC `($__internal_11_$__cuda_sm70_shflsync_bfly) ;  /* 0x000021b000007944 */ /* 0x009fea0003c00000 */
[----:B------:R-:W-:Y:S01]  /*76e0*/  PRMT R42, R14, 0x7632, R42 ;  /* 0x000076320e2a7816 */ /* 0x000fe2000000002a */
[----:B------:R-:W-:Y:S01]  /*76f0*/  IMAD.MOV.U32 R9, RZ, RZ, 0x1 ;  /* 0x00000001ff097424 */ /* 0x000fe200078e00ff */
[----:B------:R-:W-:Y:S01]  /*7700*/  MOV R8, 0x7740 ;  /* 0x0000774000087802 */ /* 0x000fe20000000f00 */
[----:B------:R-:W-:-:S02]  /*7710*/  IMAD.MOV.U32 R10, RZ, RZ, 0x1f ;  /* 0x0000001fff0a7424 */ /* 0x000fc400078e00ff */
[----:B------:R-:W-:Y:S02]  /*7720*/  IMAD.MOV.U32 R7, RZ, RZ, -0x1 ;  /* 0xffffffffff077424 */ /* 0x000fe400078e00ff */
[----:B------:R-:W-:Y:S05]  /*7730*/  CALL.REL.NOINC `($__internal_12_$__cuda_sm70_shflsync_bfly_p) ;  /* 0x000021b000007944 */ /* 0x000fea0003c00000 */
[----:B01----:R-:W-:Y:S05]  /*7740*/  BRA `(.L_x_365) ;  /* 0xffffcf2000007947 */ /* 0x003fea000383ffff */
.L_x_289:
[----:B------:R-:W-:Y:S01]  /*7750*/  IMAD.MOV.U32 R9, RZ, RZ, 0x2 ;  /* 0x00000002ff097424 */ /* 0x000fe200078e00ff */
[----:B------:R-:W-:Y:S01]  /*7760*/  MOV R42, 0x77a0 ;  /* 0x000077a0002a7802 */ /* 0x000fe20000000f00 */
[----:B------:R-:W-:Y:S02]  /*7770*/  IMAD.MOV.U32 R8, RZ, RZ, 0x1f ;  /* 0x0000001fff087424 */ /* 0x000fe400078e00ff */
[----:B------:R-:W-:Y:S02]  /*7780*/  IMAD.MOV.U32 R7, RZ, RZ, -0x1 ;  /* 0xffffffffff077424 */ /* 0x000fe400078e00ff */
[----:B0-----:R-:W-:Y:S05]  /*7790*/  CALL.REL.NOINC `($__internal_11_$__cuda_sm70_shflsync_bfly) ;  /* 0x000020f000007944 */ /* 0x001fea0003c00000 */
[----:B------:R-:W-:Y:S01]  /*77a0*/  PRMT R42, R14, 0x7632, R42 ;  /* 0x000076320e2a7816 */ /* 0x000fe2000000002a */
[----:B------:R-:W-:Y:S01]  /*77b0*/  IMAD.MOV.U32 R9, RZ, RZ, 0x2 ;  /* 0x00000002ff097424 */ /* 0x000fe200078e00ff */
[----:B------:R-:W-:Y:S01]  /*77c0*/  MOV R8, 0x7800 ;  /* 0x0000780000087802 */ /* 0x000fe20000000f00 */
[----:B------:R-:W-:Y:S02]  /*77d0*/  IMAD.MOV.U32 R10, RZ, RZ, 0x1f ;  /* 0x0000001fff0a7424 */ /* 0x000fe400078e00ff */
[----:B------:R-:W-:Y:S02]  /*77e0*/  IMAD.MOV.U32 R7, RZ, RZ, -0x1 ;  /* 0xffffffffff077424 */ /* 0x000fe400078e00ff */
[----:B------:R-:W-:Y:S05]  /*77f0*/  CALL.REL.NOINC `($__internal_12_$__cuda_sm70_shflsync_bfly_p) ;  /* 0x000020f000007944 */ /* 0x000fea0003c00000 */
[----:B01----:R-:W-:Y:S05]  /*7800*/  BRA `(.L_x_366) ;  /* 0xffffcf5000007947 */ /* 0x003fea000383ffff */
.L_x_290:
[----:B------:R-:W-:Y:S01]  /*7810*/  IMAD.MOV.U32 R9, RZ, RZ, 0x1 ;  /* 0x00000001ff097424 */ /* 0x000fe200078e00ff */
[----:B------:R-:W-:Y:S01]  /*7820*/  MOV R42, 0x7860 ;  /* 0x00007860002a7802 */ /* 0x000fe20000000f00 */
[----:B------:R-:W-:-:S02]  /*7830*/  IMAD.MOV.U32 R8, RZ, RZ, 0x1f ;  /* 0x0000001fff087424 */ /* 0x000fc400078e00ff */
[----:B------:R-:W-:Y:S02]  /*7840*/  IMAD.MOV.U32 R7, RZ, RZ, -0x1 ;  /* 0xffffffffff077424 */ /* 0x000fe400078e00ff */
[----:B0-----:R-:W-:Y:S05]  /*7850*/  CALL.REL.NOINC `($__internal_11_$__cuda_sm70_shflsync_bfly) ;  /* 0x0000203000007944 */ /* 0x001fea0003c00000 */
[----:B------:R-:W-:Y:S01]  /*7860*/  PRMT R42, R14, 0x7632, R42 ;  /* 0x000076320e2a7816 */ /* 0x000fe2000000002a */
[----:B------:R-:W-:Y:S05]  /*7870*/  BRA `(.L_x_367) ;  /* 0xffffcfa000007947 */ /* 0x000fea000383ffff */
.L_x_291:
[----:B------:R-:W-:Y:S01]  /*7880*/  IMAD.MOV.U32 R9, RZ, RZ, 0x1 ;  /* 0x00000001ff097424 */ /* 0x000fe200078e00ff */
[----:B------:R-:W-:Y:S01]  /*7890*/  MOV R8, 0x78d0 ;  /* 0x000078d000087802 */ /* 0x000fe20000000f00 */
[----:B-1----:R-:W-:Y:S02]  /*78a0*/  IMAD.MOV.U32 R10, RZ, RZ, 0x1f ;  /* 0x0000001fff0a7424 */ /* 0x002fe400078e00ff */
[----:B------:R-:W-:Y:S02]  /*78b0*/  IMAD.MOV.U32 R7, RZ, RZ, -0x1 ;  /* 0xffffffffff077424 */ /* 0x000fe400078e00ff */
[----:B0-2---:R-:W-:Y:S05]  /*78c0*/  CALL.REL.NOINC `($__internal_12_$__cuda_sm70_shflsync_bfly_p) ;  /* 0x0000202000007944 */ /* 0x005fea0003c00000 */
[----:B01----:R-:W-:Y:S05]  /*78d0*/  BRA `(.L_x_368) ;  /* 0xffffcf6000007947 */ /* 0x003fea000383ffff */
.L_x_292:
        /* <DEDUP_REMOVED lines=8> */
[----:B------:R-:W-:-:S02]  /*7960*/  IMAD.MOV.U32 R10, RZ, RZ, 0x1f ;  /* 0x0000001fff0a7424 */ /* 0x000fc400078e00ff */
[----:B------:R-:W-:Y:S02]  /*7970*/  IMAD.MOV.U32 R7, RZ, RZ, -0x1 ;  /* 0xffffffffff077424 */ /* 0x000fe400078e00ff */
[----:B------:R-:W-:Y:S05]  /*7980*/  CALL.REL.NOINC `($__internal_12_$__cuda_sm70_shflsync_bfly_p) ;  /* 0x00001f6000007944 */ /* 0x000fea0003c00000 */
[----:B01----:R-:W-:Y:S05]  /*7990*/  BRA `(.L_x_369) ;  /* 0xffffcf9000007947 */ /* 0x003fea000383ffff */
.L_x_293:
[----:B------:R-:W-:Y:S01]  /*79a0*/  IMAD.MOV.U32 R9, RZ, RZ, 0x2 ;  /* 0x00000002ff097424 */ /* 0x000fe200078e00ff */
[----:B------:R-:W-:Y:S01]  /*79b0*/  MOV R42, 0x79f0 ;  /* 0x000079f0002a7802 */ /* 0x000fe20000000f00 */
[----:B------:R-:W-:Y:S02]  /*79c0*/  IMAD.MOV.U32 R8, RZ, RZ, 0x1f ;  /* 0x0000001fff087424 */ /* 0x000fe400078e00ff */
[----:B------:R-:W-:Y:S02]  /*79d0*/  IMAD.MOV.U32 R7, RZ, RZ, -0x1 ;  /* 0xffffffffff077424 */ /* 0x000fe400078e00ff */
[----:B0-----:R-:W-:Y:S05]  /*79e0*/  CALL.REL.NOINC `($__internal_11_$__cuda_sm70_shflsync_bfly) ;  /* 0x00001ea000007944 */ /* 0x001fea0003c00000 */
[----:B------:R-:W-:Y:S01]  /*79f0*/  PRMT R42, R14, 0x7632, R42 ;  /* 0x000076320e2a7816 */ /* 0x000fe2000000002a */
[----:B------:R-:W-:Y:S05]  /*7a00*/  BRA `(.L_x_370) ;  /* 0xffffcfe000007947 */ /* 0x000fea000383ffff */
.L_x_294:
[----:B------:R-:W-:Y:S01]  /*7a10*/  IMAD.MOV.U32 R9, RZ, RZ, 0x2 ;  /* 0x00000002ff097424 */ /* 0x000fe200078e00ff */
[----:B------:R-:W-:Y:S01]  /*7a20*/  MOV R8, 0x7a60 ;  /* 0x00007a6000087802 */ /* 0x000fe20000000f00 */
[----:B-1----:R-:W-:Y:S02]  /*7a30*/  IMAD.MOV.U32 R10, RZ, RZ, 0x1f ;  /* 0x0000001fff0a7424 */ /* 0x002fe400078e00ff */
[----:B------:R-:W-:Y:S02]  /*7a40*/  IMAD.MOV.U32 R7, RZ, RZ, -0x1 ;  /* 0xffffffffff077424 */ /* 0x000fe400078e00ff */
[----:B0-2---:R-:W-:Y:S05]  /*7a50*/  CALL.REL.NOINC `($__internal_12_$__cuda_sm70_shflsync_bfly_p) ;  /* 0x00001e9000007944 */ /* 0x005fea0003c00000 */
[----:B01----:R-:W-:Y:S05]  /*7a60*/  BRA `(.L_x_371) ;  /* 0xffffcfa000007947 */ /* 0x003fea000383ffff */
.L_x_295:
[----:B------:R-:W-:Y:S01]  /*7a70*/  IMAD.MOV.U32 R9, RZ, RZ, 0x1 ;  /* 0x00000001ff097424 */ /* 0x000fe200078e00ff */
[----:B------:R-:W-:Y:S01]  /*7a80*/  MOV R42, 0x7ac0 ;  /* 0x00007ac0002a7802 */ /* 0x000fe20000000f00 */
[----:B------:R-:W-:-:S02]  /*7a90*/  IMAD.MOV.U32 R8, RZ, RZ, 0x1f ;  /* 0x0000001fff087424 */ /* 0x000fc400078e00ff */
        /* <DEDUP_REMOVED lines=9> */
.L_x_296:
[----:B------:R-:W-:Y:S01]  /*7b30*/  IMAD.MOV.U32 R9, RZ, RZ, 0x8 ;  /* 0x00000008ff097424 */ /* 0x000fe200078e00ff */
[----:B------:R-:W-:Y:S01]  /*7b40*/  MOV R42, 0x7b80 ;  /* 0x00007b80002a7802 */ /* 0x000fe20000000f00 */
[----:B------:R-:W-:Y:S02]  /*7b50*/  IMAD.MOV.U32 R8, RZ, RZ, 0x1f ;  /* 0x0000001fff087424 */ /* 0x000fe400078e00ff */
[----:B------:R-:W-:Y:S02]  /*7b60*/  IMAD.MOV.U32 R7, RZ, RZ, -0x1 ;  /* 0xffffffffff077424 */ /* 0x000fe400078e00ff */
[----:B0-----:R-:W-:Y:S05]  /*7b70*/  CALL.REL.NOINC `($__internal_11_$__cuda_sm70_shflsync_bfly) ;  /* 0x00001d1000007944 */ /* 0x001fea0003c00000 */
[----:B------:R-:W-:Y:S01]  /*7b80*/  PRMT R42, R14, 0x7632, R42 ;  /* 0x000076320e2a7816 */ /* 0x000fe2000000002a */
[----:B------:R-:W-:Y:S05]  /*7b90*/  BRA `(.L_x_373) ;  /* 0xffffd02000007947 */ /* 0x000fea000383ffff */
.L_x_297:
[----:B------:R-:W-:Y:S01]  /*7ba0*/  IMAD.MOV.U32 R9, RZ, RZ, 0x8 ;  /* 0x00000008ff097424 */ /* 0x000fe200078e00ff */
[----:B------:R-:W-:Y:S01]  /*7bb0*/  MOV R8, 0x7bf0 ;  /* 0x00007bf000087802 */ /* 0x000fe20000000f00 */
[----:B-1----:R-:W-:-:S02]  /*7bc0*/  IMAD.MOV.U32 R10, RZ, RZ, 0x1f ;  /* 0x0000001fff0a7424 */ /* 0x002fc400078e00ff */
[----:B------:R-:W-:Y:S02]  /*7bd0*/  IMAD.MOV.U32 R7, RZ, RZ, -0x1 ;  /* 0xffffffffff077424 */ /* 0x000fe400078e00ff */
[----:B0-2---:R-:W-:Y:S05]  /*7be0*/  CALL.REL.NOINC `($__internal_12_$__cuda_sm70_shflsync_bfly_p) ;  /* 0x00001d0000007944 */ /* 0x005fea0003c00000 */
[----:B01----:R-:W-:Y:S05]  /*7bf0*/  BRA `(.L_x_374) ;  /* 0xffffcfe000007947 */ /* 0x003fea000383ffff */
.L_x_298:
        /* <DEDUP_REMOVED lines=12> */
.L_x_299:
[----:B------:R-:W-:Y:S01]  /*7cc0*/  IMAD.MOV.U32 R9, RZ, RZ, 0x2 ;  /* 0x00000002ff097424 */ /* 0x000fe200078e00ff */
[----:B------:R-:W-:Y:S01]  /*7cd0*/  MOV R42, 0x7d10 ;  /* 0x00007d10002a7802 */ /* 0x000fe20000000f00 */
[----:B------:R-:W-:-:S02]  /*7ce0*/  IMAD.MOV.U32 R8, RZ, RZ, 0x1f ;  /* 0x0000001fff087424 */ /* 0x000fc400078e00ff */
[----:B------:R-:W-:Y:S02]  /*7cf0*/  IMAD.MOV.U32 R7, RZ, RZ, -0x1 ;  /* 0xffffffffff077424 */ /* 0x000fe400078e00ff */
[----:B0-----:R-:W-:Y:S05]  /*7d00*/  CALL.REL.NOINC `($__internal_11_$__cuda_sm70_shflsync_bfly) ;  /* 0x00001b8000007944 */ /* 0x001fea0003c00000 */
[----:B------:R-:W-:Y:S01]  /*7d10*/  PRMT R42, R14, 0x7632, R42 ;  /* 0x000076320e2a7816 */ /* 0x000fe2000000002a */
[----:B------:R-:W-:Y:S05]  /*7d20*/  BRA `(.L_x_376) ;  /* 0xffffd04000007947 */ /* 0x000fea000383ffff */
.L_x_300:
[----:B------:R-:W-:Y:S01]  /*7d30*/  IMAD.MOV.U32 R9, RZ, RZ, 0x2 ;  /* 0x00000002ff097424 */ /* 0x000fe200078e00ff */
[----:B------:R-:W-:Y:S01]  /*7d40*/  MOV R8, 0x7d80 ;  /* 0x00007d8000087802 */ /* 0x000fe20000000f00 */
[----:B-1----:R-:W-:Y:S02]  /*7d50*/  IMAD.MOV.U32 R10, RZ, RZ, 0x1f ;  /* 0x0000001fff0a7424 */ /* 0x002fe400078e00ff */
[----:B------:R-:W-:Y:S02]  /*7d60*/  IMAD.MOV.U32 R7, RZ, RZ, -0x1 ;  /* 0xffffffffff077424 */ /* 0x000fe400078e00ff */
[----:B0-2---:R-:W-:Y:S05]  /*7d70*/  CALL.REL.NOINC `($__internal_12_$__cuda_sm70_shflsync_bfly_p) ;  /* 0x00001b7000007944 */ /* 0x005fea0003c00000 */
[----:B01----:R-:W-:Y:S05]  /*7d80*/  BRA `(.L_x_377) ;  /* 0xffffd00000007947 */ /* 0x003fea000383ffff */
.L_x_301:
        /* <DEDUP_REMOVED lines=12> */
.L_x_302:
[----:B------:R-:W-:Y:S01]  /*7e50*/  IMAD.MOV.U32 R9, RZ, RZ, 0x10 ;  /* 0x00000010ff097424 */ /* 0x000fe200078e00ff */
[----:B------:R-:W-:Y:S01]  /*7e60*/  MOV R42, 0x7ea0 ;  /* 0x00007ea0002a7802 */ /* 0x000fe20000000f00 */
[----:B------:R-:W-:Y:S02]  /*7e70*/  IMAD.MOV.U32 R8, RZ, RZ, 0x1f ;  /* 0x0000001fff087424 */ /* 0x000fe400078e00ff */
[----:B------:R-:W-:Y:S02]  /*7e80*/  IMAD.MOV.U32 R7, RZ, RZ, -0x1 ;  /* 0xffffffffff077424 */ /* 0x000fe400078e00ff */
[----:B0-----:R-:W-:Y:S05]  /*7e90*/  CALL.REL.NOINC `($__internal_11_$__cuda_sm70_shflsync_bfly) ;  /* 0x000019f000007944 */ /* 0x001fea0003c00000 */
[----:B------:R-:W-:Y:S01]  /*7ea0*/  PRMT R42, R14, 0x7632, R42 ;  /* 0x000076320e2a7816 */ /* 0x000fe2000000002a */
[----:B------:R-:W-:Y:S05]  /*7eb0*/  BRA `(.L_x_379) ;  /* 0xffffd06000007947 */ /* 0x000fea000383ffff */
.L_x_303:
[----:B------:R-:W-:Y:S01]  /*7ec0*/  IMAD.MOV.U32 R9, RZ, RZ, 0x10 ;  /* 0x00000010ff097424 */ /* 0x000fe200078e00ff */
[----:B------:R-:W-:Y:S01]  /*7ed0*/  MOV R8, 0x7f10 ;  /* 0x00007f1000087802 */ /* 0x000fe20000000f00 */
[----:B-1----:R-:W-:Y:S02]  /*7ee0*/  IMAD.MOV.U32 R10, RZ, RZ, 0x1f ;  /* 0x0000001fff0a7424 */ /* 0x002fe400078e00ff */
[----:B------:R-:W-:Y:S02]  /*7ef0*/  IMAD.MOV.U32 R7, RZ, RZ, -0x1 ;  /* 0xffffffffff077424 */ /* 0x000fe400078e00ff */
[----:B0-2---:R-:W-:Y:S05]  /*7f00*/  CALL.REL.NOINC `($__internal_12_$__cuda_sm70_shflsync_bfly_p) ;  /* 0x000019e000007944 */ /* 0x005fea0003c00000 */
[----:B01----:R-:W-:Y:S05]  /*7f10*/  BRA `(.L_x_380) ;  /* 0xffffd02000007947 */ /* 0x003fea000383ffff */
.L_x_304:
        /* <DEDUP_REMOVED lines=12> */
.L_x_305:
[----:B------:R-:W-:Y:S01]  /*7fe0*/  IMAD.MOV.U32 R9, RZ, RZ, 0x4 ;  /* 0x00000004ff097424 */ /* 0x000fe200078e00ff */
[----:B------:R-:W-:Y:S01]  /*7ff0*/  MOV R42, 0x8030 ;  /* 0x00008030002a7802 */ /* 0x000fe20000000f00 */
[----:B------:R-:W-:Y:S02]  /*8000*/  IMAD.MOV.U32 R8, RZ, RZ, 0x1f ;  /* 0x0000001fff087424 */ /* 0x000fe400078e00ff */
[----:B------:R-:W-:Y:S02]  /*8010*/  IMAD.MOV.U32 R7, RZ, RZ, -0x1 ;  /* 0xffffffffff077424 */ /* 0x000fe400078e00ff */
[----:B0-----:R-:W-:Y:S05]  /*8020*/  CALL.REL.NOINC `($__internal_11_$__cuda_sm70_shflsync_bfly) ;  /* 0x0000186000007944 */ /* 0x001fea0003c00000 */
[----:B------:R-:W-:Y:S01]  /*8030*/  PRMT R42, R14, 0x7632, R42 ;  /* 0x000076320e2a7816 */ /* 0x000fe2000000002a */
[----:B------:R-:W-:Y:S05]  /*8040*/  BRA `(.L_x_382) ;  /* 0xffffd08000007947 */ /* 0x000fea000383ffff */
.L_x_306:
[----:B------:R-:W-:Y:S01]  /*8050*/  IMAD.MOV.U32 R9, RZ, RZ, 0x4 ;  /* 0x00000004ff097424 */ /* 0x000fe200078e00ff */
[----:B------:R-:W-:Y:S01]  /*8060*/  MOV R8, 0x80a0 ;  /* 0x000080a000087802 */ /* 0x000fe20000000f00 */
[----:B-1----:R-:W-:-:S02]  /*8070*/  IMAD.MOV.U32 R10, RZ, RZ, 0x1f ;  /* 0x0000001fff0a7424 */ /* 0x002fc400078e00ff */
[----:B------:R-:W-:Y:S02]  /*8080*/  IMAD.MOV.U32 R7, RZ, RZ, -0x1 ;  /* 0xffffffffff077424 */ /* 0x000fe400078e00ff */
[----:B0-2---:R-:W-:Y:S05]  /*8090*/  CALL.REL.NOINC `($__internal_12_$__cuda_sm70_shflsync_bfly_p) ;  /* 0x0000185000007944 */ /* 0x005fea0003c00000 */
[----:B01----:R-:W-:Y:S05]  /*80a0*/  BRA `(.L_x_383) ;  /* 0xffffd04000007947 */ /* 0x003fea000383ffff */
.L_x_307:
        /* <DEDUP_REMOVED lines=12> */
.L_x_308:
[----:B------:R-:W-:Y:S01]  /*8170*/  IMAD.MOV.U32 R9, RZ, RZ, 0x1 ;  /* 0x00000001ff097424 */ /* 0x000fe200078e00ff */
[----:B------:R-:W-:Y:S01]  /*8180*/  MOV R42, 0x81c0 ;  /* 0x000081c0002a7802 */ /* 0x000fe20000000f00 */
[----:B------:R-:W-:-:S02]  /*8190*/  IMAD.MOV.U32 R8, RZ, RZ, 0x1f ;  /* 0x0000001fff087424 */ /* 0x000fc400078e00ff */
[----:B------:R-:W-:Y:S02]  /*81a0*/  IMAD.MOV.U32 R7, RZ, RZ, -0x1 ;  /* 0xffffffffff077424 */ /* 0x000fe400078e00ff */
[----:B0-----:R-:W-:Y:S05]  /*81b0*/  CALL.REL.NOINC `($__internal_11_$__cuda_sm70_shflsync_bfly) ;  /* 0x000016d000007944 */ /* 0x001fea0003c00000 */
[----:B------:R-:W-:Y:S01]  /*81c0*/  PRMT R42, R14, 0x7632, R42 ;  /* 0x000076320e2a7816 */ /* 0x000fe2000000002a */
[----:B------:R-:W-:Y:S05]  /*81d0*/  BRA `(.L_x_385) ;  /* 0xffffd0a000007947 */ /* 0x000fea000383ffff */
.L_x_309:
[----:B------:R-:W-:Y:S01]  /*81e0*/  IMAD.MOV.U32 R9, RZ, RZ, 0x1 ;  /* 0x00000001ff097424 */ /* 0x000fe200078e00ff */
[----:B------:R-:W-:Y:S01]  /*81f0*/  MOV R8, 0x8230 ;  /* 0x0000823000087802 */ /* 0x000fe20000000f00 */
[----:B-1----:R-:W-:Y:S02]  /*8200*/  IMAD.MOV.U32 R10, RZ, RZ, 0x1f ;  /* 0x0000001fff0a7424 */ /* 0x002fe400078e00ff */
[----:B------:R-:W-:Y:S02]  /*8210*/  IMAD.MOV.U32 R7, RZ, RZ, -0x1 ;  /* 0xffffffffff077424 */ /* 0x000fe400078e00ff */
[----:B0-2---:R-:W-:Y:S05]  /*8220*/  CALL.REL.NOINC `($__internal_12_$__cuda_sm70_shflsync_bfly_p) ;  /* 0x000016c000007944 */ /* 0x005fea0003c00000 */
[----:B01----:R-:W-:Y:S05]  /*8230*/  BRA `(.L_x_386) ;  /* 0xffffd06000007947 */ /* 0x003fea000383ffff */
.L_x_310:
        /* <DEDUP_REMOVED lines=12> */
.L_x_311:
[----:B------:R-:W-:Y:S01]  /*8300*/  IMAD.MOV.U32 R9, RZ, RZ, 0x8 ;  /* 0x00000008ff097424 */ /* 0x000fe200078e00ff */
[----:B------:R-:W-:Y:S01]  /*8310*/  MOV R42, 0x8350 ;  /* 0x00008350002a7802 */ /* 0x000fe20000000f00 */
[----:B------:R-:W-:Y:S02]  /*8320*/  IMAD.MOV.U32 R8, RZ, RZ, 0x1f ;  /* 0x0000001fff087424 */ /* 0x000fe400078e00ff */
[----:B------:R-:W-:Y:S02]  /*8330*/  IMAD.MOV.U32 R7, RZ, RZ, -0x1 ;  /* 0xffffffffff077424 */ /* 0x000fe400078e00ff */
[----:B0-----:R-:W-:Y:S05]  /*8340*/  CALL.REL.NOINC `($__internal_11_$__cuda_sm70_shflsync_bfly) ;  /* 0x0000154000007944 */ /* 0x001fea0003c00000 */
[----:B------:R-:W-:Y:S01]  /*8350*/  PRMT R43, R14, 0x7632, R43 ;  /* 0x000076320e2b7816 */ /* 0x000fe2000000002b */
[----:B------:R-:W-:Y:S05]  /*8360*/  BRA `(.L_x_388) ;  /* 0xffffd17000007947 */ /* 0x000fea000383ffff */
.L_x_312:
[----:B------:R-:W-:Y:S01]  /*8370*/  IMAD.MOV.U32 R9, RZ, RZ, 0x8 ;  /* 0x00000008ff097424 */ /* 0x000fe200078e00ff */
[----:B------:R-:W-:Y:S01]  /*8380*/  MOV R8, 0x83c0 ;  /* 0x000083c000087802 */ /* 0x000fe20000000f00 */
[----:B-1----:R-:W-:Y:S02]  /*8390*/  IMAD.MOV.U32 R10, RZ, RZ, 0x1f ;  /* 0x0000001fff0a7424 */ /* 0x002fe400078e00ff */
[----:B------:R-:W-:Y:S02]  /*83a0*/  IMAD.MOV.U32 R7, RZ, RZ, -0x1 ;  /* 0xffffffffff077424 */ /* 0x000fe400078e00ff */
[----:B0-2---:R-:W-:Y:S05]  /*83b0*/  CALL.REL.NOINC `($__internal_12_$__cuda_sm70_shflsync_bfly_p) ;  /* 0x0000153000007944 */ /* 0x005fea0003c00000 */
[----:B01----:R-:W-:Y:S05]  /*83c0*/  BRA `(.L_x_389) ;  /* 0xffffd13000007947 */ /* 0x003fea000383ffff */
.L_x_313:
        /* <DEDUP_REMOVED lines=12> */
.L_x_314:
[----:B------:R-:W-:Y:S01]  /*8490*/  IMAD.MOV.U32 R9, RZ, RZ, 0x2 ;  /* 0x00000002ff097424 */ /* 0x000fe200078e00ff */
[----:B------:R-:W-:Y:S01]  /*84a0*/  MOV R42, 0x84e0 ;  /* 0x000084e0002a7802 */ /* 0x000fe20000000f00 */
[----:B------:R-:W-:Y:S02]  /*84b0*/  IMAD.MOV.U32 R8, RZ, RZ, 0x1f ;  /* 0x0000001fff087424 */ /* 0x000fe400078e00ff */
[----:B------:R-:W-:Y:S02]  /*84c0*/  IMAD.MOV.U32 R7, RZ, RZ, -0x1 ;  /* 0xffffffffff077424 */ /* 0x000fe400078e00ff */
[----:B0-----:R-:W-:Y:S05]  /*84d0*/  CALL.REL.NOINC `($__internal_11_$__cuda_sm70_shflsync_bfly) ;  /* 0x000013b000007944 */ /* 0x001fea0003c00000 */
[----:B------:R-:W-:Y:S01]  /*84e0*/  PRMT R43, R14, 0x7632, R43 ;  /* 0x000076320e2b7816 */ /* 0x000fe2000000002b */
[----:B------:R-:W-:Y:S05]  /*84f0*/  BRA `(.L_x_391) ;  /* 0xffffd19000007947 */ /* 0x000fea000383ffff */
.L_x_315:
[----:B------:R-:W-:Y:S01]  /*8500*/  IMAD.MOV.U32 R9, RZ, RZ, 0x2 ;  /* 0x00000002ff097424 */ /* 0x000fe200078e00ff */
[----:B------:R-:W-:Y:S01]  /*8510*/  MOV R8, 0x8550 ;  /* 0x0000855000087802 */ /* 0x000fe20000000f00 */
[----:B-1----:R-:W-:-:S02]  /*8520*/  IMAD.MOV.U32 R10, RZ, RZ, 0x1f ;  /* 0x0000001fff0a7424 */ /* 0x002fc400078e00ff */
[----:B------:R-:W-:Y:S02]  /*8530*/  IMAD.MOV.U32 R7, RZ, RZ, -0x1 ;  /* 0xffffffffff077424 */ /* 0x000fe400078e00ff */
[----:B0-2---:R-:W-:Y:S05]  /*8540*/  CALL.REL.NOINC `($__internal_12_$__cuda_sm70_shflsync_bfly_p) ;  /* 0x000013a000007944 */ /* 0x005fea0003c00000 */
[----:B01----:R-:W-:Y:S05]  /*8550*/  BRA `(.L_x_392) ;  /* 0xffffd15000007947 */ /* 0x003fea000383ffff */
.L_x_316:
        /* <DEDUP_REMOVED lines=12> */
.L_x_317:
[----:B------:R-:W-:Y:S01]  /*8620*/  IMAD.MOV.U32 R42, RZ, RZ, 0x1f ;  /* 0x0000001fff2a7424 */ /* 0x000fe200078e00ff */
[----:B------:R-:W-:Y:S01]  /*8630*/  MOV R8, 0x8660 ;  /* 0x0000866000087802 */ /* 0x000fe20000000f00 */
[----:B------:R-:W-:-:S02]  /*8640*/  IMAD.MOV.U32 R44, RZ, RZ, -0x1 ;  /* 0xffffffffff2c7424 */ /* 0x000fc400078e00ff */
[----:B01----:R-:W-:Y:S05]  /*8650*/  CALL.REL.NOINC `($__internal_13_$__cuda_sm70_shflsync_idx) ;  /* 0x000012e000007944 */ /* 0x003fea0003c00000 */
[----:B------:R-:W-:Y:S05]  /*8660*/  BRA `(.L_x_394) ;  /* 0xffffd1f000007947 */ /* 0x000fea000383ffff */
.L_x_318:
[----:B------:R-:W-:Y:S01]  /*8670*/  IMAD.MOV.U32 R41, RZ, RZ, R26 ;  /* 0x000000ffff297224 */ /* 0x000fe200078e001a */
[----:B------:R-:W-:Y:S01]  /*8680*/  MOV R8, 0x86d0 ;  /* 0x000086d000087802 */ /* 0x000fe20000000f00 */
[----:B------:R-:W-:-:S02]  /*8690*/  IMAD.MOV.U32 R42, RZ, RZ, R33 ;  /* 0x000000ffff2a7224 */ /* 0x000fc400078e0021 */
[----:B------:R-:W-:Y:S02]  /*86a0*/  IMAD.MOV.U32 R43, RZ, RZ, 0x1f ;  /* 0x0000001fff2b7424 */ /* 0x000fe400078e00ff */
[----:B------:R-:W-:Y:S02]  /*86b0*/  IMAD.MOV.U32 R44, RZ, RZ, -0x1 ;  /* 0xffffffffff2c7424 */ /* 0x000fe400078e00ff */
[----:B0-----:R-:W-:Y:S05]  /*86c0*/  CALL.REL.NOINC `($__internal_14_$__cuda_sm70_shflsync_idx_p) ;  /* 0x000012c000007944 */ /* 0x001fea0003c00000 */
[----:B-1----:R-:W-:Y:S01]  /*86d0*/  IMAD.MOV.U32 R7, RZ, RZ, R41 ;  /* 0x000000ffff077224 */ /* 0x002fe200078e0029 */
[----:B0-----:R-:W-:Y:S05]  /*86e0*/  BRA `(.L_x_395) ;  /* 0xffffd19000007947 */ /* 0x001fea000383ffff */
.L_x_325:
[----:B------:R-:W-:Y:S01]  /*86f0*/  IMAD.MOV.U32 R9, RZ, RZ, 0x1 ;  /* 0x00000001ff097424 */ /* 0x000fe200078e00ff */
[----:B------:R-:W-:Y:S01]  /*8700*/  MOV R42, 0x8740 ;  /* 0x00008740002a7802 */ /* 0x000fe20000000f00 */
[----:B------:R-:W-:Y:S02]  /*8710*/  IMAD.MOV.U32 R8, RZ, RZ, 0x1f ;  /* 0x0000001fff087424 */ /* 0x000fe400078e00ff */
[----:B------:R-:W-:Y:S02]  /*8720*/  IMAD.MOV.U32 R7, RZ, RZ, -0x1 ;  /* 0xffffffffff077424 */ /* 0x000fe400078e00ff */
[----:B------:R-:W-:Y:S05]  /*8730*/  CALL.REL.NOINC `($__internal_11_$__cuda_sm70_shflsync_bfly) ;  /* 0x0000115000007944 */ /* 0x000fea0003c00000 */
[----:B------:R-:W-:Y:S01]  /*8740*/  PRMT R14, R14, 0x7632, R14 ;  /* 0x000076320e0e7816 */ /* 0x000fe2000000000e */
[----:B------:R-:W-:Y:S05]  /*8750*/  BRA `(.L_x_396) ;  /* 0xffffd39000007947 */ /* 0x000fea000383ffff */
.L_x_326:
[----:B------:R-:W-:Y:S01]  /*8760*/  IMAD.MOV.U32 R9, RZ, RZ, 0x1 ;  /* 0x00000001ff097424 */ /* 0x000fe200078e00ff */
[----:B------:R-:W-:Y:S01]  /*8770*/  MOV R8, 0x87b0 ;  /* 0x000087b000087802 */ /* 0x000fe20000000f00 */
[----:B0-----:R-:W-:-:S02]  /*8780*/  IMAD.MOV.U32 R10, RZ, RZ, 0x1f ;  /* 0x0000001fff0a7424 */ /* 0x001fc400078e00ff */
[----:B------:R-:W-:Y:S02]  /*8790*/  IMAD.MOV.U32 R7, RZ, RZ, -0x1 ;  /* 0xffffffffff077424 */ /* 0x000fe400078e00ff */
[----:B-1----:R-:W-:Y:S05]  /*87a0*/  CALL.REL.NOINC `($__internal_12_$__cuda_sm70_shflsync_bfly_p) ;  /* 0x0000114000007944 */ /* 0x002fea0003c00000 */
[----:B01----:R-:W-:Y:S05]  /*87b0*/  BRA `(.L_x_397) ;  /* 0xffffd35000007947 */ /* 0x003fea000383ffff */
.L_x_327:
[----:B------:R-:W-:Y:S01]  /*87c0*/  IMAD.MOV.U32 R9, RZ, RZ, 0x2 ;  /* 0x00000002ff097424 */ /* 0x000fe200078e00ff */
[----:B------:R-:W-:Y:S01]  /*87d0*/  MOV R42, 0x8810 ;  /* 0x00008810002a7802 */ /* 0x000fe20000000f00 */
[----:B------:R-:W-:Y:S02]  /*87e0*/  IMAD.MOV.U32 R8, RZ, RZ, 0x1f ;  /* 0x0000001fff087424 */ /* 0x000fe400078e00ff */
[----:B------:R-:W-:Y:S02]  /*87f0*/  IMAD.MOV.U32 R7, RZ, RZ, -0x1 ;  /* 0xffffffffff077424 */ /* 0x000fe400078e00ff */
[----:B------:R-:W-:Y:S05]  /*8800*/  CALL.REL.NOINC `($__internal_11_$__cuda_sm70_shflsync_bfly) ;  /* 0x0000108000007944 */ /* 0x000fea0003c00000 */
[----:B------:R-:W-:Y:S01]  /*8810*/  PRMT R6, R14, 0x7632, R6 ;  /* 0x000076320e067816 */ /* 0x000fe20000000006 */
[----:B------:R-:W-:Y:S01]  /*8820*/  IMAD.MOV.U32 R9, RZ, RZ, 0x2 ;  /* 0x00000002ff097424 */ /* 0x000fe200078e00ff */
[----:B------:R-:W-:Y:S01]  /*8830*/  MOV R8, 0x8870 ;  /* 0x0000887000087802 */ /* 0x000fe20000000f00 */
[----:B------:R-:W-:Y:S02]  /*8840*/  IMAD.MOV.U32 R10, RZ, RZ, 0x1f ;  /* 0x0000001fff0a7424 */ /* 0x000fe400078e00ff */
[----:B------:R-:W-:Y:S02]  /*8850*/  IMAD.MOV.U32 R7, RZ, RZ, -0x1 ;  /* 0xffffffffff077424 */ /* 0x000fe400078e00ff */
[----:B------:R-:W-:Y:S05]  /*8860*/  CALL.REL.NOINC `($__internal_12_$__cuda_sm70_shflsync_bfly_p) ;  /* 0x0000108000007944 */ /* 0x000fea0003c00000 */
[----:B01----:R-:W-:Y:S05]  /*8870*/  BRA `(.L_x_398) ;  /* 0xffffd38000007947 */ /* 0x003fea000383ffff */
.L_x_328:
[----:B------:R-:W-:Y:S01]  /*8880*/  IMAD.MOV.U32 R9, RZ, RZ, 0x1 ;  /* 0x00000001ff097424 */ /* 0x000fe200078e00ff */
[----:B------:R-:W-:Y:S01]  /*8890*/  MOV R42, 0x88d0 ;  /* 0x000088d0002a7802 */ /* 0x000fe20000000f00 */
[----:B------:R-:W-:-:S02]  /*88a0*/  IMAD.MOV.U32 R8, RZ, RZ, 0x1f ;  /* 0x0000001fff087424 */ /* 0x000fc400078e00ff */
[----:B------:R-:W-:Y:S02]  /*88b0*/  IMAD.MOV.U32 R7, RZ, RZ, -0x1 ;  /* 0xffffffffff077424 */ /* 0x000fe400078e00ff */
[----:B------:R-:W-:Y:S05]  /*88c0*/  CALL.REL.NOINC `($__internal_11_$__cuda_sm70_shflsync_bfly) ;  /* 0x00000fc000007944 */ /* 0x000fea0003c00000 */
[----:B------:R-:W-:Y:S01]  /*88d0*/  PRMT R14, R14, 0x7632, R14 ;  /* 0x000076320e0e7816 */ /* 0x000fe2000000000e */
[----:B------:R-:W-:Y:S05]  /*88e0*/  BRA `(.L_x_399) ;  /* 0xffffd3d000007947 */ /* 0x000fea000383ffff */
.L_x_329:
[----:B------:R-:W-:Y:S01]  /*88f0*/  IMAD.MOV.U32 R9, RZ, RZ, 0x1 ;  /* 0x00000001ff097424 */ /* 0x000fe200078e00ff */
[----:B------:R-:W-:Y:S01]  /*8900*/  MOV R8, 0x8940 ;  /* 0x0000894000087802 */ /* 0x000fe20000000f00 */
[----:B0-----:R-:W-:Y:S02]  /*8910*/  IMAD.MOV.U32 R10, RZ, RZ, 0x1f ;  /* 0x0000001fff0a7424 */ /* 0x001fe400078e00ff */
[----:B------:R-:W-:Y:S02]  /*8920*/  IMAD.MOV.U32 R7, RZ, RZ, -0x1 ;  /* 0xffffffffff077424 */ /* 0x000fe400078e00ff */
[----:B-1----:R-:W-:Y:S05]  /*8930*/  CALL.REL.NOINC `($__internal_12_$__cuda_sm70_shflsync_bfly_p) ;  /* 0x00000fb000007944 */ /* 0x002fea0003c00000 */
[----:B01----:R-:W-:Y:S05]  /*8940*/  BRA `(.L_x_400) ;  /* 0xffffd39000007947 */ /* 0x003fea000383ffff */
.L_x_330:
        /* <DEDUP_REMOVED lines=8> */
[----:B------:R-:W-:-:S02]  /*89d0*/  IMAD.MOV.U32 R10, RZ, RZ, 0x1f ;  /* 0x0000001fff0a7424 */ /* 0x000fc400078e00ff */
[----:B------:R-:W-:Y:S02]  /*89e0*/  IMAD.MOV.U32 R7, RZ, RZ, -0x1 ;  /* 0xffffffffff077424 */ /* 0x000fe400078e00ff */
[----:B------:R-:W-:Y:S05]  /*89f0*/  CALL.REL.NOINC `($__internal_12_$__cuda_sm70_shflsync_bfly_p) ;  /* 0x00000ef000007944 */ /* 0x000fea0003c00000 */
[----:B01----:R-:W-:Y:S05]  /*8a00*/  BRA `(.L_x_401) ;  /* 0xffffd3c000007947 */ /* 0x003fea000383ffff */
.L_x_331:
[----:B------:R-:W-:Y:S01]  /*8a10*/  IMAD.MOV.U32 R9, RZ, RZ, 0x2 ;  /* 0x00000002ff097424 */ /* 0x000fe200078e00ff */
[----:B------:R-:W-:Y:S01]  /*8a20*/  MOV R42, 0x8a60 ;  /* 0x00008a60002a7802 */ /* 0x000fe20000000f00 */
[----:B------:R-:W-:Y:S02]  /*8a30*/  IMAD.MOV.U32 R8, RZ, RZ, 0x1f ;  /* 0x0000001fff087424 */ /* 0x000fe400078e00ff */
[----:B------:R-:W-:Y:S02]  /*8a40*/  IMAD.MOV.U32 R7, RZ, RZ, -0x1 ;  /* 0xffffffffff077424 */ /* 0x000fe400078e00ff */
[----:B------:R-:W-:Y:S05]  /*8a50*/  CALL.REL.NOINC `($__internal_11_$__cuda_sm70_shflsync_bfly) ;  /* 0x00000e3000007944 */ /* 0x000fea0003c00000 */
[----:B------:R-:W-:Y:S01]  /*8a60*/  PRMT R14, R14, 0x7632, R14 ;  /* 0x000076320e0e7816 */ /* 0x000fe2000000000e */
[----:B------:R-:W-:Y:S05]  /*8a70*/  BRA `(.L_x_402) ;  /* 0xffffd41000007947 */ /* 0x000fea000383ffff */
.L_x_332:
[----:B------:R-:W-:Y:S01]  /*8a80*/  IMAD.MOV.U32 R9, RZ, RZ, 0x2 ;  /* 0x00000002ff097424 */ /* 0x000fe200078e00ff */
[----:B------:R-:W-:Y:S01]  /*8a90*/  MOV R8, 0x8ad0 ;  /* 0x00008ad000087802 */ /* 0x000fe20000000f00 */
[----:B0-----:R-:W-:Y:S02]  /*8aa0*/  IMAD.MOV.U32 R10, RZ, RZ, 0x1f ;  /* 0x0000001fff0a7424 */ /* 0x001fe400078e00ff */
[----:B------:R-:W-:Y:S02]  /*8ab0*/  IMAD.MOV.U32 R7, RZ, RZ, -0x1 ;  /* 0xffffffffff077424 */ /* 0x000fe400078e00ff */
[----:B-1----:R-:W-:Y:S05]  /*8ac0*/  CALL.REL.NOINC `($__internal_12_$__cuda_sm70_shflsync_bfly_p) ;  /* 0x00000e2000007944 */ /* 0x002fea0003c00000 */
[----:B01----:R-:W-:Y:S05]  /*8ad0*/  BRA `(.L_x_403) ;  /* 0xffffd3d000007947 */ /* 0x003fea000383ffff */
.L_x_333:
[----:B------:R-:W-:Y:S01]  /*8ae0*/  IMAD.MOV.U32 R9, RZ, RZ, 0x1 ;  /* 0x00000001ff097424 */ /* 0x000fe200078e00ff */
[----:B------:R-:W-:Y:S01]  /*8af0*/  MOV R42, 0x8b30 ;  /* 0x00008b30002a7802 */ /* 0x000fe20000000f00 */
[----:B------:R-:W-:-:S02]  /*8b00*/  IMAD.MOV.U32 R8, RZ, RZ, 0x1f ;  /* 0x0000001fff087424 */ /* 0x000fc400078e00ff */
        /* <DEDUP_REMOVED lines=9> */
.L_x_334:
[----:B------:R-:W-:Y:S01]  /*8ba0*/  IMAD.MOV.U32 R9, RZ, RZ, 0x8 ;  /* 0x00000008ff097424 */ /* 0x000fe200078e00ff */
[----:B------:R-:W-:Y:S01]  /*8bb0*/  MOV R42, 0x8bf0 ;  /* 0x00008bf0002a7802 */ /* 0x000fe20000000f00 */
[----:B------:R-:W-:Y:S02]  /*8bc0*/  IMAD.MOV.U32 R8, RZ, RZ, 0x1f ;  /* 0x0000001fff087424 */ /* 0x000fe400078e00ff */
[----:B------:R-:W-:Y:S02]  /*8bd0*/  IMAD.MOV.U32 R7, RZ, RZ, -0x1 ;  /* 0xffffffffff077424 */ /* 0x000fe400078e00ff */
[----:B------:R-:W-:Y:S05]  /*8be0*/  CALL.REL.NOINC `($__internal_11_$__cuda_sm70_shflsync_bfly) ;  /* 0x00000ca000007944 */ /* 0x000fea0003c00000 */
[----:B------:R-:W-:Y:S01]  /*8bf0*/  PRMT R14, R14, 0x7632, R14 ;  /* 0x000076320e0e7816 */ /* 0x000fe2000000000e */
[----:B------:R-:W-:Y:S05]  /*8c00*/  BRA `(.L_x_405) ;  /* 0xffffd45000007947 */ /* 0x000fea000383ffff */
.L_x_335:
[----:B------:R-:W-:Y:S01]  /*8c10*/  IMAD.MOV.U32 R9, RZ, RZ, 0x8 ;  /* 0x00000008ff097424 */ /* 0x000fe200078e00ff */
[----:B------:R-:W-:Y:S01]  /*8c20*/  MOV R8, 0x8c60 ;  /* 0x00008c6000087802 */ /* 0x000fe20000000f00 */
[----:B0-----:R-:W-:-:S02]  /*8c30*/  IMAD.MOV.U32 R10, RZ, RZ, 0x1f ;  /* 0x0000001fff0a7424 */ /* 0x001fc400078e00ff */
[----:B------:R-:W-:Y:S02]  /*8c40*/  IMAD.MOV.U32 R7, RZ, RZ, -0x1 ;  /* 0xffffffffff077424 */ /* 0x000fe400078e00ff */
[----:B-1----:R-:W-:Y:S05]  /*8c50*/  CALL.REL.NOINC `($__internal_12_$__cuda_sm70_shflsync_bfly_p) ;  /* 0x00000c9000007944 */ /* 0x002fea0003c00000 */
[----:B01----:R-:W-:Y:S05]  /*8c60*/  BRA `(.L_x_406) ;  /* 0xffffd41000007947 */ /* 0x003fea000383ffff */
.L_x_336:
        /* <DEDUP_REMOVED lines=12> */
.L_x_337:
[----:B------:R-:W-:Y:S01]  /*8d30*/  IMAD.MOV.U32 R9, RZ, RZ, 0x2 ;  /* 0x00000002ff097424 */ /* 0x000fe200078e00ff */
[----:B------:R-:W-:Y:S01]  /*8d40*/  MOV R42, 0x8d80 ;  /* 0x00008d80002a7802 */ /* 0x000fe20000000f00 */
[----:B------:R-:W-:-:S02]  /*8d50*/  IMAD.MOV.U32 R8, RZ, RZ, 0x1f ;  /* 0x0000001fff087424 */ /* 0x000fc400078e00ff */
[----:B------:R-:W-:Y:S02]  /*8d60*/  IMAD.MOV.U32 R7, RZ, RZ, -0x1 ;  /* 0xffffffffff077424 */ /* 0x000fe400078e00ff */
[----:B------:R-:W-:Y:S05]  /*8d70*/  CALL.REL.NOINC `($__internal_11_$__cuda_sm70_shflsync_bfly) ;  /* 0x00000b1000007944 */ /* 0x000fea0003c00000 */
[----:B------:R-:W-:Y:S01]  /*8d80*/  PRMT R14, R14, 0x7632, R14 ;  /* 0x000076320e0e7816 */ /* 0x000fe2000000000e */
[----:B------:R-:W-:Y:S05]  /*8d90*/  BRA `(.L_x_408) ;  /* 0xffffd47000007947 */ /* 0x000fea000383ffff */
.L_x_338:
[----:B------:R-:W-:Y:S01]  /*8da0*/  IMAD.MOV.U32 R9, RZ, RZ, 0x2 ;  /* 0x00000002ff097424 */ /* 0x000fe200078e00ff */
[----:B------:R-:W-:Y:S01]  /*8db0*/  MOV R8, 0x8df0 ;  /* 0x00008df000087802 */ /* 0x000fe20000000f00 */
[----:B0-----:R-:W-:Y:S02]  /*8dc0*/  IMAD.MOV.U32 R10, RZ, RZ, 0x1f ;  /* 0x0000001fff0a7424 */ /* 0x001fe400078e00ff */
[----:B------:R-:W-:Y:S02]  /*8dd0*/  IMAD.MOV.U32 R7, RZ, RZ, -0x1 ;  /* 0xffffffffff077424 */ /* 0x000fe400078e00ff */
[----:B-1----:R-:W-:Y:S05]  /*8de0*/  CALL.REL.NOINC `($__internal_12_$__cuda_sm70_shflsync_bfly_p) ;  /* 0x00000b0000007944 */ /* 0x002fea0003c00000 */
[----:B01----:R-:W-:Y:S05]  /*8df0*/  BRA `(.L_x_409) ;  /* 0xffffd43000007947 */ /* 0x003fea000383ffff */
.L_x_339:
        /* <DEDUP_REMOVED lines=12> */
.L_x_340:
[----:B------:R-:W-:Y:S01]  /*8ec0*/  IMAD.MOV.U32 R9, RZ, RZ, 0x10 ;  /* 0x00000010ff097424 */ /* 0x000fe200078e00ff */
[----:B------:R-:W-:Y:S01]  /*8ed0*/  MOV R42, 0x8f10 ;  /* 0x00008f10002a7802 */ /* 0x000fe20000000f00 */
[----:B------:R-:W-:Y:S02]  /*8ee0*/  IMAD.MOV.U32 R8, RZ, RZ, 0x1f ;  /* 0x0000001fff087424 */ /* 0x000fe400078e00ff */
[----:B------:R-:W-:Y:S02]  /*8ef0*/  IMAD.MOV.U32 R7, RZ, RZ, -0x1 ;  /* 0xffffffffff077424 */ /* 0x000fe400078e00ff */
[----:B------:R-:W-:Y:S05]  /*8f00*/  CALL.REL.NOINC `($__internal_11_$__cuda_sm70_shflsync_bfly) ;  /* 0x0000098000007944 */ /* 0x000fea0003c00000 */
[----:B------:R-:W-:Y:S01]  /*8f10*/  PRMT R14, R14, 0x7632, R14 ;  /* 0x000076320e0e7816 */ /* 0x000fe2000000000e */
[----:B------:R-:W-:Y:S05]  /*8f20*/  BRA `(.L_x_411) ;  /* 0xffffd49000007947 */ /* 0x000fea000383ffff */
.L_x_341:
[----:B------:R-:W-:Y:S01]  /*8f30*/  IMAD.MOV.U32 R9, RZ, RZ, 0x10 ;  /* 0x00000010ff097424 */ /* 0x000fe200078e00ff */
[----:B------:R-:W-:Y:S01]  /*8f40*/  MOV R8, 0x8f80 ;  /* 0x00008f8000087802 */ /* 0x000fe20000000f00 */
[----:B0-----:R-:W-:Y:S02]  /*8f50*/  IMAD.MOV.U32 R10, RZ, RZ, 0x1f ;  /* 0x0000001fff0a7424 */ /* 0x001fe400078e00ff */
[----:B------:R-:W-:Y:S02]  /*8f60*/  IMAD.MOV.U32 R7, RZ, RZ, -0x1 ;  /* 0xffffffffff077424 */ /* 0x000fe400078e00ff */
[----:B-1----:R-:W-:Y:S05]  /*8f70*/  CALL.REL.NOINC `($__internal_12_$__cuda_sm70_shflsync_bfly_p) ;  /* 0x0000097000007944 */ /* 0x002fea0003c00000 */
[----:B01----:R-:W-:Y:S05]  /*8f80*/  BRA `(.L_x_412) ;  /* 0xffffd45000007947 */ /* 0x003fea000383ffff */
.L_x_342:
        /* <DEDUP_REMOVED lines=12> */
.L_x_343:
[----:B------:R-:W-:Y:S01]  /*9050*/  IMAD.MOV.U32 R9, RZ, RZ, 0x4 ;  /* 0x00000004ff097424 */ /* 0x000fe200078e00ff */
[----:B------:R-:W-:Y:S01]  /*9060*/  MOV R42, 0x90a0 ;  /* 0x000090a0002a7802 */ /* 0x000fe20000000f00 */
[----:B------:R-:W-:Y:S02]  /*9070*/  IMAD.MOV.U32 R8, RZ, RZ, 0x1f ;  /* 0x0000001fff087424 */ /* 0x000fe400078e00ff */
[----:B------:R-:W-:Y:S02]  /*9080*/  IMAD.MOV.U32 R7, RZ, RZ, -0x1 ;  /* 0xffffffffff077424 */ /* 0x000fe400078e00ff */
[----:B------:R-:W-:Y:S05]  /*9090*/  CALL.REL.NOINC `($__internal_11_$__cuda_sm70_shflsync_bfly) ;  /* 0x000007f000007944 */ /* 0x000fea0003c00000 */
[----:B------:R-:W-:Y:S01]  /*90a0*/  PRMT R14, R14, 0x7632, R14 ;  /* 0x000076320e0e7816 */ /* 0x000fe2000000000e */
[----:B------:R-:W-:Y:S05]  /*90b0*/  BRA `(.L_x_414) ;  /* 0xffffd4b000007947 */ /* 0x000fea000383ffff */
.L_x_344:
[----:B------:R-:W-:Y:S01]  /*90c0*/  IMAD.MOV.U32 R9, RZ, RZ, 0x4 ;  /* 0x00000004ff097424 */ /* 0x000fe200078e00ff */
[----:B------:R-:W-:Y:S01]  /*90d0*/  MOV R8, 0x9110 ;  /* 0x0000911000087802 */ /* 0x000fe20000000f00 */
[----:B0-----:R-:W-:-:S02]  /*90e0*/  IMAD.MOV.U32 R10, RZ, RZ, 0x1f ;  /* 0x0000001fff0a7424 */ /* 0x001fc400078e00ff */
[----:B------:R-:W-:Y:S02]  /*90f0*/  IMAD.MOV.U32 R7, RZ, RZ, -0x1 ;  /* 0xffffffffff077424 */ /* 0x000fe400078e00ff */
[----:B-1----:R-:W-:Y:S05]  /*9100*/  CALL.REL.NOINC `($__internal_12_$__cuda_sm70_shflsync_bfly_p) ;  /* 0x000007e000007944 */ /* 0x002fea0003c00000 */
[----:B01----:R-:W-:Y:S05]  /*9110*/  BRA `(.L_x_415) ;  /* 0xffffd47000007947 */ /* 0x003fea000383ffff */
.L_x_345:
        /* <DEDUP_REMOVED lines=12> */
.L_x_346:
[----:B------:R-:W-:Y:S01]  /*91e0*/  IMAD.MOV.U32 R9, RZ, RZ, 0x1 ;  /* 0x00000001ff097424 */ /* 0x000fe200078e00ff */
[----:B------:R-:W-:Y:S01]  /*91f0*/  MOV R42, 0x9230 ;  /* 0x00009230002a7802 */ /* 0x000fe20000000f00 */
[----:B------:R-:W-:-:S02]  /*9200*/  IMAD.MOV.U32 R8, RZ, RZ, 0x1f ;  /* 0x0000001fff087424 */ /* 0x000fc400078e00ff */
[----:B------:R-:W-:Y:S02]  /*9210*/  IMAD.MOV.U32 R7, RZ, RZ, -0x1 ;  /* 0xffffffffff077424 */ /* 0x000fe400078e00ff */
[----:B------:R-:W-:Y:S05]  /*9220*/  CALL.REL.NOINC `($__internal_11_$__cuda_sm70_shflsync_bfly) ;  /* 0x0000066000007944 */ /* 0x000fea0003c00000 */
[----:B------:R-:W-:Y:S01]  /*9230*/  PRMT R14, R14, 0x7632, R14 ;  /* 0x000076320e0e7816 */ /* 0x000fe2000000000e */
[----:B------:R-:W-:Y:S05]  /*9240*/  BRA `(.L_x_417) ;  /* 0xffffd4d000007947 */ /* 0x000fea000383ffff */
.L_x_347:
[----:B------:R-:W-:Y:S01]  /*9250*/  IMAD.MOV.U32 R9, RZ, RZ, 0x1 ;  /* 0x00000001ff097424 */ /* 0x000fe200078e00ff */
[----:B------:R-:W-:Y:S01]  /*9260*/  MOV R8, 0x92a0 ;  /* 0x000092a000087802 */ /* 0x000fe20000000f00 */
[----:B0-----:R-:W-:Y:S02]  /*9270*/  IMAD.MOV.U32 R10, RZ, RZ, 0x1f ;  /* 0x0000001fff0a7424 */ /* 0x001fe400078e00ff */
[----:B------:R-:W-:Y:S02]  /*9280*/  IMAD.MOV.U32 R7, RZ, RZ, -0x1 ;  /* 0xffffffffff077424 */ /* 0x000fe400078e00ff */
[----:B-1----:R-:W-:Y:S05]  /*9290*/  CALL.REL.NOINC `($__internal_12_$__cuda_sm70_shflsync_bfly_p) ;  /* 0x0000065000007944 */ /* 0x002fea0003c00000 */
[----:B01----:R-:W-:Y:S05]  /*92a0*/  BRA `(.L_x_418) ;  /* 0xffffd49000007947 */ /* 0x003fea000383ffff */
.L_x_348:
        /* <DEDUP_REMOVED lines=12> */
.L_x_349:
[----:B------:R-:W-:Y:S01]  /*9370*/  IMAD.MOV.U32 R9, RZ, RZ, 0x8 ;  /* 0x00000008ff097424 */ /* 0x000fe200078e00ff */
[----:B------:R-:W-:Y:S01]  /*9380*/  MOV R42, 0x93c0 ;  /* 0x000093c0002a7802 */ /* 0x000fe20000000f00 */
[----:B------:R-:W-:Y:S02]  /*9390*/  IMAD.MOV.U32 R8, RZ, RZ, 0x1f ;  /* 0x0000001fff087424 */ /* 0x000fe400078e00ff */
[----:B------:R-:W-:Y:S02]  /*93a0*/  IMAD.MOV.U32 R7, RZ, RZ, -0x1 ;  /* 0xffffffffff077424 */ /* 0x000fe400078e00ff */
[----:B------:R-:W-:Y:S05]  /*93b0*/  CALL.REL.NOINC `($__internal_11_$__cuda_sm70_shflsync_bfly) ;  /* 0x000004d000007944 */ /* 0x000fea0003c00000 */
[----:B------:R-:W-:Y:S01]  /*93c0*/  PRMT R14, R14, 0x7632, R14 ;  /* 0x000076320e0e7816 */ /* 0x000fe2000000000e */
[----:B------:R-:W-:Y:S05]  /*93d0*/  BRA `(.L_x_420) ;  /* 0xffffd5a000007947 */ /* 0x000fea000383ffff */
.L_x_350:
[----:B------:R-:W-:Y:S01]  /*93e0*/  IMAD.MOV.U32 R9, RZ, RZ, 0x8 ;  /* 0x00000008ff097424 */ /* 0x000fe200078e00ff */
[----:B------:R-:W-:Y:S01]  /*93f0*/  MOV R8, 0x9430 ;  /* 0x0000943000087802 */ /* 0x000fe20000000f00 */
[----:B0-----:R-:W-:Y:S02]  /*9400*/  IMAD.MOV.U32 R10, RZ, RZ, 0x1f ;  /* 0x0000001fff0a7424 */ /* 0x001fe400078e00ff */
[----:B------:R-:W-:Y:S02]  /*9410*/  IMAD.MOV.U32 R7, RZ, RZ, -0x1 ;  /* 0xffffffffff077424 */ /* 0x000fe400078e00ff */
[----:B-1----:R-:W-:Y:S05]  /*9420*/  CALL.REL.NOINC `($__internal_12_$__cuda_sm70_shflsync_bfly_p) ;  /* 0x000004c000007944 */ /* 0x002fea0003c00000 */
[----:B01----:R-:W-:Y:S05]  /*9430*/  BRA `(.L_x_421) ;  /* 0xffffd56000007947 */ /* 0x003fea000383ffff */
.L_x_351:
        /* <DEDUP_REMOVED lines=12> */
.L_x_352:
[----:B------:R-:W-:Y:S01]  /*9500*/  IMAD.MOV.U32 R9, RZ, RZ, 0x2 ;  /* 0x00000002ff097424 */ /* 0x000fe200078e00ff */
[----:B------:R-:W-:Y:S01]  /*9510*/  MOV R42, 0x9550 ;  /* 0x00009550002a7802 */ /* 0x000fe20000000f00 */
[----:B------:R-:W-:Y:S02]  /*9520*/  IMAD.MOV.U32 R8, RZ, RZ, 0x1f ;  /* 0x0000001fff087424 */ /* 0x000fe400078e00ff */
[----:B------:R-:W-:Y:S02]  /*9530*/  IMAD.MOV.U32 R7, RZ, RZ, -0x1 ;  /* 0xffffffffff077424 */ /* 0x000fe400078e00ff */
[----:B------:R-:W-:Y:S05]  /*9540*/  CALL.REL.NOINC `($__internal_11_$__cuda_sm70_shflsync_bfly) ;  /* 0x0000034000007944 */ /* 0x000fea0003c00000 */
[----:B------:R-:W-:Y:S01]  /*9550*/  PRMT R14, R14, 0x7632, R14 ;  /* 0x000076320e0e7816 */ /* 0x000fe2000000000e */
[----:B------:R-:W-:Y:S05]  /*9560*/  BRA `(.L_x_423) ;  /* 0xffffd5c000007947 */ /* 0x000fea000383ffff */
.L_x_353:
[----:B------:R-:W-:Y:S01]  /*9570*/  IMAD.MOV.U32 R9, RZ, RZ, 0x2 ;  /* 0x00000002ff097424 */ /* 0x000fe200078e00ff */
[----:B------:R-:W-:Y:S01]  /*9580*/  MOV R8, 0x95c0 ;  /* 0x000095c000087802 */ /* 0x000fe20000000f00 */
[----:B0-----:R-:W-:-:S02]  /*9590*/  IMAD.MOV.U32 R10, RZ, RZ, 0x1f ;  /* 0x0000001fff0a7424 */ /* 0x001fc400078e00ff */
[----:B------:R-:W-:Y:S02]  /*95a0*/  IMAD.MOV.U32 R7, RZ, RZ, -0x1 ;  /* 0xffffffffff077424 */ /* 0x000fe400078e00ff */
[----:B-1----:R-:W-:Y:S05]  /*95b0*/  CALL.REL.NOINC `($__internal_12_$__cuda_sm70_shflsync_bfly_p) ;  /* 0x0000033000007944 */ /* 0x002fea0003c00000 */
[----:B01----:R-:W-:Y:S05]  /*95c0*/  BRA `(.L_x_424) ;  /* 0xffffd58000007947 */ /* 0x003fea000383ffff */
.L_x_354:
        /* <DEDUP_REMOVED lines=12> */
.L_x_357:
[----:B01----:R-:W-:Y:S01]  /*9690*/  IMAD.MOV.U32 R41, RZ, RZ, R2 ;  /* 0x000000ffff297224 */ /* 0x003fe200078e0002 */
[----:B------:R-:W-:Y:S01]  /*96a0*/  MOV R8, 0x96f0 ;  /* 0x000096f000087802 */ /* 0x000fe20000000f00 */
[----:B------:R-:W-:-:S02]  /*96b0*/  IMAD.MOV.U32 R9, RZ, RZ, 0x10 ;  /* 0x00000010ff097424 */ /* 0x000fc400078e00ff */
[----:B------:R-:W-:Y:S02]  /*96c0*/  IMAD.MOV.U32 R10, RZ, RZ, 0x1f ;  /* 0x0000001fff0a7424 */ /* 0x000fe400078e00ff */
[----:B------:R-:W-:Y:S02]  /*96d0*/  IMAD.MOV.U32 R7, RZ, RZ, -0x1 ;  /* 0xffffffffff077424 */ /* 0x000fe400078e00ff */
[----:B------:R-:W-:Y:S05]  /*96e0*/  CALL.REL.NOINC `($__internal_12_$__cuda_sm70_shflsync_bfly_p) ;  /* 0x0000020000007944 */ /* 0x000fea0003c00000 */
[----:B01----:R-:W-:Y:S05]  /*96f0*/  BRA `(.L_x_426) ;  /* 0xffffd7e000007947 */ /* 0x003fea000383ffff */
.L_x_358:
[----:B01----:R-:W-:Y:S01]  /*9700*/  IMAD.MOV.U32 R41, RZ, RZ, R6 ;  /* 0x000000ffff297224 */ /* 0x003fe200078e0006 */
[----:B------:R-:W-:Y:S01]  /*9710*/  MOV R8, 0x9760 ;  /* 0x0000976000087802 */ /* 0x000fe20000000f00 */
[----:B------:R-:W-:Y:S02]  /*9720*/  IMAD.MOV.U32 R9, RZ, RZ, 0x8 ;  /* 0x00000008ff097424 */ /* 0x000fe400078e00ff */
[----:B------:R-:W-:Y:S02]  /*9730*/  IMAD.MOV.U32 R10, RZ, RZ, 0x1f ;  /* 0x0000001fff0a7424 */ /* 0x000fe400078e00ff */
[----:B------:R-:W-:Y:S02]  /*9740*/  IMAD.MOV.U32 R7, RZ, RZ, -0x1 ;  /* 0xffffffffff077424 */ /* 0x000fe400078e00ff */
[----:B--2---:R-:W-:Y:S05]  /*9750*/  CALL.REL.NOINC `($__internal_12_$__cuda_sm70_shflsync_bfly_p) ;  /* 0x0000019000007944 */ /* 0x004fea0003c00000 */
[----:B01----:R-:W-:Y:S01]  /*9760*/  FADD.FTZ R41, R6, R9 ;  /* 0x0000000906297221 */ /* 0x003fe20000010000 */
[----:B------:R-:W-:Y:S01]  /*9770*/  MOV R8, 0x97c0 ;  /* 0x000097c000087802 */ /* 0x000fe20000000f00 */
[----:B------:R-:W-:-:S02]  /*9780*/  IMAD.MOV.U32 R9, RZ, RZ, 0x4 ;  /* 0x00000004ff097424 */ /* 0x000fc400078e00ff */
[----:B------:R-:W-:Y:S02]  /*9790*/  IMAD.MOV.U32 R10, RZ, RZ, 0x1f ;  /* 0x0000001fff0a7424 */ /* 0x000fe400078e00ff */
[----:B------:R-:W-:Y:S02]  /*97a0*/  IMAD.MOV.U32 R7, RZ, RZ, -0x1 ;  /* 0xffffffffff077424 */ /* 0x000fe400078e00ff */
[----:B------:R-:W-:Y:S05]  /*97b0*/  CALL.REL.NOINC `($__internal_12_$__cuda_sm70_shflsync_bfly_p) ;  /* 0x0000013000007944 */ /* 0x000fea0003c00000 */
[----:B01----:R-:W-:Y:S01]  /*97c0*/  FADD.FTZ R41, R41, R9 ;  /* 0x0000000929297221 */ /* 0x003fe20000010000 */
[----:B------:R-:W-:Y:S01]  /*97d0*/  MOV R8, 0x9820 ;  /* 0x0000982000087802 */ /* 0x000fe20000000f00 */
[----:B------:R-:W-:Y:S02]  /*97e0*/  IMAD.MOV.U32 R9, RZ, RZ, 0x2 ;  /* 0x00000002ff097424 */ /* 0x000fe400078e00ff */
[----:B------:R-:W-:Y:S02]  /*97f0*/  IMAD.MOV.U32 R10, RZ, RZ, 0x1f ;  /* 0x0000001fff0a7424 */ /* 0x000fe400078e00ff */
[----:B------:R-:W-:Y:S02]  /*9800*/  IMAD.MOV.U32 R7, RZ, RZ, -0x1 ;  /* 0xffffffffff077424 */ /* 0x000fe400078e00ff */
[----:B------:R-:W-:Y:S05]  /*9810*/  CALL.REL.NOINC `($__internal_12_$__cuda_sm70_shflsync_bfly_p) ;  /* 0x000000d000007944 */ /* 0x000fea0003c00000 */
[----:B01----:R-:W-:Y:S01]  /*9820*/  FADD.FTZ R41, R41, R9 ;  /* 0x0000000929297221 */ /* 0x003fe20000010000 */
[----:B------:R-:W-:Y:S01]  /*9830*/  MOV R8, 0x9880 ;  /* 0x0000988000087802 */ /* 0x000fe20000000f00 */
[----:B------:R-:W-:-:S02]  /*9840*/  IMAD.MOV.U32 R9, RZ, RZ, 0x1 ;  /* 0x00000001ff097424 */ /* 0x000fc400078e00ff */
[----:B------:R-:W-:Y:S02]  /*9850*/  IMAD.MOV.U32 R10, RZ, RZ, 0x1f ;  /* 0x0000001fff0a7424 */ /* 0x000fe400078e00ff */
[----:B------:R-:W-:Y:S02]  /*9860*/  IMAD.MOV.U32 R7, RZ, RZ, -0x1 ;  /* 0xffffffffff077424 */ /* 0x000fe400078e00ff */
[----:B------:R-:W-:Y:S05]  /*9870*/  CALL.REL.NOINC `($__internal_12_$__cuda_sm70_shflsync_bfly_p) ;  /* 0x0000007000007944 */ /* 0x000fea0003c00000 */
[----:B01----:R-:W-:Y:S05]  /*9880*/  BRA `(.L_x_427) ;  /* 0xffffd6e000007947 */ /* 0x003fea000383ffff */
        .weak           $__internal_11_$__cuda_sm70_shflsync_bfly
        .type           $__internal_11_$__cuda_sm70_shflsync_bfly,@function
        .size           $__internal_11_$__cuda_sm70_shflsync_bfly,($__internal_12_$__cuda_sm70_shflsync_bfly_p - $__internal_11_$__cuda_sm70_shflsync_bfly)
$__internal_11_$__cuda_sm70_shflsync_bfly:
[----:B------:R-:W-:Y:S04]  /*9890*/  WARPSYNC R7 ;  /* 0x0000000700007348 */ /* 0x000fe80003800000 */
[----:B------:R-:W0:Y:S01]  /*98a0*/  SHFL.BFLY PT, R8, R10, R9, R8 ;  /* 0x0c0000090a087389 */ /* 0x000e2200000e0008 */
[----:B------:R-:W-:Y:S02]  /*98b0*/  IMAD.MOV.U32 R44, RZ, RZ, R42 ;  /* 0x000000ffff2c7224 */ /* 0x000fe400078e002a */
[----:B------:R-:W-:Y:S01]  /*98c0*/  IMAD.MOV.U32 R45, RZ, RZ, 0x0 ;  /* 0x00000000ff2d7424 */ /* 0x000fe200078e00ff */
[----:B0-----:R-:W-:-:S03]  /*98d0*/  PRMT R14, R14, 0x5410, R8 ;  /* 0x000054100e0e7816 */ /* 0x001fc60000000008 */
[----:B------:R-:W-:Y:S05]  /*98e0*/  RET.REL.NODEC R44 `(_ZN4vllm3moe25grouped_topk_fused_kernelI13__nv_bfloat166__halfiLNS0_11ScoringFuncE0EEEvPT_PfPT1_PKT0_lllllbd) ;  /* 0xffff67102c007950 */ /* 0x000fea0003c3ffff */
        .weak           $__internal_12_$__cuda_sm70_shflsync_bfly_p
        .type           $__internal_12_$__cuda_sm70_shflsync_bfly_p,@function
        .size           $__internal_12_$__cuda_sm70_shflsync_bfly_p,($__internal_13_$__cuda_sm70_shflsync_idx - $__internal_12_$__cuda_sm70_shflsync_bfly_p)
$__internal_12_$__cuda_sm70_shflsync_bfly_p:
[----:B------:R-:W-:Y:S01]  /*98f0*/  IMAD.MOV.U32 R44, RZ, RZ, R8 ;  /* 0x000000ffff2c7224 */ /* 0x000fe200078e0008 */
[----:B------:R-:W-:Y:S04]  /*9900*/  WARPSYNC R7 ;  /* 0x0000000700007348 */ /* 0x000fe80003800000 */
[----:B------:R-:W-:Y:S01]  /*9910*/  IMAD.MOV.U32 R45, RZ, RZ, 0x0 ;  /* 0x00000000ff2d7424 */ /* 0x000fe200078e00ff */
[----:B------:R0:W1:Y:S03]  /*9920*/  SHFL.BFLY PT, R9, R41, R9, R10 ;  /* 0x0c00000929097389 */ /* 0x00006600000e000a */
[----:B------:R-:W-:Y:S05]  /*9930*/  RET.REL.NODEC R44 `(_ZN4vllm3moe25grouped_topk_fused_kernelI13__nv_bfloat166__halfiLNS0_11ScoringFuncE0EEEvPT_PfPT1_PKT0_lllllbd) ;  /* 0xffff66c02c007950 */ /* 0x000fea0003c3ffff */
        .weak           $__internal_13_$__cuda_sm70_shflsync_idx
        .type           $__internal_13_$__cuda_sm70_shflsync_idx,@function
        .size           $__internal_13_$__cuda_sm70_shflsync_idx,($__internal_14_$__cuda_sm70_shflsync_idx_p - $__internal_13_$__cuda_sm70_shflsync_idx)
$__internal_13_$__cuda_sm70_shflsync_idx:
[----:B------:R-:W-:Y:S04]  /*9940*/  WARPSYNC R44 ;  /* 0x0000002c00007348 */ /* 0x000fe80003800000 */
[----:B------:R-:W0:Y:S01]  /*9950*/  SHFL.IDX PT, R7, R7, R33, R42 ;  /* 0x0000002107077389 */ /* 0x000e2200000e002a */
[----:B------:R-:W-:Y:S01]  /*9960*/  IMAD.MOV.U32 R9, RZ, RZ, 0x0 ;  /* 0x00000000ff097424 */ /* 0x000fe200078e00ff */
[----:B0-----:R-:W-:-:S03]  /*9970*/  PRMT R10, R10, 0x5410, R7 ;  /* 0x000054100a0a7816 */ /* 0x001fc60000000007 */
[----:B------:R-:W-:Y:S05]  /*9980*/  RET.REL.NODEC R8 `(_ZN4vllm3moe25grouped_topk_fused_kernelI13__nv_bfloat166__halfiLNS0_11ScoringFuncE0EEEvPT_PfPT1_PKT0_lllllbd) ;  /* 0xffff667008007950 */ /* 0x000fea0003c3ffff */
        .weak           $__internal_14_$__cuda_sm70_shflsync_idx_p
        .type           $__internal_14_$__cuda_sm70_shflsync_idx_p,@function
        .size           $__internal_14_$__cuda_sm70_shflsync_idx_p,($__internal_15_$__cuda_sm70_votesync_ballot - $__internal_14_$__cuda_sm70_shflsync_idx_p)
$__internal_14_$__cuda_sm70_shflsync_idx_p:
[----:B------:R-:W-:Y:S01]  /*9990*/  IMAD.MOV.U32 R9, RZ, RZ, 0x0 ;  /* 0x00000000ff097424 */ /* 0x000fe200078e00ff */
[----:B------:R-:W-:Y:S04]  /*99a0*/  WARPSYNC R44 ;  /* 0x0000002c00007348 */ /* 0x000fe80003800000 */
[----:B------:R0:W1:Y:S01]  /*99b0*/  SHFL.IDX PT, R41, R41, R42, R43 ;  /* 0x0000002a29297389 */ /* 0x00006200000e002b */
[----:B------:R-:W-:Y:S05]  /*99c0*/  RET.REL.NODEC R8 `(_ZN4vllm3moe25grouped_topk_fused_kernelI13__nv_bfloat166__halfiLNS0_11ScoringFuncE0EEEvPT_PfPT1_PKT0_lllllbd) ;  /* 0xffff663008007950 */ /* 0x000fea0003c3ffff */
        .weak           $__internal_15_$__cuda_sm70_votesync_ballot
        .type           $__internal_15_$__cuda_sm70_votesync_ballot,@function
        .size           $__internal_15_$__cuda_sm70_votesync_ballot,($__internal_16_$__cuda_sm70_warpsync - $__internal_15_$__cuda_sm70_votesync_ballot)
$__internal_15_$__cuda_sm70_votesync_ballot:
[----:B------:R-:W-:Y:S01]  /*99d0*/  ISETP.NE.U32.AND P5, PT, R9, 0x1, PT ;  /* 0x000000010900780c */ /* 0x000fe20003fa5070 */
[----:B------:R-:W-:Y:S01]  /*99e0*/  IMAD.MOV.U32 R9, RZ, RZ, 0x0 ;  /* 0x00000000ff097424 */ /* 0x000fe200078e00ff */
[----:B------:R-:W-:Y:S11]  /*99f0*/  WARPSYNC 0xffffffff ;  /* 0xffffffff00007948 */ /* 0x000ff60003800000 */
[----:B------:R-:W-:Y:S01]  /*9a00*/  VOTE.ANY R11, PT, !P5 ;  /* 0x00000000000b7806 */ /* 0x000fe200068e0100 */
[----:B------:R-:W-:Y:S06]  /*9a10*/  RET.REL.NODEC R8 `(_ZN4vllm3moe25grouped_topk_fused_kernelI13__nv_bfloat166__halfiLNS0_11ScoringFuncE0EEEvPT_PfPT1_PKT0_lllllbd) ;  /* 0xffff65e008007950 */ /* 0x000fec0003c3ffff */
        .weak           $__internal_16_$__cuda_sm70_warpsync
        .type           $__internal_16_$__cuda_sm70_warpsync,@function
        .size           $__internal_16_$__cuda_sm70_warpsync,(.L_x_5571 - $__internal_16_$__cuda_sm70_warpsync)
$__internal_16_$__cuda_sm70_warpsync:
[----:B------:R-:W-:Y:S04]  /*9a20*/  WARPSYNC R9 ;  /* 0x0000000900007348 */ /* 0x000fe80003800000 */
[----:B------:R-:W-:-:S04]  /*9a30*/  IMAD.MOV.U32 R9, RZ, RZ, 0x0 ;  /* 0x00000000ff097424 */ /* 0x000fc800078e00ff */
[----:B------:R-:W-:Y:S05]  /*9a40*/  RET.REL.NODEC R8 `(_ZN4vllm3moe25grouped_topk_fused_kernelI13__nv_bfloat166__halfiLNS0_11ScoringFuncE0EEEvPT_PfPT1_PKT0_lllllbd) ;  /* 0xffff65b008007950 */ /* 0x000fea0003c3ffff */
.L_x_428:
        /* <DEDUP_REMOVED lines=11> */
.L_x_5571:


//--------------------- .text._ZN4vllm3moe44grouped_topk_fused_small_expert_count_kernelI13__nv_bfloat166__halfiLNS0_11ScoringFuncE0ELi128ELb0ELi8EEEvPT_PfPT1_PKT0_llllllbd --------------------------
	.section	.text._ZN4vllm3moe44grouped_topk_fused_small_expert_count_kernelI13__nv_bfloat166__halfiLNS0_11ScoringFuncE0ELi128ELb0ELi8EEEvPT_PfPT1_PKT0_llllllbd,"ax",@progbits
	.sectioninfo	@"SHI_REGISTERS=25"
	.align	128
        .global         _ZN4vllm3moe44grouped_topk_fused_small_expert_count_kernelI13__nv_bfloat166__halfiLNS0_11ScoringFuncE0ELi128ELb0ELi8EEEvPT_PfPT1_PKT0_llllllbd
        .type           _ZN4vllm3moe44grouped_topk_fused_small_expert_count_kernelI13__nv_bfloat166__halfiLNS0_11ScoringFuncE0ELi128ELb0ELi8EEEvPT_PfPT1_PKT0_llllllbd,@function
        .size           _ZN4vllm3moe44grouped_topk_fused_small_expert_count_kernelI13__nv_bfloat166__halfiLNS0_11ScoringFuncE0ELi128ELb0ELi8EEEvPT_PfPT1_PKT0_llllllbd,(.L_x_5572 - _ZN4vllm3moe44grouped_topk_fused_small_expert_count_kernelI13__nv_bfloat166__halfiLNS0_11ScoringFuncE0ELi128ELb0ELi8EEEvPT_PfPT1_PKT0_llllllbd)
        .other          _ZN4vllm3moe44grouped_topk_fused_small_expert_count_kernelI13__nv_bfloat166__halfiLNS0_11ScoringFuncE0ELi128ELb0ELi8EEEvPT_PfPT1_PKT0_llllllbd,@"STO_CUDA_ENTRY STV_DEFAULT"
_ZN4vllm3moe44grouped_topk_fused_small_expert_count_kernelI13__nv_bfloat166__halfiLNS0_11ScoringFuncE0ELi128ELb0ELi8EEEvPT_PfPT1_PKT0_llllllbd:
.text._ZN4vllm3moe44grouped_topk_fused_small_expert_count_kernelI13__nv_bfloat166__halfiLNS0_11ScoringFuncE0ELi128ELb0ELi8EEEvPT_PfPT1_PKT0_llllllbd:
[----:B------:R-:W-:-:S03]  /*0000*/  IMAD.MOV.U32 R1, RZ, RZ, c[0x0][0x28] ;  /* 0x00000a00ff017624 */ /* 0x000fc600078e00ff */
[----:B------:R-:W0:Y:S01]  /*0010*/  S2R R9, SR_TID.X ;  /* 0x0000000000097919 */ /* 0x000e220000002100 */
[----:B------:R-:W-:Y:S01]  /*0020*/  ULDC.64 UR6, c[0x0][0x118] ;  /* 0x0000460000067ab9 */ /* 0x000fe20000000a00 */
[----:B------:R-:W-:Y:S02]  /*0030*/  IADD3 R1, R1, -0x20, RZ ;  /* 0xffffffe001017810 */ /* 0x000fe40007ffe0ff */
[----:B------:R-:W1:Y:S01]  /*0040*/  S2R R7, SR_CTAID.X ;  /* 0x0000000000077919 */ /* 0x000e620000002500 */
[----:B0-----:R-:W-:-:S04]  /*0050*/  ISETP.GE.U32.AND P0, PT, R9, c[0x0][0x1a0], PT ;  /* 0x0000680009007a0c */ /* 0x001fc80003f06070 */
[----:B------:R-:W-:-:S13]  /*0060*/  ISETP.GE.AND.EX P0, PT, RZ, c[0x0][0x1a4], PT, P0 ;  /* 0x00006900ff007a0c */ /* 0x000fda0003f06300 */
[----:B------:R-:W-:Y:S01]  /*0070*/  @!P0 IMAD.MOV.U32 R4, RZ, RZ, R9 ;  /* 0x000000ffff048224 */ /* 0x000fe200078e0009 */
[----:B------:R-:W-:Y:S01]  /*0080*/  @!P0 LEA R2, P1, R9, c[0x0][0x178], 0x1 ;  /* 0x00005e0009028a11 */ /* 0x000fe200078208ff */
[----:B------:R-:W-:-:S03]  /*0090*/  @!P0 IMAD.MOV.U32 R5, RZ, RZ, RZ ;  /* 0x000000ffff058224 */ /* 0x000fc600078e00ff */
[----:B------:R-:W-:Y:S01]  /*00a0*/  @!P0 LEA.HI.X R3, R9, c[0x0][0x17c], RZ, 0x1, P1 ;  /* 0x00005f0009038a11 */ /* 0x000fe200008f0cff */
[----:B-1----:R-:W-:-:S04]  /*00b0*/  @!P0 IMAD.WIDE.U32 R4, R7, c[0x0][0x1a0], R4 ;  /* 0x0000680007048a25 */ /* 0x002fc800078e0004 */
[----:B------:R-:W-:Y:S01]  /*00c0*/  @!P0 IMAD R7, R7, c[0x0][0x1a4], R5 ;  /* 0x0000690007078a24 */ /* 0x000fe200078e0205 */
[C---:B------:R-:W-:Y:S01]  /*00d0*/  @!P0 LEA R6, P1, R4.reuse, c[0x0][0x160], 0x1 ;  /* 0x0000580004068a11 */ /* 0x040fe200078208ff */
[----:B------:R-:W2:Y:S03]  /*00e0*/  @!P0 LDG.E.U16 R2, [R2.64] ;  /* 0x0000000602028981 */ /* 0x000ea6000c1e1500 */
[----:B------:R-:W-:-:S05]  /*00f0*/  @!P0 LEA.HI.X R7, R4, c[0x0][0x164], R7, 0x1, P1 ;  /* 0x0000590004078a11 */ /* 0x000fca00008f0c07 */
[----:B------:R-:W3:Y:S01]  /*0100*/  @!P0 LDG.E.U16 R6, [R6.64] ;  /* 0x0000000606068981 */ /* 0x000ee2000c1e1500 */
[----:B------:R-:W-:Y:S01]  /*0110*/  SHF.R.U32.HI R0, RZ, 0x5, R9 ;  /* 0x00000005ff007819 */ /* 0x000fe20000011609 */
[----:B------:R-:W-:Y:S02]  /*0120*/  IMAD.MOV.U32 R5, RZ, RZ, -0x800000 ;  /* 0xff800000ff057424 */ /* 0x000fe400078e00ff */
[----:B------:R-:W-:-:S03]  /*0130*/  IMAD.MOV.U32 R4, RZ, RZ, -0x800000 ;  /* 0xff800000ff047424 */ /* 0x000fc600078e00ff */
[----:B------:R-:W0:Y:S02]  /*0140*/  SHFL.IDX PT, R0, R0, RZ, 0x1f ;  /* 0x00001fff00007589 */ /* 0x000e2400000e0000 */
[----:B0-----:R-:W-:Y:S01]  /*0150*/  ISETP.NE.AND P1, PT, R0, RZ, PT ;  /* 0x000000ff0000720c */ /* 0x001fe20003f25270 */
[----:B--2---:R-:W-:Y:S01]  /*0160*/  @!P0 HADD2.F32 R5, -RZ, R2.H0_H0 ;  /* 0x20000002ff058230 */ /* 0x004fe20000004100 */
        /* <DEDUP_REMOVED lines=97> */
.L_x_431:
        /* <DEDUP_REMOVED lines=90> */
.L_x_430:
        /* <DEDUP_REMOVED lines=38> */
.L_x_429:
        /* <DEDUP_REMOVED lines=47> */
[----:B------:R-:W-:Y:S05]  /*1270*/  CALL.REL.NOINC `($__internal_17_$__cuda_sm20_div_rn_f64_full) ;  /* 0x0000013000007944 */ /* 0x000fea0003c00000 */
.L_x_434:
[----:B------:R-:W-:Y:S05]  /*1280*/  BSYNC B0 ;  /* 0x0000000000007941 */ /* 0x000fea0003800000 */
.L_x_433:
[----:B------:R-:W0:Y:S01]  /*1290*/  F2F.F32.F64 R2, R8 ;  /* 0x0000000800027310 */ /* 0x000e220000301000 */
[----:B------:R-:W0:-:S14]  /*12a0*/  DSETP.GEU.AND P1, PT, |R8|, c[0x2][0x0], PT ;  /* 0x008000000800762a */ /* 0x000e1c0003f2e200 */
[----:B0-----:R-:W-:Y:S02]  /*12b0*/  @!P1 FMUL R2, R2, 1.175494350822287508e-38 ;  /* 0x0080000002029820 */ /* 0x001fe40000400000 */
.L_x_432:
        /* <DEDUP_REMOVED lines=15> */
        .weak           $__internal_17_$__cuda_sm20_div_rn_f64_full
        .type           $__internal_17_$__cuda_sm20_div_rn_f64_full,@function
        .size           $__internal_17_$__cuda_sm20_div_rn_f64_full,(.L_x_5572 - $__internal_17_$__cuda_sm20_div_rn_f64_full)
$__internal_17_$__cuda_sm20_div_rn_f64_full:
        /* <DEDUP_REMOVED lines=68> */
.L_x_436:
        /* <DEDUP_REMOVED lines=16> */
.L_x_439:
[----:B------:R-:W-:Y:S01]  /*18f0*/  LOP3.LUT R17, R5, 0x80000, RZ, 0xfc, !PT ;  /* 0x0008000005117812 */ /* 0x000fe200078efcff */
[----:B------:R-:W-:Y:S01]  /*1900*/  IMAD.MOV.U32 R16, RZ, RZ, R4 ;  /* 0x000000ffff107224 */ /* 0x000fe200078e0004 */
[----:B------:R-:W-:Y:S05]  /*1910*/  BRA `(.L_x_437) ;  /* 0x0000002000007947 */ /* 0x000fea0003800000 */
.L_x_438:
[----:B------:R-:W-:Y:S01]  /*1920*/  LOP3.LUT R17, R7, 0x80000, RZ, 0xfc, !PT ;  /* 0x0008000007117812 */ /* 0x000fe200078efcff */
[----:B------:R-:W-:Y:S02]  /*1930*/  IMAD.MOV.U32 R16, RZ, RZ, R6 ;  /* 0x000000ffff107224 */ /* 0x000fe400078e0006 */
.L_x_437:
[----:B------:R-:W-:Y:S05]  /*1940*/  BSYNC B1 ;  /* 0x0000000000017941 */ /* 0x000fea0003800000 */
.L_x_435:
[----:B------:R-:W-:Y:S02]  /*1950*/  IMAD.MOV.U32 R13, RZ, RZ, 0x0 ;  /* 0x00000000ff0d7424 */ /* 0x000fe400078e00ff */
[----:B------:R-:W-:-:S02]  /*1960*/  IMAD.MOV.U32 R8, RZ, RZ, R16 ;  /* 0x000000ffff087224 */ /* 0x000fc400078e0010 */
[----:B------:R-:W-:Y:S01]  /*1970*/  IMAD.MOV.U32 R9, RZ, RZ, R17 ;  /* 0x000000ffff097224 */ /* 0x000fe200078e0011 */
[----:B------:R-:W-:Y:S06]  /*1980*/  RET.REL.NODEC R12 `(_ZN4vllm3moe44grouped_topk_fused_small_expert_count_kernelI13__nv_bfloat166__halfiLNS0_11ScoringFuncE0ELi128ELb0ELi8EEEvPT_PfPT1_PKT0_llllllbd) ;  /* 0xffffe6700c007950 */ /* 0x000fec0003c3ffff */
.L_x_440:
        /* <DEDUP_REMOVED lines=15> */
.L_x_5572:


//--------------------- .text._ZN4vllm3moe44grouped_topk_fused_small_expert_count_kernelI13__nv_bfloat166__halfiLNS0_11ScoringFuncE0ELi384ELb0ELi8EEEvPT_PfPT1_PKT0_llllllbd --------------------------
	.section	.text._ZN4vllm3moe44grouped_topk_fused_small_expert_count_kernelI13__nv_bfloat166__halfiLNS0_11ScoringFuncE0ELi384ELb0ELi8EEEvPT_PfPT1_PKT0_llllllbd,"ax",@progbits
	.sectioninfo	@"SHI_REGISTERS=32"
	.align	128
        .global         _ZN4vllm3moe44grouped_topk_fused_small_expert_count_kernelI13__nv_bfloat166__halfiLNS0_11ScoringFuncE0ELi384ELb0ELi8EEEvPT_PfPT1_PKT0_llllllbd
        .type           _ZN4vllm3moe44grouped_topk_fused_small_expert_count_kernelI13__nv_bfloat166__halfiLNS0_11ScoringFuncE0ELi384ELb0ELi8EEEvPT_PfPT1_PKT0_llllllbd,@function
        .size           _ZN4vllm3moe44grouped_topk_fused_small_expert_count_kernelI13__nv_bfloat166__halfiLNS0_11ScoringFuncE0ELi384ELb0ELi8EEEvPT_PfPT1_PKT0_llllllbd,(.L_x_5573 - _ZN4vllm3moe44grouped_topk_fused_small_expert_count_kernelI13__nv_bfloat166__halfiLNS0_11ScoringFuncE0ELi384ELb0ELi8EEEvPT_PfPT1_PKT0_llllllbd)
        .other          _ZN4vllm3moe44grouped_topk_fused_small_expert_count_kernelI13__nv_bfloat166__halfiLNS0_11ScoringFuncE0ELi384ELb0ELi8EEEvPT_PfPT1_PKT0_llllllbd,@"STO_CUDA_ENTRY STV_DEFAULT"
_ZN4vllm3moe44grouped_topk_fused_small_expert_count_kernelI13__nv_bfloat166__halfiLNS0_11ScoringFuncE0ELi384ELb0ELi8EEEvPT_PfPT1_PKT0_llllllbd:
.text._ZN4vllm3moe44grouped_topk_fused_small_expert_count_kernelI13__nv_bfloat166__halfiLNS0_11ScoringFuncE0ELi384ELb0ELi8EEEvPT_PfPT1_PKT0_llllllbd:
        /* <DEDUP_REMOVED lines=14> */
[----:B------:R0:W2:Y:S03]  /*00e0*/  @!P0 LDG.E.U16 R2, [R2.64] ;  /* 0x0000000602028981 */ /* 0x0000a6000c1e1500 */
[----:B------:R-:W-:-:S05]  /*00f0*/  @!P0 LEA.HI.X R7, R4, c[0x0][0x164], R7, 0x1, P1 ;  /* 0x0000590004078a11 */ /* 0x000fca00008f0c07 */
[----:B------:R-:W3:Y:S01]  /*0100*/  @!P0 LDG.E.U16 R6, [R6.64] ;  /* 0x0000000606068981 */ /* 0x000ee2000c1e1500 */
[----:B------:R-:W-:-:S06]  /*0110*/  SHF.R.U32.HI R0, RZ, 0x5, R9 ;  /* 0x00000005ff007819 */ /* 0x000fcc0000011609 */
[----:B------:R-:W1:Y:S01]  /*0120*/  SHFL.IDX PT, R0, R0, RZ, 0x1f ;  /* 0x00001fff00007589 */ /* 0x000e6200000e0000 */
[----:B------:R-:W-:Y:S02]  /*0130*/  IMAD.MOV.U32 R5, RZ, RZ, -0x800000 ;  /* 0xff800000ff057424 */ /* 0x000fe400078e00ff */
[----:B------:R-:W-:Y:S01]  /*0140*/  IMAD.MOV.U32 R4, RZ, RZ, -0x800000 ;  /* 0xff800000ff047424 */ /* 0x000fe200078e00ff */
[----:B0-----:R-:W-:Y:S01]  /*0150*/  IADD3 R3, R1, 0x20, RZ ;  /* 0x0000002001037810 */ /* 0x001fe20007ffe0ff */
[----:B--2---:R-:W-:Y:S01]  /*0160*/  @!P0 HADD2.F32 R5, -RZ, R2.H0_H0 ;  /* 0x20000002ff058230 */ /* 0x004fe20000004100 */
[----:B---3--:R-:W-:-:S05]  /*0170*/  @!P0 PRMT R4, RZ, 0x5410, R6 ;  /* 0x00005410ff048816 */ /* 0x008fca0000000006 */
[----:B------:R-:W-:Y:S01]  /*0180*/  FADD.FTZ R8, R5, R4 ;  /* 0x0000000405087221 */ /* 0x000fe20000010000 */
[----:B------:R0:W-:Y:S04]  /*0190*/  @!P0 STS [R9.X4], R4 ;  /* 0x0000000409008388 */ /* 0x0001e80000004800 */
[----:B------:R0:W-:Y:S04]  /*01a0*/  @!P0 STS [R9.X4+0x600], R8 ;  /* 0x0006000809008388 */ /* 0x0001e80000004800 */
[----:B------:R-:W-:Y:S01]  /*01b0*/  BAR.SYNC.DEFER_BLOCKING 0x0 ;  /* 0x0000000000007b1d */ /* 0x000fe20000010000 */
[----:B-1----:R-:W-:-:S02]  /*01c0*/  ISETP.GT.AND P0, PT, R0, 0x2, PT ;  /* 0x000000020000780c */ /* 0x002fc40003f04270 */
[----:B------:R-:W-:-:S11]  /*01d0*/  LOP3.LUT R2, R9, 0x1f, RZ, 0xc0, !PT ;  /* 0x0000001f09027812 */ /* 0x000fd600078ec0ff */
[----:B------:R-:W-:Y:S05]  /*01e0*/  @P0 BRA `(.L_x_441) ;  /* 0x0000103000000947 */ /* 0x000fea0003800000 */
[----:B0-----:R-:W-:Y:S02]  /*01f0*/  IMAD R5, R0, 0x80, R2 ;  /* 0x0000008000057824 */ /* 0x001fe400078e0202 */
        /* <DEDUP_REMOVED lines=96> */
.L_x_444:
        /* <DEDUP_REMOVED lines=100> */
.L_x_443:
        /* <DEDUP_REMOVED lines=44> */
.L_x_442:
        /* <DEDUP_REMOVED lines=12> */
.L_x_445:
[----:B0-----:R-:W-:-:S05]  /*11c0*/  IMAD R7, R2, 0x4, R1 ;  /* 0x0000000402077824 */ /* 0x001fca00078e0201 */
[----:B------:R-:W2:Y:S04]  /*11d0*/  LDL R4, [R7] ;  /* 0x0000000007047983 */ /* 0x000ea80000100800 */
[----:B------:R-:W3:Y:S04]  /*11e0*/  LDL R6, [R7+0x20] ;  /* 0x0000200007067983 */ /* 0x000ee80000100800 */
[----:B--2---:R0:W-:Y:S04]  /*11f0*/  STS [R5.X4+0xc00], R4 ;  /* 0x000c000405007388 */ /* 0x0041e80000004800 */
[----:B---3--:R0:W-:Y:S02]  /*1200*/  STS [R5.X4+0xc80], R6 ;  /* 0x000c800605007388 */ /* 0x0081e40000004800 */
.L_x_446:
[----:B------:R-:W-:Y:S05]  /*1210*/  BSYNC B0 ;  /* 0x0000000000007941 */ /* 0x000fea0003800000 */
.L_x_441:
[----:B0-----:R-:W-:Y:S01]  /*1220*/  BAR.SYNC.DEFER_BLOCKING 0x0 ;  /* 0x0000000000007b1d */ /* 0x001fe20000010000 */
[----:B------:R-:W-:-:S13]  /*1230*/  ISETP.NE.AND P0, PT, R0, RZ, PT ;  /* 0x000000ff0000720c */ /* 0x000fda0003f05270 */
[----:B------:R-:W-:Y:S05]  /*1240*/  @P0 EXIT ;  /* 0x000000000000094d */ /* 0x000fea0003800000 */
[----:B------:R-:W-:Y:S01]  /*1250*/  ISETP.GT.U32.AND P0, PT, R2, 0x17, PT ;  /* 0x000000170200780c */ /* 0x000fe20003f04070 */
[----:B------:R-:W-:Y:S02]  /*1260*/  IMAD.MOV.U32 R7, RZ, RZ, -0x800000 ;  /* 0xff800000ff077424 */ /* 0x000fe400078e00ff */
[----:B------:R-:W-:Y:S02]  /*1270*/  IMAD.MOV.U32 R8, RZ, RZ, c[0x0][0x198] ;  /* 0x00006600ff087624 */ /* 0x000fe400078e00ff */
[----:B------:R-:W-:Y:S02]  /*1280*/  IMAD.MOV.U32 R0, RZ, RZ, -0x1 ;  /* 0xffffffffff007424 */ /* 0x000fe400078e00ff */
[----:B-1----:R-:W-:Y:S01]  /*1290*/  IMAD.MOV.U32 R5, RZ, RZ, 0x0 ;  /* 0x00000000ff057424 */ /* 0x002fe200078e00ff */
        /* <DEDUP_REMOVED lines=25> */
.L_x_449:
        /* <DEDUP_REMOVED lines=166> */
.L_x_448:
[----:B------:R-:W-:Y:S05]  /*1e90*/  @!P1 BRA `(.L_x_447) ;  /* 0x0000031000009947 */ /* 0x000fea0003800000 */
[C---:B------:R-:W-:Y:S02]  /*1ea0*/  IMAD R8, R6.reuse, 0x4, R1 ;  /* 0x0000000406087824 */ /* 0x040fe400078e0201 */
[----:B----4-:R-:W-:-:S02]  /*1eb0*/  IMAD R9, R6, 0x4, R3 ;  /* 0x0000000406097824 */ /* 0x010fc400078e0203 */
.L_x_450:
        /* <DEDUP_REMOVED lines=47> */
.L_x_447:
        /* <DEDUP_REMOVED lines=49> */
[----:B------:R-:W-:Y:S05]  /*24c0*/  CALL.REL.NOINC `($__internal_18_$__cuda_sm20_div_rn_f64_full) ;  /* 0x0000012000007944 */ /* 0x000fea0003c00000 */
.L_x_453:
[----:B------:R-:W-:Y:S05]  /*24d0*/  BSYNC B0 ;  /* 0x0000000000007941 */ /* 0x000fea0003800000 */
.L_x_452:
[----:B------:R-:W0:Y:S01]  /*24e0*/  F2F.F32.F64 R4, R6 ;  /* 0x0000000600047310 */ /* 0x000e220000301000 */
[----:B------:R-:W0:-:S14]  /*24f0*/  DSETP.GEU.AND P1, PT, |R6|, c[0x2][0x0], PT ;  /* 0x008000000600762a */ /* 0x000e1c0003f2e200 */
[----:B0-----:R-:W-:Y:S02]  /*2500*/  @!P1 FMUL R4, R4, 1.175494350822287508e-38 ;  /* 0x0080000004049820 */ /* 0x001fe40000400000 */
.L_x_451:
        /* <DEDUP_REMOVED lines=14> */
        .weak           $__internal_18_$__cuda_sm20_div_rn_f64_full
        .type           $__internal_18_$__cuda_sm20_div_rn_f64_full,@function
        .size           $__internal_18_$__cuda_sm20_div_rn_f64_full,(.L_x_5573 - $__internal_18_$__cuda_sm20_div_rn_f64_full)
$__internal_18_$__cuda_sm20_div_rn_f64_full:
        /* <DEDUP_REMOVED lines=68> */
.L_x_455:
        /* <DEDUP_REMOVED lines=16> */
.L_x_458:
[----:B------:R-:W-:Y:S01]  /*2b30*/  LOP3.LUT R19, R9, 0x80000, RZ, 0xfc, !PT ;  /* 0x0008000009137812 */ /* 0x000fe200078efcff */
[----:B------:R-:W-:Y:S01]  /*2b40*/  IMAD.MOV.U32 R18, RZ, RZ, R8 ;  /* 0x000000ffff127224 */ /* 0x000fe200078e0008 */
[----:B------:R-:W-:Y:S05]  /*2b50*/  BRA `(.L_x_456) ;  /* 0x0000002000007947 */ /* 0x000fea0003800000 */
.L_x_457:
[----:B------:R-:W-:Y:S01]  /*2b60*/  LOP3.LUT R19, R5, 0x80000, RZ, 0xfc, !PT ;  /* 0x0008000005137812 */ /* 0x000fe200078efcff */
[----:B------:R-:W-:Y:S02]  /*2b70*/  IMAD.MOV.U32 R18, RZ, RZ, R4 ;  /* 0x000000ffff127224 */ /* 0x000fe400078e0004 */
.L_x_456:
[----:B------:R-:W-:Y:S05]  /*2b80*/  BSYNC B1 ;  /* 0x0000000000017941 */ /* 0x000fea0003800000 */
.L_x_454:
[----:B------:R-:W-:Y:S02]  /*2b90*/  IMAD.MOV.U32 R13, RZ, RZ, 0x0 ;  /* 0x00000000ff0d7424 */ /* 0x000fe400078e00ff */
[----:B------:R-:W-:-:S02]  /*2ba0*/  IMAD.MOV.U32 R6, RZ, RZ, R18 ;  /* 0x000000ffff067224 */ /* 0x000fc400078e0012 */
[----:B------:R-:W-:Y:S01]  /*2bb0*/  IMAD.MOV.U32 R7, RZ, RZ, R19 ;  /* 0x000000ffff077224 */ /* 0x000fe200078e0013 */
[----:B------:R-:W-:Y:S06]  /*2bc0*/  RET.REL.NODEC R12 `(_ZN4vllm3moe44grouped_topk_fused_small_expert_count_kernelI13__nv_bfloat166__halfiLNS0_11ScoringFuncE0ELi384ELb0ELi8EEEvPT_PfPT1_PKT0_llllllbd) ;  /* 0xffffd4300c007950 */ /* 0x000fec0003c3ffff */
.L_x_459:
        /* <DEDUP_REMOVED lines=11> */
.L_x_5573:


//--------------------- .text._ZN4vllm3moe44grouped_topk_fused_small_expert_count_kernelI13__nv_bfloat166__halfiLNS0_11ScoringFuncE0ELi512ELb0ELi8EEEvPT_PfPT1_PKT0_llllllbd --------------------------
	.section	.text._ZN4vllm3moe44grouped_topk_fused_small_expert_count_kernelI13__nv_bfloat166__halfiLNS0_11ScoringFuncE0ELi512ELb0ELi8EEEvPT_PfPT1_PKT0_llllllbd,"ax",@progbits
	.sectioninfo	@"SHI_REGISTERS=28"
	.align	128
        .global         _ZN4vllm3moe44grouped_topk_fused_small_expert_count_kernelI13__nv_bfloat166__halfiLNS0_11ScoringFuncE0ELi512ELb0ELi8EEEvPT_PfPT1_PKT0_llllllbd
        .type           _ZN4vllm3moe44grouped_topk_fused_small_expert_count_kernelI13__nv_bfloat166__halfiLNS0_11ScoringFuncE0ELi512ELb0ELi8EEEvPT_PfPT1_PKT0_llllllbd,@function
        .size           _ZN4vllm3moe44grouped_topk_fused_small_expert_count_kernelI13__nv_bfloat166__halfiLNS0_11ScoringFuncE0ELi512ELb0ELi8EEEvPT_PfPT1_PKT0_llllllbd,(.L_x_5574 - _ZN4vllm3moe44grouped_topk_fused_small_expert_count_kernelI13__nv_bfloat166__halfiLNS0_11ScoringFuncE0ELi512ELb0ELi8EEEvPT_PfPT1_PKT0_llllllbd)
        .other          _ZN4vllm3moe44grouped_topk_fused_small_expert_count_kernelI13__nv_bfloat166__halfiLNS0_11ScoringFuncE0ELi512ELb0ELi8EEEvPT_PfPT1_PKT0_llllllbd,@"STO_CUDA_ENTRY STV_DEFAULT"
_ZN4vllm3moe44grouped_topk_fused_small_expert_count_kernelI13__nv_bfloat166__halfiLNS0_11ScoringFuncE0ELi512ELb0ELi8EEEvPT_PfPT1_PKT0_llllllbd:
.text._ZN4vllm3moe44grouped_topk_fused_small_expert_count_kernelI13__nv_bfloat166__halfiLNS0_11ScoringFuncE0ELi512ELb0ELi8EEEvPT_PfPT1_PKT0_llllllbd:
        /* <DEDUP_REMOVED lines=128> */
.L_x_463:
        /* <DEDUP_REMOVED lines=100> */
.L_x_462:
        /* <DEDUP_REMOVED lines=44> */
.L_x_461:
        /* <DEDUP_REMOVED lines=12> */
.L_x_464:
[----:B0-----:R-:W-:-:S05]  /*11c0*/  IMAD R7, R2, 0x4, R1 ;  /* 0x0000000402077824 */ /* 0x001fca00078e0201 */
[----:B------:R-:W2:Y:S04]  /*11d0*/  LDL R4, [R7] ;  /* 0x0000000007047983 */ /* 0x000ea80000100800 */
[----:B------:R-:W3:Y:S04]  /*11e0*/  LDL R6, [R7+0x20] ;  /* 0x0000200007067983 */ /* 0x000ee80000100800 */
[----:B--2---:R0:W-:Y:S04]  /*11f0*/  STS [R5.X4+0x1000], R4 ;  /* 0x0010000405007388 */ /* 0x0041e80000004800 */
[----:B---3--:R0:W-:Y:S02]  /*1200*/  STS [R5.X4+0x1080], R6 ;  /* 0x0010800605007388 */ /* 0x0081e40000004800 */
.L_x_465:
[----:B------:R-:W-:Y:S05]  /*1210*/  BSYNC B0 ;  /* 0x0000000000007941 */ /* 0x000fea0003800000 */
.L_x_460:
[----:B0-----:R-:W-:Y:S01]  /*1220*/  BAR.SYNC.DEFER_BLOCKING 0x0 ;  /* 0x0000000000007b1d */ /* 0x001fe20000010000 */
[----:B------:R-:W-:-:S13]  /*1230*/  ISETP.NE.AND P0, PT, R0, RZ, PT ;  /* 0x000000ff0000720c */ /* 0x000fda0003f05270 */
[----:B------:R-:W-:Y:S05]  /*1240*/  @P0 EXIT ;  /* 0x000000000000094d */ /* 0x000fea0003800000 */
[----:B-1----:R-:W0:Y:S01]  /*1250*/  LDS R4, [R2.X4+0x1000] ;  /* 0x0010000002047984 */ /* 0x002e220000004800 */
        /* <DEDUP_REMOVED lines=23> */
.L_x_468:
        /* <DEDUP_REMOVED lines=166> */
.L_x_467:
[----:B------:R-:W-:Y:S05]  /*1e30*/  @!P1 BRA `(.L_x_466) ;  /* 0x0000031000009947 */ /* 0x000fea0003800000 */
[C---:B------:R-:W-:Y:S02]  /*1e40*/  IMAD R2, R6.reuse, 0x4, R1 ;  /* 0x0000000406027824 */ /* 0x040fe400078e0201 */
[----:B------:R-:W-:-:S02]  /*1e50*/  IMAD R7, R6, 0x4, R3 ;  /* 0x0000000406077824 */ /* 0x000fc400078e0203 */
.L_x_469:
        /* <DEDUP_REMOVED lines=47> */
.L_x_466:
        /* <DEDUP_REMOVED lines=49> */
[----:B------:R-:W-:Y:S05]  /*2460*/  CALL.REL.NOINC `($__internal_19_$__cuda_sm20_div_rn_f64_full) ;  /* 0x0000012000007944 */ /* 0x000fea0003c00000 */
.L_x_472:
[----:B------:R-:W-:Y:S05]  /*2470*/  BSYNC B0 ;  /* 0x0000000000007941 */ /* 0x000fea0003800000 */
.L_x_471:
[----:B------:R-:W0:Y:S01]  /*2480*/  F2F.F32.F64 R4, R6 ;  /* 0x0000000600047310 */ /* 0x000e220000301000 */
[----:B------:R-:W0:-:S14]  /*2490*/  DSETP.GEU.AND P1, PT, |R6|, c[0x2][0x0], PT ;  /* 0x008000000600762a */ /* 0x000e1c0003f2e200 */
[----:B0-----:R-:W-:Y:S02]  /*24a0*/  @!P1 FMUL R4, R4, 1.175494350822287508e-38 ;  /* 0x0080000004049820 */ /* 0x001fe40000400000 */
.L_x_470:
        /* <DEDUP_REMOVED lines=14> */
        .weak           $__internal_19_$__cuda_sm20_div_rn_f64_full
        .type           $__internal_19_$__cuda_sm20_div_rn_f64_full,@function
        .size           $__internal_19_$__cuda_sm20_div_rn_f64_full,(.L_x_5574 - $__internal_19_$__cuda_sm20_div_rn_f64_full)
$__internal_19_$__cuda_sm20_div_rn_f64_full:
        /* <DEDUP_REMOVED lines=68> */
.L_x_474:
        /* <DEDUP_REMOVED lines=16> */
.L_x_477:
[----:B------:R-:W-:Y:S01]  /*2ad0*/  LOP3.LUT R19, R9, 0x80000, RZ, 0xfc, !PT ;  /* 0x0008000009137812 */ /* 0x000fe200078efcff */
[----:B------:R-:W-:Y:S01]  /*2ae0*/  IMAD.MOV.U32 R18, RZ, RZ, R8 ;  /* 0x000000ffff127224 */ /* 0x000fe200078e0008 */
[----:B------:R-:W-:Y:S05]  /*2af0*/  BRA `(.L_x_475) ;  /* 0x0000002000007947 */ /* 0x000fea0003800000 */
.L_x_476:
[----:B------:R-:W-:Y:S01]  /*2b00*/  LOP3.LUT R19, R5, 0x80000, RZ, 0xfc, !PT ;  /* 0x0008000005137812 */ /* 0x000fe200078efcff */
[----:B------:R-:W-:Y:S02]  /*2b10*/  IMAD.MOV.U32 R18, RZ, RZ, R4 ;  /* 0x000000ffff127224 */ /* 0x000fe400078e0004 */
.L_x_475:
[----:B------:R-:W-:Y:S05]  /*2b20*/  BSYNC B1 ;  /* 0x0000000000017941 */ /* 0x000fea0003800000 */
.L_x_473:
[----:B------:R-:W-:Y:S02]  /*2b30*/  IMAD.MOV.U32 R13, RZ, RZ, 0x0 ;  /* 0x00000000ff0d7424 */ /* 0x000fe400078e00ff */
[----:B------:R-:W-:-:S02]  /*2b40*/  IMAD.MOV.U32 R6, RZ, RZ, R18 ;  /* 0x000000ffff067224 */ /* 0x000fc400078e0012 */
[----:B------:R-:W-:Y:S01]  /*2b50*/  IMAD.MOV.U32 R7, RZ, RZ, R19 ;  /* 0x000000ffff077224 */ /* 0x000fe200078e0013 */
[----:B------:R-:W-:Y:S06]  /*2b60*/  RET.REL.NODEC R12 `(_ZN4vllm3moe44grouped_topk_fused_small_expert_count_kernelI13__nv_bfloat166__halfiLNS0_11ScoringFuncE0ELi512ELb0ELi8EEEvPT_PfPT1_PKT0_llllllbd) ;  /* 0xffffd4900c007950 */ /* 0x000fec0003c3ffff */
.L_x_478:
        /* <DEDUP_REMOVED lines=9> */
.L_x_5574:


//--------------------- .text._ZN4vllm3moe44grouped_topk_fused_small_expert_count_kernelI13__nv_bfloat166__halfiLNS0_11ScoringFuncE0ELi512ELb0ELi22EEEvPT_PfPT1_PKT0_llllllbd --------------------------
	.section	.text._ZN4vllm3moe44grouped_topk_fused_small_expert_count_kernelI13__nv_bfloat166__halfiLNS0_11ScoringFuncE0ELi512ELb0ELi22EEEvPT_PfPT1_PKT0_llllllbd,"ax",@progbits
	.sectioninfo	@"SHI_REGISTERS=32"
	.align	128
        .global         _ZN4vllm3moe44grouped_topk_fused_small_expert_count_kernelI13__nv_bfloat166__halfiLNS0_11ScoringFuncE0ELi512ELb0ELi22EEEvPT_PfPT1_PKT0_llllllbd
        .type           _ZN4vllm3moe44grouped_topk_fused_small_expert_count_kernelI13__nv_bfloat166__halfiLNS0_11ScoringFuncE0ELi512ELb0ELi22EEEvPT_PfPT1_PKT0_llllllbd,@function
        .size           _ZN4vllm3moe44grouped_topk_fused_small_expert_count_kernelI13__nv_bfloat166__halfiLNS0_11ScoringFuncE0ELi512ELb0ELi22EEEvPT_PfPT1_PKT0_llllllbd,(.L_x_5575 - _ZN4vllm3moe44grouped_topk_fused_small_expert_count_kernelI13__nv_bfloat166__halfiLNS0_11ScoringFuncE0ELi512ELb0ELi22EEEvPT_PfPT1_PKT0_llllllbd)
        .other          _ZN4vllm3moe44grouped_topk_fused_small_expert_count_kernelI13__nv_bfloat166__halfiLNS0_11ScoringFuncE0ELi512ELb0ELi22EEEvPT_PfPT1_PKT0_llllllbd,@"STO_CUDA_ENTRY STV_DEFAULT"
_ZN4vllm3moe44grouped_topk_fused_small_expert_count_kernelI13__nv_bfloat166__halfiLNS0_11ScoringFuncE0ELi512ELb0ELi22EEEvPT_PfPT1_PKT0_llllllbd:
.text._ZN4vllm3moe44grouped_topk_fused_small_expert_count_kernelI13__nv_bfloat166__halfiLNS0_11ScoringFuncE0ELi512ELb0ELi22EEEvPT_PfPT1_PKT0_llllllbd:
        /* <DEDUP_REMOVED lines=21> */
[----:B0-----:R-:W-:Y:S02]  /*0150*/  IADD3 R3, R1, 0x58, RZ ;  /* 0x0000005801037810 */ /* 0x001fe40007ffe0ff */
[----:B------:R-:W-:Y:S01]  /*0160*/  LOP3.LUT R0, R11, 0x1f, RZ, 0xc0, !PT ;  /* 0x0000001f0b007812 */ /* 0x000fe200078ec0ff */
[----:B--2---:R-:W-:Y:S01]  /*0170*/  @!P0 HADD2.F32 R9, -RZ, R2.H0_H0 ;  /* 0x20000002ff098230 */ /* 0x004fe20000004100 */
[----:B---3--:R-:W-:-:S05]  /*0180*/  @!P0 PRMT R4, RZ, 0x5410, R6 ;  /* 0x00005410ff048816 */ /* 0x008fca0000000006 */
[----:B------:R-:W-:Y:S01]  /*0190*/  FADD.FTZ R8, R9, R4 ;  /* 0x0000000409087221 */ /* 0x000fe20000010000 */
[----:B------:R0:W-:Y:S04]  /*01a0*/  @!P0 STS [R11.X4], R4 ;  /* 0x000000040b008388 */ /* 0x0001e80000004800 */
[----:B------:R0:W-:Y:S04]  /*01b0*/  @!P0 STS [R11.X4+0x800], R8 ;  /* 0x000800080b008388 */ /* 0x0001e80000004800 */
[----:B------:R-:W-:Y:S01]  /*01c0*/  BAR.SYNC.DEFER_BLOCKING 0x0 ;  /* 0x0000000000007b1d */ /* 0x000fe20000010000 */
[----:B-1----:R-:W-:-:S13]  /*01d0*/  ISETP.GT.AND P0, PT, R5, 0x3, PT ;  /* 0x000000030500780c */ /* 0x002fda0003f04270 */
[----:B------:R-:W-:Y:S05]  /*01e0*/  @P0 BRA `(.L_x_479) ;  /* 0x000010a000000947 */ /* 0x000fea0003800000 */
[----:B0-----:R-:W-:Y:S02]  /*01f0*/  IMAD R0, R5, 0x80, R0 ;  /* 0x0000008005007824 */ /* 0x001fe400078e0200 */
        /* <DEDUP_REMOVED lines=99> */
.L_x_482:
        /* <DEDUP_REMOVED lines=100> */
.L_x_481:
        /* <DEDUP_REMOVED lines=44> */
.L_x_480:
        /* <DEDUP_REMOVED lines=15> */
.L_x_483:
[C---:B------:R-:W-:Y:S02]  /*1220*/  IMAD R6, R0.reuse, 0x4, R1 ;  /* 0x0000000400067824 */ /* 0x040fe400078e0201 */
[----:B0-----:R-:W-:-:S03]  /*1230*/  IMAD R4, R0, 0x4, R3 ;  /* 0x0000000400047824 */ /* 0x001fc600078e0203 */
[----:B------:R-:W3:Y:S04]  /*1240*/  LDL R7, [R6] ;  /* 0x0000000006077983 */ /* 0x000ee80000100800 */
[----:B------:R-:W4:Y:S04]  /*1250*/  LDL R9, [R4] ;  /* 0x0000000004097983 */ /* 0x000f280000100800 */
[----:B---3--:R0:W-:Y:S04]  /*1260*/  STS [R2.X4+0x1000], R7 ;  /* 0x0010000702007388 */ /* 0x0081e80000004800 */
[----:B----4-:R0:W-:Y:S02]  /*1270*/  STS [R2.X4+0x1180], R9 ;  /* 0x0011800902007388 */ /* 0x0101e40000004800 */
.L_x_484:
[----:B------:R-:W-:Y:S05]  /*1280*/  BSYNC B0 ;  /* 0x0000000000007941 */ /* 0x000fea0003800000 */
.L_x_479:
[----:B0-----:R-:W-:Y:S01]  /*1290*/  BAR.SYNC.DEFER_BLOCKING 0x0 ;  /* 0x0000000000007b1d */ /* 0x001fe20000010000 */
[----:B------:R-:W-:-:S13]  /*12a0*/  ISETP.NE.AND P0, PT, R5, RZ, PT ;  /* 0x000000ff0500720c */ /* 0x000fda0003f05270 */
[----:B------:R-:W-:Y:S05]  /*12b0*/  @P0 EXIT ;  /* 0x000000000000094d */ /* 0x000fea0003800000 */
[----:B------:R-:W-:Y:S01]  /*12c0*/  LOP3.LUT R2, R0, 0x40, RZ, 0xfc, !PT ;  /* 0x0000004000027812 */ /* 0x000fe200078efcff */
        /* <DEDUP_REMOVED lines=67> */
.L_x_487:
        /* <DEDUP_REMOVED lines=94> */
.L_x_486:
        /* <DEDUP_REMOVED lines=43> */
.L_x_485:
        /* <DEDUP_REMOVED lines=47> */
[----:B--2---:R-:W-:Y:S05]  /*2280*/  CALL.REL.NOINC `($__internal_20_$__cuda_sm20_div_rn_f64_full) ;  /* 0x0000013000007944 */ /* 0x004fea0003c00000 */
.L_x_490:
[----:B------:R-:W-:Y:S05]  /*2290*/  BSYNC B0 ;  /* 0x0000000000007941 */ /* 0x000fea0003800000 */
.L_x_489:
[----:B------:R-:W0:Y:S01]  /*22a0*/  F2F.F32.F64 R2, R8 ;  /* 0x0000000800027310 */ /* 0x000e220000301000 */
[----:B------:R-:W0:-:S14]  /*22b0*/  DSETP.GEU.AND P1, PT, |R8|, c[0x2][0x0], PT ;  /* 0x008000000800762a */ /* 0x000e1c0003f2e200 */
[----:B0-----:R-:W-:Y:S02]  /*22c0*/  @!P1 FMUL R2, R2, 1.175494350822287508e-38 ;  /* 0x0080000002029820 */ /* 0x001fe40000400000 */
.L_x_488:
        /* <DEDUP_REMOVED lines=15> */
        .weak           $__internal_20_$__cuda_sm20_div_rn_f64_full
        .type           $__internal_20_$__cuda_sm20_div_rn_f64_full,@function
        .size           $__internal_20_$__cuda_sm20_div_rn_f64_full,(.L_x_5575 - $__internal_20_$__cuda_sm20_div_rn_f64_full)
$__internal_20_$__cuda_sm20_div_rn_f64_full:
        /* <DEDUP_REMOVED lines=68> */
.L_x_492:
        /* <DEDUP_REMOVED lines=16> */
.L_x_495:
[----:B------:R-:W-:Y:S01]  /*2900*/  LOP3.LUT R17, R5, 0x80000, RZ, 0xfc, !PT ;  /* 0x0008000005117812 */ /* 0x000fe200078efcff */
[----:B------:R-:W-:Y:S01]  /*2910*/  IMAD.MOV.U32 R16, RZ, RZ, R4 ;  /* 0x000000ffff107224 */ /* 0x000fe200078e0004 */
[----:B------:R-:W-:Y:S05]  /*2920*/  BRA `(.L_x_493) ;  /* 0x0000002000007947 */ /* 0x000fea0003800000 */
.L_x_494:
[----:B------:R-:W-:Y:S01]  /*2930*/  LOP3.LUT R17, R7, 0x80000, RZ, 0xfc, !PT ;  /* 0x0008000007117812 */ /* 0x000fe200078efcff */
[----:B------:R-:W-:Y:S02]  /*2940*/  IMAD.MOV.U32 R16, RZ, RZ, R6 ;  /* 0x000000ffff107224 */ /* 0x000fe400078e0006 */
.L_x_493:
[----:B------:R-:W-:Y:S05]  /*2950*/  BSYNC B1 ;  /* 0x0000000000017941 */ /* 0x000fea0003800000 */
.L_x_491:
[----:B------:R-:W-:Y:S02]  /*2960*/  IMAD.MOV.U32 R13, RZ, RZ, 0x0 ;  /* 0x00000000ff0d7424 */ /* 0x000fe400078e00ff */
[----:B------:R-:W-:-:S02]  /*2970*/  IMAD.MOV.U32 R8, RZ, RZ, R16 ;  /* 0x000000ffff087224 */ /* 0x000fc400078e0010 */
[----:B------:R-:W-:Y:S01]  /*2980*/  IMAD.MOV.U32 R9, RZ, RZ, R17 ;  /* 0x000000ffff097224 */ /* 0x000fe200078e0011 */
[----:B------:R-:W-:Y:S06]  /*2990*/  RET.REL.NODEC R12 `(_ZN4vllm3moe44grouped_topk_fused_small_expert_count_kernelI13__nv_bfloat166__halfiLNS0_11ScoringFuncE0ELi512ELb0ELi22EEEvPT_PfPT1_PKT0_llllllbd) ;  /* 0xffffd6600c007950 */ /* 0x000fec0003c3ffff */
.L_x_496:
        /* <DEDUP_REMOVED lines=14> */
.L_x_5575:


//--------------------- .text._ZN4vllm3moe44grouped_topk_fused_small_expert_count_kernelI13__nv_bfloat166__halfiLNS0_11ScoringFuncE0ELi256ELb1ELi8EEEvPT_PfPT1_PKT0_llllllbd --------------------------
	.section	.text._ZN4vllm3moe44grouped_topk_fused_small_expert_count_kernelI13__nv_bfloat166__halfiLNS0_11ScoringFuncE0ELi256ELb1ELi8EEEvPT_PfPT1_PKT0_llllllbd,"ax",@progbits
	.sectioninfo	@"SHI_REGISTERS=28"
	.align	128
        .global         _ZN4vllm3moe44grouped_topk_fused_small_expert_count_kernelI13__nv_bfloat166__halfiLNS0_11ScoringFuncE0ELi256ELb1ELi8EEEvPT_PfPT1_PKT0_llllllbd
        .type           _ZN4vllm3moe44grouped_topk_fused_small_expert_count_kernelI13__nv_bfloat166__halfiLNS0_11ScoringFuncE0ELi256ELb1ELi8EEEvPT_PfPT1_PKT0_llllllbd,@function
        .size           _ZN4vllm3moe44grouped_topk_fused_small_expert_count_kernelI13__nv_bfloat166__halfiLNS0_11ScoringFuncE0ELi256ELb1ELi8EEEvPT_PfPT1_PKT0_llllllbd,(.L_x_5576 - _ZN4vllm3moe44grouped_topk_fused_small_expert_count_kernelI13__nv_bfloat166__halfiLNS0_11ScoringFuncE0ELi256ELb1ELi8EEEvPT_PfPT1_PKT0_llllllbd)
        .other          _ZN4vllm3moe44grouped_topk_fused_small_expert_count_kernelI13__nv_bfloat166__halfiLNS0_11ScoringFuncE0ELi256ELb1ELi8EEEvPT_PfPT1_PKT0_llllllbd,@"STO_CUDA_ENTRY STV_DEFAULT"
_ZN4vllm3moe44grouped_topk_fused_small_expert_count_kernelI13__nv_bfloat166__halfiLNS0_11ScoringFuncE0ELi256ELb1ELi8EEEvPT_PfPT1_PKT0_llllllbd:
.text._ZN4vllm3moe44grouped_topk_fused_small_expert_count_kernelI13__nv_bfloat166__halfiLNS0_11ScoringFuncE0ELi256ELb1ELi8EEEvPT_PfPT1_PKT0_llllllbd:
        /* <DEDUP_REMOVED lines=30> */
[----:B--2---:R-:W-:Y:S01]  /*01e0*/  @!P0 HADD2.F32 R6, -RZ, R10.H0_H0 ;  /* 0x2000000aff068230 */ /* 0x004fe20000004100 */
        /* <DEDUP_REMOVED lines=316> */
.L_x_499:
        /* <DEDUP_REMOVED lines=90> */
.L_x_498:
        /* <DEDUP_REMOVED lines=38> */
.L_x_497:
        /* <DEDUP_REMOVED lines=47> */
[----:B------:R-:W-:Y:S05]  /*20a0*/  CALL.REL.NOINC `($__internal_21_$__cuda_sm20_div_rn_f64_full) ;  /* 0x0000013000007944 */ /* 0x000fea0003c00000 */
.L_x_502:
[----:B------:R-:W-:Y:S05]  /*20b0*/  BSYNC B0 ;  /* 0x0000000000007941 */ /* 0x000fea0003800000 */
.L_x_501:
[----:B------:R-:W0:Y:S01]  /*20c0*/  F2F.F32.F64 R2, R8 ;  /* 0x0000000800027310 */ /* 0x000e220000301000 */
[----:B------:R-:W0:-:S14]  /*20d0*/  DSETP.GEU.AND P1, PT, |R8|, c[0x2][0x0], PT ;  /* 0x008000000800762a */ /* 0x000e1c0003f2e200 */
[----:B0-----:R-:W-:Y:S02]  /*20e0*/  @!P1 FMUL R2, R2, 1.175494350822287508e-38 ;  /* 0x0080000002029820 */ /* 0x001fe40000400000 */
.L_x_500:
        /* <DEDUP_REMOVED lines=15> */
        .weak           $__internal_21_$__cuda_sm20_div_rn_f64_full
        .type           $__internal_21_$__cuda_sm20_div_rn_f64_full,@function
        .size           $__internal_21_$__cuda_sm20_div_rn_f64_full,(.L_x_5576 - $__internal_21_$__cuda_sm20_div_rn_f64_full)
$__internal_21_$__cuda_sm20_div_rn_f64_full:
        /* <DEDUP_REMOVED lines=68> */
.L_x_504:
        /* <DEDUP_REMOVED lines=16> */
.L_x_507:
[----:B------:R-:W-:Y:S01]  /*2720*/  LOP3.LUT R17, R5, 0x80000, RZ, 0xfc, !PT ;  /* 0x0008000005117812 */ /* 0x000fe200078efcff */
[----:B------:R-:W-:Y:S01]  /*2730*/  IMAD.MOV.U32 R16, RZ, RZ, R4 ;  /* 0x000000ffff107224 */ /* 0x000fe200078e0004 */
[----:B------:R-:W-:Y:S05]  /*2740*/  BRA `(.L_x_505) ;  /* 0x0000002000007947 */ /* 0x000fea0003800000 */
.L_x_506:
[----:B------:R-:W-:Y:S01]  /*2750*/  LOP3.LUT R17, R7, 0x80000, RZ, 0xfc, !PT ;  /* 0x0008000007117812 */ /* 0x000fe200078efcff */
[----:B------:R-:W-:Y:S02]  /*2760*/  IMAD.MOV.U32 R16, RZ, RZ, R6 ;  /* 0x000000ffff107224 */ /* 0x000fe400078e0006 */
.L_x_505:
[----:B------:R-:W-:Y:S05]  /*2770*/  BSYNC B1 ;  /* 0x0000000000017941 */ /* 0x000fea0003800000 */
.L_x_503:
[----:B------:R-:W-:Y:S02]  /*2780*/  IMAD.MOV.U32 R13, RZ, RZ, 0x0 ;  /* 0x00000000ff0d7424 */ /* 0x000fe400078e00ff */
[----:B------:R-:W-:-:S02]  /*2790*/  IMAD.MOV.U32 R8, RZ, RZ, R16 ;  /* 0x000000ffff087224 */ /* 0x000fc400078e0010 */
[----:B------:R-:W-:Y:S01]  /*27a0*/  IMAD.MOV.U32 R9, RZ, RZ, R17 ;  /* 0x000000ffff097224 */ /* 0x000fe200078e0011 */
[----:B------:R-:W-:Y:S06]  /*27b0*/  RET.REL.NODEC R12 `(_ZN4vllm3moe44grouped_topk_fused_small_expert_count_kernelI13__nv_bfloat166__halfiLNS0_11ScoringFuncE0ELi256ELb1ELi8EEEvPT_PfPT1_PKT0_llllllbd) ;  /* 0xffffd8400c007950 */ /* 0x000fec0003c3ffff */
.L_x_508:
        /* <DEDUP_REMOVED lines=12> */
.L_x_5576:


//--------------------- .text._ZN4vllm3moe25grouped_topk_fused_kernelI13__nv_bfloat16fiLNS0_11ScoringFuncE0EEEvPT_PfPT1_PKT0_lllllbd --------------------------
	.section	.text._ZN4vllm3moe25grouped_topk_fused_kernelI13__nv_bfloat16fiLNS0_11ScoringFuncE0EEEvPT_PfPT1_PKT0_lllllbd,"ax",@progbits
	.sectioninfo	@"SHI_REGISTERS=48"
	.align	128
        .global         _ZN4vllm3moe25grouped_topk_fused_kernelI13__nv_bfloat16fiLNS0_11ScoringFuncE0EEEvPT_PfPT1_PKT0_lllllbd
        .type           _ZN4vllm3moe25grouped_topk_fused_kernelI13__nv_bfloat16fiLNS0_11ScoringFuncE0EEEvPT_PfPT1_PKT0_lllllbd,@function
        .size           _ZN4vllm3moe25grouped_topk_fused_kernelI13__nv_bfloat16fiLNS0_11ScoringFuncE0EEEvPT_PfPT1_PKT0_lllllbd,(.L_x_5582 - _ZN4vllm3moe25grouped_topk_fused_kernelI13__nv_bfloat16fiLNS0_11ScoringFuncE0EEEvPT_PfPT1_PKT0_lllllbd)
        .other          _ZN4vllm3moe25grouped_topk_fused_kernelI13__nv_bfloat16fiLNS0_11ScoringFuncE0EEEvPT_PfPT1_PKT0_lllllbd,@"STO_CUDA_ENTRY STV_DEFAULT"
_ZN4vllm3moe25grouped_topk_fused_kernelI13__nv_bfloat16fiLNS0_11ScoringFuncE0EEEvPT_PfPT1_PKT0_lllllbd:
.text._ZN4vllm3moe25grouped_topk_fused_kernelI13__nv_bfloat16fiLNS0_11ScoringFuncE0EEEvPT_PfPT1_PKT0_lllllbd:
        /* <DEDUP_REMOVED lines=83> */
.L_x_514:
        /* <DEDUP_REMOVED lines=9> */
[----:B------:R-:W2:Y:S04]  /*05c0*/  LDG.E R14, [R14.64] ;  /* 0x0000000c0e0e7981 */ /* 0x000ea8000c1e1900 */
[----:B------:R-:W3:Y:S01]  /*05d0*/  LDG.E.U16 R12, [R12.64] ;  /* 0x0000000c0c0c7981 */ /* 0x000ee2000c1e1500 */
[----:B------:R-:W-:Y:S02]  /*05e0*/  IADD3 R9, R9, -0x1, RZ ;  /* 0xffffffff09097810 */ /* 0x000fe40007ffe0ff */
[----:B------:R-:W-:Y:S02]  /*05f0*/  IADD3 R10, R10, 0x20, RZ ;  /* 0x000000200a0a7810 */ /* 0x000fe40007ffe0ff */
[----:B------:R-:W-:Y:S02]  /*0600*/  ISETP.NE.AND P0, PT, R9, RZ, PT ;  /* 0x000000ff0900720c */ /* 0x000fe40003f05270 */
[----:B--2---:R-:W-:-:S05]  /*0610*/  F2FP.BF16.PACK_AB R11, RZ, R14 ;  /* 0x0000000eff0b723e */ /* 0x004fca00000010ff */
[----:B---3--:R-:W-:-:S06]  /*0620*/  HFMA2.BF16_V2 R11, R12.H0_H0, 1, 1, R11.H0_H0 ;  /* 0x3f803f800c0b7831 */ /* 0x008fcc000024080b */
[----:B------:R-:W-:Y:S05]  /*0630*/  @P0 BRA `(.L_x_514) ;  /* 0xfffffef000000947 */ /* 0x000fea000383ffff */
[----:B------:R-:W-:Y:S05]  /*0640*/  BSYNC B2 ;  /* 0x0000000000027941 */ /* 0x000fea0003800000 */
.L_x_513:
[----:B------:R-:W-:Y:S05]  /*0650*/  BSYNC B1 ;  /* 0x0000000000017941 */ /* 0x000fea0003800000 */
.L_x_512:
        /* <DEDUP_REMOVED lines=10> */
.L_x_518:
        /* <DEDUP_REMOVED lines=12> */
[----:B------:R-:W-:-:S04]  /*07c0*/  IADD3 R10, R10, 0x200, RZ ;  /* 0x000002000a0a7810 */ /* 0x000fc80007ffe0ff */
[----:B------:R-:W-:Y:S02]  /*07d0*/  ISETP.GE.AND P1, PT, R10, R17, PT ;  /* 0x000000110a00720c */ /* 0x000fe40003f26270 */
[----:B--2---:R-:W-:-:S05]  /*07e0*/  F2FP.BF16.PACK_AB R9, RZ, R14 ;  /* 0x0000000eff09723e */ /* 0x004fca00000010ff */
[----:B---3--:R-:W-:-:S06]  /*07f0*/  HFMA2.BF16_V2 R9, R12.H0_H0, 1, 1, R9.H0_H0 ;  /* 0x3f803f800c097831 */ /* 0x008fcc0000240809 */
[----:B------:R-:W-:Y:S05]  /*0800*/  @!P1 BRA `(.L_x_518) ;  /* 0xfffffef000009947 */ /* 0x000fea000383ffff */
[----:B------:R-:W-:Y:S05]  /*0810*/  BSYNC B2 ;  /* 0x0000000000027941 */ /* 0x000fea0003800000 */
.L_x_517:
[----:B------:R-:W-:Y:S02]  /*0820*/  PRMT R11, R9, 0x7610, R11 ;  /* 0x00007610090b7816 */ /* 0x000fe4000000000b */
.L_x_516:
[----:B------:R-:W-:Y:S05]  /*0830*/  BSYNC B1 ;  /* 0x0000000000017941 */ /* 0x000fea0003800000 */
.L_x_515:
        /* <DEDUP_REMOVED lines=16> */
[----:B------:R-:W-:Y:S02]  /*0940*/  PLOP3.LUT P0, PT, PT, PT, PT, 0x8, 0x0 ;  /* 0x000000000000781c */ /* 0x000fe40003f0e170 */
[----:B------:R-:W-:Y:S02]  /*0950*/  IADD3 R10, R10, 0x100, RZ ;  /* 0x000001000a0a7810 */ /* 0x000fe40007ffe0ff */
[----:B--2---:R-:W-:-:S05]  /*0960*/  F2FP.BF16.PACK_AB R9, RZ, R14 ;  /* 0x0000000eff09723e */ /* 0x004fca00000010ff */
[----:B---3--:R-:W-:-:S05]  /*0970*/  HFMA2.BF16_V2 R9, R12.H0_H0, 1, 1, R9.H0_H0 ;  /* 0x3f803f800c097831 */ /* 0x008fca0000240809 */
[----:B------:R-:W-:Y:S02]  /*0980*/  PRMT R11, R9, 0x7610, R11 ;  /* 0x00007610090b7816 */ /* 0x000fe4000000000b */
.L_x_520:
[----:B------:R-:W-:Y:S05]  /*0990*/  BSYNC B1 ;  /* 0x0000000000017941 */ /* 0x000fea0003800000 */
.L_x_519:
        /* <DEDUP_REMOVED lines=12> */
[----:B------:R-:W2:Y:S04]  /*0a60*/  LDG.E R6, [R6.64] ;  /* 0x0000000c06067981 */ /* 0x000ea8000c1e1900 */
[----:B------:R2:W3:Y:S02]  /*0a70*/  LDG.E.U16 R4, [R4.64] ;  /* 0x0000000c04047981 */ /* 0x0004e4000c1e1500 */
[----:B--2---:R-:W-:-:S05]  /*0a80*/  F2FP.BF16.PACK_AB R5, RZ, R6 ;  /* 0x00000006ff05723e */ /* 0x004fca00000010ff */
[----:B---3--:R-:W-:-:S05]  /*0a90*/  HFMA2.BF16_V2 R5, R4.H0_H0, 1, 1, R5.H0_H0 ;  /* 0x3f803f8004057831 */ /* 0x008fca0000240805 */
[----:B------:R-:W-:Y:S01]  /*0aa0*/  PRMT R11, R5, 0x7610, R11 ;  /* 0x00007610050b7816 */ /* 0x000fe2000000000b */
[----:B------:R-:W-:Y:S05]  /*0ab0*/  BRA `(.L_x_511) ;  /* 0x0000073000007947 */ /* 0x000fea0003800000 */
.L_x_510:
        /* <DEDUP_REMOVED lines=14> */
.L_x_523:
        /* <DEDUP_REMOVED lines=11> */
[----:B------:R-:W-:Y:S02]  /*0c50*/  PRMT R16, RZ, 0x7610, R16 ;  /* 0x00007610ff107816 */ /* 0x000fe40000000010 */
[----:B------:R-:W-:Y:S02]  /*0c60*/  IADD3 R10, R10, -0x1, RZ ;  /* 0xffffffff0a0a7810 */ /* 0x000fe40007ffe0ff */
[----:B------:R-:W-:Y:S02]  /*0c70*/  IADD3 R9, R9, 0x20, RZ ;  /* 0x0000002009097810 */ /* 0x000fe40007ffe0ff */
[----:B--2---:R-:W-:-:S05]  /*0c80*/  F2FP.BF16.PACK_AB R11, RZ, R14 ;  /* 0x0000000eff0b723e */ /* 0x004fca00000010ff */
        /* <DEDUP_REMOVED lines=13> */
.L_x_522:
[----:B------:R-:W-:Y:S05]  /*0d60*/  BSYNC B1 ;  /* 0x0000000000017941 */ /* 0x000fea0003800000 */
.L_x_521:
        /* <DEDUP_REMOVED lines=9> */
.L_x_524:
[----:B------:R0:W2:Y:S04]  /*0e00*/  LDG.E R10, [R6.64] ;  /* 0x0000000c060a7981 */ /* 0x0000a8000c1e1900 */
[----:B------:R1:W3:Y:S04]  /*0e10*/  LDG.E.U16 R8, [R4.64] ;  /* 0x0000000c04087981 */ /* 0x0002e8000c1e1500 */
[----:B------:R0:W4:Y:S04]  /*0e20*/  LDG.E R14, [R6.64+0x80] ;  /* 0x0000800c060e7981 */ /* 0x000128000c1e1900 */
[----:B------:R1:W5:Y:S04]  /*0e30*/  LDG.E.U16 R12, [R4.64+0x40] ;  /* 0x0000400c040c7981 */ /* 0x000368000c1e1500 */
[----:B------:R0:W5:Y:S04]  /*0e40*/  LDG.E R17, [R6.64+0x100] ;  /* 0x0001000c06117981 */ /* 0x000168000c1e1900 */
[----:B------:R1:W5:Y:S04]  /*0e50*/  LDG.E.U16 R16, [R4.64+0x80] ;  /* 0x0000800c04107981 */ /* 0x000368000c1e1500 */
[----:B------:R0:W5:Y:S04]  /*0e60*/  LDG.E R19, [R6.64+0x180] ;  /* 0x0001800c06137981 */ /* 0x000168000c1e1900 */
        /* <DEDUP_REMOVED lines=8> */
[----:B--2---:R-:W-:-:S05]  /*0ef0*/  F2FP.BF16.PACK_AB R10, RZ, R10 ;  /* 0x0000000aff0a723e */ /* 0x004fca00000010ff */
[----:B---3--:R-:W-:Y:S01]  /*0f00*/  HFMA2.BF16_V2 R8, R8.H0_H0, 1, 1, R10.H0_H0 ;  /* 0x3f803f8008087831 */ /* 0x008fe2000024080a */
[----:B----4-:R-:W-:-:S04]  /*0f10*/  F2FP.BF16.PACK_AB R14, RZ, R14 ;  /* 0x0000000eff0e723e */ /* 0x010fc800000010ff */
[----:B------:R-:W-:Y:S01]  /*0f20*/  PRMT R13, R8, 0x7610, R13 ;  /* 0x00007610080d7816 */ /* 0x000fe2000000000d */
[----:B-----5:R-:W-:-:S03]  /*0f30*/  HFMA2.BF16_V2 R12, R12.H0_H0, 1, 1, R14.H0_H0 ;  /* 0x3f803f800c0c7831 */ /* 0x020fc6000024080e */
[----:B------:R-:W-:-:S04]  /*0f40*/  PRMT R8, RZ, 0x5410, R13 ;  /* 0x00005410ff087816 */ /* 0x000fc8000000000d */
[----:B------:R-:W-:Y:S02]  /*0f50*/  FSETP.GT.AND P0, PT, R8, R15, PT ;  /* 0x0000000f0800720b */ /* 0x000fe40003f04000 */
[----:B------:R-:W-:Y:S02]  /*0f60*/  PRMT R10, R12, 0x7610, R10 ;  /* 0x000076100c0a7816 */ /* 0x000fe4000000000a */
[----:B------:R-:W-:-:S05]  /*0f70*/  F2FP.BF16.PACK_AB R19, RZ, R19 ;  /* 0x00000013ff13723e */ /* 0x000fca00000010ff */
[----:B------:R-:W-:-:S04]  /*0f80*/  HFMA2.BF16_V2 R18, R18.H0_H0, 1, 1, R19.H0_H0 ;  /* 0x3f803f8012127831 */ /* 0x000fc80000240813 */
        /* <DEDUP_REMOVED lines=38> */
.L_x_511:
[----:B------:R-:W-:Y:S05]  /*11f0*/  BSYNC B0 ;  /* 0x0000000000007941 */ /* 0x000fea0003800000 */
.L_x_509:
        /* <DEDUP_REMOVED lines=73> */
.L_x_525:
        /* <DEDUP_REMOVED lines=325> */
.L_x_527:
[----:B------:R1:W-:Y:S04]  /*2ae0*/  @P4 STS.U16 [R7+-0x40], R4 ;  /* 0xffffc00407004388 */ /* 0x0003e80000000400 */
[----:B------:R1:W-:Y:S01]  /*2af0*/  @P4 STS [R9.X4+UR6+-0x80], R40 ;  /* 0xffff802809004988 */ /* 0x0003e20008004806 */
[----:B------:R-:W-:-:S06]  /*2b00*/  NOP ;  /* 0x0000000000007918 */ /* 0x000fcc0000000000 */
.L_x_526:
        /* <DEDUP_REMOVED lines=281> */
.L_x_528:
        /* <DEDUP_REMOVED lines=74> */
.L_x_576:
[----:B------:R-:W-:Y:S05]  /*4140*/  BRA.DIV ~URZ, `(.L_x_531) ;  /* 0x000033d27f007947 */ /* 0x000fea000b800000 */
[----:B------:R0:W1:Y:S02]  /*4150*/  SHFL.IDX PT, R21, R34, R27, 0x1f ;  /* 0x00001f1b22157589 */ /* 0x00006400000e0000 */
.L_x_617:
        /* <DEDUP_REMOVED lines=12> */
.L_x_574:
        /* <DEDUP_REMOVED lines=14> */
[----:B------:R-:W2:Y:S01]  /*4300*/  LDG.E R8, [R8.64] ;  /* 0x0000000c08087981 */ /* 0x000ea2000c1e1900 */
[----:B------:R-:W-:Y:S01]  /*4310*/  IMAD.MOV.U32 R16, RZ, RZ, R21 ;  /* 0x000000ffff107224 */ /* 0x000fe200078e0015 */
[----:B--2---:R-:W-:-:S05]  /*4320*/  F2FP.BF16.PACK_AB R14, RZ, R8 ;  /* 0x00000008ff0e723e */ /* 0x004fca00000010ff */
[----:B------:R-:W-:Y:S02]  /*4330*/  HFMA2.BF16_V2 R14, R13.H0_H0, 1, 1, R14.H0_H0 ;  /* 0x3f803f800d0e7831 */ /* 0x000fe4000024080e */
.L_x_535:
[----:B------:R-:W-:Y:S05]  /*4340*/  BSYNC B2 ;  /* 0x0000000000027941 */ /* 0x000fea0003800000 */
.L_x_534:
        /* <DEDUP_REMOVED lines=11> */
.L_x_618:
        /* <DEDUP_REMOVED lines=21> */
[----:B0-----:R-:W-:Y:S05]  /*4550*/  CALL.REL.NOINC `($__internal_27_$__cuda_sm70_warpsync) ;  /* 0x0000542000007944 */ /* 0x001fea0003c00000 */
.L_x_541:
[----:B------:R-:W-:-:S06]  /*4560*/  NOP ;  /* 0x0000000000007918 */ /* 0x000fcc0000000000 */
[----:B------:R-:W1:Y:S04]  /*4570*/  LDS.U16 R43, [R36] ;  /* 0x00000000242b7984 */ /* 0x000e680000000400 */
[----:B------:R2:W3:Y:S01]  /*4580*/  LDS R41, [R37.X4+UR6] ;  /* 0x0000000625297984 */ /* 0x0004e20008004800 */
[----:B-1----:R-:W-:Y:S01]  /*4590*/  PRMT R10, R43, 0x5410, R43 ;  /* 0x000054102b0a7816 */ /* 0x002fe2000000002b */
[----:B------:R-:W-:Y:S05]  /*45a0*/  BRA.DIV ~URZ, `(.L_x_542) ;  /* 0x000030427f007947 */ /* 0x000fea000b800000 */
[----:B--2---:R1:W2:Y:S04]  /*45b0*/  SHFL.BFLY PT, R42, R10, 0x1, 0x1f ;  /* 0x0c201f000a2a7f89 */ /* 0x0042a800000e0000 */
[----:B---3--:R1:W3:Y:S02]  /*45c0*/  SHFL.BFLY PT, R9, R41, 0x1, 0x1f ;  /* 0x0c201f0029097f89 */ /* 0x0082e400000e0000 */
.L_x_619:
        /* <DEDUP_REMOVED lines=15> */
.L_x_620:
        /* <DEDUP_REMOVED lines=12> */
.L_x_621:
[----:B------:R-:W-:Y:S05]  /*4780*/  BRA.DIV ~URZ, `(.L_x_545) ;  /* 0x000030527f007947 */ /* 0x000fea000b800000 */
[----:B------:R3:W4:Y:S02]  /*4790*/  SHFL.BFLY PT, R9, R41, 0x1, 0x1f ;  /* 0x0c201f0029097f89 */ /* 0x00072400000e0000 */
.L_x_622:
        /* <DEDUP_REMOVED lines=15> */
.L_x_623:
        /* <DEDUP_REMOVED lines=12> */
.L_x_624:
[----:B------:R-:W-:Y:S05]  /*4950*/  BRA.DIV ~URZ, `(.L_x_548) ;  /* 0x000030127f007947 */ /* 0x000fea000b800000 */
[----:B------:R3:W4:Y:S02]  /*4960*/  SHFL.BFLY PT, R9, R41, 0x2, 0x1f ;  /* 0x0c401f0029097f89 */ /* 0x00072400000e0000 */
.L_x_625:
        /* <DEDUP_REMOVED lines=15> */
.L_x_626:
        /* <DEDUP_REMOVED lines=12> */
.L_x_627:
[----:B------:R-:W-:Y:S05]  /*4b20*/  BRA.DIV ~URZ, `(.L_x_551) ;  /* 0x00002fd27f007947 */ /* 0x000fea000b800000 */
[----:B------:R3:W4:Y:S02]  /*4b30*/  SHFL.BFLY PT, R9, R41, 0x8, 0x1f ;  /* 0x0d001f0029097f89 */ /* 0x00072400000e0000 */
.L_x_628:
        /* <DEDUP_REMOVED lines=14> */
.L_x_629:
        /* <DEDUP_REMOVED lines=11> */
.L_x_630:
[----:B------:R-:W-:Y:S05]  /*4cd0*/  BRA.DIV ~URZ, `(.L_x_554) ;  /* 0x00002fb27f007947 */ /* 0x000fea000b800000 */
[----:B------:R3:W4:Y:S02]  /*4ce0*/  SHFL.BFLY PT, R9, R41, 0x2, 0x1f ;  /* 0x0c401f0029097f89 */ /* 0x00072400000e0000 */
.L_x_631:
        /* <DEDUP_REMOVED lines=14> */
.L_x_632:
        /* <DEDUP_REMOVED lines=11> */
.L_x_633:
[----:B------:R-:W-:Y:S05]  /*4e80*/  BRA.DIV ~URZ, `(.L_x_557) ;  /* 0x00002f927f007947 */ /* 0x000fea000b800000 */
[----:B------:R3:W4:Y:S02]  /*4e90*/  SHFL.BFLY PT, R9, R41, 0x10, 0x1f ;  /* 0x0e001f0029097f89 */ /* 0x00072400000e0000 */
.L_x_634:
        /* <DEDUP_REMOVED lines=14> */
.L_x_635:
        /* <DEDUP_REMOVED lines=11> */
.L_x_636:
[----:B------:R-:W-:Y:S05]  /*5030*/  BRA.DIV ~URZ, `(.L_x_560) ;  /* 0x00002f727f007947 */ /* 0x000fea000b800000 */
[----:B------:R3:W4:Y:S02]  /*5040*/  SHFL.BFLY PT, R9, R41, 0x4, 0x1f ;  /* 0x0c801f0029097f89 */ /* 0x00072400000e0000 */
.L_x_637:
        /* <DEDUP_REMOVED lines=14> */
.L_x_638:
        /* <DEDUP_REMOVED lines=11> */
.L_x_639:
[----:B------:R-:W-:Y:S05]  /*51e0*/  BRA.DIV ~URZ, `(.L_x_563) ;  /* 0x00002f527f007947 */ /* 0x000fea000b800000 */
[----:B------:R3:W4:Y:S02]  /*51f0*/  SHFL.BFLY PT, R9, R41, 0x1, 0x1f ;  /* 0x0c201f0029097f89 */ /* 0x00072400000e0000 */
.L_x_640:
        /* <DEDUP_REMOVED lines=25> */
.L_x_641:
        /* <DEDUP_REMOVED lines=11> */
.L_x_642:
[----:B------:R-:W-:Y:S05]  /*5440*/  BRA.DIV ~URZ, `(.L_x_566) ;  /* 0x00002e827f007947 */ /* 0x000fea000b800000 */
[----:B------:R3:W4:Y:S02]  /*5450*/  SHFL.BFLY PT, R9, R41, 0x8, 0x1f ;  /* 0x0d001f0029097f89 */ /* 0x00072400000e0000 */
.L_x_643:
        /* <DEDUP_REMOVED lines=14> */
.L_x_644:
        /* <DEDUP_REMOVED lines=11> */
.L_x_645:
[----:B------:R-:W-:Y:S05]  /*55f0*/  BRA.DIV ~URZ, `(.L_x_569) ;  /* 0x00002e627f007947 */ /* 0x000fea000b800000 */
[----:B------:R3:W4:Y:S02]  /*5600*/  SHFL.BFLY PT, R9, R41, 0x2, 0x1f ;  /* 0x0c401f0029097f89 */ /* 0x00072400000e0000 */
.L_x_646:
        /* <DEDUP_REMOVED lines=14> */
.L_x_647:
        /* <DEDUP_REMOVED lines=13> */
.L_x_648:
[----:B------:R-:W-:Y:S05]  /*57c0*/  BRA.DIV ~URZ, `(.L_x_572) ;  /* 0x00002e027f007947 */ /* 0x000fea000b800000 */
[----:B------:R1:W2:Y:S02]  /*57d0*/  SHFL.IDX PT, R7, R26, R33, 0x1f ;  /* 0x00001f211a077589 */ /* 0x0002a400000e0000 */
.L_x_649:
[----:B------:R-:W-:Y:S02]  /*57e0*/  IADD3 R25, R25, -0x20, RZ ;  /* 0xffffffe019197810 */ /* 0x000fe40007ffe0ff */
.L_x_540:
[----:B-1----:R-:W-:Y:S05]  /*57f0*/  BSYNC B3 ;  /* 0x0000000000037941 */ /* 0x002fea0003800000 */
.L_x_539:
[----:B------:R-:W-:-:S04]  /*5800*/  PRMT R8, R11, 0x9910, RZ ;  /* 0x000099100b087816 */ /* 0x000fc800000000ff */
[----:B------:R-:W-:-:S13]  /*5810*/  ISETP.NE.AND P0, PT, R8, RZ, PT ;  /* 0x000000ff0800720c */ /* 0x000fda0003f05270 */
[----:B------:R1:W-:Y:S04]  /*5820*/  @P0 STS.U16 [R12+-0x40], R14 ;  /* 0xffffc00e0c000388 */ /* 0x0003e80000000400 */
[----:B------:R1:W-:Y:S01]  /*5830*/  @P0 STS [R13.X4+UR6+-0x80], R16 ;  /* 0xffff80100d000988 */ /* 0x0003e20008004806 */
[----:B------:R-:W-:Y:S05]  /*5840*/  BRA.CONV ~URZ, `(.L_x_573) ;  /* 0x000000337f007947 */ /* 0x000fea000b800000 */
[----:B------:R-:W-:Y:S01]  /*5850*/  IMAD.MOV.U32 R9, RZ, RZ, -0x1 ;  /* 0xffffffffff097424 */ /* 0x000fe200078e00ff */
[----:B------:R-:W-:Y:S02]  /*5860*/  MOV R8, 0x5880 ;  /* 0x0000588000087802 */ /* 0x000fe40000000f00 */
[----:B012---:R-:W-:Y:S05]  /*5870*/  CALL.REL.NOINC `($__internal_27_$__cuda_sm70_warpsync) ;  /* 0x0000410000007944 */ /* 0x007fea0003c00000 */
.L_x_573:
[----:B------:R-:W-:-:S06]  /*5880*/  NOP ;  /* 0x0000000000007918 */ /* 0x000fcc0000000000 */
.L_x_538:
[----:B------:R-:W-:Y:S05]  /*5890*/  BSYNC B2 ;  /* 0x0000000000027941 */ /* 0x000fea0003800000 */
.L_x_537:
        /* <DEDUP_REMOVED lines=9> */
.L_x_533:
[----:B------:R-:W-:Y:S05]  /*5930*/  BSYNC B1 ;  /* 0x0000000000017941 */ /* 0x000fea0003800000 */
.L_x_532:
[----:B0-----:R-:W-:-:S04]  /*5940*/  IADD3 R27, R27, 0x1, RZ ;  /* 0x000000011b1b7810 */ /* 0x001fc80007ffe0ff */
[----:B------:R-:W-:-:S13]  /*5950*/  ISETP.GE.AND P0, PT, R27, c[0x0][0x198], PT ;  /* 0x000066001b007a0c */ /* 0x000fda0003f06270 */
[----:B-1----:R-:W-:Y:S01]  /*5960*/  @P0 CALL.REL.NOINC `(.L_x_575) ;  /* 0x0000001000000944 */ /* 0x002fe20003c00000 */
[----:B------:R-:W-:Y:S05]  /*5970*/  BRA `(.L_x_576) ;  /* 0xffffe7c000007947 */ /* 0x000fea000383ffff */
.L_x_575:
[----:B------:R-:W-:Y:S05]  /*5980*/  BSYNC B0 ;  /* 0x0000000000007941 */ /* 0x000fea0003800000 */
.L_x_530:
        /* <DEDUP_REMOVED lines=12> */
.L_x_650:
[----:B------:R-:W-:Y:S05]  /*5a50*/  BRA.DIV ~URZ, `(.L_x_580) ;  /* 0x00002c627f007947 */ /* 0x000fea000b800000 */
[----:B------:R2:W3:Y:S02]  /*5a60*/  SHFL.BFLY PT, R9, R41, 0x1, 0x1f ;  /* 0x0c201f0029097f89 */ /* 0x0004e400000e0000 */
.L_x_651:
        /* <DEDUP_REMOVED lines=15> */
.L_x_652:
        /* <DEDUP_REMOVED lines=12> */
.L_x_653:
[----:B------:R-:W-:Y:S05]  /*5c20*/  BRA.DIV ~URZ, `(.L_x_583) ;  /* 0x00002c227f007947 */ /* 0x000fea000b800000 */
[----:B------:R2:W3:Y:S02]  /*5c30*/  SHFL.BFLY PT, R9, R41, 0x1, 0x1f ;  /* 0x0c201f0029097f89 */ /* 0x0004e400000e0000 */
.L_x_654:
        /* <DEDUP_REMOVED lines=15> */
.L_x_655:
        /* <DEDUP_REMOVED lines=12> */
.L_x_656:
[----:B------:R-:W-:Y:S05]  /*5df0*/  BRA.DIV ~URZ, `(.L_x_586) ;  /* 0x00002be27f007947 */ /* 0x000fea000b800000 */
[----:B------:R2:W3:Y:S02]  /*5e00*/  SHFL.BFLY PT, R9, R41, 0x2, 0x1f ;  /* 0x0c401f0029097f89 */ /* 0x0004e400000e0000 */
.L_x_657:
        /* <DEDUP_REMOVED lines=15> */
.L_x_658:
        /* <DEDUP_REMOVED lines=12> */
.L_x_659:
[----:B------:R-:W-:Y:S05]  /*5fc0*/  BRA.DIV ~URZ, `(.L_x_589) ;  /* 0x00002ba27f007947 */ /* 0x000fea000b800000 */
[----:B------:R2:W3:Y:S02]  /*5fd0*/  SHFL.BFLY PT, R9, R41, 0x8, 0x1f ;  /* 0x0d001f0029097f89 */ /* 0x0004e400000e0000 */
.L_x_660:
        /* <DEDUP_REMOVED lines=14> */
.L_x_661:
        /* <DEDUP_REMOVED lines=11> */
.L_x_662:
[----:B------:R-:W-:Y:S05]  /*6170*/  BRA.DIV ~URZ, `(.L_x_592) ;  /* 0x00002b827f007947 */ /* 0x000fea000b800000 */
[----:B------:R2:W3:Y:S02]  /*6180*/  SHFL.BFLY PT, R9, R41, 0x2, 0x1f ;  /* 0x0c401f0029097f89 */ /* 0x0004e400000e0000 */
.L_x_663:
        /* <DEDUP_REMOVED lines=14> */
.L_x_664:
        /* <DEDUP_REMOVED lines=11> */
.L_x_665:
[----:B------:R-:W-:Y:S05]  /*6320*/  BRA.DIV ~URZ, `(.L_x_595) ;  /* 0x00002b627f007947 */ /* 0x000fea000b800000 */
[----:B------:R2:W3:Y:S02]  /*6330*/  SHFL.BFLY PT, R9, R41, 0x10, 0x1f ;  /* 0x0e001f0029097f89 */ /* 0x0004e400000e0000 */
.L_x_666:
        /* <DEDUP_REMOVED lines=14> */
.L_x_667:
        /* <DEDUP_REMOVED lines=11> */
.L_x_668:
[----:B------:R-:W-:Y:S05]  /*64d0*/  BRA.DIV ~URZ, `(.L_x_598) ;  /* 0x00002b427f007947 */ /* 0x000fea000b800000 */
[----:B------:R2:W3:Y:S02]  /*64e0*/  SHFL.BFLY PT, R9, R41, 0x4, 0x1f ;  /* 0x0c801f0029097f89 */ /* 0x0004e400000e0000 */
.L_x_669:
        /* <DEDUP_REMOVED lines=14> */
.L_x_670:
        /* <DEDUP_REMOVED lines=11> */
.L_x_671:
[----:B------:R-:W-:Y:S05]  /*6680*/  BRA.DIV ~URZ, `(.L_x_601) ;  /* 0x00002b227f007947 */ /* 0x000fea000b800000 */
[----:B------:R2:W3:Y:S02]  /*6690*/  SHFL.BFLY PT, R9, R41, 0x1, 0x1f ;  /* 0x0c201f0029097f89 */ /* 0x0004e400000e0000 */
.L_x_672:
        /* <DEDUP_REMOVED lines=25> */
.L_x_673:
        /* <DEDUP_REMOVED lines=11> */
.L_x_674:
[----:B------:R-:W-:Y:S05]  /*68e0*/  BRA.DIV ~URZ, `(.L_x_604) ;  /* 0x00002a527f007947 */ /* 0x000fea000b800000 */
[----:B------:R2:W3:Y:S02]  /*68f0*/  SHFL.BFLY PT, R9, R41, 0x8, 0x1f ;  /* 0x0d001f0029097f89 */ /* 0x0004e400000e0000 */
.L_x_675:
        /* <DEDUP_REMOVED lines=14> */
.L_x_676:
        /* <DEDUP_REMOVED lines=11> */
.L_x_677:
[----:B------:R-:W-:Y:S05]  /*6a90*/  BRA.DIV ~URZ, `(.L_x_607) ;  /* 0x00002a327f007947 */ /* 0x000fea000b800000 */
[----:B------:R2:W3:Y:S02]  /*6aa0*/  SHFL.BFLY PT, R9, R41, 0x2, 0x1f ;  /* 0x0c401f0029097f89 */ /* 0x0004e400000e0000 */
.L_x_678:
        /* <DEDUP_REMOVED lines=14> */
.L_x_679:
        /* <DEDUP_REMOVED lines=13> */
[----:B0-----:R-:W-:Y:S05]  /*6c60*/  CALL.REL.NOINC `($__internal_24_$__cuda_sm70_shflsync_idx) ;  /* 0x00002c3000007944 */ /* 0x001fea0003c00000 */
.L_x_609:
[----:B------:R-:W-:Y:S05]  /*6c70*/  BRA.CONV ~URZ, `(.L_x_578) ;  /* 0x000000637f007947 */ /* 0x000fea000b800000 */
[----:B------:R-:W-:Y:S01]  /*6c80*/  IMAD.MOV.U32 R42, RZ, RZ, R33 ;  /* 0x000000ffff2a7224 */ /* 0x000fe200078e0021 */
[----:B------:R-:W-:Y:S01]  /*6c90*/  MOV R8, 0x6ce0 ;  /* 0x00006ce000087802 */ /* 0x000fe20000000f00 */
[----:B0-----:R-:W-:Y:S02]  /*6ca0*/  IMAD.MOV.U32 R41, RZ, RZ, R26 ;  /* 0x000000ffff297224 */ /* 0x001fe400078e001a */
[----:B------:R-:W-:-:S02]  /*6cb0*/  IMAD.MOV.U32 R43, RZ, RZ, 0x1f ;  /* 0x0000001fff2b7424 */ /* 0x000fc400078e00ff */
[----:B------:R-:W-:Y:S02]  /*6cc0*/  IMAD.MOV.U32 R44, RZ, RZ, -0x1 ;  /* 0xffffffffff2c7424 */ /* 0x000fe400078e00ff */
[----:B------:R-:W-:Y:S05]  /*6cd0*/  CALL.REL.NOINC `($__internal_25_$__cuda_sm70_shflsync_idx_p) ;  /* 0x00002c1000007944 */ /* 0x000fea0003c00000 */
.L_x_578:
[----:B------:R-:W-:Y:S05]  /*6ce0*/  BSYNC B0 ;  /* 0x0000000000007941 */ /* 0x000fea0003800000 */
.L_x_577:
        /* <DEDUP_REMOVED lines=21> */
.L_x_680:
        /* <DEDUP_REMOVED lines=9> */
.L_x_681:
[----:B-1----:R-:W-:-:S04]  /*6ed0*/  FADD.FTZ R9, R9, R41 ;  /* 0x0000002909097221 */ /* 0x002fc80000010000 */
[----:B------:R-:W-:Y:S02]  /*6ee0*/  FADD.FTZ R3, R9, 9.999999682655225389e-21 ;  /* 0x1e3ce50809037421 */ /* 0x000fe40000010000 */
.L_x_610:
        /* <DEDUP_REMOVED lines=25> */
.L_x_529:
        /* <DEDUP_REMOVED lines=24> */
.L_x_615:
        /* <DEDUP_REMOVED lines=14> */
.L_x_614:
[----:B0-----:R-:W-:Y:S05]  /*72e0*/  BSYNC B0 ;  /* 0x0000000000007941 */ /* 0x001fea0003800000 */
.L_x_613:
        /* <DEDUP_REMOVED lines=12> */
.L_x_616:
        /* <DEDUP_REMOVED lines=23> */
.L_x_531:
[----:B------:R-:W-:Y:S01]  /*7520*/  IMAD.MOV.U32 R41, RZ, RZ, R34 ;  /* 0x000000ffff297224 */ /* 0x000fe200078e0022 */
[----:B------:R-:W-:Y:S01]  /*7530*/  MOV R8, 0x7580 ;  /* 0x0000758000087802 */ /* 0x000fe20000000f00 */
[----:B------:R-:W-:Y:S02]  /*7540*/  IMAD.MOV.U32 R42, RZ, RZ, R27 ;  /* 0x000000ffff2a7224 */ /* 0x000fe400078e001b */
[----:B------:R-:W-:-:S02]  /*7550*/  IMAD.MOV.U32 R43, RZ, RZ, 0x1f ;  /* 0x0000001fff2b7424 */ /* 0x000fc400078e00ff */
[----:B------:R-:W-:Y:S02]  /*7560*/  IMAD.MOV.U32 R44, RZ, RZ, -0x1 ;  /* 0xffffffffff2c7424 */ /* 0x000fe400078e00ff */
[----:B------:R-:W-:Y:S05]  /*7570*/  CALL.REL.NOINC `($__internal_25_$__cuda_sm70_shflsync_idx_p) ;  /* 0x0000237000007944 */ /* 0x000fea0003c00000 */
[----:B-1----:R-:W-:Y:S01]  /*7580*/  IMAD.MOV.U32 R21, RZ, RZ, R41 ;  /* 0x000000ffff157224 */ /* 0x002fe200078e0029 */
[----:B0-----:R-:W-:Y:S05]  /*7590*/  BRA `(.L_x_617) ;  /* 0xffffcbc000007947 */ /* 0x001fea000383ffff */
.L_x_536:
[----:B------:R-:W-:Y:S02]  /*75a0*/  SEL R9, RZ, 0x1, P0 ;  /* 0x00000001ff097807 */ /* 0x000fe40000000000 */
[----:B------:R-:W-:Y:S02]  /*75b0*/  MOV R8, 0x75d0 ;  /* 0x000075d000087802 */ /* 0x000fe40000000f00 */
[----:B0-----:R-:W-:Y:S05]  /*75c0*/  CALL.REL.NOINC `($__internal_26_$__cuda_sm70_votesync_ballot) ;  /* 0x0000236000007944 */ /* 0x001fea0003c00000 */
[----:B------:R-:W-:Y:S01]  /*75d0*/  IMAD.MOV.U32 R9, RZ, RZ, R11 ;  /* 0x000000ffff097224 */ /* 0x000fe200078e000b */
[----:B------:R-:W-:Y:S05]  /*75e0*/  BRA `(.L_x_618) ;  /* 0xffffce1000007947 */ /* 0x000fea000383ffff */
.L_x_542:
[----:B--2---:R-:W-:Y:S01]  /*75f0*/  IMAD.MOV.U32 R9, RZ, RZ, 0x1 ;  /* 0x00000001ff097424 */ /* 0x004fe200078e00ff */
[----:B------:R-:W-:Y:S01]  /*7600*/  MOV R42, 0x7640 ;  /* 0x00007640002a7802 */ /* 0x000fe20000000f00 */
[----:B------:R-:W-:Y:S02]  /*7610*/  IMAD.MOV.U32 R8, RZ, RZ, 0x1f ;  /* 0x0000001fff087424 */ /* 0x000fe400078e00ff */
[----:B------:R-:W-:Y:S02]  /*7620*/  IMAD.MOV.U32 R7, RZ, RZ, -0x1 ;  /* 0xffffffffff077424 */ /* 0x000fe400078e00ff */
[----:B0--3--:R-:W-:Y:S05]  /*7630*/  CALL.REL.NOINC `($__internal_22_$__cuda_sm70_shflsync_bfly) ;  /* 0x000021b000007944 */ /* 0x009fea0003c00000 */
[----:B------:R-:W-:Y:S01]  /*7640*/  PRMT R42, R14, 0x7632, R42 ;  /* 0x000076320e2a7816 */ /* 0x000fe2000000002a */
[----:B------:R-:W-:Y:S01]  /*7650*/  IMAD.MOV.U32 R9, RZ, RZ, 0x1 ;  /* 0x00000001ff097424 */ /* 0x000fe200078e00ff */
[----:B------:R-:W-:Y:S01]  /*7660*/  MOV R8, 0x76a0 ;  /* 0x000076a000087802 */ /* 0x000fe20000000f00 */
[----:B------:R-:W-:-:S02]  /*7670*/  IMAD.MOV.U32 R10, RZ, RZ, 0x1f ;  /* 0x0000001fff0a7424 */ /* 0x000fc400078e00ff */
[----:B------:R-:W-:Y:S02]  /*7680*/  IMAD.MOV.U32 R7, RZ, RZ, -0x1 ;  /* 0xffffffffff077424 */ /* 0x000fe400078e00ff */
[----:B------:R-:W-:Y:S05]  /*7690*/  CALL.REL.NOINC `($__internal_23_$__cuda_sm70_shflsync_bfly_p) ;  /* 0x000021b000007944 */ /* 0x000fea0003c00000 */
[----:B01----:R-:W-:Y:S05]  /*76a0*/  BRA `(.L_x_619) ;  /* 0xffffcf2000007947 */ /* 0x003fea000383ffff */
.L_x_543:
[----:B------:R-:W-:Y:S01]  /*76b0*/  IMAD.MOV.U32 R9, RZ, RZ, 0x2 ;  /* 0x00000002ff097424 */ /* 0x000fe200078e00ff */
[----:B------:R-:W-:Y:S01]  /*76c0*/  MOV R42, 0x7700 ;  /* 0x00007700002a7802 */ /* 0x000fe20000000f00 */
[----:B------:R-:W-:Y:S02]  /*76d0*/  IMAD.MOV.U32 R8, RZ, RZ, 0x1f ;  /* 0x0000001fff087424 */ /* 0x000fe400078e00ff */
[----:B------:R-:W-:Y:S02]  /*76e0*/  IMAD.MOV.U32 R7, RZ, RZ, -0x1 ;  /* 0xffffffffff077424 */ /* 0x000fe400078e00ff */
[----:B0-----:R-:W-:Y:S05]  /*76f0*/  CALL.REL.NOINC `($__internal_22_$__cuda_sm70_shflsync_bfly) ;  /* 0x000020f000007944 */ /* 0x001fea0003c00000 */
[----:B------:R-:W-:Y:S01]  /*7700*/  PRMT R42, R14, 0x7632, R42 ;  /* 0x000076320e2a7816 */ /* 0x000fe2000000002a */
[----:B------:R-:W-:Y:S01]  /*7710*/  IMAD.MOV.U32 R9, RZ, RZ, 0x2 ;  /* 0x00000002ff097424 */ /* 0x000fe200078e00ff */
[----:B------:R-:W-:Y:S01]  /*7720*/  MOV R8, 0x7760 ;  /* 0x0000776000087802 */ /* 0x000fe20000000f00 */
[----:B------:R-:W-:Y:S02]  /*7730*/  IMAD.MOV.U32 R10, RZ, RZ, 0x1f ;  /* 0x0000001fff0a7424 */ /* 0x000fe400078e00ff */
[----:B------:R-:W-:Y:S02]  /*7740*/  IMAD.MOV.U32 R7, RZ, RZ, -0x1 ;  /* 0xffffffffff077424 */ /* 0x000fe400078e00ff */
[----:B------:R-:W-:Y:S05]  /*7750*/  CALL.REL.NOINC `($__internal_23_$__cuda_sm70_shflsync_bfly_p) ;  /* 0x000020f000007944 */ /* 0x000fea0003c00000 */
[----:B01----:R-:W-:Y:S05]  /*7760*/  BRA `(.L_x_620) ;  /* 0xffffcf5000007947 */ /* 0x003fea000383ffff */
.L_x_544:
[----:B------:R-:W-:Y:S01]  /*7770*/  IMAD.MOV.U32 R9, RZ, RZ, 0x1 ;  /* 0x00000001ff097424 */ /* 0x000fe200078e00ff */
[----:B------:R-:W-:Y:S01]  /*7780*/  MOV R42, 0x77c0 ;  /* 0x000077c0002a7802 */ /* 0x000fe20000000f00 */
[----:B------:R-:W-:-:S02]  /*7790*/  IMAD.MOV.U32 R8, RZ, RZ, 0x1f ;  /* 0x0000001fff087424 */ /* 0x000fc400078e00ff */
[----:B------:R-:W-:Y:S02]  /*77a0*/  IMAD.MOV.U32 R7, RZ, RZ, -0x1 ;  /* 0xffffffffff077424 */ /* 0x000fe400078e00ff */
[----:B0-----:R-:W-:Y:S05]  /*77b0*/  CALL.REL.NOINC `($__internal_22_$__cuda_sm70_shflsync_bfly) ;  /* 0x0000203000007944 */ /* 0x001fea0003c00000 */
[----:B------:R-:W-:Y:S01]  /*77c0*/  PRMT R42, R14, 0x7632, R42 ;  /* 0x000076320e2a7816 */ /* 0x000fe2000000002a */
[----:B------:R-:W-:Y:S05]  /*77d0*/  BRA `(.L_x_621) ;  /* 0xffffcfa000007947 */ /* 0x000fea000383ffff */
.L_x_545:
[----:B------:R-:W-:Y:S01]  /*77e0*/  IMAD.MOV.U32 R9, RZ, RZ, 0x1 ;  /* 0x00000001ff097424 */ /* 0x000fe200078e00ff */
[----:B------:R-:W-:Y:S01]  /*77f0*/  MOV R8, 0x7830 ;  /* 0x0000783000087802 */ /* 0x000fe20000000f00 */
[----:B-1----:R-:W-:Y:S02]  /*7800*/  IMAD.MOV.U32 R10, RZ, RZ, 0x1f ;  /* 0x0000001fff0a7424 */ /* 0x002fe400078e00ff */
[----:B------:R-:W-:Y:S02]  /*7810*/  IMAD.MOV.U32 R7, RZ, RZ, -0x1 ;  /* 0xffffffffff077424 */ /* 0x000fe400078e00ff */
[----:B0-2---:R-:W-:Y:S05]  /*7820*/  CALL.REL.NOINC `($__internal_23_$__cuda_sm70_shflsync_bfly_p) ;  /* 0x0000202000007944 */ /* 0x005fea0003c00000 */
[----:B01----:R-:W-:Y:S05]  /*7830*/  BRA `(.L_x_622) ;  /* 0xffffcf6000007947 */ /* 0x003fea000383ffff */
.L_x_546:
        /* <DEDUP_REMOVED lines=8> */
[----:B------:R-:W-:-:S02]  /*78c0*/  IMAD.MOV.U32 R10, RZ, RZ, 0x1f ;  /* 0x0000001fff0a7424 */ /* 0x000fc400078e00ff */
[----:B------:R-:W-:Y:S02]  /*78d0*/  IMAD.MOV.U32 R7, RZ, RZ, -0x1 ;  /* 0xffffffffff077424 */ /* 0x000fe400078e00ff */
[----:B------:R-:W-:Y:S05]  /*78e0*/  CALL.REL.NOINC `($__internal_23_$__cuda_sm70_shflsync_bfly_p) ;  /* 0x00001f6000007944 */ /* 0x000fea0003c00000 */
[----:B01----:R-:W-:Y:S05]  /*78f0*/  BRA `(.L_x_623) ;  /* 0xffffcf9000007947 */ /* 0x003fea000383ffff */
.L_x_547:
[----:B------:R-:W-:Y:S01]  /*7900*/  IMAD.MOV.U32 R9, RZ, RZ, 0x2 ;  /* 0x00000002ff097424 */ /* 0x000fe200078e00ff */
[----:B------:R-:W-:Y:S01]  /*7910*/  MOV R42, 0x7950 ;  /* 0x00007950002a7802 */ /* 0x000fe20000000f00 */
[----:B------:R-:W-:Y:S02]  /*7920*/  IMAD.MOV.U32 R8, RZ, RZ, 0x1f ;  /* 0x0000001fff087424 */ /* 0x000fe400078e00ff */
[----:B------:R-:W-:Y:S02]  /*7930*/  IMAD.MOV.U32 R7, RZ, RZ, -0x1 ;  /* 0xffffffffff077424 */ /* 0x000fe400078e00ff */
[----:B0-----:R-:W-:Y:S05]  /*7940*/  CALL.REL.NOINC `($__internal_22_$__cuda_sm70_shflsync_bfly) ;  /* 0x00001ea000007944 */ /* 0x001fea0003c00000 */
[----:B------:R-:W-:Y:S01]  /*7950*/  PRMT R42, R14, 0x7632, R42 ;  /* 0x000076320e2a7816 */ /* 0x000fe2000000002a */
[----:B------:R-:W-:Y:S05]  /*7960*/  BRA `(.L_x_624) ;  /* 0xffffcfe000007947 */ /* 0x000fea000383ffff */
.L_x_548:
[----:B------:R-:W-:Y:S01]  /*7970*/  IMAD.MOV.U32 R9, RZ, RZ, 0x2 ;  /* 0x00000002ff097424 */ /* 0x000fe200078e00ff */
[----:B------:R-:W-:Y:S01]  /*7980*/  MOV R8, 0x79c0 ;  /* 0x000079c000087802 */ /* 0x000fe20000000f00 */
[----:B-1----:R-:W-:Y:S02]  /*7990*/  IMAD.MOV.U32 R10, RZ, RZ, 0x1f ;  /* 0x0000001fff0a7424 */ /* 0x002fe400078e00ff */
[----:B------:R-:W-:Y:S02]  /*79a0*/  IMAD.MOV.U32 R7, RZ, RZ, -0x1 ;  /* 0xffffffffff077424 */ /* 0x000fe400078e00ff */
[----:B0-2---:R-:W-:Y:S05]  /*79b0*/  CALL.REL.NOINC `($__internal_23_$__cuda_sm70_shflsync_bfly_p) ;  /* 0x00001e9000007944 */ /* 0x005fea0003c00000 */
[----:B01----:R-:W-:Y:S05]  /*79c0*/  BRA `(.L_x_625) ;  /* 0xffffcfa000007947 */ /* 0x003fea000383ffff */
.L_x_549:
[----:B------:R-:W-:Y:S01]  /*79d0*/  IMAD.MOV.U32 R9, RZ, RZ, 0x1 ;  /* 0x00000001ff097424 */ /* 0x000fe200078e00ff */
[----:B------:R-:W-:Y:S01]  /*79e0*/  MOV R42, 0x7a20 ;  /* 0x00007a20002a7802 */ /* 0x000fe20000000f00 */
[----:B------:R-:W-:-:S02]  /*79f0*/  IMAD.MOV.U32 R8, RZ, RZ, 0x1f ;  /* 0x0000001fff087424 */ /* 0x000fc400078e00ff */
        /* <DEDUP_REMOVED lines=9> */
.L_x_550:
[----:B------:R-:W-:Y:S01]  /*7a90*/  IMAD.MOV.U32 R9, RZ, RZ, 0x8 ;  /* 0x00000008ff097424 */ /* 0x000fe200078e00ff */
[----:B------:R-:W-:Y:S01]  /*7aa0*/  MOV R42, 0x7ae0 ;  /* 0x00007ae0002a7802 */ /* 0x000fe20000000f00 */
[----:B------:R-:W-:Y:S02]  /*7ab0*/  IMAD.MOV.U32 R8, RZ, RZ, 0x1f ;  /* 0x0000001fff087424 */ /* 0x000fe400078e00ff */
[----:B------:R-:W-:Y:S02]  /*7ac0*/  IMAD.MOV.U32 R7, RZ, RZ, -0x1 ;  /* 0xffffffffff077424 */ /* 0x000fe400078e00ff */
[----:B0-----:R-:W-:Y:S05]  /*7ad0*/  CALL.REL.NOINC `($__internal_22_$__cuda_sm70_shflsync_bfly) ;  /* 0x00001d1000007944 */ /* 0x001fea0003c00000 */
[----:B------:R-:W-:Y:S01]  /*7ae0*/  PRMT R42, R14, 0x7632, R42 ;  /* 0x000076320e2a7816 */ /* 0x000fe2000000002a */
[----:B------:R-:W-:Y:S05]  /*7af0*/  BRA `(.L_x_627) ;  /* 0xffffd02000007947 */ /* 0x000fea000383ffff */
.L_x_551:
[----:B------:R-:W-:Y:S01]  /*7b00*/  IMAD.MOV.U32 R9, RZ, RZ, 0x8 ;  /* 0x00000008ff097424 */ /* 0x000fe200078e00ff */
[----:B------:R-:W-:Y:S01]  /*7b10*/  MOV R8, 0x7b50 ;  /* 0x00007b5000087802 */ /* 0x000fe20000000f00 */
[----:B-1----:R-:W-:-:S02]  /*7b20*/  IMAD.MOV.U32 R10, RZ, RZ, 0x1f ;  /* 0x0000001fff0a7424 */ /* 0x002fc400078e00ff */
[----:B------:R-:W-:Y:S02]  /*7b30*/  IMAD.MOV.U32 R7, RZ, RZ, -0x1 ;  /* 0xffffffffff077424 */ /* 0x000fe400078e00ff */
[----:B0-2---:R-:W-:Y:S05]  /*7b40*/  CALL.REL.NOINC `($__internal_23_$__cuda_sm70_shflsync_bfly_p) ;  /* 0x00001d0000007944 */ /* 0x005fea0003c00000 */
[----:B01----:R-:W-:Y:S05]  /*7b50*/  BRA `(.L_x_628) ;  /* 0xffffcfe000007947 */ /* 0x003fea000383ffff */
.L_x_552:
        /* <DEDUP_REMOVED lines=12> */
.L_x_553:
[----:B------:R-:W-:Y:S01]  /*7c20*/  IMAD.MOV.U32 R9, RZ, RZ, 0x2 ;  /* 0x00000002ff097424 */ /* 0x000fe200078e00ff */
[----:B------:R-:W-:Y:S01]  /*7c30*/  MOV R42, 0x7c70 ;  /* 0x00007c70002a7802 */ /* 0x000fe20000000f00 */
[----:B------:R-:W-:-:S02]  /*7c40*/  IMAD.MOV.U32 R8, RZ, RZ, 0x1f ;  /* 0x0000001fff087424 */ /* 0x000fc400078e00ff */
[----:B------:R-:W-:Y:S02]  /*7c50*/  IMAD.MOV.U32 R7, RZ, RZ, -0x1 ;  /* 0xffffffffff077424 */ /* 0x000fe400078e00ff */
[----:B0-----:R-:W-:Y:S05]  /*7c60*/  CALL.REL.NOINC `($__internal_22_$__cuda_sm70_shflsync_bfly) ;  /* 0x00001b8000007944 */ /* 0x001fea0003c00000 */
[----:B------:R-:W-:Y:S01]  /*7c70*/  PRMT R42, R14, 0x7632, R42 ;  /* 0x000076320e2a7816 */ /* 0x000fe2000000002a */
[----:B------:R-:W-:Y:S05]  /*7c80*/  BRA `(.L_x_630) ;  /* 0xffffd04000007947 */ /* 0x000fea000383ffff */
.L_x_554:
[----:B------:R-:W-:Y:S01]  /*7c90*/  IMAD.MOV.U32 R9, RZ, RZ, 0x2 ;  /* 0x00000002ff097424 */ /* 0x000fe200078e00ff */
[----:B------:R-:W-:Y:S01]  /*7ca0*/  MOV R8, 0x7ce0 ;  /* 0x00007ce000087802 */ /* 0x000fe20000000f00 */
[----:B-1----:R-:W-:Y:S02]  /*7cb0*/  IMAD.MOV.U32 R10, RZ, RZ, 0x1f ;  /* 0x0000001fff0a7424 */ /* 0x002fe400078e00ff */
[----:B------:R-:W-:Y:S02]  /*7cc0*/  IMAD.MOV.U32 R7, RZ, RZ, -0x1 ;  /* 0xffffffffff077424 */ /* 0x000fe400078e00ff */
[----:B0-2---:R-:W-:Y:S05]  /*7cd0*/  CALL.REL.NOINC `($__internal_23_$__cuda_sm70_shflsync_bfly_p) ;  /* 0x00001b7000007944 */ /* 0x005fea0003c00000 */
[----:B01----:R-:W-:Y:S05]  /*7ce0*/  BRA `(.L_x_631) ;  /* 0xffffd00000007947 */ /* 0x003fea000383ffff */
.L_x_555:
        /* <DEDUP_REMOVED lines=12> */
.L_x_556:
[----:B------:R-:W-:Y:S01]  /*7db0*/  IMAD.MOV.U32 R9, RZ, RZ, 0x10 ;  /* 0x00000010ff097424 */ /* 0x000fe200078e00ff */
[----:B------:R-:W-:Y:S01]  /*7dc0*/  MOV R42, 0x7e00 ;  /* 0x00007e00002a7802 */ /* 0x000fe20000000f00 */
[----:B------:R-:W-:Y:S02]  /*7dd0*/  IMAD.MOV.U32 R8, RZ, RZ, 0x1f ;  /* 0x0000001fff087424 */ /* 0x000fe400078e00ff */
[----:B------:R-:W-:Y:S02]  /*7de0*/  IMAD.MOV.U32 R7, RZ, RZ, -0x1 ;  /* 0xffffffffff077424 */ /* 0x000fe400078e00ff */
[----:B0-----:R-:W-:Y:S05]  /*7df0*/  CALL.REL.NOINC `($__internal_22_$__cuda_sm70_shflsync_bfly) ;  /* 0x000019f000007944 */ /* 0x001fea0003c00000 */
[----:B------:R-:W-:Y:S01]  /*7e00*/  PRMT R42, R14, 0x7632, R42 ;  /* 0x000076320e2a7816 */ /* 0x000fe2000000002a */
[----:B------:R-:W-:Y:S05]  /*7e10*/  BRA `(.L_x_633) ;  /* 0xffffd06000007947 */ /* 0x000fea000383ffff */
.L_x_557:
[----:B------:R-:W-:Y:S01]  /*7e20*/  IMAD.MOV.U32 R9, RZ, RZ, 0x10 ;  /* 0x00000010ff097424 */ /* 0x000fe200078e00ff */
[----:B------:R-:W-:Y:S01]  /*7e30*/  MOV R8, 0x7e70 ;  /* 0x00007e7000087802 */ /* 0x000fe20000000f00 */
[----:B-1----:R-:W-:Y:S02]  /*7e40*/  IMAD.MOV.U32 R10, RZ, RZ, 0x1f ;  /* 0x0000001fff0a7424 */ /* 0x002fe400078e00ff */
[----:B------:R-:W-:Y:S02]  /*7e50*/  IMAD.MOV.U32 R7, RZ, RZ, -0x1 ;  /* 0xffffffffff077424 */ /* 0x000fe400078e00ff */
[----:B0-2---:R-:W-:Y:S05]  /*7e60*/  CALL.REL.NOINC `($__internal_23_$__cuda_sm70_shflsync_bfly_p) ;  /* 0x000019e000007944 */ /* 0x005fea0003c00000 */
[----:B01----:R-:W-:Y:S05]  /*7e70*/  BRA `(.L_x_634) ;  /* 0xffffd02000007947 */ /* 0x003fea000383ffff */
.L_x_558:
        /* <DEDUP_REMOVED lines=12> */
.L_x_559:
[----:B------:R-:W-:Y:S01]  /*7f40*/  IMAD.MOV.U32 R9, RZ, RZ, 0x4 ;  /* 0x00000004ff097424 */ /* 0x000fe200078e00ff */
[----:B------:R-:W-:Y:S01]  /*7f50*/  MOV R42, 0x7f90 ;  /* 0x00007f90002a7802 */ /* 0x000fe20000000f00 */
[----:B------:R-:W-:Y:S02]  /*7f60*/  IMAD.MOV.U32 R8, RZ, RZ, 0x1f ;  /* 0x0000001fff087424 */ /* 0x000fe400078e00ff */
[----:B------:R-:W-:Y:S02]  /*7f70*/  IMAD.MOV.U32 R7, RZ, RZ, -0x1 ;  /* 0xffffffffff077424 */ /* 0x000fe400078e00ff */
[----:B0-----:R-:W-:Y:S05]  /*7f80*/  CALL.REL.NOINC `($__internal_22_$__cuda_sm70_shflsync_bfly) ;  /* 0x0000186000007944 */ /* 0x001fea0003c00000 */
[----:B------:R-:W-:Y:S01]  /*7f90*/  PRMT R42, R14, 0x7632, R42 ;  /* 0x000076320e2a7816 */ /* 0x000fe2000000002a */
[----:B------:R-:W-:Y:S05]  /*7fa0*/  BRA `(.L_x_636) ;  /* 0xffffd08000007947 */ /* 0x000fea000383ffff */
.L_x_560:
[----:B------:R-:W-:Y:S01]  /*7fb0*/  IMAD.MOV.U32 R9, RZ, RZ, 0x4 ;  /* 0x00000004ff097424 */ /* 0x000fe200078e00ff */
[----:B------:R-:W-:Y:S01]  /*7fc0*/  MOV R8, 0x8000 ;  /* 0x0000800000087802 */ /* 0x000fe20000000f00 */
[----:B-1----:R-:W-:-:S02]  /*7fd0*/  IMAD.MOV.U32 R10, RZ, RZ, 0x1f ;  /* 0x0000001fff0a7424 */ /* 0x002fc400078e00ff */
[----:B------:R-:W-:Y:S02]  /*7fe0*/  IMAD.MOV.U32 R7, RZ, RZ, -0x1 ;  /* 0xffffffffff077424 */ /* 0x000fe400078e00ff */
[----:B0-2---:R-:W-:Y:S05]  /*7ff0*/  CALL.REL.NOINC `($__internal_23_$__cuda_sm70_shflsync_bfly_p) ;  /* 0x0000185000007944 */ /* 0x005fea0003c00000 */
[----:B01----:R-:W-:Y:S05]  /*8000*/  BRA `(.L_x_637) ;  /* 0xffffd04000007947 */ /* 0x003fea000383ffff */
.L_x_561:
        /* <DEDUP_REMOVED lines=12> */
.L_x_562:
[----:B------:R-:W-:Y:S01]  /*80d0*/  IMAD.MOV.U32 R9, RZ, RZ, 0x1 ;  /* 0x00000001ff097424 */ /* 0x000fe200078e00ff */
[----:B------:R-:W-:Y:S01]  /*80e0*/  MOV R42, 0x8120 ;  /* 0x00008120002a7802 */ /* 0x000fe20000000f00 */
[----:B------:R-:W-:-:S02]  /*80f0*/  IMAD.MOV.U32 R8, RZ, RZ, 0x1f ;  /* 0x0000001fff087424 */ /* 0x000fc400078e00ff */
[----:B------:R-:W-:Y:S02]  /*8100*/  IMAD.MOV.U32 R7, RZ, RZ, -0x1 ;  /* 0xffffffffff077424 */ /* 0x000fe400078e00ff */
[----:B0-----:R-:W-:Y:S05]  /*8110*/  CALL.REL.NOINC `($__internal_22_$__cuda_sm70_shflsync_bfly) ;  /* 0x000016d000007944 */ /* 0x001fea0003c00000 */
[----:B------:R-:W-:Y:S01]  /*8120*/  PRMT R42, R14, 0x7632, R42 ;  /* 0x000076320e2a7816 */ /* 0x000fe2000000002a */
[----:B------:R-:W-:Y:S05]  /*8130*/  BRA `(.L_x_639) ;  /* 0xffffd0a000007947 */ /* 0x000fea000383ffff */
.L_x_563:
[----:B------:R-:W-:Y:S01]  /*8140*/  IMAD.MOV.U32 R9, RZ, RZ, 0x1 ;  /* 0x00000001ff097424 */ /* 0x000fe200078e00ff */
[----:B------:R-:W-:Y:S01]  /*8150*/  MOV R8, 0x8190 ;  /* 0x0000819000087802 */ /* 0x000fe20000000f00 */
[----:B-1----:R-:W-:Y:S02]  /*8160*/  IMAD.MOV.U32 R10, RZ, RZ, 0x1f ;  /* 0x0000001fff0a7424 */ /* 0x002fe400078e00ff */
[----:B------:R-:W-:Y:S02]  /*8170*/  IMAD.MOV.U32 R7, RZ, RZ, -0x1 ;  /* 0xffffffffff077424 */ /* 0x000fe400078e00ff */
[----:B0-2---:R-:W-:Y:S05]  /*8180*/  CALL.REL.NOINC `($__internal_23_$__cuda_sm70_shflsync_bfly_p) ;  /* 0x000016c000007944 */ /* 0x005fea0003c00000 */
[----:B01----:R-:W-:Y:S05]  /*8190*/  BRA `(.L_x_640) ;  /* 0xffffd06000007947 */ /* 0x003fea000383ffff */
.L_x_564:
        /* <DEDUP_REMOVED lines=12> */
.L_x_565:
[----:B------:R-:W-:Y:S01]  /*8260*/  IMAD.MOV.U32 R9, RZ, RZ, 0x8 ;  /* 0x00000008ff097424 */ /* 0x000fe200078e00ff */
[----:B------:R-:W-:Y:S01]  /*8270*/  MOV R42, 0x82b0 ;  /* 0x000082b0002a7802 */ /* 0x000fe20000000f00 */
[----:B------:R-:W-:Y:S02]  /*8280*/  IMAD.MOV.U32 R8, RZ, RZ, 0x1f ;  /* 0x0000001fff087424 */ /* 0x000fe400078e00ff */
[----:B------:R-:W-:Y:S02]  /*8290*/  IMAD.MOV.U32 R7, RZ, RZ, -0x1 ;  /* 0xffffffffff077424 */ /* 0x000fe400078e00ff */
[----:B0-----:R-:W-:Y:S05]  /*82a0*/  CALL.REL.NOINC `($__internal_22_$__cuda_sm70_shflsync_bfly) ;  /* 0x0000154000007944 */ /* 0x001fea0003c00000 */
[----:B------:R-:W-:Y:S01]  /*82b0*/  PRMT R43, R14, 0x7632, R43 ;  /* 0x000076320e2b7816 */ /* 0x000fe2000000002b */
[----:B------:R-:W-:Y:S05]  /*82c0*/  BRA `(.L_x_642) ;  /* 0xffffd17000007947 */ /* 0x000fea000383ffff */
.L_x_566:
[----:B------:R-:W-:Y:S01]  /*82d0*/  IMAD.MOV.U32 R9, RZ, RZ, 0x8 ;  /* 0x00000008ff097424 */ /* 0x000fe200078e00ff */
[----:B------:R-:W-:Y:S01]  /*82e0*/  MOV R8, 0x8320 ;  /* 0x0000832000087802 */ /* 0x000fe20000000f00 */
[----:B-1----:R-:W-:Y:S02]  /*82f0*/  IMAD.MOV.U32 R10, RZ, RZ, 0x1f ;  /* 0x0000001fff0a7424 */ /* 0x002fe400078e00ff */
[----:B------:R-:W-:Y:S02]  /*8300*/  IMAD.MOV.U32 R7, RZ, RZ, -0x1 ;  /* 0xffffffffff077424 */ /* 0x000fe400078e00ff */
[----:B0-2---:R-:W-:Y:S05]  /*8310*/  CALL.REL.NOINC `($__internal_23_$__cuda_sm70_shflsync_bfly_p) ;  /* 0x0000153000007944 */ /* 0x005fea0003c00000 */
[----:B01----:R-:W-:Y:S05]  /*8320*/  BRA `(.L_x_643) ;  /* 0xffffd13000007947 */ /* 0x003fea000383ffff */
.L_x_567:
        /* <DEDUP_REMOVED lines=12> */
.L_x_568:
[----:B------:R-:W-:Y:S01]  /*83f0*/  IMAD.MOV.U32 R9, RZ, RZ, 0x2 ;  /* 0x00000002ff097424 */ /* 0x000fe200078e00ff */
[----:B------:R-:W-:Y:S01]  /*8400*/  MOV R42, 0x8440 ;  /* 0x00008440002a7802 */ /* 0x000fe20000000f00 */
[----:B------:R-:W-:Y:S02]  /*8410*/  IMAD.MOV.U32 R8, RZ, RZ, 0x1f ;  /* 0x0000001fff087424 */ /* 0x000fe400078e00ff */
[----:B------:R-:W-:Y:S02]  /*8420*/  IMAD.MOV.U32 R7, RZ, RZ, -0x1 ;  /* 0xffffffffff077424 */ /* 0x000fe400078e00ff */
[----:B0-----:R-:W-:Y:S05]  /*8430*/  CALL.REL.NOINC `($__internal_22_$__cuda_sm70_shflsync_bfly) ;  /* 0x000013b000007944 */ /* 0x001fea0003c00000 */
[----:B------:R-:W-:Y:S01]  /*8440*/  PRMT R43, R14, 0x7632, R43 ;  /* 0x000076320e2b7816 */ /* 0x000fe2000000002b */
[----:B------:R-:W-:Y:S05]  /*8450*/  BRA `(.L_x_645) ;  /* 0xffffd19000007947 */ /* 0x000fea000383ffff */
.L_x_569:
[----:B------:R-:W-:Y:S01]  /*8460*/  IMAD.MOV.U32 R9, RZ, RZ, 0x2 ;  /* 0x00000002ff097424 */ /* 0x000fe200078e00ff */
[----:B------:R-:W-:Y:S01]  /*8470*/  MOV R8, 0x84b0 ;  /* 0x000084b000087802 */ /* 0x000fe20000000f00 */
[----:B-1----:R-:W-:-:S02]  /*8480*/  IMAD.MOV.U32 R10, RZ, RZ, 0x1f ;  /* 0x0000001fff0a7424 */ /* 0x002fc400078e00ff */
[----:B------:R-:W-:Y:S02]  /*8490*/  IMAD.MOV.U32 R7, RZ, RZ, -0x1 ;  /* 0xffffffffff077424 */ /* 0x000fe400078e00ff */
[----:B0-2---:R-:W-:Y:S05]  /*84a0*/  CALL.REL.NOINC `($__internal_23_$__cuda_sm70_shflsync_bfly_p) ;  /* 0x000013a000007944 */ /* 0x005fea0003c00000 */
[----:B01----:R-:W-:Y:S05]  /*84b0*/  BRA `(.L_x_646) ;  /* 0xffffd15000007947 */ /* 0x003fea000383ffff */
.L_x_570:
        /* <DEDUP_REMOVED lines=12> */
.L_x_571:
[----:B------:R-:W-:Y:S01]  /*8580*/  IMAD.MOV.U32 R42, RZ, RZ, 0x1f ;  /* 0x0000001fff2a7424 */ /* 0x000fe200078e00ff */
[----:B------:R-:W-:Y:S01]  /*8590*/  MOV R8, 0x85c0 ;  /* 0x000085c000087802 */ /* 0x000fe20000000f00 */
[----:B------:R-:W-:-:S02]  /*85a0*/  IMAD.MOV.U32 R44, RZ, RZ, -0x1 ;  /* 0xffffffffff2c7424 */ /* 0x000fc400078e00ff */
[----:B01----:R-:W-:Y:S05]  /*85b0*/  CALL.REL.NOINC `($__internal_24_$__cuda_sm70_shflsync_idx) ;  /* 0x000012e000007944 */ /* 0x003fea0003c00000 */
[----:B------:R-:W-:Y:S05]  /*85c0*/  BRA `(.L_x_648) ;  /* 0xffffd1f000007947 */ /* 0x000fea000383ffff */
.L_x_572:
[----:B------:R-:W-:Y:S01]  /*85d0*/  IMAD.MOV.U32 R41, RZ, RZ, R26 ;  /* 0x000000ffff297224 */ /* 0x000fe200078e001a */
[----:B------:R-:W-:Y:S01]  /*85e0*/  MOV R8, 0x8630 ;  /* 0x0000863000087802 */ /* 0x000fe20000000f00 */
[----:B------:R-:W-:-:S02]  /*85f0*/  IMAD.MOV.U32 R42, RZ, RZ, R33 ;  /* 0x000000ffff2a7224 */ /* 0x000fc400078e0021 */
[----:B------:R-:W-:Y:S02]  /*8600*/  IMAD.MOV.U32 R43, RZ, RZ, 0x1f ;  /* 0x0000001fff2b7424 */ /* 0x000fe400078e00ff */
[----:B------:R-:W-:Y:S02]  /*8610*/  IMAD.MOV.U32 R44, RZ, RZ, -0x1 ;  /* 0xffffffffff2c7424 */ /* 0x000fe400078e00ff */
[----:B0-----:R-:W-:Y:S05]  /*8620*/  CALL.REL.NOINC `($__internal_25_$__cuda_sm70_shflsync_idx_p) ;  /* 0x000012c000007944 */ /* 0x001fea0003c00000 */
[----:B-1----:R-:W-:Y:S01]  /*8630*/  IMAD.MOV.U32 R7, RZ, RZ, R41 ;  /* 0x000000ffff077224 */ /* 0x002fe200078e0029 */
[----:B0-----:R-:W-:Y:S05]  /*8640*/  BRA `(.L_x_649) ;  /* 0xffffd19000007947 */ /* 0x001fea000383ffff */
.L_x_579:
[----:B------:R-:W-:Y:S01]  /*8650*/  IMAD.MOV.U32 R9, RZ, RZ, 0x1 ;  /* 0x00000001ff097424 */ /* 0x000fe200078e00ff */
[----:B------:R-:W-:Y:S01]  /*8660*/  MOV R42, 0x86a0 ;  /* 0x000086a0002a7802 */ /* 0x000fe20000000f00 */
[----:B------:R-:W-:Y:S02]  /*8670*/  IMAD.MOV.U32 R8, RZ, RZ, 0x1f ;  /* 0x0000001fff087424 */ /* 0x000fe400078e00ff */
[----:B------:R-:W-:Y:S02]  /*8680*/  IMAD.MOV.U32 R7, RZ, RZ, -0x1 ;  /* 0xffffffffff077424 */ /* 0x000fe400078e00ff */
[----:B------:R-:W-:Y:S05]  /*8690*/  CALL.REL.NOINC `($__internal_22_$__cuda_sm70_shflsync_bfly) ;  /* 0x0000115000007944 */ /* 0x000fea0003c00000 */
[----:B------:R-:W-:Y:S01]  /*86a0*/  PRMT R14, R14, 0x7632, R14 ;  /* 0x000076320e0e7816 */ /* 0x000fe2000000000e */
[----:B------:R-:W-:Y:S05]  /*86b0*/  BRA `(.L_x_650) ;  /* 0xffffd39000007947 */ /* 0x000fea000383ffff */
.L_x_580:
[----:B------:R-:W-:Y:S01]  /*86c0*/  IMAD.MOV.U32 R9, RZ, RZ, 0x1 ;  /* 0x00000001ff097424 */ /* 0x000fe200078e00ff */
[----:B------:R-:W-:Y:S01]  /*86d0*/  MOV R8, 0x8710 ;  /* 0x0000871000087802 */ /* 0x000fe20000000f00 */
[----:B0-----:R-:W-:-:S02]  /*86e0*/  IMAD.MOV.U32 R10, RZ, RZ, 0x1f ;  /* 0x0000001fff0a7424 */ /* 0x001fc400078e00ff */
[----:B------:R-:W-:Y:S02]  /*86f0*/  IMAD.MOV.U32 R7, RZ, RZ, -0x1 ;  /* 0xffffffffff077424 */ /* 0x000fe400078e00ff */
[----:B-1----:R-:W-:Y:S05]  /*8700*/  CALL.REL.NOINC `($__internal_23_$__cuda_sm70_shflsync_bfly_p) ;  /* 0x0000114000007944 */ /* 0x002fea0003c00000 */
[----:B01----:R-:W-:Y:S05]  /*8710*/  BRA `(.L_x_651) ;  /* 0xffffd35000007947 */ /* 0x003fea000383ffff */
.L_x_581:
[----:B------:R-:W-:Y:S01]  /*8720*/  IMAD.MOV.U32 R9, RZ, RZ, 0x2 ;  /* 0x00000002ff097424 */ /* 0x000fe200078e00ff */
[----:B------:R-:W-:Y:S01]  /*8730*/  MOV R42, 0x8770 ;  /* 0x00008770002a7802 */ /* 0x000fe20000000f00 */
[----:B------:R-:W-:Y:S02]  /*8740*/  IMAD.MOV.U32 R8, RZ, RZ, 0x1f ;  /* 0x0000001fff087424 */ /* 0x000fe400078e00ff */
[----:B------:R-:W-:Y:S02]  /*8750*/  IMAD.MOV.U32 R7, RZ, RZ, -0x1 ;  /* 0xffffffffff077424 */ /* 0x000fe400078e00ff */
[----:B------:R-:W-:Y:S05]  /*8760*/  CALL.REL.NOINC `($__internal_22_$__cuda_sm70_shflsync_bfly) ;  /* 0x0000108000007944 */ /* 0x000fea0003c00000 */
[----:B------:R-:W-:Y:S01]  /*8770*/  PRMT R6, R14, 0x7632, R6 ;  /* 0x000076320e067816 */ /* 0x000fe20000000006 */
[----:B------:R-:W-:Y:S01]  /*8780*/  IMAD.MOV.U32 R9, RZ, RZ, 0x2 ;  /* 0x00000002ff097424 */ /* 0x000fe200078e00ff */
[----:B------:R-:W-:Y:S01]  /*8790*/  MOV R8, 0x87d0 ;  /* 0x000087d000087802 */ /* 0x000fe20000000f00 */
[----:B------:R-:W-:Y:S02]  /*87a0*/  IMAD.MOV.U32 R10, RZ, RZ, 0x1f ;  /* 0x0000001fff0a7424 */ /* 0x000fe400078e00ff */
[----:B------:R-:W-:Y:S02]  /*87b0*/  IMAD.MOV.U32 R7, RZ, RZ, -0x1 ;  /* 0xffffffffff077424 */ /* 0x000fe400078e00ff */
[----:B------:R-:W-:Y:S05]  /*87c0*/  CALL.REL.NOINC `($__internal_23_$__cuda_sm70_shflsync_bfly_p) ;  /* 0x0000108000007944 */ /* 0x000fea0003c00000 */
[----:B01----:R-:W-:Y:S05]  /*87d0*/  BRA `(.L_x_652) ;  /* 0xffffd38000007947 */ /* 0x003fea000383ffff */
.L_x_582:
[----:B------:R-:W-:Y:S01]  /*87e0*/  IMAD.MOV.U32 R9, RZ, RZ, 0x1 ;  /* 0x00000001ff097424 */ /* 0x000fe200078e00ff */
[----:B------:R-:W-:Y:S01]  /*87f0*/  MOV R42, 0x8830 ;  /* 0x00008830002a7802 */ /* 0x000fe20000000f00 */
[----:B------:R-:W-:-:S02]  /*8800*/  IMAD.MOV.U32 R8, RZ, RZ, 0x1f ;  /* 0x0000001fff087424 */ /* 0x000fc400078e00ff */
[----:B------:R-:W-:Y:S02]  /*8810*/  IMAD.MOV.U32 R7, RZ, RZ, -0x1 ;  /* 0xffffffffff077424 */ /* 0x000fe400078e00ff */
[----:B------:R-:W-:Y:S05]  /*8820*/  CALL.REL.NOINC `($__internal_22_$__cuda_sm70_shflsync_bfly) ;  /* 0x00000fc000007944 */ /* 0x000fea0003c00000 */
[----:B------:R-:W-:Y:S01]  /*8830*/  PRMT R14, R14, 0x7632, R14 ;  /* 0x000076320e0e7816 */ /* 0x000fe2000000000e */
[----:B------:R-:W-:Y:S05]  /*8840*/  BRA `(.L_x_653) ;  /* 0xffffd3d000007947 */ /* 0x000fea000383ffff */
.L_x_583:
[----:B------:R-:W-:Y:S01]  /*8850*/  IMAD.MOV.U32 R9, RZ, RZ, 0x1 ;  /* 0x00000001ff097424 */ /* 0x000fe200078e00ff */
[----:B------:R-:W-:Y:S01]  /*8860*/  MOV R8, 0x88a0 ;  /* 0x000088a000087802 */ /* 0x000fe20000000f00 */
[----:B0-----:R-:W-:Y:S02]  /*8870*/  IMAD.MOV.U32 R10, RZ, RZ, 0x1f ;  /* 0x0000001fff0a7424 */ /* 0x001fe400078e00ff */
[----:B------:R-:W-:Y:S02]  /*8880*/  IMAD.MOV.U32 R7, RZ, RZ, -0x1 ;  /* 0xffffffffff077424 */ /* 0x000fe400078e00ff */
[----:B-1----:R-:W-:Y:S05]  /*8890*/  CALL.REL.NOINC `($__internal_23_$__cuda_sm70_shflsync_bfly_p) ;  /* 0x00000fb000007944 */ /* 0x002fea0003c00000 */
[----:B01----:R-:W-:Y:S05]  /*88a0*/  BRA `(.L_x_654) ;  /* 0xffffd39000007947 */ /* 0x003fea000383ffff */
.L_x_584:
        /* <DEDUP_REMOVED lines=8> */
[----:B------:R-:W-:-:S02]  /*8930*/  IMAD.MOV.U32 R10, RZ, RZ, 0x1f ;  /* 0x0000001fff0a7424 */ /* 0x000fc400078e00ff */
[----:B------:R-:W-:Y:S02]  /*8940*/  IMAD.MOV.U32 R7, RZ, RZ, -0x1 ;  /* 0xffffffffff077424 */ /* 0x000fe400078e00ff */
[----:B------:R-:W-:Y:S05]  /*8950*/  CALL.REL.NOINC `($__internal_23_$__cuda_sm70_shflsync_bfly_p) ;  /* 0x00000ef000007944 */ /* 0x000fea0003c00000 */
[----:B01----:R-:W-:Y:S05]  /*8960*/  BRA `(.L_x_655) ;  /* 0xffffd3c000007947 */ /* 0x003fea000383ffff */
.L_x_585:
[----:B------:R-:W-:Y:S01]  /*8970*/  IMAD.MOV.U32 R9, RZ, RZ, 0x2 ;  /* 0x00000002ff097424 */ /* 0x000fe200078e00ff */
[----:B------:R-:W-:Y:S01]  /*8980*/  MOV R42, 0x89c0 ;  /* 0x000089c0002a7802 */ /* 0x000fe20000000f00 */
[----:B------:R-:W-:Y:S02]  /*8990*/  IMAD.MOV.U32 R8, RZ, RZ, 0x1f ;  /* 0x0000001fff087424 */ /* 0x000fe400078e00ff */
[----:B------:R-:W-:Y:S02]  /*89a0*/  IMAD.MOV.U32 R7, RZ, RZ, -0x1 ;  /* 0xffffffffff077424 */ /* 0x000fe400078e00ff */
[----:B------:R-:W-:Y:S05]  /*89b0*/  CALL.REL.NOINC `($__internal_22_$__cuda_sm70_shflsync_bfly) ;  /* 0x00000e3000007944 */ /* 0x000fea0003c00000 */
[----:B------:R-:W-:Y:S01]  /*89c0*/  PRMT R14, R14, 0x7632, R14 ;  /* 0x000076320e0e7816 */ /* 0x000fe2000000000e */
[----:B------:R-:W-:Y:S05]  /*89d0*/  BRA `(.L_x_656) ;  /* 0xffffd41000007947 */ /* 0x000fea000383ffff */
.L_x_586:
[----:B------:R-:W-:Y:S01]  /*89e0*/  IMAD.MOV.U32 R9, RZ, RZ, 0x2 ;  /* 0x00000002ff097424 */ /* 0x000fe200078e00ff */
[----:B------:R-:W-:Y:S01]  /*89f0*/  MOV R8, 0x8a30 ;  /* 0x00008a3000087802 */ /* 0x000fe20000000f00 */
[----:B0-----:R-:W-:Y:S02]  /*8a00*/  IMAD.MOV.U32 R10, RZ, RZ, 0x1f ;  /* 0x0000001fff0a7424 */ /* 0x001fe400078e00ff */
[----:B------:R-:W-:Y:S02]  /*8a10*/  IMAD.MOV.U32 R7, RZ, RZ, -0x1 ;  /* 0xffffffffff077424 */ /* 0x000fe400078e00ff */
[----:B-1----:R-:W-:Y:S05]  /*8a20*/  CALL.REL.NOINC `($__internal_23_$__cuda_sm70_shflsync_bfly_p) ;  /* 0x00000e2000007944 */ /* 0x002fea0003c00000 */
[----:B01----:R-:W-:Y:S05]  /*8a30*/  BRA `(.L_x_657) ;  /* 0xffffd3d000007947 */ /* 0x003fea000383ffff */
.L_x_587:
[----:B------:R-:W-:Y:S01]  /*8a40*/  IMAD.MOV.U32 R9, RZ, RZ, 0x1 ;  /* 0x00000001ff097424 */ /* 0x000fe200078e00ff */
[----:B------:R-:W-:Y:S01]  /*8a50*/  MOV R42, 0x8a90 ;  /* 0x00008a90002a7802 */ /* 0x000fe20000000f00 */
[----:B------:R-:W-:-:S02]  /*8a60*/  IMAD.MOV.U32 R8, RZ, RZ, 0x1f ;  /* 0x0000001fff087424 */ /* 0x000fc400078e00ff */
        /* <DEDUP_REMOVED lines=9> */
.L_x_588:
[----:B------:R-:W-:Y:S01]  /*8b00*/  IMAD.MOV.U32 R9, RZ, RZ, 0x8 ;  /* 0x00000008ff097424 */ /* 0x000fe200078e00ff */
[----:B------:R-:W-:Y:S01]  /*8b10*/  MOV R42, 0x8b50 ;  /* 0x00008b50002a7802 */ /* 0x000fe20000000f00 */
[----:B------:R-:W-:Y:S02]  /*8b20*/  IMAD.MOV.U32 R8, RZ, RZ, 0x1f ;  /* 0x0000001fff087424 */ /* 0x000fe400078e00ff */
[----:B------:R-:W-:Y:S02]  /*8b30*/  IMAD.MOV.U32 R7, RZ, RZ, -0x1 ;  /* 0xffffffffff077424 */ /* 0x000fe400078e00ff */
[----:B------:R-:W-:Y:S05]  /*8b40*/  CALL.REL.NOINC `($__internal_22_$__cuda_sm70_shflsync_bfly) ;  /* 0x00000ca000007944 */ /* 0x000fea0003c00000 */
[----:B------:R-:W-:Y:S01]  /*8b50*/  PRMT R14, R14, 0x7632, R14 ;  /* 0x000076320e0e7816 */ /* 0x000fe2000000000e */
[----:B------:R-:W-:Y:S05]  /*8b60*/  BRA `(.L_x_659) ;  /* 0xffffd45000007947 */ /* 0x000fea000383ffff */
.L_x_589:
[----:B------:R-:W-:Y:S01]  /*8b70*/  IMAD.MOV.U32 R9, RZ, RZ, 0x8 ;  /* 0x00000008ff097424 */ /* 0x000fe200078e00ff */
[----:B------:R-:W-:Y:S01]  /*8b80*/  MOV R8, 0x8bc0 ;  /* 0x00008bc000087802 */ /* 0x000fe20000000f00 */
[----:B0-----:R-:W-:-:S02]  /*8b90*/  IMAD.MOV.U32 R10, RZ, RZ, 0x1f ;  /* 0x0000001fff0a7424 */ /* 0x001fc400078e00ff */
[----:B------:R-:W-:Y:S02]  /*8ba0*/  IMAD.MOV.U32 R7, RZ, RZ, -0x1 ;  /* 0xffffffffff077424 */ /* 0x000fe400078e00ff */
[----:B-1----:R-:W-:Y:S05]  /*8bb0*/  CALL.REL.NOINC `($__internal_23_$__cuda_sm70_shflsync_bfly_p) ;  /* 0x00000c9000007944 */ /* 0x002fea0003c00000 */
[----:B01----:R-:W-:Y:S05]  /*8bc0*/  BRA `(.L_x_660) ;  /* 0xffffd41000007947 */ /* 0x003fea000383ffff */
.L_x_590:
        /* <DEDUP_REMOVED lines=12> */
.L_x_591:
[----:B------:R-:W-:Y:S01]  /*8c90*/  IMAD.MOV.U32 R9, RZ, RZ, 0x2 ;  /* 0x00000002ff097424 */ /* 0x000fe200078e00ff */
[----:B------:R-:W-:Y:S01]  /*8ca0*/  MOV R42, 0x8ce0 ;  /* 0x00008ce0002a7802 */ /* 0x000fe20000000f00 */
[----:B------:R-:W-:-:S02]  /*8cb0*/  IMAD.MOV.U32 R8, RZ, RZ, 0x1f ;  /* 0x0000001fff087424 */ /* 0x000fc400078e00ff */
[----:B------:R-:W-:Y:S02]  /*8cc0*/  IMAD.MOV.U32 R7, RZ, RZ, -0x1 ;  /* 0xffffffffff077424 */ /* 0x000fe400078e00ff */
[----:B------:R-:W-:Y:S05]  /*8cd0*/  CALL.REL.NOINC `($__internal_22_$__cuda_sm70_shflsync_bfly) ;  /* 0x00000b1000007944 */ /* 0x000fea0003c00000 */
[----:B------:R-:W-:Y:S01]  /*8ce0*/  PRMT R14, R14, 0x7632, R14 ;  /* 0x000076320e0e7816 */ /* 0x000fe2000000000e */
[----:B------:R-:W-:Y:S05]  /*8cf0*/  BRA `(.L_x_662) ;  /* 0xffffd47000007947 */ /* 0x000fea000383ffff */
.L_x_592:
[----:B------:R-:W-:Y:S01]  /*8d00*/  IMAD.MOV.U32 R9, RZ, RZ, 0x2 ;  /* 0x00000002ff097424 */ /* 0x000fe200078e00ff */
[----:B------:R-:W-:Y:S01]  /*8d10*/  MOV R8, 0x8d50 ;  /* 0x00008d5000087802 */ /* 0x000fe20000000f00 */
[----:B0-----:R-:W-:Y:S02]  /*8d20*/  IMAD.MOV.U32 R10, RZ, RZ, 0x1f ;  /* 0x0000001fff0a7424 */ /* 0x001fe400078e00ff */
[----:B------:R-:W-:Y:S02]  /*8d30*/  IMAD.MOV.U32 R7, RZ, RZ, -0x1 ;  /* 0xffffffffff077424 */ /* 0x000fe400078e00ff */
[----:B-1----:R-:W-:Y:S05]  /*8d40*/  CALL.REL.NOINC `($__internal_23_$__cuda_sm70_shflsync_bfly_p) ;  /* 0x00000b0000007944 */ /* 0x002fea0003c00000 */
[----:B01----:R-:W-:Y:S05]  /*8d50*/  BRA `(.L_x_663) ;  /* 0xffffd43000007947 */ /* 0x003fea000383ffff */
.L_x_593:
        /* <DEDUP_REMOVED lines=12> */
.L_x_594:
[----:B------:R-:W-:Y:S01]  /*8e20*/  IMAD.MOV.U32 R9, RZ, RZ, 0x10 ;  /* 0x00000010ff097424 */ /* 0x000fe200078e00ff */
[----:B------:R-:W-:Y:S01]  /*8e30*/  MOV R42, 0x8e70 ;  /* 0x00008e70002a7802 */ /* 0x000fe20000000f00 */
[----:B------:R-:W-:Y:S02]  /*8e40*/  IMAD.MOV.U32 R8, RZ, RZ, 0x1f ;  /* 0x0000001fff087424 */ /* 0x000fe400078e00ff */
[----:B------:R-:W-:Y:S02]  /*8e50*/  IMAD.MOV.U32 R7, RZ, RZ, -0x1 ;  /* 0xffffffffff077424 */ /* 0x000fe400078e00ff */
[----:B------:R-:W-:Y:S05]  /*8e60*/  CALL.REL.NOINC `($__internal_22_$__cuda_sm70_shflsync_bfly) ;  /* 0x0000098000007944 */ /* 0x000fea0003c00000 */
[----:B------:R-:W-:Y:S01]  /*8e70*/  PRMT R14, R14, 0x7632, R14 ;  /* 0x000076320e0e7816 */ /* 0x000fe2000000000e */
[----:B------:R-:W-:Y:S05]  /*8e80*/  BRA `(.L_x_665) ;  /* 0xffffd49000007947 */ /* 0x000fea000383ffff */
.L_x_595:
[----:B------:R-:W-:Y:S01]  /*8e90*/  IMAD.MOV.U32 R9, RZ, RZ, 0x10 ;  /* 0x00000010ff097424 */ /* 0x000fe200078e00ff */
[----:B------:R-:W-:Y:S01]  /*8ea0*/  MOV R8, 0x8ee0 ;  /* 0x00008ee000087802 */ /* 0x000fe20000000f00 */
[----:B0-----:R-:W-:Y:S02]  /*8eb0*/  IMAD.MOV.U32 R10, RZ, RZ, 0x1f ;  /* 0x0000001fff0a7424 */ /* 0x001fe400078e00ff */
[----:B------:R-:W-:Y:S02]  /*8ec0*/  IMAD.MOV.U32 R7, RZ, RZ, -0x1 ;  /* 0xffffffffff077424 */ /* 0x000fe400078e00ff */
[----:B-1----:R-:W-:Y:S05]  /*8ed0*/  CALL.REL.NOINC `($__internal_23_$__cuda_sm70_shflsync_bfly_p) ;  /* 0x0000097000007944 */ /* 0x002fea0003c00000 */
[----:B01----:R-:W-:Y:S05]  /*8ee0*/  BRA `(.L_x_666) ;  /* 0xffffd45000007947 */ /* 0x003fea000383ffff */
.L_x_596:
        /* <DEDUP_REMOVED lines=12> */
.L_x_597:
[----:B------:R-:W-:Y:S01]  /*8fb0*/  IMAD.MOV.U32 R9, RZ, RZ, 0x4 ;  /* 0x00000004ff097424 */ /* 0x000fe200078e00ff */
[----:B------:R-:W-:Y:S01]  /*8fc0*/  MOV R42, 0x9000 ;  /* 0x00009000002a7802 */ /* 0x000fe20000000f00 */
[----:B------:R-:W-:Y:S02]  /*8fd0*/  IMAD.MOV.U32 R8, RZ, RZ, 0x1f ;  /* 0x0000001fff087424 */ /* 0x000fe400078e00ff */
[----:B------:R-:W-:Y:S02]  /*8fe0*/  IMAD.MOV.U32 R7, RZ, RZ, -0x1 ;  /* 0xffffffffff077424 */ /* 0x000fe400078e00ff */
[----:B------:R-:W-:Y:S05]  /*8ff0*/  CALL.REL.NOINC `($__internal_22_$__cuda_sm70_shflsync_bfly) ;  /* 0x000007f000007944 */ /* 0x000fea0003c00000 */
[----:B------:R-:W-:Y:S01]  /*9000*/  PRMT R14, R14, 0x7632, R14 ;  /* 0x000076320e0e7816 */ /* 0x000fe2000000000e */
[----:B------:R-:W-:Y:S05]  /*9010*/  BRA `(.L_x_668) ;  /* 0xffffd4b000007947 */ /* 0x000fea000383ffff */
.L_x_598:
[----:B------:R-:W-:Y:S01]  /*9020*/  IMAD.MOV.U32 R9, RZ, RZ, 0x4 ;  /* 0x00000004ff097424 */ /* 0x000fe200078e00ff */
[----:B------:R-:W-:Y:S01]  /*9030*/  MOV R8, 0x9070 ;  /* 0x0000907000087802 */ /* 0x000fe20000000f00 */
[----:B0-----:R-:W-:-:S02]  /*9040*/  IMAD.MOV.U32 R10, RZ, RZ, 0x1f ;  /* 0x0000001fff0a7424 */ /* 0x001fc400078e00ff */
[----:B------:R-:W-:Y:S02]  /*9050*/  IMAD.MOV.U32 R7, RZ, RZ, -0x1 ;  /* 0xffffffffff077424 */ /* 0x000fe400078e00ff */
[----:B-1----:R-:W-:Y:S05]  /*9060*/  CALL.REL.NOINC `($__internal_23_$__cuda_sm70_shflsync_bfly_p) ;  /* 0x000007e000007944 */ /* 0x002fea0003c00000 */
[----:B01----:R-:W-:Y:S05]  /*9070*/  BRA `(.L_x_669) ;  /* 0xffffd47000007947 */ /* 0x003fea000383ffff */
.L_x_599:
        /* <DEDUP_REMOVED lines=12> */
.L_x_600:
[----:B------:R-:W-:Y:S01]  /*9140*/  IMAD.MOV.U32 R9, RZ, RZ, 0x1 ;  /* 0x00000001ff097424 */ /* 0x000fe200078e00ff */
[----:B------:R-:W-:Y:S01]  /*9150*/  MOV R42, 0x9190 ;  /* 0x00009190002a7802 */ /* 0x000fe20000000f00 */
[----:B------:R-:W-:-:S02]  /*9160*/  IMAD.MOV.U32 R8, RZ, RZ, 0x1f ;  /* 0x0000001fff087424 */ /* 0x000fc400078e00ff */
[----:B------:R-:W-:Y:S02]  /*9170*/  IMAD.MOV.U32 R7, RZ, RZ, -0x1 ;  /* 0xffffffffff077424 */ /* 0x000fe400078e00ff */
[----:B------:R-:W-:Y:S05]  /*9180*/  CALL.REL.NOINC `($__internal_22_$__cuda_sm70_shflsync_bfly) ;  /* 0x0000066000007944 */ /* 0x000fea0003c00000 */
[----:B------:R-:W-:Y:S01]  /*9190*/  PRMT R14, R14, 0x7632, R14 ;  /* 0x000076320e0e7816 */ /* 0x000fe2000000000e */
[----:B------:R-:W-:Y:S05]  /*91a0*/  BRA `(.L_x_671) ;  /* 0xffffd4d000007947 */ /* 0x000fea000383ffff */
.L_x_601:
[----:B------:R-:W-:Y:S01]  /*91b0*/  IMAD.MOV.U32 R9, RZ, RZ, 0x1 ;  /* 0x00000001ff097424 */ /* 0x000fe200078e00ff */
[----:B------:R-:W-:Y:S01]  /*91c0*/  MOV R8, 0x9200 ;  /* 0x0000920000087802 */ /* 0x000fe20000000f00 */
[----:B0-----:R-:W-:Y:S02]  /*91d0*/  IMAD.MOV.U32 R10, RZ, RZ, 0x1f ;  /* 0x0000001fff0a7424 */ /* 0x001fe400078e00ff */
[----:B------:R-:W-:Y:S02]  /*91e0*/  IMAD.MOV.U32 R7, RZ, RZ, -0x1 ;  /* 0xffffffffff077424 */ /* 0x000fe400078e00ff */
[----:B-1----:R-:W-:Y:S05]  /*91f0*/  CALL.REL.NOINC `($__internal_23_$__cuda_sm70_shflsync_bfly_p) ;  /* 0x0000065000007944 */ /* 0x002fea0003c00000 */
[----:B01----:R-:W-:Y:S05]  /*9200*/  BRA `(.L_x_672) ;  /* 0xffffd49000007947 */ /* 0x003fea000383ffff */
.L_x_602:
        /* <DEDUP_REMOVED lines=12> */
.L_x_603:
[----:B------:R-:W-:Y:S01]  /*92d0*/  IMAD.MOV.U32 R9, RZ, RZ, 0x8 ;  /* 0x00000008ff097424 */ /* 0x000fe200078e00ff */
[----:B------:R-:W-:Y:S01]  /*92e0*/  MOV R42, 0x9320 ;  /* 0x00009320002a7802 */ /* 0x000fe20000000f00 */
[----:B------:R-:W-:Y:S02]  /*92f0*/  IMAD.MOV.U32 R8, RZ, RZ, 0x1f ;  /* 0x0000001fff087424 */ /* 0x000fe400078e00ff */
[----:B------:R-:W-:Y:S02]  /*9300*/  IMAD.MOV.U32 R7, RZ, RZ, -0x1 ;  /* 0xffffffffff077424 */ /* 0x000fe400078e00ff */
[----:B------:R-:W-:Y:S05]  /*9310*/  CALL.REL.NOINC `($__internal_22_$__cuda_sm70_shflsync_bfly) ;  /* 0x000004d000007944 */ /* 0x000fea0003c00000 */
[----:B------:R-:W-:Y:S01]  /*9320*/  PRMT R14, R14, 0x7632, R14 ;  /* 0x000076320e0e7816 */ /* 0x000fe2000000000e */
[----:B------:R-:W-:Y:S05]  /*9330*/  BRA `(.L_x_674) ;  /* 0xffffd5a000007947 */ /* 0x000fea000383ffff */
.L_x_604:
[----:B------:R-:W-:Y:S01]  /*9340*/  IMAD.MOV.U32 R9, RZ, RZ, 0x8 ;  /* 0x00000008ff097424 */ /* 0x000fe200078e00ff */
[----:B------:R-:W-:Y:S01]  /*9350*/  MOV R8, 0x9390 ;  /* 0x0000939000087802 */ /* 0x000fe20000000f00 */
[----:B0-----:R-:W-:Y:S02]  /*9360*/  IMAD.MOV.U32 R10, RZ, RZ, 0x1f ;  /* 0x0000001fff0a7424 */ /* 0x001fe400078e00ff */
[----:B------:R-:W-:Y:S02]  /*9370*/  IMAD.MOV.U32 R7, RZ, RZ, -0x1 ;  /* 0xffffffffff077424 */ /* 0x000fe400078e00ff */
[----:B-1----:R-:W-:Y:S05]  /*9380*/  CALL.REL.NOINC `($__internal_23_$__cuda_sm70_shflsync_bfly_p) ;  /* 0x000004c000007944 */ /* 0x002fea0003c00000 */
[----:B01----:R-:W-:Y:S05]  /*9390*/  BRA `(.L_x_675) ;  /* 0xffffd56000007947 */ /* 0x003fea000383ffff */
.L_x_605:
        /* <DEDUP_REMOVED lines=12> */
.L_x_606:
[----:B------:R-:W-:Y:S01]  /*9460*/  IMAD.MOV.U32 R9, RZ, RZ, 0x2 ;  /* 0x00000002ff097424 */ /* 0x000fe200078e00ff */
[----:B------:R-:W-:Y:S01]  /*9470*/  MOV R42, 0x94b0 ;  /* 0x000094b0002a7802 */ /* 0x000fe20000000f00 */
[----:B------:R-:W-:Y:S02]  /*9480*/  IMAD.MOV.U32 R8, RZ, RZ, 0x1f ;  /* 0x0000001fff087424 */ /* 0x000fe400078e00ff */
[----:B------:R-:W-:Y:S02]  /*9490*/  IMAD.MOV.U32 R7, RZ, RZ, -0x1 ;  /* 0xffffffffff077424 */ /* 0x000fe400078e00ff */
[----:B------:R-:W-:Y:S05]  /*94a0*/  CALL.REL.NOINC `($__internal_22_$__cuda_sm70_shflsync_bfly) ;  /* 0x0000034000007944 */ /* 0x000fea0003c00000 */
[----:B------:R-:W-:Y:S01]  /*94b0*/  PRMT R14, R14, 0x7632, R14 ;  /* 0x000076320e0e7816 */ /* 0x000fe2000000000e */
[----:B------:R-:W-:Y:S05]  /*94c0*/  BRA `(.L_x_677) ;  /* 0xffffd5c000007947 */ /* 0x000fea000383ffff */
.L_x_607:
[----:B------:R-:W-:Y:S01]  /*94d0*/  IMAD.MOV.U32 R9, RZ, RZ, 0x2 ;  /* 0x00000002ff097424 */ /* 0x000fe200078e00ff */
[----:B------:R-:W-:Y:S01]  /*94e0*/  MOV R8, 0x9520 ;  /* 0x0000952000087802 */ /* 0x000fe20000000f00 */
[----:B0-----:R-:W-:-:S02]  /*94f0*/  IMAD.MOV.U32 R10, RZ, RZ, 0x1f ;  /* 0x0000001fff0a7424 */ /* 0x001fc400078e00ff */
[----:B------:R-:W-:Y:S02]  /*9500*/  IMAD.MOV.U32 R7, RZ, RZ, -0x1 ;  /* 0xffffffffff077424 */ /* 0x000fe400078e00ff */
[----:B-1----:R-:W-:Y:S05]  /*9510*/  CALL.REL.NOINC `($__internal_23_$__cuda_sm70_shflsync_bfly_p) ;  /* 0x0000033000007944 */ /* 0x002fea0003c00000 */
[----:B01----:R-:W-:Y:S05]  /*9520*/  BRA `(.L_x_678) ;  /* 0xffffd58000007947 */ /* 0x003fea000383ffff */
.L_x_608:
        /* <DEDUP_REMOVED lines=12> */
.L_x_611:
[----:B01----:R-:W-:Y:S01]  /*95f0*/  IMAD.MOV.U32 R41, RZ, RZ, R2 ;  /* 0x000000ffff297224 */ /* 0x003fe200078e0002 */
[----:B------:R-:W-:Y:S01]  /*9600*/  MOV R8, 0x9650 ;  /* 0x0000965000087802 */ /* 0x000fe20000000f00 */
[----:B------:R-:W-:-:S02]  /*9610*/  IMAD.MOV.U32 R9, RZ, RZ, 0x10 ;  /* 0x00000010ff097424 */ /* 0x000fc400078e00ff */
[----:B------:R-:W-:Y:S02]  /*9620*/  IMAD.MOV.U32 R10, RZ, RZ, 0x1f ;  /* 0x0000001fff0a7424 */ /* 0x000fe400078e00ff */
[----:B------:R-:W-:Y:S02]  /*9630*/  IMAD.MOV.U32 R7, RZ, RZ, -0x1 ;  /* 0xffffffffff077424 */ /* 0x000fe400078e00ff */
[----:B------:R-:W-:Y:S05]  /*9640*/  CALL.REL.NOINC `($__internal_23_$__cuda_sm70_shflsync_bfly_p) ;  /* 0x0000020000007944 */ /* 0x000fea0003c00000 */
[----:B01----:R-:W-:Y:S05]  /*9650*/  BRA `(.L_x_680) ;  /* 0xffffd7e000007947 */ /* 0x003fea000383ffff */
.L_x_612:
[----:B01----:R-:W-:Y:S01]  /*9660*/  IMAD.MOV.U32 R41, RZ, RZ, R6 ;  /* 0x000000ffff297224 */ /* 0x003fe200078e0006 */
[----:B------:R-:W-:Y:S01]  /*9670*/  MOV R8, 0x96c0 ;  /* 0x000096c000087802 */ /* 0x000fe20000000f00 */
[----:B------:R-:W-:Y:S02]  /*9680*/  IMAD.MOV.U32 R9, RZ, RZ, 0x8 ;  /* 0x00000008ff097424 */ /* 0x000fe400078e00ff */
[----:B------:R-:W-:Y:S02]  /*9690*/  IMAD.MOV.U32 R10, RZ, RZ, 0x1f ;  /* 0x0000001fff0a7424 */ /* 0x000fe400078e00ff */
[----:B------:R-:W-:Y:S02]  /*96a0*/  IMAD.MOV.U32 R7, RZ, RZ, -0x1 ;  /* 0xffffffffff077424 */ /* 0x000fe400078e00ff */
[----:B--2---:R-:W-:Y:S05]  /*96b0*/  CALL.REL.NOINC `($__internal_23_$__cuda_sm70_shflsync_bfly_p) ;  /* 0x0000019000007944 */ /* 0x004fea0003c00000 */
[----:B01----:R-:W-:Y:S01]  /*96c0*/  FADD.FTZ R41, R6, R9 ;  /* 0x0000000906297221 */ /* 0x003fe20000010000 */
[----:B------:R-:W-:Y:S01]  /*96d0*/  MOV R8, 0x9720 ;  /* 0x0000972000087802 */ /* 0x000fe20000000f00 */
[----:B------:R-:W-:-:S02]  /*96e0*/  IMAD.MOV.U32 R9, RZ, RZ, 0x4 ;  /* 0x00000004ff097424 */ /* 0x000fc400078e00ff */
[----:B------:R-:W-:Y:S02]  /*96f0*/  IMAD.MOV.U32 R10, RZ, RZ, 0x1f ;  /* 0x0000001fff0a7424 */ /* 0x000fe400078e00ff */
[----:B------:R-:W-:Y:S02]  /*9700*/  IMAD.MOV.U32 R7, RZ, RZ, -0x1 ;  /* 0xffffffffff077424 */ /* 0x000fe400078e00ff */
[----:B------:R-:W-:Y:S05]  /*9710*/  CALL.REL.NOINC `($__internal_23_$__cuda_sm70_shflsync_bfly_p) ;  /* 0x0000013000007944 */ /* 0x000fea0003c00000 */
[----:B01----:R-:W-:Y:S01]  /*9720*/  FADD.FTZ R41, R41, R9 ;  /* 0x0000000929297221 */ /* 0x003fe20000010000 */
[----:B------:R-:W-:Y:S01]  /*9730*/  MOV R8, 0x9780 ;  /* 0x0000978000087802 */ /* 0x000fe20000000f00 */
[----:B------:R-:W-:Y:S02]  /*9740*/  IMAD.MOV.U32 R9, RZ, RZ, 0x2 ;  /* 0x00000002ff097424 */ /* 0x000fe400078e00ff */
[----:B------:R-:W-:Y:S02]  /*9750*/  IMAD.MOV.U32 R10, RZ, RZ, 0x1f ;  /* 0x0000001fff0a7424 */ /* 0x000fe400078e00ff */
[----:B------:R-:W-:Y:S02]  /*9760*/  IMAD.MOV.U32 R7, RZ, RZ, -0x1 ;  /* 0xffffffffff077424 */ /* 0x000fe400078e00ff */
[----:B------:R-:W-:Y:S05]  /*9770*/  CALL.REL.NOINC `($__internal_23_$__cuda_sm70_shflsync_bfly_p) ;  /* 0x000000d000007944 */ /* 0x000fea0003c00000 */
[----:B01----:R-:W-:Y:S01]  /*9780*/  FADD.FTZ R41, R41, R9 ;  /* 0x0000000929297221 */ /* 0x003fe20000010000 */
[----:B------:R-:W-:Y:S01]  /*9790*/  MOV R8, 0x97e0 ;  /* 0x000097e000087802 */ /* 0x000fe20000000f00 */
[----:B------:R-:W-:-:S02]  /*97a0*/  IMAD.MOV.U32 R9, RZ, RZ, 0x1 ;  /* 0x00000001ff097424 */ /* 0x000fc400078e00ff */
[----:B------:R-:W-:Y:S02]  /*97b0*/  IMAD.MOV.U32 R10, RZ, RZ, 0x1f ;  /* 0x0000001fff0a7424 */ /* 0x000fe400078e00ff */
[----:B------:R-:W-:Y:S02]  /*97c0*/  IMAD.MOV.U32 R7, RZ, RZ, -0x1 ;  /* 0xffffffffff077424 */ /* 0x000fe400078e00ff */
[----:B------:R-:W-:Y:S05]  /*97d0*/  CALL.REL.NOINC `($__internal_23_$__cuda_sm70_shflsync_bfly_p) ;  /* 0x0000007000007944 */ /* 0x000fea0003c00000 */
[----:B01----:R-:W-:Y:S05]  /*97e0*/  BRA `(.L_x_681) ;  /* 0xffffd6e000007947 */ /* 0x003fea000383ffff */
        .weak           $__internal_22_$__cuda_sm70_shflsync_bfly
        .type           $__internal_22_$__cuda_sm70_shflsync_bfly,@function
        .size           $__internal_22_$__cuda_sm70_shflsync_bfly,($__internal_23_$__cuda_sm70_shflsync_bfly_p - $__internal_22_$__cuda_sm70_shflsync_bfly)
$__internal_22_$__cuda_sm70_shflsync_bfly:
[----:B------:R-:W-:Y:S04]  /*97f0*/  WARPSYNC R7 ;  /* 0x0000000700007348 */ /* 0x000fe80003800000 */
[----:B------:R-:W0:Y:S01]  /*9800*/  SHFL.BFLY PT, R8, R10, R9, R8 ;  /* 0x0c0000090a087389 */ /* 0x000e2200000e0008 */
[----:B------:R-:W-:Y:S02]  /*9810*/  IMAD.MOV.U32 R44, RZ, RZ, R42 ;  /* 0x000000ffff2c7224 */ /* 0x000fe400078e002a */
[----:B------:R-:W-:Y:S01]  /*9820*/  IMAD.MOV.U32 R45, RZ, RZ, 0x0 ;  /* 0x00000000ff2d7424 */ /* 0x000fe200078e00ff */
[----:B0-----:R-:W-:-:S03]  /*9830*/  PRMT R14, R14, 0x5410, R8 ;  /* 0x000054100e0e7816 */ /* 0x001fc60000000008 */
[----:B------:R-:W-:Y:S05]  /*9840*/  RET.REL.NODEC R44 `(_ZN4vllm3moe25grouped_topk_fused_kernelI13__nv_bfloat16fiLNS0_11ScoringFuncE0EEEvPT_PfPT1_PKT0_lllllbd) ;  /* 0xffff67b02c007950 */ /* 0x000fea0003c3ffff */
        .weak           $__internal_23_$__cuda_sm70_shflsync_bfly_p
        .type           $__internal_23_$__cuda_sm70_shflsync_bfly_p,@function
        .size           $__internal_23_$__cuda_sm70_shflsync_bfly_p,($__internal_24_$__cuda_sm70_shflsync_idx - $__internal_23_$__cuda_sm70_shflsync_bfly_p)
$__internal_23_$__cuda_sm70_shflsync_bfly_p:
[----:B------:R-:W-:Y:S01]  /*9850*/  IMAD.MOV.U32 R44, RZ, RZ, R8 ;  /* 0x000000ffff2c7224 */ /* 0x000fe200078e0008 */
[----:B------:R-:W-:Y:S04]  /*9860*/  WARPSYNC R7 ;  /* 0x0000000700007348 */ /* 0x000fe80003800000 */
[----:B------:R-:W-:Y:S01]  /*9870*/  IMAD.MOV.U32 R45, RZ, RZ, 0x0 ;  /* 0x00000000ff2d7424 */ /* 0x000fe200078e00ff */
[----:B------:R0:W1:Y:S03]  /*9880*/  SHFL.BFLY PT, R9, R41, R9, R10 ;  /* 0x0c00000929097389 */ /* 0x00006600000e000a */
[----:B------:R-:W-:Y:S05]  /*9890*/  RET.REL.NODEC R44 `(_ZN4vllm3moe25grouped_topk_fused_kernelI13__nv_bfloat16fiLNS0_11ScoringFuncE0EEEvPT_PfPT1_PKT0_lllllbd) ;  /* 0xffff67602c007950 */ /* 0x000fea0003c3ffff */
        .weak           $__internal_24_$__cuda_sm70_shflsync_idx
        .type           $__internal_24_$__cuda_sm70_shflsync_idx,@function
        .size           $__internal_24_$__cuda_sm70_shflsync_idx,($__internal_25_$__cuda_sm70_shflsync_idx_p - $__internal_24_$__cuda_sm70_shflsync_idx)
$__internal_24_$__cuda_sm70_shflsync_idx:
[----:B------:R-:W-:Y:S04]  /*98a0*/  WARPSYNC R44 ;  /* 0x0000002c00007348 */ /* 0x000fe80003800000 */
[----:B------:R-:W0:Y:S01]  /*98b0*/  SHFL.IDX PT, R7, R7, R33, R42 ;  /* 0x0000002107077389 */ /* 0x000e2200000e002a */
[----:B------:R-:W-:Y:S01]  /*98c0*/  IMAD.MOV.U32 R9, RZ, RZ, 0x0 ;  /* 0x00000000ff097424 */ /* 0x000fe200078e00ff */
[----:B0-----:R-:W-:-:S03]  /*98d0*/  PRMT R10, R10, 0x5410, R7 ;  /* 0x000054100a0a7816 */ /* 0x001fc60000000007 */
[----:B------:R-:W-:Y:S05]  /*98e0*/  RET.REL.NODEC R8 `(_ZN4vllm3moe25grouped_topk_fused_kernelI13__nv_bfloat16fiLNS0_11ScoringFuncE0EEEvPT_PfPT1_PKT0_lllllbd) ;  /* 0xffff671008007950 */ /* 0x000fea0003c3ffff */
        .weak           $__internal_25_$__cuda_sm70_shflsync_idx_p
        .type           $__internal_25_$__cuda_sm70_shflsync_idx_p,@function
        .size           $__internal_25_$__cuda_sm70_shflsync_idx_p,($__internal_26_$__cuda_sm70_votesync_ballot - $__internal_25_$__cuda_sm70_shflsync_idx_p)
$__internal_25_$__cuda_sm70_shflsync_idx_p:
[----:B------:R-:W-:Y:S01]  /*98f0*/  IMAD.MOV.U32 R9, RZ, RZ, 0x0 ;  /* 0x00000000ff097424 */ /* 0x000fe200078e00ff */
[----:B------:R-:W-:Y:S04]  /*9900*/  WARPSYNC R44 ;  /* 0x0000002c00007348 */ /* 0x000fe80003800000 */
[----:B------:R0:W1:Y:S01]  /*9910*/  SHFL.IDX PT, R41, R41, R42, R43 ;  /* 0x0000002a29297389 */ /* 0x00006200000e002b */
[----:B------:R-:W-:Y:S05]  /*9920*/  RET.REL.NODEC R8 `(_ZN4vllm3moe25grouped_topk_fused_kernelI13__nv_bfloat16fiLNS0_11ScoringFuncE0EEEvPT_PfPT1_PKT0_lllllbd) ;  /* 0xffff66d008007950 */ /* 0x000fea0003c3ffff */
        .weak           $__internal_26_$__cuda_sm70_votesync_ballot
        .type           $__internal_26_$__cuda_sm70_votesync_ballot,@function
        .size           $__internal_26_$__cuda_sm70_votesync_ballot,($__internal_27_$__cuda_sm70_warpsync - $__internal_26_$__cuda_sm70_votesync_ballot)
$__internal_26_$__cuda_sm70_votesync_ballot:
[----:B------:R-:W-:Y:S01]  /*9930*/  ISETP.NE.U32.AND P5, PT, R9, 0x1, PT ;  /* 0x000000010900780c */ /* 0x000fe20003fa5070 */
[----:B------:R-:W-:Y:S01]  /*9940*/  IMAD.MOV.U32 R9, RZ, RZ, 0x0 ;  /* 0x00000000ff097424 */ /* 0x000fe200078e00ff */
[----:B------:R-:W-:Y:S11]  /*9950*/  WARPSYNC 0xffffffff ;  /* 0xffffffff00007948 */ /* 0x000ff60003800000 */
[----:B------:R-:W-:Y:S01]  /*9960*/  VOTE.ANY R11, PT, !P5 ;  /* 0x00000000000b7806 */ /* 0x000fe200068e0100 */
[----:B------:R-:W-:Y:S06]  /*9970*/  RET.REL.NODEC R8 `(_ZN4vllm3moe25grouped_topk_fused_kernelI13__nv_bfloat16fiLNS0_11ScoringFuncE0EEEvPT_PfPT1_PKT0_lllllbd) ;  /* 0xffff668008007950 */ /* 0x000fec0003c3ffff */
        .weak           $__internal_27_$__cuda_sm70_warpsync
        .type           $__internal_27_$__cuda_sm70_warpsync,@function
        .size           $__internal_27_$__cuda_sm70_warpsync,(.L_x_5582 - $__internal_27_$__cuda_sm70_warpsync)
$__internal_27_$__cuda_sm70_warpsync:
[----:B------:R-:W-:Y:S04]  /*9980*/  WARPSYNC R9 ;  /* 0x0000000900007348 */ /* 0x000fe80003800000 */
[----:B------:R-:W-:-:S04]  /*9990*/  IMAD.MOV.U32 R9, RZ, RZ, 0x0 ;  /* 0x00000000ff097424 */ /* 0x000fc800078e00ff */
[----:B------:R-:W-:Y:S05]  /*99a0*/  RET.REL.NODEC R8 `(_ZN4vllm3moe25grouped_topk_fused_kernelI13__nv_bfloat16fiLNS0_11ScoringFuncE0EEEvPT_PfPT1_PKT0_lllllbd) ;  /* 0xffff665008007950 */ /* 0x000fea0003c3ffff */
.L_x_682:
        /* <DEDUP_REMOVED lines=13> */
.L_x_5582:


//--------------------- .text._ZN4vllm3moe44grouped_topk_fused_small_expert_count_kernelI13__nv_bfloat16fiLNS0_11ScoringFuncE0ELi128ELb0ELi8EEEvPT_PfPT1_PKT0_llllllbd --------------------------
	.section	.text._ZN4vllm3moe44grouped_topk_fused_small_expert_count_kernelI13__nv_bfloat16fiLNS0_11ScoringFuncE0ELi128ELb0ELi8EEEvPT_PfPT1_PKT0_llllllbd,"ax",@progbits
	.sectioninfo	@"SHI_REGISTERS=25"
	.align	128
        .global         _ZN4vllm3moe44grouped_topk_fused_small_expert_count_kernelI13__nv_bfloat16fiLNS0_11ScoringFuncE0ELi128ELb0ELi8EEEvPT_PfPT1_PKT0_llllllbd
        .type           _ZN4vllm3moe44grouped_topk_fused_small_expert_count_kernelI13__nv_bfloat16fiLNS0_11ScoringFuncE0ELi128ELb0ELi8EEEvPT_PfPT1_PKT0_llllllbd,@function
        .size           _ZN4vllm3moe44grouped_topk_fused_small_expert_count_kernelI13__nv_bfloat16fiLNS0_11ScoringFuncE0ELi128ELb0ELi8EEEvPT_PfPT1_PKT0_llllllbd,(.L_x_5583 - _ZN4vllm3moe44grouped_topk_fused_small_expert_count_kernelI13__nv_bfloat16fiLNS0_11ScoringFuncE0ELi128ELb0ELi8EEEvPT_PfPT1_PKT0_llllllbd)
        .other          _ZN4vllm3moe44grouped_topk_fused_small_expert_count_kernelI13__nv_bfloat16fiLNS0_11ScoringFuncE0ELi128ELb0ELi8EEEvPT_PfPT1_PKT0_llllllbd,@"STO_CUDA_ENTRY STV_DEFAULT"
_ZN4vllm3moe44grouped_topk_fused_small_expert_count_kernelI13__nv_bfloat16fiLNS0_11ScoringFuncE0ELi128ELb0ELi8EEEvPT_PfPT1_PKT0_llllllbd:
.text._ZN4vllm3moe44grouped_topk_fused_small_expert_count_kernelI13__nv_bfloat16fiLNS0_11ScoringFuncE0ELi128ELb0ELi8EEEvPT_PfPT1_PKT0_llllllbd:
        /* <DEDUP_REMOVED lines=12> */
[C---:B------:R-:W-:Y:S01]  /*00c0*/  @!P0 LEA R6, P2, R4.reuse, c[0x0][0x160], 0x1 ;  /* 0x0000580004068a11 */ /* 0x040fe200078408ff */
[----:B------:R-:W-:Y:S01]  /*00d0*/  IMAD.MOV.U32 R5, RZ, RZ, -0x800000 ;  /* 0xff800000ff057424 */ /* 0x000fe200078e00ff */
[----:B------:R-:W-:Y:S02]  /*00e0*/  @!P0 LEA.HI.X R3, R9, c[0x0][0x17c], RZ, 0x2, P1 ;  /* 0x00005f0009038a11 */ /* 0x000fe400008f14ff */
[----:B------:R-:W-:-:S03]  /*00f0*/  @!P0 LEA.HI.X R7, R4, c[0x0][0x164], R7, 0x1, P2 ;  /* 0x0000590004078a11 */ /* 0x000fc600010f0c07 */
[----:B------:R-:W2:Y:S04]  /*0100*/  @!P0 LDG.E R5, [R2.64] ;  /* 0x0000000602058981 */ /* 0x000ea8000c1e1900 */
[----:B------:R-:W3:Y:S01]  /*0110*/  @!P0 LDG.E.U16 R6, [R6.64] ;  /* 0x0000000606068981 */ /* 0x000ee2000c1e1500 */
[----:B------:R-:W-:Y:S01]  /*0120*/  SHF.R.U32.HI R0, RZ, 0x5, R9 ;  /* 0x00000005ff007819 */ /* 0x000fe20000011609 */
[----:B------:R-:W-:-:S05]  /*0130*/  IMAD.MOV.U32 R4, RZ, RZ, -0x800000 ;  /* 0xff800000ff047424 */ /* 0x000fca00078e00ff */
[----:B------:R-:W0:Y:S02]  /*0140*/  SHFL.IDX PT, R0, R0, RZ, 0x1f ;  /* 0x00001fff00007589 */ /* 0x000e2400000e0000 */
[----:B0-----:R-:W-:Y:S02]  /*0150*/  ISETP.NE.AND P1, PT, R0, RZ, PT ;  /* 0x000000ff0000720c */ /* 0x001fe40003f25270 */
[----:B---3--:R-:W-:-:S05]  /*0160*/  @!P0 PRMT R4, RZ, 0x5410, R6 ;  /* 0x00005410ff048816 */ /* 0x008fca0000000006 */
[----:B--2---:R-:W-:Y:S01]  /*0170*/  FADD.FTZ R8, R5, R4 ;  /* 0x0000000405087221 */ /* 0x004fe20000010000 */
        /* <DEDUP_REMOVED lines=95> */
.L_x_685:
        /* <DEDUP_REMOVED lines=90> */
.L_x_684:
        /* <DEDUP_REMOVED lines=38> */
.L_x_683:
        /* <DEDUP_REMOVED lines=47> */
[----:B------:R-:W-:Y:S05]  /*1260*/  CALL.REL.NOINC `($__internal_28_$__cuda_sm20_div_rn_f64_full) ;  /* 0x0000013000007944 */ /* 0x000fea0003c00000 */
.L_x_688:
[----:B------:R-:W-:Y:S05]  /*1270*/  BSYNC B0 ;  /* 0x0000000000007941 */ /* 0x000fea0003800000 */
.L_x_687:
[----:B------:R-:W0:Y:S01]  /*1280*/  F2F.F32.F64 R2, R8 ;  /* 0x0000000800027310 */ /* 0x000e220000301000 */
[----:B------:R-:W0:-:S14]  /*1290*/  DSETP.GEU.AND P1, PT, |R8|, c[0x2][0x0], PT ;  /* 0x008000000800762a */ /* 0x000e1c0003f2e200 */
[----:B0-----:R-:W-:Y:S02]  /*12a0*/  @!P1 FMUL R2, R2, 1.175494350822287508e-38 ;  /* 0x0080000002029820 */ /* 0x001fe40000400000 */
.L_x_686:
        /* <DEDUP_REMOVED lines=15> */
        .weak           $__internal_28_$__cuda_sm20_div_rn_f64_full
        .type           $__internal_28_$__cuda_sm20_div_rn_f64_full,@function
        .size           $__internal_28_$__cuda_sm20_div_rn_f64_full,(.L_x_5583 - $__internal_28_$__cuda_sm20_div_rn_f64_full)
$__internal_28_$__cuda_sm20_div_rn_f64_full:
        /* <DEDUP_REMOVED lines=68> */
.L_x_690:
        /* <DEDUP_REMOVED lines=16> */
.L_x_693:
[----:B------:R-:W-:Y:S01]  /*18e0*/  LOP3.LUT R17, R5, 0x80000, RZ, 0xfc, !PT ;  /* 0x0008000005117812 */ /* 0x000fe200078efcff */
[----:B------:R-:W-:Y:S01]  /*18f0*/  IMAD.MOV.U32 R16, RZ, RZ, R4 ;  /* 0x000000ffff107224 */ /* 0x000fe200078e0004 */
[----:B------:R-:W-:Y:S05]  /*1900*/  BRA `(.L_x_691) ;  /* 0x0000002000007947 */ /* 0x000fea0003800000 */
.L_x_692:
[----:B------:R-:W-:Y:S01]  /*1910*/  LOP3.LUT R17, R7, 0x80000, RZ, 0xfc, !PT ;  /* 0x0008000007117812 */ /* 0x000fe200078efcff */
[----:B------:R-:W-:Y:S02]  /*1920*/  IMAD.MOV.U32 R16, RZ, RZ, R6 ;  /* 0x000000ffff107224 */ /* 0x000fe400078e0006 */
.L_x_691:
[----:B------:R-:W-:Y:S05]  /*1930*/  BSYNC B1 ;  /* 0x0000000000017941 */ /* 0x000fea0003800000 */
.L_x_689:
[----:B------:R-:W-:Y:S02]  /*1940*/  IMAD.MOV.U32 R13, RZ, RZ, 0x0 ;  /* 0x00000000ff0d7424 */ /* 0x000fe400078e00ff */
[----:B------:R-:W-:-:S02]  /*1950*/  IMAD.MOV.U32 R8, RZ, RZ, R16 ;  /* 0x000000ffff087224 */ /* 0x000fc400078e0010 */
[----:B------:R-:W-:Y:S01]  /*1960*/  IMAD.MOV.U32 R9, RZ, RZ, R17 ;  /* 0x000000ffff097224 */ /* 0x000fe200078e0011 */
[----:B------:R-:W-:Y:S06]  /*1970*/  RET.REL.NODEC R12 `(_ZN4vllm3moe44grouped_topk_fused_small_expert_count_kernelI13__nv_bfloat16fiLNS0_11ScoringFuncE0ELi128ELb0ELi8EEEvPT_PfPT1_PKT0_llllllbd) ;  /* 0xffffe6800c007950 */ /* 0x000fec0003c3ffff */
.L_x_694:
        /* <DEDUP_REMOVED lines=16> */
.L_x_5583:


//--------------------- .text._ZN4vllm3moe44grouped_topk_fused_small_expert_count_kernelI13__nv_bfloat16fiLNS0_11ScoringFuncE0ELi384ELb0ELi8EEEvPT_PfPT1_PKT0_llllllbd --------------------------
	.section	.text._ZN4vllm3moe44grouped_topk_fused_small_expert_count_kernelI13__nv_bfloat16fiLNS0_11ScoringFuncE0ELi384ELb0ELi8EEEvPT_PfPT1_PKT0_llllllbd,"ax",@progbits
	.sectioninfo	@"SHI_REGISTERS=32"
	.align	128
        .global         _ZN4vllm3moe44grouped_topk_fused_small_expert_count_kernelI13__nv_bfloat16fiLNS0_11ScoringFuncE0ELi384ELb0ELi8EEEvPT_PfPT1_PKT0_llllllbd
        .type           _ZN4vllm3moe44grouped_topk_fused_small_expert_count_kernelI13__nv_bfloat16fiLNS0_11ScoringFuncE0ELi384ELb0ELi8EEEvPT_PfPT1_PKT0_llllllbd,@function
        .size           _ZN4vllm3moe44grouped_topk_fused_small_expert_count_kernelI13__nv_bfloat16fiLNS0_11ScoringFuncE0ELi384ELb0ELi8EEEvPT_PfPT1_PKT0_llllllbd,(.L_x_5584 - _ZN4vllm3moe44grouped_topk_fused_small_expert_count_kernelI13__nv_bfloat16fiLNS0_11ScoringFuncE0ELi384ELb0ELi8EEEvPT_PfPT1_PKT0_llllllbd)
        .other          _ZN4vllm3moe44grouped_topk_fused_small_expert_count_kernelI13__nv_bfloat16fiLNS0_11ScoringFuncE0ELi384ELb0ELi8EEEvPT_PfPT1_PKT0_llllllbd,@"STO_CUDA_ENTRY STV_DEFAULT"
_ZN4vllm3moe44grouped_topk_fused_small_expert_count_kernelI13__nv_bfloat16fiLNS0_11ScoringFuncE0ELi384ELb0ELi8EEEvPT_PfPT1_PKT0_llllllbd:
.text._ZN4vllm3moe44grouped_topk_fused_small_expert_count_kernelI13__nv_bfloat16fiLNS0_11ScoringFuncE0ELi384ELb0ELi8EEEvPT_PfPT1_PKT0_llllllbd:
        /* <DEDUP_REMOVED lines=16> */
[----:B------:R0:W2:Y:S04]  /*0100*/  @!P0 LDG.E R5, [R2.64] ;  /* 0x0000000602058981 */ /* 0x0000a8000c1e1900 */
[----:B------:R-:W3:Y:S01]  /*0110*/  @!P0 LDG.E.U16 R6, [R6.64] ;  /* 0x0000000606068981 */ /* 0x000ee2000c1e1500 */
[----:B------:R-:W-:-:S06]  /*0120*/  SHF.R.U32.HI R0, RZ, 0x5, R9 ;  /* 0x00000005ff007819 */ /* 0x000fcc0000011609 */
[----:B------:R-:W1:Y:S01]  /*0130*/  SHFL.IDX PT, R0, R0, RZ, 0x1f ;  /* 0x00001fff00007589 */ /* 0x000e6200000e0000 */
[----:B------:R-:W-:Y:S01]  /*0140*/  IMAD.MOV.U32 R4, RZ, RZ, -0x800000 ;  /* 0xff800000ff047424 */ /* 0x000fe200078e00ff */
[----:B0-----:R-:W-:Y:S02]  /*0150*/  IADD3 R3, R1, 0x20, RZ ;  /* 0x0000002001037810 */ /* 0x001fe40007ffe0ff */
[----:B------:R-:W-:Y:S02]  /*0160*/  LOP3.LUT R2, R9, 0x1f, RZ, 0xc0, !PT ;  /* 0x0000001f09027812 */ /* 0x000fe400078ec0ff */
[----:B---3--:R-:W-:-:S05]  /*0170*/  @!P0 PRMT R4, RZ, 0x5410, R6 ;  /* 0x00005410ff048816 */ /* 0x008fca0000000006 */
[----:B--2---:R-:W-:Y:S01]  /*0180*/  FADD.FTZ R8, R5, R4 ;  /* 0x0000000405087221 */ /* 0x004fe20000010000 */
[----:B------:R0:W-:Y:S04]  /*0190*/  @!P0 STS [R9.X4], R4 ;  /* 0x0000000409008388 */ /* 0x0001e80000004800 */
[----:B------:R0:W-:Y:S04]  /*01a0*/  @!P0 STS [R9.X4+0x600], R8 ;  /* 0x0006000809008388 */ /* 0x0001e80000004800 */
[----:B------:R-:W-:Y:S01]  /*01b0*/  BAR.SYNC.DEFER_BLOCKING 0x0 ;  /* 0x0000000000007b1d */ /* 0x000fe20000010000 */
[----:B-1----:R-:W-:-:S13]  /*01c0*/  ISETP.GT.AND P0, PT, R0, 0x2, PT ;  /* 0x000000020000780c */ /* 0x002fda0003f04270 */
        /* <DEDUP_REMOVED lines=98> */
.L_x_698:
        /* <DEDUP_REMOVED lines=100> */
.L_x_697:
        /* <DEDUP_REMOVED lines=44> */
.L_x_696:
        /* <DEDUP_REMOVED lines=12> */
.L_x_699:
[----:B0-----:R-:W-:-:S05]  /*11b0*/  IMAD R7, R2, 0x4, R1 ;  /* 0x0000000402077824 */ /* 0x001fca00078e0201 */
[----:B------:R-:W2:Y:S04]  /*11c0*/  LDL R4, [R7] ;  /* 0x0000000007047983 */ /* 0x000ea80000100800 */
[----:B------:R-:W3:Y:S04]  /*11d0*/  LDL R6, [R7+0x20] ;  /* 0x0000200007067983 */ /* 0x000ee80000100800 */
[----:B--2---:R0:W-:Y:S04]  /*11e0*/  STS [R5.X4+0xc00], R4 ;  /* 0x000c000405007388 */ /* 0x0041e80000004800 */
[----:B---3--:R0:W-:Y:S02]  /*11f0*/  STS [R5.X4+0xc80], R6 ;  /* 0x000c800605007388 */ /* 0x0081e40000004800 */
.L_x_700:
[----:B------:R-:W-:Y:S05]  /*1200*/  BSYNC B0 ;  /* 0x0000000000007941 */ /* 0x000fea0003800000 */
.L_x_695:
        /* <DEDUP_REMOVED lines=33> */
.L_x_703:
        /* <DEDUP_REMOVED lines=166> */
.L_x_702:
[----:B------:R-:W-:Y:S05]  /*1e80*/  @!P1 BRA `(.L_x_701) ;  /* 0x0000031000009947 */ /* 0x000fea0003800000 */
[C---:B------:R-:W-:Y:S02]  /*1e90*/  IMAD R8, R6.reuse, 0x4, R1 ;  /* 0x0000000406087824 */ /* 0x040fe400078e0201 */
[----:B----4-:R-:W-:-:S02]  /*1ea0*/  IMAD R9, R6, 0x4, R3 ;  /* 0x0000000406097824 */ /* 0x010fc400078e0203 */
.L_x_704:
        /* <DEDUP_REMOVED lines=47> */
.L_x_701:
        /* <DEDUP_REMOVED lines=49> */
[----:B------:R-:W-:Y:S05]  /*24b0*/  CALL.REL.NOINC `($__internal_29_$__cuda_sm20_div_rn_f64_full) ;  /* 0x0000012000007944 */ /* 0x000fea0003c00000 */
.L_x_707:
[----:B------:R-:W-:Y:S05]  /*24c0*/  BSYNC B0 ;  /* 0x0000000000007941 */ /* 0x000fea0003800000 */
.L_x_706:
[----:B------:R-:W0:Y:S01]  /*24d0*/  F2F.F32.F64 R4, R6 ;  /* 0x0000000600047310 */ /* 0x000e220000301000 */
[----:B------:R-:W0:-:S14]  /*24e0*/  DSETP.GEU.AND P1, PT, |R6|, c[0x2][0x0], PT ;  /* 0x008000000600762a */ /* 0x000e1c0003f2e200 */
[----:B0-----:R-:W-:Y:S02]  /*24f0*/  @!P1 FMUL R4, R4, 1.175494350822287508e-38 ;  /* 0x0080000004049820 */ /* 0x001fe40000400000 */
.L_x_705:
        /* <DEDUP_REMOVED lines=14> */
        .weak           $__internal_29_$__cuda_sm20_div_rn_f64_full
        .type           $__internal_29_$__cuda_sm20_div_rn_f64_full,@function
        .size           $__internal_29_$__cuda_sm20_div_rn_f64_full,(.L_x_5584 - $__internal_29_$__cuda_sm20_div_rn_f64_full)
$__internal_29_$__cuda_sm20_div_rn_f64_full:
        /* <DEDUP_REMOVED lines=68> */
.L_x_709:
        /* <DEDUP_REMOVED lines=16> */
.L_x_712:
[----:B------:R-:W-:Y:S01]  /*2b20*/  LOP3.LUT R19, R9, 0x80000, RZ, 0xfc, !PT ;  /* 0x0008000009137812 */ /* 0x000fe200078efcff */
[----:B------:R-:W-:Y:S01]  /*2b30*/  IMAD.MOV.U32 R18, RZ, RZ, R8 ;  /* 0x000000ffff127224 */ /* 0x000fe200078e0008 */
[----:B------:R-:W-:Y:S05]  /*2b40*/  BRA `(.L_x_710) ;  /* 0x0000002000007947 */ /* 0x000fea0003800000 */
.L_x_711:
[----:B------:R-:W-:Y:S01]  /*2b50*/  LOP3.LUT R19, R5, 0x80000, RZ, 0xfc, !PT ;  /* 0x0008000005137812 */ /* 0x000fe200078efcff */
[----:B------:R-:W-:Y:S02]  /*2b60*/  IMAD.MOV.U32 R18, RZ, RZ, R4 ;  /* 0x000000ffff127224 */ /* 0x000fe400078e0004 */
.L_x_710:
[----:B------:R-:W-:Y:S05]  /*2b70*/  BSYNC B1 ;  /* 0x0000000000017941 */ /* 0x000fea0003800000 */
.L_x_708:
[----:B------:R-:W-:Y:S02]  /*2b80*/  IMAD.MOV.U32 R13, RZ, RZ, 0x0 ;  /* 0x00000000ff0d7424 */ /* 0x000fe400078e00ff */
[----:B------:R-:W-:-:S02]  /*2b90*/  IMAD.MOV.U32 R6, RZ, RZ, R18 ;  /* 0x000000ffff067224 */ /* 0x000fc400078e0012 */
[----:B------:R-:W-:Y:S01]  /*2ba0*/  IMAD.MOV.U32 R7, RZ, RZ, R19 ;  /* 0x000000ffff077224 */ /* 0x000fe200078e0013 */
[----:B------:R-:W-:Y:S06]  /*2bb0*/  RET.REL.NODEC R12 `(_ZN4vllm3moe44grouped_topk_fused_small_expert_count_kernelI13__nv_bfloat16fiLNS0_11ScoringFuncE0ELi384ELb0ELi8EEEvPT_PfPT1_PKT0_llllllbd) ;  /* 0xffffd4400c007950 */ /* 0x000fec0003c3ffff */
.L_x_713:
        /* <DEDUP_REMOVED lines=12> */
.L_x_5584:


//--------------------- .text._ZN4vllm3moe44grouped_topk_fused_small_expert_count_kernelI13__nv_bfloat16fiLNS0_11ScoringFuncE0ELi512ELb0ELi8EEEvPT_PfPT1_PKT0_llllllbd --------------------------
	.section	.text._ZN4vllm3moe44grouped_topk_fused_small_expert_count_kernelI13__nv_bfloat16fiLNS0_11ScoringFuncE0ELi512ELb0ELi8EEEvPT_PfPT1_PKT0_llllllbd,"ax",@progbits
	.sectioninfo	@"SHI_REGISTERS=28"
	.align	128
        .global         _ZN4vllm3moe44grouped_topk_fused_small_expert_count_kernelI13__nv_bfloat16fiLNS0_11ScoringFuncE0ELi512ELb0ELi8EEEvPT_PfPT1_PKT0_llllllbd
        .type           _ZN4vllm3moe44grouped_topk_fused_small_expert_count_kernelI13__nv_bfloat16fiLNS0_11ScoringFuncE0ELi512ELb0ELi8EEEvPT_PfPT1_PKT0_llllllbd,@function
        .size           _ZN4vllm3moe44grouped_topk_fused_small_expert_count_kernelI13__nv_bfloat16fiLNS0_11ScoringFuncE0ELi512ELb0ELi8EEEvPT_PfPT1_PKT0_llllllbd,(.L_x_5585 - _ZN4vllm3moe44grouped_topk_fused_small_expert_count_kernelI13__nv_bfloat16fiLNS0_11ScoringFuncE0ELi512ELb0ELi8EEEvPT_PfPT1_PKT0_llllllbd)
        .other          _ZN4vllm3moe44grouped_topk_fused_small_expert_count_kernelI13__nv_bfloat16fiLNS0_11ScoringFuncE0ELi512ELb0ELi8EEEvPT_PfPT1_PKT0_llllllbd,@"STO_CUDA_ENTRY STV_DEFAULT"
_ZN4vllm3moe44grouped_topk_fused_small_expert_count_kernelI13__nv_bfloat16fiLNS0_11ScoringFuncE0ELi512ELb0ELi8EEEvPT_PfPT1_PKT0_llllllbd:
.text._ZN4vllm3moe44grouped_topk_fused_small_expert_count_kernelI13__nv_bfloat16fiLNS0_11ScoringFuncE0ELi512ELb0ELi8EEEvPT_PfPT1_PKT0_llllllbd:
        /* <DEDUP_REMOVED lines=127> */
.L_x_717:
        /* <DEDUP_REMOVED lines=100> */
.L_x_716:
        /* <DEDUP_REMOVED lines=44> */
.L_x_715:
        /* <DEDUP_REMOVED lines=12> */
.L_x_718:
[----:B0-----:R-:W-:-:S05]  /*11b0*/  IMAD R7, R2, 0x4, R1 ;  /* 0x0000000402077824 */ /* 0x001fca00078e0201 */
[----:B------:R-:W2:Y:S04]  /*11c0*/  LDL R4, [R7] ;  /* 0x0000000007047983 */ /* 0x000ea80000100800 */
[----:B------:R-:W3:Y:S04]  /*11d0*/  LDL R6, [R7+0x20] ;  /* 0x0000200007067983 */ /* 0x000ee80000100800 */
[----:B--2---:R0:W-:Y:S04]  /*11e0*/  STS [R5.X4+0x1000], R4 ;  /* 0x0010000405007388 */ /* 0x0041e80000004800 */
[----:B---3--:R0:W-:Y:S02]  /*11f0*/  STS [R5.X4+0x1080], R6 ;  /* 0x0010800605007388 */ /* 0x0081e40000004800 */
.L_x_719:
[----:B------:R-:W-:Y:S05]  /*1200*/  BSYNC B0 ;  /* 0x0000000000007941 */ /* 0x000fea0003800000 */
.L_x_714:
        /* <DEDUP_REMOVED lines=27> */
.L_x_722:
        /* <DEDUP_REMOVED lines=166> */
.L_x_721:
[----:B------:R-:W-:Y:S05]  /*1e20*/  @!P1 BRA `(.L_x_720) ;  /* 0x0000031000009947 */ /* 0x000fea0003800000 */
[C---:B------:R-:W-:Y:S02]  /*1e30*/  IMAD R2, R6.reuse, 0x4, R1 ;  /* 0x0000000406027824 */ /* 0x040fe400078e0201 */
[----:B------:R-:W-:-:S02]  /*1e40*/  IMAD R7, R6, 0x4, R3 ;  /* 0x0000000406077824 */ /* 0x000fc400078e0203 */
.L_x_723:
        /* <DEDUP_REMOVED lines=47> */
.L_x_720:
        /* <DEDUP_REMOVED lines=49> */
[----:B------:R-:W-:Y:S05]  /*2450*/  CALL.REL.NOINC `($__internal_30_$__cuda_sm20_div_rn_f64_full) ;  /* 0x0000012000007944 */ /* 0x000fea0003c00000 */
.L_x_726:
[----:B------:R-:W-:Y:S05]  /*2460*/  BSYNC B0 ;  /* 0x0000000000007941 */ /* 0x000fea0003800000 */
.L_x_725:
[----:B------:R-:W0:Y:S01]  /*2470*/  F2F.F32.F64 R4, R6 ;  /* 0x0000000600047310 */ /* 0x000e220000301000 */
[----:B------:R-:W0:-:S14]  /*2480*/  DSETP.GEU.AND P1, PT, |R6|, c[0x2][0x0], PT ;  /* 0x008000000600762a */ /* 0x000e1c0003f2e200 */
[----:B0-----:R-:W-:Y:S02]  /*2490*/  @!P1 FMUL R4, R4, 1.175494350822287508e-38 ;  /* 0x0080000004049820 */ /* 0x001fe40000400000 */
.L_x_724:
        /* <DEDUP_REMOVED lines=14> */
        .weak           $__internal_30_$__cuda_sm20_div_rn_f64_full
        .type           $__internal_30_$__cuda_sm20_div_rn_f64_full,@function
        .size           $__internal_30_$__cuda_sm20_div_rn_f64_full,(.L_x_5585 - $__internal_30_$__cuda_sm20_div_rn_f64_full)
$__internal_30_$__cuda_sm20_div_rn_f64_full:
        /* <DEDUP_REMOVED lines=68> */
.L_x_728:
        /* <DEDUP_REMOVED lines=16> */
.L_x_731:
[----:B------:R-:W-:Y:S01]  /*2ac0*/  LOP3.LUT R19, R9, 0x80000, RZ, 0xfc, !PT ;  /* 0x0008000009137812 */ /* 0x000fe200078efcff */
[----:B------:R-:W-:Y:S01]  /*2ad0*/  IMAD.MOV.U32 R18, RZ, RZ, R8 ;  /* 0x000000ffff127224 */ /* 0x000fe200078e0008 */
[----:B------:R-:W-:Y:S05]  /*2ae0*/  BRA `(.L_x_729) ;  /* 0x0000002000007947 */ /* 0x000fea0003800000 */
.L_x_730:
[----:B------:R-:W-:Y:S01]  /*2af0*/  LOP3.LUT R19, R5, 0x80000, RZ, 0xfc, !PT ;  /* 0x0008000005137812 */ /* 0x000fe200078efcff */
[----:B------:R-:W-:Y:S02]  /*2b00*/  IMAD.MOV.U32 R18, RZ, RZ, R4 ;  /* 0x000000ffff127224 */ /* 0x000fe400078e0004 */
.L_x_729:
[----:B------:R-:W-:Y:S05]  /*2b10*/  BSYNC B1 ;  /* 0x0000000000017941 */ /* 0x000fea0003800000 */
.L_x_727:
[----:B------:R-:W-:Y:S02]  /*2b20*/  IMAD.MOV.U32 R13, RZ, RZ, 0x0 ;  /* 0x00000000ff0d7424 */ /* 0x000fe400078e00ff */
[----:B------:R-:W-:-:S02]  /*2b30*/  IMAD.MOV.U32 R6, RZ, RZ, R18 ;  /* 0x000000ffff067224 */ /* 0x000fc400078e0012 */
[----:B------:R-:W-:Y:S01]  /*2b40*/  IMAD.MOV.U32 R7, RZ, RZ, R19 ;  /* 0x000000ffff077224 */ /* 0x000fe200078e0013 */
[----:B------:R-:W-:Y:S06]  /*2b50*/  RET.REL.NODEC R12 `(_ZN4vllm3moe44grouped_topk_fused_small_expert_count_kernelI13__nv_bfloat16fiLNS0_11ScoringFuncE0ELi512ELb0ELi8EEEvPT_PfPT1_PKT0_llllllbd) ;  /* 0xffffd4a00c007950 */ /* 0x000fec0003c3ffff */
.L_x_732:
        /* <DEDUP_REMOVED lines=10> */
.L_x_5585:


//--------------------- .text._ZN4vllm3moe44grouped_topk_fused_small_expert_count_kernelI13__nv_bfloat16fiLNS0_11ScoringFuncE0ELi512ELb0ELi22EEEvPT_PfPT1_PKT0_llllllbd --------------------------
	.section	.text._ZN4vllm3moe44grouped_topk_fused_small_expert_count_kernelI13__nv_bfloat16fiLNS0_11ScoringFuncE0ELi512ELb0ELi22EEEvPT_PfPT1_PKT0_llllllbd,"ax",@progbits
	.sectioninfo	@"SHI_REGISTERS=32"
	.align	128
        .global         _ZN4vllm3moe44grouped_topk_fused_small_expert_count_kernelI13__nv_bfloat16fiLNS0_11ScoringFuncE0ELi512ELb0ELi22EEEvPT_PfPT1_PKT0_llllllbd
        .type           _ZN4vllm3moe44grouped_topk_fused_small_expert_count_kernelI13__nv_bfloat16fiLNS0_11ScoringFuncE0ELi512ELb0ELi22EEEvPT_PfPT1_PKT0_llllllbd,@function
        .size           _ZN4vllm3moe44grouped_topk_fused_small_expert_count_kernelI13__nv_bfloat16fiLNS0_11ScoringFuncE0ELi512ELb0ELi22EEEvPT_PfPT1_PKT0_llllllbd,(.L_x_5586 - _ZN4vllm3moe44grouped_topk_fused_small_expert_count_kernelI13__nv_bfloat16fiLNS0_11ScoringFuncE0ELi512ELb0ELi22EEEvPT_PfPT1_PKT0_llllllbd)
        .other          _ZN4vllm3moe44grouped_topk_fused_small_expert_count_kernelI13__nv_bfloat16fiLNS0_11ScoringFuncE0ELi512ELb0ELi22EEEvPT_PfPT1_PKT0_llllllbd,@"STO_CUDA_ENTRY STV_DEFAULT"
_ZN4vllm3moe44grouped_topk_fused_small_expert_count_kernelI13__nv_bfloat16fiLNS0_11ScoringFuncE0ELi512ELb0ELi22EEEvPT_PfPT1_PKT0_llllllbd:
.text._ZN4vllm3moe44grouped_topk_fused_small_expert_count_kernelI13__nv_bfloat16fiLNS0_11ScoringFuncE0ELi512ELb0ELi22EEEvPT_PfPT1_PKT0_llllllbd:
[----:B------:R-:W-:Y:S02]  /*0000*/  IMAD.MOV.U32 R1, RZ, RZ, c[0x0][0x28] ;  /* 0x00000a00ff017624 */ /* 0x000fe400078e00ff */
[----:B------:R-:W0:Y:S01]  /*0010*/  S2R R11, SR_TID.X ;  /* 0x00000000000b7919 */ /* 0x000e220000002100 */
[----:B------:R-:W-:Y:S01]  /*0020*/  ULDC.64 UR6, c[0x0][0x118] ;  /* 0x0000460000067ab9 */ /* 0x000fe20000000a00 */
[----:B------:R-:W-:Y:S01]  /*0030*/  IMAD.MOV.U32 R9, RZ, RZ, -0x800000 ;  /* 0xff800000ff097424 */ /* 0x000fe200078e00ff */
[----:B------:R-:W-:Y:S01]  /*0040*/  IADD3 R1, R1, -0xb0, RZ ;  /* 0xffffff5001017810 */ /* 0x000fe20007ffe0ff */
        /* <DEDUP_REMOVED lines=125> */
.L_x_736:
        /* <DEDUP_REMOVED lines=100> */
.L_x_735:
        /* <DEDUP_REMOVED lines=44> */
.L_x_734:
        /* <DEDUP_REMOVED lines=15> */
.L_x_737:
[C---:B------:R-:W-:Y:S02]  /*1210*/  IMAD R6, R0.reuse, 0x4, R1 ;  /* 0x0000000400067824 */ /* 0x040fe400078e0201 */
[----:B0-----:R-:W-:-:S03]  /*1220*/  IMAD R4, R0, 0x4, R3 ;  /* 0x0000000400047824 */ /* 0x001fc600078e0203 */
[----:B------:R-:W3:Y:S04]  /*1230*/  LDL R7, [R6] ;  /* 0x0000000006077983 */ /* 0x000ee80000100800 */
[----:B------:R-:W4:Y:S04]  /*1240*/  LDL R9, [R4] ;  /* 0x0000000004097983 */ /* 0x000f280000100800 */
[----:B---3--:R0:W-:Y:S04]  /*1250*/  STS [R2.X4+0x1000], R7 ;  /* 0x0010000702007388 */ /* 0x0081e80000004800 */
[----:B----4-:R0:W-:Y:S02]  /*1260*/  STS [R2.X4+0x1180], R9 ;  /* 0x0011800902007388 */ /* 0x0101e40000004800 */
.L_x_738:
[----:B------:R-:W-:Y:S05]  /*1270*/  BSYNC B0 ;  /* 0x0000000000007941 */ /* 0x000fea0003800000 */
.L_x_733:
        /* <DEDUP_REMOVED lines=71> */
.L_x_741:
        /* <DEDUP_REMOVED lines=94> */
.L_x_740:
        /* <DEDUP_REMOVED lines=43> */
.L_x_739:
        /* <DEDUP_REMOVED lines=47> */
[----:B--2---:R-:W-:Y:S05]  /*2270*/  CALL.REL.NOINC `($__internal_31_$__cuda_sm20_div_rn_f64_full) ;  /* 0x0000013000007944 */ /* 0x004fea0003c00000 */
.L_x_744:
[----:B------:R-:W-:Y:S05]  /*2280*/  BSYNC B0 ;  /* 0x0000000000007941 */ /* 0x000fea0003800000 */
.L_x_743:
[----:B------:R-:W0:Y:S01]  /*2290*/  F2F.F32.F64 R2, R8 ;  /* 0x0000000800027310 */ /* 0x000e220000301000 */
[----:B------:R-:W0:-:S14]  /*22a0*/  DSETP.GEU.AND P1, PT, |R8|, c[0x2][0x0], PT ;  /* 0x008000000800762a */ /* 0x000e1c0003f2e200 */
[----:B0-----:R-:W-:Y:S02]  /*22b0*/  @!P1 FMUL R2, R2, 1.175494350822287508e-38 ;  /* 0x0080000002029820 */ /* 0x001fe40000400000 */
.L_x_742:
        /* <DEDUP_REMOVED lines=15> */
        .weak           $__internal_31_$__cuda_sm20_div_rn_f64_full
        .type           $__internal_31_$__cuda_sm20_div_rn_f64_full,@function
        .size           $__internal_31_$__cuda_sm20_div_rn_f64_full,(.L_x_5586 - $__internal_31_$__cuda_sm20_div_rn_f64_full)
$__internal_31_$__cuda_sm20_div_rn_f64_full:
        /* <DEDUP_REMOVED lines=68> */
.L_x_746:
        /* <DEDUP_REMOVED lines=16> */
.L_x_749:
[----:B------:R-:W-:Y:S01]  /*28f0*/  LOP3.LUT R17, R5, 0x80000, RZ, 0xfc, !PT ;  /* 0x0008000005117812 */ /* 0x000fe200078efcff */
[----:B------:R-:W-:Y:S01]  /*2900*/  IMAD.MOV.U32 R16, RZ, RZ, R4 ;  /* 0x000000ffff107224 */ /* 0x000fe200078e0004 */
[----:B------:R-:W-:Y:S05]  /*2910*/  BRA `(.L_x_747) ;  /* 0x0000002000007947 */ /* 0x000fea0003800000 */
.L_x_748:
[----:B------:R-:W-:Y:S01]  /*2920*/  LOP3.LUT R17, R7, 0x80000, RZ, 0xfc, !PT ;  /* 0x0008000007117812 */ /* 0x000fe200078efcff */
[----:B------:R-:W-:Y:S02]  /*2930*/  IMAD.MOV.U32 R16, RZ, RZ, R6 ;  /* 0x000000ffff107224 */ /* 0x000fe400078e0006 */
.L_x_747:
[----:B------:R-:W-:Y:S05]  /*2940*/  BSYNC B1 ;  /* 0x0000000000017941 */ /* 0x000fea0003800000 */
.L_x_745:
[----:B------:R-:W-:Y:S02]  /*2950*/  IMAD.MOV.U32 R13, RZ, RZ, 0x0 ;  /* 0x00000000ff0d7424 */ /* 0x000fe400078e00ff */
[----:B------:R-:W-:-:S02]  /*2960*/  IMAD.MOV.U32 R8, RZ, RZ, R16 ;  /* 0x000000ffff087224 */ /* 0x000fc400078e0010 */
[----:B------:R-:W-:Y:S01]  /*2970*/  IMAD.MOV.U32 R9, RZ, RZ, R17 ;  /* 0x000000ffff097224 */ /* 0x000fe200078e0011 */
[----:B------:R-:W-:Y:S06]  /*2980*/  RET.REL.NODEC R12 `(_ZN4vllm3moe44grouped_topk_fused_small_expert_count_kernelI13__nv_bfloat16fiLNS0_11ScoringFuncE0ELi512ELb0ELi22EEEvPT_PfPT1_PKT0_llllllbd) ;  /* 0xffffd6700c007950 */ /* 0x000fec0003c3ffff */
.L_x_750:
        /* <DEDUP_REMOVED lines=15> */
.L_x_5586:


//--------------------- .text._ZN4vllm3moe44grouped_topk_fused_small_expert_count_kernelI13__nv_bfloat16fiLNS0_11ScoringFuncE0ELi256ELb1ELi8EEEvPT_PfPT1_PKT0_llllllbd --------------------------
	.section	.text._ZN4vllm3moe44grouped_topk_fused_small_expert_count_kernelI13__nv_bfloat16fiLNS0_11ScoringFuncE0ELi256ELb1ELi8EEEvPT_PfPT1_PKT0_llllllbd,"ax",@progbits
	.sectioninfo	@"SHI_REGISTERS=28"
	.align	128
        .global         _ZN4vllm3moe44grouped_topk_fused_small_expert_count_kernelI13__nv_bfloat16fiLNS0_11ScoringFuncE0ELi256ELb1ELi8EEEvPT_PfPT1_PKT0_llllllbd
        .type           _ZN4vllm3moe44grouped_topk_fused_small_expert_count_kernelI13__nv_bfloat16fiLNS0_11ScoringFuncE0ELi256ELb1ELi8EEEvPT_PfPT1_PKT0_llllllbd,@function
        .size           _ZN4vllm3moe44grouped_topk_fused_small_expert_count_kernelI13__nv_bfloat16fiLNS0_11ScoringFuncE0ELi256ELb1ELi8EEEvPT_PfPT1_PKT0_llllllbd,(.L_x_5587 - _ZN4vllm3moe44grouped_topk_fused_small_expert_count_kernelI13__nv_bfloat16fiLNS0_11ScoringFuncE0ELi256ELb1ELi8EEEvPT_PfPT1_PKT0_llllllbd)
        .other          _ZN4vllm3moe44grouped_topk_fused_small_expert_count_kernelI13__nv_bfloat16fiLNS0_11ScoringFuncE0ELi256ELb1ELi8EEEvPT_PfPT1_PKT0_llllllbd,@"STO_CUDA_ENTRY STV_DEFAULT"
_ZN4vllm3moe44grouped_topk_fused_small_expert_count_kernelI13__nv_bfloat16fiLNS0_11ScoringFuncE0ELi256ELb1ELi8EEEvPT_PfPT1_PKT0_llllllbd:
.text._ZN4vllm3moe44grouped_topk_fused_small_expert_count_kernelI13__nv_bfloat16fiLNS0_11ScoringFuncE0ELi256ELb1ELi8EEEvPT_PfPT1_PKT0_llllllbd:
        /* <DEDUP_REMOVED lines=20> */
[----:B------:R-:W-:-:S04]  /*0140*/  @!P0 LEA R10, P2, R6, c[0x0][0x160], 0x1 ;  /* 0x00005800060a8a11 */ /* 0x000fc800078408ff */
[----:B------:R-:W-:Y:S01]  /*0150*/  @!P0 LEA.HI.X R11, R6, c[0x0][0x164], R9, 0x1, P2 ;  /* 0x00005900060b8a11 */ /* 0x000fe200010f0c09 */
[----:B------:R-:W-:-:S04]  /*0160*/  IMAD.MOV.U32 R6, RZ, RZ, -0x800000 ;  /* 0xff800000ff067424 */ /* 0x000fc800078e00ff */
[----:B------:R0:W2:Y:S04]  /*0170*/  @!P0 LDG.E.U16 R10, [R10.64] ;  /* 0x000000060a0a8981 */ /* 0x0000a8000c1e1500 */
[----:B------:R1:W3:Y:S01]  /*0180*/  @!P0 LDG.E R6, [R12.64] ;  /* 0x000000060c068981 */ /* 0x0002e2000c1e1900 */
[----:B------:R-:W-:Y:S01]  /*0190*/  IMAD.MOV.U32 R7, RZ, RZ, -0x800000 ;  /* 0xff800000ff077424 */ /* 0x000fe200078e00ff */
[----:B------:R-:W-:Y:S01]  /*01a0*/  IADD3 R8, -R4, 0xffff, RZ ;  /* 0x0000ffff04087810 */ /* 0x000fe20007ffe1ff */
[----:B------:R-:W-:-:S03]  /*01b0*/  IMAD.MOV.U32 R5, RZ, RZ, -0x1 ;  /* 0xffffffffff057424 */ /* 0x000fc600078e00ff */
[----:B------:R-:W-:Y:S01]  /*01c0*/  LOP3.LUT R8, R8, 0xffff, RZ, 0xc0, !PT ;  /* 0x0000ffff08087812 */ /* 0x000fe200078ec0ff */
[----:B-1----:R-:W1:Y:S04]  /*01d0*/  S2R R12, SR_TID.Y ;  /* 0x00000000000c7919 */ /* 0x002e680000002200 */
[----:B0-----:R-:W0:Y:S01]  /*01e0*/  SHFL.BFLY PT, R11, R8, 0x10, 0x1f ;  /* 0x0e001f00080b7f89 */ /* 0x001e2200000e0000 */
[----:B--2---:R-:W-:-:S05]  /*01f0*/  @!P0 PRMT R7, RZ, 0x5410, R10 ;  /* 0x00005410ff078816 */ /* 0x004fca000000000a */
[----:B---3--:R-:W-:Y:S01]  /*0200*/  FADD.FTZ R9, R6, R7 ;  /* 0x0000000706097221 */ /* 0x008fe20000010000 */
[----:B------:R-:W-:Y:S04]  /*0210*/  @!P0 STS [R4.X4], R7 ;  /* 0x0000000704008388 */ /* 0x000fe80000004800 */
[----:B------:R-:W-:Y:S01]  /*0220*/  ISETP.GE.AND P1, PT, R9, RZ, PT ;  /* 0x000000ff0900720c */ /* 0x000fe20003f26270 */
[----:B------:R-:W-:Y:S03]  /*0230*/  @!P0 STS [R4.X4+0x400], R9 ;  /* 0x0004000904008388 */ /* 0x000fe60000004800 */
[----:B------:R-:W-:Y:S02]  /*0240*/  SEL R6, R5, 0x80000000, !P1 ;  /* 0x8000000005067807 */ /* 0x000fe40004800000 */
[----:B0-----:R-:W-:-:S02]  /*0250*/  ISETP.GT.U32.AND P1, PT, R8, R11, PT ;  /* 0x0000000b0800720c */ /* 0x001fc40003f24070 */
[----:B------:R-:W-:-:S05]  /*0260*/  LOP3.LUT R15, R6, R9, RZ, 0x3c, !PT ;  /* 0x00000009060f7212 */ /* 0x000fca00078e3cff */
[----:B------:R-:W0:Y:S02]  /*0270*/  SHFL.BFLY PT, R6, R15, 0x10, 0x1f ;  /* 0x0e001f000f067f89 */ /* 0x000e2400000e0000 */
[----:B0-----:R-:W-:-:S04]  /*0280*/  ISETP.GT.U32.AND.EX P2, PT, R15, R6, PT, P1 ;  /* 0x000000060f00720c */ /* 0x001fc80003f44110 */
[----:B------:R-:W-:Y:S02]  /*0290*/  SEL R19, R8, R11, P2 ;  /* 0x0000000b08137207 */ /* 0x000fe40001000000 */
[----:B------:R-:W-:-:S03]  /*02a0*/  SEL R21, R15, R6, P2 ;  /* 0x000000060f157207 */ /* 0x000fc60001000000 */
[----:B------:R-:W0:Y:S04]  /*02b0*/  SHFL.BFLY PT, R10, R19, 0x8, 0x1f ;  /* 0x0d001f00130a7f89 */ /* 0x000e2800000e0000 */
[----:B------:R-:W2:Y:S01]  /*02c0*/  SHFL.BFLY PT, R6, R21, 0x8, 0x1f ;  /* 0x0d001f0015067f89 */ /* 0x000ea200000e0000 */
[----:B0-----:R-:W-:-:S04]  /*02d0*/  ISETP.GT.U32.AND P2, PT, R19, R10, PT ;  /* 0x0000000a1300720c */ /* 0x001fc80003f44070 */
[----:B--2---:R-:W-:-:S04]  /*02e0*/  ISETP.GT.U32.AND.EX P2, PT, R21, R6, PT, P2 ;  /* 0x000000061500720c */ /* 0x004fc80003f44120 */
        /* <DEDUP_REMOVED lines=32> */
[----:B------:R-:W-:Y:S01]  /*04f0*/  SEL R15, R21, R8, P1 ;  /* 0x00000008150f7207 */ /* 0x000fe20000800000 */
[----:B------:R-:W1:Y:S04]  /*0500*/  S2R R11, SR_TID.Z ;  /* 0x00000000000b7919 */ /* 0x000e680000002300 */
[----:B------:R-:W0:Y:S04]  /*0510*/  SHFL.BFLY PT, R10, R13, 0x4, 0x1f ;  /* 0x0c801f000d0a7f89 */ /* 0x000e2800000e0000 */
[----:B------:R-:W2:Y:S01]  /*0520*/  SHFL.BFLY PT, R8, R15, 0x4, 0x1f ;  /* 0x0c801f000f087f89 */ /* 0x000ea200000e0000 */
[----:B-1----:R-:W-:Y:S01]  /*0530*/  IMAD R11, R11, c[0x0][0x4], R12 ;  /* 0x000001000b0b7a24 */ /* 0x002fe200078e020c */
[----:B0-----:R-:W-:-:S03]  /*0540*/  ISETP.GT.U32.AND P1, PT, R13, R10, PT ;  /* 0x0000000a0d00720c */ /* 0x001fc60003f24070 */
[----:B------:R-:W-:Y:S01]  /*0550*/  IMAD R11, R11, c[0x0][0x0], R2 ;  /* 0x000000000b0b7a24 */ /* 0x000fe200078e0202 */
[----:B--2---:R-:W-:-:S04]  /*0560*/  ISETP.GT.U32.AND.EX P1, PT, R15, R8, PT, P1 ;  /* 0x000000080f00720c */ /* 0x004fc80003f24110 */
[----:B------:R-:W-:Y:S02]  /*0570*/  LOP3.LUT P2, RZ, R11, 0x1f, RZ, 0xc0, !PT ;  /* 0x0000001f0bff7812 */ /* 0x000fe4000784c0ff */
        /* <DEDUP_REMOVED lines=18> */
[----:B------:R-:W-:Y:S02]  /*06a0*/  @!P2 LOP3.LUT R2, R2, R17, RZ, 0x3c, !PT ;  /* 0x000000110202a212 */ /* 0x000fe400078e3cff */
[----:B------:R-:W-:-:S03]  /*06b0*/  ISETP.NE.AND P1, PT, R3, RZ, PT ;  /* 0x000000ff0300720c */ /* 0x000fc60003f25270 */
[----:B------:R-:W-:-:S05]  /*06c0*/  @!P2 FADD.FTZ R2, R11, R2 ;  /* 0x000000020b02a221 */ /* 0x000fca0000010000 */
[----:B------:R0:W-:Y:S04]  /*06d0*/  @!P2 STS [R3.X4+0x800], R2 ;  /* 0x000800020300a388 */ /* 0x0001e80000004800 */
[----:B------:R-:W-:Y:S06]  /*06e0*/  BAR.SYNC.DEFER_BLOCKING 0x0 ;  /* 0x0000000000007b1d */ /* 0x000fec0000010000 */
        /* <DEDUP_REMOVED lines=235> */
.L_x_753:
        /* <DEDUP_REMOVED lines=90> */
.L_x_752:
        /* <DEDUP_REMOVED lines=38> */
.L_x_751:
        /* <DEDUP_REMOVED lines=47> */
[----:B------:R-:W-:Y:S05]  /*2090*/  CALL.REL.NOINC `($__internal_32_$__cuda_sm20_div_rn_f64_full) ;  /* 0x0000013000007944 */ /* 0x000fea0003c00000 */
.L_x_756:
[----:B------:R-:W-:Y:S05]  /*20a0*/  BSYNC B0 ;  /* 0x0000000000007941 */ /* 0x000fea0003800000 */
.L_x_755:
[----:B------:R-:W0:Y:S01]  /*20b0*/  F2F.F32.F64 R2, R8 ;  /* 0x0000000800027310 */ /* 0x000e220000301000 */
[----:B------:R-:W0:-:S14]  /*20c0*/  DSETP.GEU.AND P1, PT, |R8|, c[0x2][0x0], PT ;  /* 0x008000000800762a */ /* 0x000e1c0003f2e200 */
[----:B0-----:R-:W-:Y:S02]  /*20d0*/  @!P1 FMUL R2, R2, 1.175494350822287508e-38 ;  /* 0x0080000002029820 */ /* 0x001fe40000400000 */
.L_x_754:
        /* <DEDUP_REMOVED lines=15> */
        .weak           $__internal_32_$__cuda_sm20_div_rn_f64_full
        .type           $__internal_32_$__cuda_sm20_div_rn_f64_full,@function
        .size           $__internal_32_$__cuda_sm20_div_rn_f64_full,(.L_x_5587 - $__internal_32_$__cuda_sm20_div_rn_f64_full)
$__internal_32_$__cuda_sm20_div_rn_f64_full:
        /* <DEDUP_REMOVED lines=68> */
.L_x_758:
        /* <DEDUP_REMOVED lines=16> */
.L_x_761:
[----:B------:R-:W-:Y:S01]  /*2710*/  LOP3.LUT R17, R5, 0x80000, RZ, 0xfc, !PT ;  /* 0x0008000005117812 */ /* 0x000fe200078efcff */
[----:B------:R-:W-:Y:S01]  /*2720*/  IMAD.MOV.U32 R16, RZ, RZ, R4 ;  /* 0x000000ffff107224 */ /* 0x000fe200078e0004 */
[----:B------:R-:W-:Y:S05]  /*2730*/  BRA `(.L_x_759) ;  /* 0x0000002000007947 */ /* 0x000fea0003800000 */
.L_x_760:
[----:B------:R-:W-:Y:S01]  /*2740*/  LOP3.LUT R17, R7, 0x80000, RZ, 0xfc, !PT ;  /* 0x0008000007117812 */ /* 0x000fe200078efcff */
[----:B------:R-:W-:Y:S02]  /*2750*/  IMAD.MOV.U32 R16, RZ, RZ, R6 ;  /* 0x000000ffff107224 */ /* 0x000fe400078e0006 */
.L_x_759:
[----:B------:R-:W-:Y:S05]  /*2760*/  BSYNC B1 ;  /* 0x0000000000017941 */ /* 0x000fea0003800000 */
.L_x_757:
[----:B------:R-:W-:Y:S02]  /*2770*/  IMAD.MOV.U32 R13, RZ, RZ, 0x0 ;  /* 0x00000000ff0d7424 */ /* 0x000fe400078e00ff */
[----:B------:R-:W-:-:S02]  /*2780*/  IMAD.MOV.U32 R8, RZ, RZ, R16 ;  /* 0x000000ffff087224 */ /* 0x000fc400078e0010 */
[----:B------:R-:W-:Y:S01]  /*2790*/  IMAD.MOV.U32 R9, RZ, RZ, R17 ;  /* 0x000000ffff097224 */ /* 0x000fe200078e0011 */
[----:B------:R-:W-:Y:S06]  /*27a0*/  RET.REL.NODEC R12 `(_ZN4vllm3moe44grouped_topk_fused_small_expert_count_kernelI13__nv_bfloat16fiLNS0_11ScoringFuncE0ELi256ELb1ELi8EEEvPT_PfPT1_PKT0_llllllbd) ;  /* 0xffffd8500c007950 */ /* 0x000fec0003c3ffff */
.L_x_762:
        /* <DEDUP_REMOVED lines=13> */
.L_x_5587:


//--------------------- .text._ZN4vllm3moe25grouped_topk_fused_kernelI6__half13__nv_bfloat16iLNS0_11ScoringFuncE0EEEvPT_PfPT1_PKT0_lllllbd --------------------------
	.section	.text._ZN4vllm3moe25grouped_topk_fused_kernelI6__half13__nv_bfloat16iLNS0_11ScoringFuncE0EEEvPT_PfPT1_PKT0_lllllbd,"ax",@progbits
	.sectioninfo	@"SHI_REGISTERS=48"
	.align	128
        .global         _ZN4vllm3moe25grouped_topk_fused_kernelI6__half13__nv_bfloat16iLNS0_11ScoringFuncE0EEEvPT_PfPT1_PKT0_lllllbd
        .type           _ZN4vllm3moe25grouped_topk_fused_kernelI6__half13__nv_bfloat16iLNS0_11ScoringFuncE0EEEvPT_PfPT1_PKT0_lllllbd,@function
        .size           _ZN4vllm3moe25grouped_topk_fused_kernelI6__half13__nv_bfloat16iLNS0_11ScoringFuncE0EEEvPT_PfPT1_PKT0_lllllbd,(.L_x_5593 - _ZN4vllm3moe25grouped_topk_fused_kernelI6__half13__nv_bfloat16iLNS0_11ScoringFuncE0EEEvPT_PfPT1_PKT0_lllllbd)
        .other          _ZN4vllm3moe25grouped_topk_fused_kernelI6__half13__nv_bfloat16iLNS0_11ScoringFuncE0EEEvPT_PfPT1_PKT0_lllllbd,@"STO_CUDA_ENTRY STV_DEFAULT"
_ZN4vllm3moe25grouped_topk_fused_kernelI6__half13__nv_bfloat16iLNS0_11ScoringFuncE0EEEvPT_PfPT1_PKT0_lllllbd:
.text._ZN4vllm3moe25grouped_topk_fused_kernelI6__half13__nv_bfloat16iLNS0_11ScoringFuncE0EEEvPT_PfPT1_PKT0_lllllbd:
        /* <DEDUP_REMOVED lines=83> */
.L_x_768:
        /* <DEDUP_REMOVED lines=10> */
[----:B------:R-:W3:Y:S01]  /*05d0*/  LDG.E.U16 R12, [R12.64] ;  /* 0x0000000c0c0c7981 */ /* 0x000ee2000c1e1500 */
[----:B------:R-:W-:Y:S02]  /*05e0*/  IADD3 R9, R9, -0x1, RZ ;  /* 0xffffffff09097810 */ /* 0x000fe40007ffe0ff */
[----:B------:R-:W-:Y:S02]  /*05f0*/  IADD3 R10, R10, 0x20, RZ ;  /* 0x000000200a0a7810 */ /* 0x000fe40007ffe0ff */
[----:B------:R-:W-:Y:S02]  /*0600*/  ISETP.NE.AND P0, PT, R9, RZ, PT ;  /* 0x000000ff0900720c */ /* 0x000fe40003f05270 */
[----:B--2---:R-:W-:-:S04]  /*0610*/  PRMT R14, RZ, 0x5410, R14 ;  /* 0x00005410ff0e7816 */ /* 0x004fc8000000000e */
[----:B------:R-:W-:-:S05]  /*0620*/  F2FP.PACK_AB R11, RZ, R14 ;  /* 0x0000000eff0b723e */ /* 0x000fca00000000ff */
[----:B---3--:R-:W-:Y:S02]  /*0630*/  HADD2 R11, R12.H0_H0, R11.H0_H0 ;  /* 0x2000000b0c0b7230 */ /* 0x008fe40000000800 */
[----:B------:R-:W-:Y:S05]  /*0640*/  @P0 BRA `(.L_x_768) ;  /* 0xfffffee000000947 */ /* 0x000fea000383ffff */
[----:B------:R-:W-:Y:S05]  /*0650*/  BSYNC B2 ;  /* 0x0000000000027941 */ /* 0x000fea0003800000 */
.L_x_767:
[----:B------:R-:W-:Y:S05]  /*0660*/  BSYNC B1 ;  /* 0x0000000000017941 */ /* 0x000fea0003800000 */
.L_x_766:
        /* <DEDUP_REMOVED lines=10> */
.L_x_772:
        /* <DEDUP_REMOVED lines=12> */
[----:B------:R-:W-:-:S04]  /*07d0*/  IADD3 R10, R10, 0x200, RZ ;  /* 0x000002000a0a7810 */ /* 0x000fc80007ffe0ff */
[----:B------:R-:W-:Y:S02]  /*07e0*/  ISETP.GE.AND P1, PT, R10, R17, PT ;  /* 0x000000110a00720c */ /* 0x000fe40003f26270 */
[----:B--2---:R-:W-:-:S04]  /*07f0*/  PRMT R14, RZ, 0x5410, R14 ;  /* 0x00005410ff0e7816 */ /* 0x004fc8000000000e */
[----:B------:R-:W-:-:S05]  /*0800*/  F2FP.PACK_AB R9, RZ, R14 ;  /* 0x0000000eff09723e */ /* 0x000fca00000000ff */
[----:B---3--:R-:W-:Y:S02]  /*0810*/  HADD2 R9, R12.H0_H0, R9.H0_H0 ;  /* 0x200000090c097230 */ /* 0x008fe40000000800 */
[----:B------:R-:W-:Y:S05]  /*0820*/  @!P1 BRA `(.L_x_772) ;  /* 0xfffffee000009947 */ /* 0x000fea000383ffff */
[----:B------:R-:W-:Y:S05]  /*0830*/  BSYNC B2 ;  /* 0x0000000000027941 */ /* 0x000fea0003800000 */
.L_x_771:
[----:B------:R-:W-:Y:S02]  /*0840*/  PRMT R11, R9, 0x7610, R11 ;  /* 0x00007610090b7816 */ /* 0x000fe4000000000b */
.L_x_770:
[----:B------:R-:W-:Y:S05]  /*0850*/  BSYNC B1 ;  /* 0x0000000000017941 */ /* 0x000fea0003800000 */
.L_x_769:
        /* <DEDUP_REMOVED lines=16> */
[----:B------:R-:W-:Y:S02]  /*0960*/  PLOP3.LUT P0, PT, PT, PT, PT, 0x8, 0x0 ;  /* 0x000000000000781c */ /* 0x000fe40003f0e170 */
[----:B------:R-:W-:Y:S02]  /*0970*/  IADD3 R10, R10, 0x100, RZ ;  /* 0x000001000a0a7810 */ /* 0x000fe40007ffe0ff */
[----:B--2---:R-:W-:-:S04]  /*0980*/  PRMT R14, RZ, 0x5410, R14 ;  /* 0x00005410ff0e7816 */ /* 0x004fc8000000000e */
[----:B------:R-:W-:-:S05]  /*0990*/  F2FP.PACK_AB R9, RZ, R14 ;  /* 0x0000000eff09723e */ /* 0x000fca00000000ff */
[----:B---3--:R-:W-:-:S05]  /*09a0*/  HADD2 R9, R12.H0_H0, R9.H0_H0 ;  /* 0x200000090c097230 */ /* 0x008fca0000000800 */
[----:B------:R-:W-:Y:S02]  /*09b0*/  PRMT R11, R9, 0x7610, R11 ;  /* 0x00007610090b7816 */ /* 0x000fe4000000000b */
.L_x_774:
[----:B------:R-:W-:Y:S05]  /*09c0*/  BSYNC B1 ;  /* 0x0000000000017941 */ /* 0x000fea0003800000 */
.L_x_773:
        /* <DEDUP_REMOVED lines=13> */
[----:B------:R0:W3:Y:S01]  /*0aa0*/  LDG.E.U16 R4, [R4.64] ;  /* 0x0000000c04047981 */ /* 0x0000e2000c1e1500 */
[----:B--2---:R-:W-:-:S04]  /*0ab0*/  PRMT R6, RZ, 0x5410, R6 ;  /* 0x00005410ff067816 */ /* 0x004fc80000000006 */
[----:B0-----:R-:W-:-:S05]  /*0ac0*/  F2FP.PACK_AB R5, RZ, R6 ;  /* 0x00000006ff05723e */ /* 0x001fca00000000ff */
[----:B---3--:R-:W-:-:S05]  /*0ad0*/  HADD2 R5, R4.H0_H0, R5.H0_H0 ;  /* 0x2000000504057230 */ /* 0x008fca0000000800 */
[----:B------:R-:W-:Y:S01]  /*0ae0*/  PRMT R11, R5, 0x7610, R11 ;  /* 0x00007610050b7816 */ /* 0x000fe2000000000b */
[----:B------:R-:W-:Y:S05]  /*0af0*/  BRA `(.L_x_765) ;  /* 0x0000063000007947 */ /* 0x000fea0003800000 */
.L_x_764:
        /* <DEDUP_REMOVED lines=12> */
[----:B------:R-:W-:-:S05]  /*0bc0*/  IMAD.MOV.U32 R9, RZ, RZ, R40 ;  /* 0x000000ffff097224 */ /* 0x000fca00078e0028 */
.L_x_777:
        /* <DEDUP_REMOVED lines=13> */
[----:B--2---:R-:W-:-:S04]  /*0ca0*/  PRMT R14, RZ, 0x5410, R14 ;  /* 0x00005410ff0e7816 */ /* 0x004fc8000000000e */
[----:B------:R-:W-:-:S05]  /*0cb0*/  F2FP.PACK_AB R11, RZ, R14 ;  /* 0x0000000eff0b723e */ /* 0x000fca00000000ff */
[----:B---3--:R-:W-:-:S05]  /*0cc0*/  HADD2 R11, R12.H0_H0, R11.H0_H0 ;  /* 0x2000000b0c0b7230 */ /* 0x008fca0000000800 */
[----:B------:R-:W-:-:S13]  /*0cd0*/  HSETP2.GT.AND P1, PT, R11.H0_H0, R16.H0_H0, PT ;  /* 0x200000100b007234 */ /* 0x000fda0003f24800 */
[----:B------:R-:W-:-:S05]  /*0ce0*/  @!P1 HSETP2.GT.AND P2, PT, R11.H0_H0, R0.H0_H0, PT ;  /* 0x200000000b009234 */ /* 0x000fca0003f44800 */
[----:B------:R-:W-:Y:S02]  /*0cf0*/  @!P1 SEL R0, R0, R11, !P2 ;  /* 0x0000000b00009207 */ /* 0x000fe40005000000 */
[----:B------:R-:W-:Y:S02]  /*0d00*/  ISETP.NE.AND P2, PT, R10, RZ, PT ;  /* 0x000000ff0a00720c */ /* 0x000fe40003f45270 */
[----:B------:R-:W-:Y:S02]  /*0d10*/  @!P1 PRMT R11, R16, 0x7610, R11 ;  /* 0x00007610100b9816 */ /* 0x000fe4000000000b */
[----:B------:R-:W-:-:S04]  /*0d20*/  @!P1 PRMT R16, R0, 0x7610, R16 ;  /* 0x0000761000109816 */ /* 0x000fc80000000010 */
[----:B------:R-:W-:Y:S02]  /*0d30*/  PRMT R0, R16, 0x7610, R0 ;  /* 0x0000761010007816 */ /* 0x000fe40000000000 */
[----:B------:R-:W-:-:S03]  /*0d40*/  PRMT R16, R11, 0x7610, R16 ;  /* 0x000076100b107816 */ /* 0x000fc60000000010 */
[----:B------:R-:W-:Y:S05]  /*0d50*/  @P2 BRA `(.L_x_777) ;  /* 0xfffffe7000002947 */ /* 0x000fea000383ffff */
.L_x_776:
[----:B------:R-:W-:Y:S05]  /*0d60*/  BSYNC B1 ;  /* 0x0000000000017941 */ /* 0x000fea0003800000 */
.L_x_775:
        /* <DEDUP_REMOVED lines=9> */
.L_x_778:
        /* <DEDUP_REMOVED lines=8> */
[----:B------:R-:W-:-:S04]  /*0e80*/  IADD3 R9, R9, 0x80, RZ ;  /* 0x0000008009097810 */ /* 0x000fc80007ffe0ff */
[----:B------:R-:W-:Y:S02]  /*0e90*/  ISETP.GE.AND P2, PT, R9, R39, PT ;  /* 0x000000270900720c */ /* 0x000fe40003f46270 */
[----:B0-----:R-:W-:Y:S02]  /*0ea0*/  IADD3 R4, P3, R4, 0x100, RZ ;  /* 0x0000010004047810 */ /* 0x001fe40007f7e0ff */
[----:B-1----:R-:W-:-:S03]  /*0eb0*/  IADD3 R6, P4, R6, 0x100, RZ ;  /* 0x0000010006067810 */ /* 0x002fc60007f9e0ff */
[----:B------:R-:W-:Y:S02]  /*0ec0*/  IMAD.X R5, RZ, RZ, R5, P3 ;  /* 0x000000ffff057224 */ /* 0x000fe400018e0605 */
[----:B------:R-:W-:Y:S01]  /*0ed0*/  IMAD.X R7, RZ, RZ, R7, P4 ;  /* 0x000000ffff077224 */ /* 0x000fe200020e0607 */
[----:B--2---:R-:W-:-:S04]  /*0ee0*/  PRMT R10, RZ, 0x5410, R10 ;  /* 0x00005410ff0a7816 */ /* 0x004fc8000000000a */
[----:B------:R-:W-:Y:S02]  /*0ef0*/  F2FP.PACK_AB R10, RZ, R10 ;  /* 0x0000000aff0a723e */ /* 0x000fe400000000ff */
[----:B----4-:R-:W-:-:S03]  /*0f00*/  PRMT R14, RZ, 0x5410, R14 ;  /* 0x00005410ff0e7816 */ /* 0x010fc6000000000e */
[----:B---3--:R-:W-:Y:S01]  /*0f10*/  HADD2 R8, R8.H0_H0, R10.H0_H0 ;  /* 0x2000000a08087230 */ /* 0x008fe20000000800 */
[----:B------:R-:W-:-:S04]  /*0f20*/  F2FP.PACK_AB R14, RZ, R14 ;  /* 0x0000000eff0e723e */ /* 0x000fc800000000ff */
[----:B------:R-:W-:Y:S02]  /*0f30*/  PRMT R13, R8, 0x7610, R13 ;  /* 0x00007610080d7816 */ /* 0x000fe4000000000d */
[----:B-----5:R-:W-:Y:S01]  /*0f40*/  PRMT R16, RZ, 0x5410, R16 ;  /* 0x00005410ff107816 */ /* 0x020fe20000000010 */
[----:B------:R-:W-:Y:S02]  /*0f50*/  HADD2 R12, R12.H0_H0, R14.H0_H0 ;  /* 0x2000000e0c0c7230 */ /* 0x000fe40000000800 */
[----:B------:R-:W-:Y:S01]  /*0f60*/  HSETP2.GT.AND P0, PT, R13.H0_H0, R11.H0_H0, PT ;  /* 0x2000000b0d007234 */ /* 0x000fe20003f04800 */
[----:B------:R-:W-:Y:S02]  /*0f70*/  F2FP.PACK_AB R16, RZ, R16 ;  /* 0x00000010ff10723e */ /* 0x000fe400000000ff */
[----:B------:R-:W-:Y:S02]  /*0f80*/  PRMT R8, R12, 0x7610, R8 ;  /* 0x000076100c087816 */ /* 0x000fe40000000008 */
[----:B------:R-:W-:Y:S01]  /*0f90*/  PRMT R18, RZ, 0x5410, R18 ;  /* 0x00005410ff127816 */ /* 0x000fe20000000012 */
[----:B------:R-:W-:-:S03]  /*0fa0*/  HADD2 R15, R15.H0_H0, R16.H0_H0 ;  /* 0x200000100f0f7230 */ /* 0x000fc60000000800 */
[----:B------:R-:W-:-:S04]  /*0fb0*/  F2FP.PACK_AB R18, RZ, R18 ;  /* 0x00000012ff12723e */ /* 0x000fc800000000ff */
[----:B------:R-:W-:Y:S02]  /*0fc0*/  @!P0 HSETP2.GT.AND P1, PT, R13.H0_H0, R0.H0_H0, PT ;  /* 0x200000000d008234 */ /* 0x000fe40003f24800 */
[----:B------:R-:W-:-:S03]  /*0fd0*/  HADD2 R17, R17.H0_H0, R18.H0_H0 ;  /* 0x2000001211117230 */ /* 0x000fc60000000800 */
[----:B------:R-:W-:Y:S02]  /*0fe0*/  @!P0 SEL R0, R0, R13, !P1 ;  /* 0x0000000d00008207 */ /* 0x000fe40004800000 */
[----:B------:R-:W-:Y:S02]  /*0ff0*/  @!P0 PRMT R13, R11, 0x7610, R13 ;  /* 0x000076100b0d8816 */ /* 0x000fe4000000000d */
[----:B------:R-:W-:Y:S02]  /*1000*/  @!P0 PRMT R11, R0, 0x7610, R11 ;  /* 0x00007610000b8816 */ /* 0x000fe4000000000b */
[----:B------:R-:W-:Y:S01]  /*1010*/  PRMT R0, R15, 0x7610, R0 ;  /* 0x000076100f007816 */ /* 0x000fe20000000000 */
[----:B------:R-:W-:-:S13]  /*1020*/  HSETP2.GT.AND P1, PT, R8.H0_H0, R13.H0_H0, PT ;  /* 0x2000000d08007234 */ /* 0x000fda0003f24800 */
[----:B------:R-:W-:-:S05]  /*1030*/  @!P1 HSETP2.GT.AND P0, PT, R8.H0_H0, R11.H0_H0, PT ;  /* 0x2000000b08009234 */ /* 0x000fca0003f04800 */
        /* <DEDUP_REMOVED lines=8> */
[----:B------:R-:W-:-:S03]  /*10c0*/  @!P0 PRMT R8, R13, 0x7610, R8 ;  /* 0x000076100d088816 */ /* 0x000fc60000000008 */
[----:B------:R-:W-:-:S13]  /*10d0*/  HSETP2.GT.AND P1, PT, R11.H0_H0, R0.H0_H0, PT ;  /* 0x200000000b007234 */ /* 0x000fda0003f24800 */
[----:B------:R-:W-:-:S05]  /*10e0*/  @!P1 HSETP2.GT.AND P0, PT, R11.H0_H0, R8.H0_H0, PT ;  /* 0x200000080b009234 */ /* 0x000fca0003f04800 */
[----:B------:R-:W-:Y:S02]  /*10f0*/  @!P1 SEL R8, R8, R11, !P0 ;  /* 0x0000000b08089207 */ /* 0x000fe40004000000 */
[----:B------:R-:W-:Y:S02]  /*1100*/  @!P1 PRMT R11, R0, 0x7610, R11 ;  /* 0x00007610000b9816 */ /* 0x000fe4000000000b */
[----:B------:R-:W-:Y:S01]  /*1110*/  @!P1 PRMT R0, R8, 0x7610, R0 ;  /* 0x0000761008009816 */ /* 0x000fe20000000000 */
[----:B------:R-:W-:Y:S05]  /*1120*/  @!P2 BRA `(.L_x_778) ;  /* 0xfffffcd00000a947 */ /* 0x000fea000383ffff */
.L_x_765:
[----:B------:R-:W-:Y:S05]  /*1130*/  BSYNC B0 ;  /* 0x0000000000007941 */ /* 0x000fea0003800000 */
.L_x_763:
[----:B------:R-:W-:Y:S01]  /*1140*/  PRMT R5, R11, 0x7610, R5 ;  /* 0x000076100b057816 */ /* 0x000fe20000000005 */
[----:B------:R-:W0:Y:S04]  /*1150*/  S2R R28, SR_TID.X ;  /* 0x00000000001c7919 */ /* 0x000e280000002100 */
[----:B------:R-:W1:Y:S02]  /*1160*/  SHFL.BFLY PT, R4, R5, 0x10, 0x1f ;  /* 0x0e001f0005047f89 */ /* 0x000e6400000e0000 */
[----:B-1----:R-:W-:-:S05]  /*1170*/  HSETP2.GEU.AND P0, PT, R11.H0_H0, R4.H0_H0, PT ;  /* 0x200000040b007234 */ /* 0x002fca0003f0e800 */
[----:B------:R-:W-:-:S04]  /*1180*/  SEL R4, R11, R4, P0 ;  /* 0x000000040b047207 */ /* 0x000fc80000000000 */
[----:B------:R-:W-:-:S05]  /*1190*/  PRMT R5, R4, 0x7610, R0 ;  /* 0x0000761004057816 */ /* 0x000fca0000000000 */
        /* <DEDUP_REMOVED lines=14> */
[----:B------:R-:W-:Y:S02]  /*1280*/  SEL R8, R4, R7, P0 ;  /* 0x0000000704087207 */ /* 0x000fe40000000000 */
[----:B0-----:R-:W-:Y:S02]  /*1290*/  SHF.R.U32.HI R7, RZ, 0x5, R28 ;  /* 0x00000005ff077819 */ /* 0x001fe4000001161c */
[----:B------:R-:W-:Y:S01]  /*12a0*/  PRMT R6, R8, 0x7610, R6 ;  /* 0x0000761008067816 */ /* 0x000fe20000000006 */
[----:B------:R-:W-:-:S13]  /*12b0*/  HSETP2.NEU.AND P0, PT, R8.H0_H0, R11.H0_H0, PT ;  /* 0x2000000b08007234 */ /* 0x000fda0003f0d800 */
[----:B------:R-:W-:Y:S02]  /*12c0*/  VOTE.ANY R4, PT, !P0 ;  /* 0x0000000000047806 */ /* 0x000fe400040e0100 */
[----:B------:R-:W-:-:S04]  /*12d0*/  ISETP.NE.AND P0, PT, R40, RZ, PT ;  /* 0x000000ff2800720c */ /* 0x000fc80003f05270 */
[----:B------:R-:W0:Y:S02]  /*12e0*/  POPC R4, R4 ;  /* 0x0000000400047309 */ /* 0x000e240000000000 */
[----:B0-----:R-:W-:-:S13]  /*12f0*/  ISETP.NE.AND P1, PT, R4, 0x1, PT ;  /* 0x000000010400780c */ /* 0x001fda0003f25270 */
[----:B------:R-:W-:Y:S05]  /*1300*/  @P1 BRA `(.L_x_779) ;  /* 0x0000017000001947 */ /* 0x000fea0003800000 */
[----:B------:R-:W-:-:S05]  /*1310*/  HSETP2.NEU.AND P1, PT, R11.H0_H0, R8.H0_H0, PT ;  /* 0x200000080b007234 */ /* 0x000fca0003f2d800 */
[----:B------:R-:W-:-:S04]  /*1320*/  SEL R11, R11, R0, P1 ;  /* 0x000000000b0b7207 */ /* 0x000fc80000800000 */
[----:B------:R-:W-:-:S05]  /*1330*/  PRMT R6, R11, 0x7610, R0 ;  /* 0x000076100b067816 */ /* 0x000fca0000000000 */
[----:B------:R-:W0:Y:S02]  /*1340*/  SHFL.BFLY PT, R0, R6, 0x10, 0x1f ;  /* 0x0e001f0006007f89 */ /* 0x000e2400000e0000 */
[----:B0-----:R-:W-:-:S05]  /*1350*/  HSETP2.GEU.AND P1, PT, R11.H0_H0, R0.H0_H0, PT ;  /* 0x200000000b007234 */ /* 0x001fca0003f2e800 */
        /* <DEDUP_REMOVED lines=18> */
.L_x_779:
[----:B------:R-:W-:Y:S01]  /*1480*/  @!P0 HADD2 R6, R8.H0_H0, R6.H0_H0 ;  /* 0x2000000608068230 */ /* 0x000fe20000000800 */
        /* <DEDUP_REMOVED lines=27> */
[----:B-1----:R-:W-:Y:S01]  /*1640*/  SHF.R.S32.HI R2, RZ, 0x1f, R0 ;  /* 0x0000001fff027819 */ /* 0x002fe20000011400 */
[----:B--2---:R-:W-:-:S05]  /*1650*/  HSETP2.GT.AND P0, PT, R4.H0_H0, -INF , -INF , PT ;  /* 0xfc00fc0004007434 */ /* 0x004fca0003f04800 */
[----:B------:R-:W-:-:S13]  /*1660*/  HSETP2.NEU.AND P0, PT, R4.H0_H0, -INF , -INF , P0 ;  /* 0xfc00fc0004007434 */ /* 0x000fda000070d800 */
        /* <DEDUP_REMOVED lines=24> */
[C---:B------:R-:W-:Y:S01]  /*17f0*/  LOP3.LUT R6, R28.reuse, 0x1, RZ, 0xc0, !PT ;  /* 0x000000011c067812 */ /* 0x040fe200078ec0ff */
[----:B------:R-:W2:Y:S01]  /*1800*/  LDS R14, [R37.X4+UR6] ;  /* 0x00000006250e7984 */ /* 0x000ea20008004800 */
[----:B------:R-:W-:Y:S02]  /*1810*/  LOP3.LUT R8, R28, 0x2, RZ, 0xc0, !PT ;  /* 0x000000021c087812 */ /* 0x000fe400078ec0ff */
[----:B-1----:R-:W-:Y:S01]  /*1820*/  PRMT R10, R13, 0x5410, R13 ;  /* 0x000054100d0a7816 */ /* 0x002fe2000000000d */
[----:B--2---:R-:W-:Y:S05]  /*1830*/  SHFL.BFLY PT, R11, R14, 0x1, 0x1f ;  /* 0x0c201f000e0b7f89 */ /* 0x004fea00000e0000 */
[----:B------:R-:W1:Y:S02]  /*1840*/  SHFL.BFLY PT, R10, R10, 0x1, 0x1f ;  /* 0x0c201f000a0a7f89 */ /* 0x000e6400000e0000 */
[----:B-1----:R-:W-:-:S13]  /*1850*/  HSETP2.GT.AND P1, PT, R13.H0_H0, R10.H0_H0, PT ;  /* 0x2000000a0d007234 */ /* 0x002fda0003f24800 */
[----:B------:R-:W-:-:S05]  /*1860*/  @!P1 HSETP2.NEU.AND P2, PT, R13.H0_H0, R10.H0_H0, PT ;  /* 0x2000000a0d009234 */ /* 0x000fca0003f4d800 */
[----:B------:R-:W-:Y:S02]  /*1870*/  @!P1 ISETP.LT.AND P0, PT, R14, R11, !P2 ;  /* 0x0000000b0e00920c */ /* 0x000fe40005701270 */
[----:B------:R-:W-:-:S04]  /*1880*/  ISETP.NE.AND P1, PT, R6, RZ, PT ;  /* 0x000000ff0600720c */ /* 0x000fc80003f25270 */
[----:B------:R-:W-:-:S07]  /*1890*/  ISETP.NE.XOR P2, PT, R8, RZ, P1 ;  /* 0x000000ff0800720c */ /* 0x000fce0000f45a70 */
[----:B------:R-:W-:-:S04]  /*18a0*/  PLOP3.LUT P0, PT, P2, P0, PT, 0x28, 0x0 ;  /* 0x000000000000781c */ /* 0x000fc80001700570 */
[----:B------:R-:W-:Y:S02]  /*18b0*/  SEL R13, R10, R13, P0 ;  /* 0x0000000d0a0d7207 */ /* 0x000fe40000000000 */
[----:B------:R-:W-:Y:S02]  /*18c0*/  SEL R14, R11, R14, P0 ;  /* 0x0000000e0b0e7207 */ /* 0x000fe40000000000 */
[----:B------:R-:W-:Y:S02]  /*18d0*/  PRMT R12, R13, 0x5410, R13 ;  /* 0x000054100d0c7816 */ /* 0x000fe4000000000d */
[----:B------:R-:W-:Y:S01]  /*18e0*/  PLOP3.LUT P0, PT, PT, PT, PT, 0x80, 0x0 ;  /* 0x000000000000781c */ /* 0x000fe20003f0f070 */
[----:B------:R-:W-:Y:S01]  /*18f0*/  SHFL.BFLY PT, R11, R14, 0x2, 0x1f ;  /* 0x0c401f000e0b7f89 */ /* 0x000fe200000e0000 */
[----:B------:R-:W-:-:S03]  /*1900*/  LOP3.LUT R10, R28, 0x4, RZ, 0xc0, !PT ;  /* 0x000000041c0a7812 */ /* 0x000fc600078ec0ff */
        /* <DEDUP_REMOVED lines=11> */
[----:B------:R-:W-:Y:S04]  /*19c0*/  SHFL.BFLY PT, R11, R14, 0x1, 0x1f ;  /* 0x0c201f000e0b7f89 */ /* 0x000fe800000e0000 */
[----:B------:R-:W1:Y:S02]  /*19d0*/  SHFL.BFLY PT, R12, R12, 0x1, 0x1f ;  /* 0x0c201f000c0c7f89 */ /* 0x000e6400000e0000 */
[----:B-1----:R-:W-:-:S13]  /*19e0*/  HSETP2.GT.AND P3, PT, R13.H0_H0, R12.H0_H0, PT ;  /* 0x2000000c0d007234 */ /* 0x002fda0003f64800 */
[----:B------:R-:W-:-:S05]  /*19f0*/  @!P3 HSETP2.NEU.AND P5, PT, R13.H0_H0, R12.H0_H0, PT ;  /* 0x2000000c0d00b234 */ /* 0x000fca0003fad800 */
[----:B------:R-:W-:Y:S02]  /*1a00*/  @!P3 ISETP.LT.AND P0, PT, R14, R11, !P5 ;  /* 0x0000000b0e00b20c */ /* 0x000fe40006f01270 */
[----:B------:R-:W-:-:S11]  /*1a10*/  ISETP.NE.XOR P3, PT, R10, RZ, P1 ;  /* 0x000000ff0a00720c */ /* 0x000fd60000f65a70 */
        /* <DEDUP_REMOVED lines=42> */
[----:B------:R-:W1:Y:S01]  /*1cc0*/  SHFL.BFLY PT, R14, R14, 0x8, 0x1f ;  /* 0x0d001f000e0e7f89 */ /* 0x000e6200000e0000 */
[C---:B------:R-:W-:Y:S02]  /*1cd0*/  ISETP.NE.XOR P3, PT, R12.reuse, RZ, P3 ;  /* 0x000000ff0c00720c */ /* 0x040fe40001f65a70 */
[C---:B------:R-:W-:Y:S02]  /*1ce0*/  ISETP.NE.XOR P2, PT, R12.reuse, RZ, P2 ;  /* 0x000000ff0c00720c */ /* 0x040fe40001745a70 */
[----:B------:R-:W-:Y:S01]  /*1cf0*/  ISETP.NE.XOR P1, PT, R12, RZ, P1 ;  /* 0x000000ff0c00720c */ /* 0x000fe20000f25a70 */
        /* <DEDUP_REMOVED lines=14> */
[----:B------:R-:W-:-:S13]  /*1de0*/  @!P5 ISETP.LT.AND P0, PT, R16, R13, !P6 ;  /* 0x0000000d1000d20c */ /* 0x000fda0007701270 */
        /* <DEDUP_REMOVED lines=30> */
[----:B------:R-:W-:-:S04]  /*1fd0*/  ISETP.EQ.XOR P0, PT, R12, RZ, P0 ;  /* 0x000000ff0c00720c */ /* 0x000fc80000702a70 */
        /* <DEDUP_REMOVED lines=41> */
[----:B------:R-:W-:-:S03]  /*2270*/  SEL R13, R18, R13, P0 ;  /* 0x0000000d120d7207 */ /* 0x000fc60000000000 */
[C---:B------:R-:W-:Y:S01]  /*2280*/  HSETP2.NEU.AND P1, PT, R14.reuse.H0_H0, -INF , -INF , PT ;  /* 0xfc00fc000e007434 */ /* 0x040fe20003f2d800 */
[----:B------:R-:W-:Y:S01]  /*2290*/  SHF.R.U32.HI R15, RZ, 0x1f, R13 ;  /* 0x0000001fff0f7819 */ /* 0x000fe2000001160d */
[----:B------:R-:W-:-:S11]  /*22a0*/  HSETP2.GT.AND P0, PT, R14.H0_H0, -INF , -INF , PT ;  /* 0xfc00fc000e007434 */ /* 0x000fd60003f04800 */
[----:B------:R-:W-:-:S04]  /*22b0*/  @P1 SEL R15, RZ, 0xffffffff, !P0 ;  /* 0xffffffffff0f1807 */ /* 0x000fc80004000000 */
[----:B------:R-:W-:-:S04]  /*22c0*/  LOP3.LUT R15, R15, 0x1, RZ, 0xc0, !PT ;  /* 0x000000010f0f7812 */ /* 0x000fc800078ec0ff */
[----:B------:R-:W-:-:S04]  /*22d0*/  ISETP.NE.U32.AND P0, PT, R15, 0x1, PT ;  /* 0x000000010f00780c */ /* 0x000fc80003f05070 */
[----:B------:R-:W-:Y:S02]  /*22e0*/  SEL R15, R14, 0xfc00, !P0 ;  /* 0x0000fc000e0f7807 */ /* 0x000fe40004000000 */
[----:B------:R-:W-:Y:S02]  /*22f0*/  SEL R16, R13, RZ, !P0 ;  /* 0x000000ff0d107207 */ /* 0x000fe40004000000 */
[----:B------:R-:W-:Y:S02]  /*2300*/  PRMT R14, R15, 0x5410, R15 ;  /* 0x000054100f0e7816 */ /* 0x000fe4000000000f */
[----:B------:R-:W-:Y:S01]  /*2310*/  PLOP3.LUT P0, PT, PT, PT, PT, 0x80, 0x0 ;  /* 0x000000000000781c */ /* 0x000fe20003f0f070 */
[----:B------:R-:W-:Y:S04]  /*2320*/  SHFL.BFLY PT, R13, R16, 0x10, 0x1f ;  /* 0x0e001f00100d7f89 */ /* 0x000fe800000e0000 */
[----:B------:R-:W1:Y:S02]  /*2330*/  SHFL.BFLY PT, R14, R14, 0x10, 0x1f ;  /* 0x0e001f000e0e7f89 */ /* 0x000e6400000e0000 */
[----:B-1----:R-:W-:-:S13]  /*2340*/  HSETP2.GT.AND P1, PT, R15.H0_H0, R14.H0_H0, PT ;  /* 0x2000000e0f007234 */ /* 0x002fda0003f24800 */
[----:B------:R-:W-:-:S05]  /*2350*/  @!P1 HSETP2.NEU.AND P2, PT, R15.H0_H0, R14.H0_H0, PT ;  /* 0x2000000e0f009234 */ /* 0x000fca0003f4d800 */
[----:B------:R-:W-:-:S13]  /*2360*/  @!P1 ISETP.LT.AND P0, PT, R16, R13, !P2 ;  /* 0x0000000d1000920c */ /* 0x000fda0005701270 */
[----:B------:R-:W-:-:S04]  /*2370*/  ISETP.NE.XOR P0, PT, R12, RZ, P0 ;  /* 0x000000ff0c00720c */ /* 0x000fc80000705a70 */
        /* <DEDUP_REMOVED lines=31> */
[----:B------:R-:W-:Y:S01]  /*2570*/  SEL R13, R12, R11, P0 ;  /* 0x0000000b0c0d7207 */ /* 0x000fe20000000000 */
[----:B------:R-:W-:Y:S01]  /*2580*/  IMAD.MOV.U32 R11, RZ, RZ, RZ ;  /* 0x000000ffff0b7224 */ /* 0x000fe200078e00ff */
        /* <DEDUP_REMOVED lines=10> */
.L_x_781:
[----:B------:R1:W-:Y:S04]  /*2630*/  @P4 STS.U16 [R7+-0x40], R4 ;  /* 0xffffc00407004388 */ /* 0x0003e80000000400 */
[----:B------:R1:W-:Y:S01]  /*2640*/  @P4 STS [R9.X4+UR6+-0x80], R40 ;  /* 0xffff802809004988 */ /* 0x0003e20008004806 */
[----:B------:R-:W-:-:S06]  /*2650*/  NOP ;  /* 0x0000000000007918 */ /* 0x000fcc0000000000 */
.L_x_780:
[----:B------:R-:W-:Y:S01]  /*2660*/  ISETP.NE.AND P0, PT, R11, RZ, PT ;  /* 0x000000ff0b00720c */ /* 0x000fe20003f05270 */
[----:B01----:R-:W-:-:S05]  /*2670*/  IMAD.MOV.U32 R4, RZ, RZ, 0x1 ;  /* 0x00000001ff047424 */ /* 0x003fca00078e00ff */
[----:B------:R-:W-:-:S07]  /*2680*/  ISETP.LE.AND P4, PT, R4, c[0x0][0x198], PT ;  /* 0x0000660004007a0c */ /* 0x000fce0003f83270 */
[----:B------:R-:W-:Y:S06]  /*2690*/  @!P0 BRA `(.L_x_782) ;  /* 0x00000eb000008947 */ /* 0x000fec0003800000 */
[CC--:B------:R-:W-:Y:S01]  /*26a0*/  ISETP.GE.AND P0, PT, R40.reuse, R11.reuse, PT ;  /* 0x0000000b2800720c */ /* 0x0c0fe20003f06270 */
[----:B------:R-:W-:Y:S01]  /*26b0*/  IMAD.MOV.U32 R8, RZ, RZ, RZ ;  /* 0x000000ffff087224 */ /* 0x000fe200078e00ff */
[----:B------:R-:W-:Y:S02]  /*26c0*/  ISETP.GE.AND P1, PT, R40, R11, PT ;  /* 0x0000000b2800720c */ /* 0x000fe40003f26270 */
[----:B------:R-:W-:-:S09]  /*26d0*/  LOP3.LUT R7, R28, 0x2, RZ, 0xc0, !PT ;  /* 0x000000021c077812 */ /* 0x000fd200078ec0ff */
[----:B------:R-:W0:Y:S04]  /*26e0*/  @!P0 LDS.U16 R4, [R36] ;  /* 0x0000000024048984 */ /* 0x000e280000000400 */
[----:B------:R-:W1:Y:S01]  /*26f0*/  @!P1 LDS R8, [R37.X4+UR6] ;  /* 0x0000000625089984 */ /* 0x000e620008004800 */
[----:B0-----:R-:W-:Y:S02]  /*2700*/  @!P0 PRMT R5, R4, 0x7610, R5 ;  /* 0x0000761004058816 */ /* 0x001fe40000000005 */
[----:B------:R-:W-:Y:S02]  /*2710*/  PLOP3.LUT P0, PT, PT, PT, PT, 0x80, 0x0 ;  /* 0x000000000000781c */ /* 0x000fe40003f0f070 */
[----:B------:R-:W-:Y:S01]  /*2720*/  PRMT R10, R5, 0x5410, R5 ;  /* 0x00005410050a7816 */ /* 0x000fe20000000005 */
[----:B-1----:R-:W-:Y:S01]  /*2730*/  SHFL.BFLY PT, R9, R8, 0x1, 0x1f ;  /* 0x0c201f0008097f89 */ /* 0x002fe200000e0000 */
[----:B------:R-:W-:-:S04]  /*2740*/  LOP3.LUT R4, R28, 0x1, RZ, 0xc0, !PT ;  /* 0x000000011c047812 */ /* 0x000fc800078ec0ff */
[----:B------:R-:W0:Y:S02]  /*2750*/  SHFL.BFLY PT, R10, R10, 0x1, 0x1f ;  /* 0x0c201f000a0a7f89 */ /* 0x000e2400000e0000 */
[----:B0-----:R-:W-:-:S13]  /*2760*/  HSETP2.GT.AND P1, PT, R5.H0_H0, R10.H0_H0, PT ;  /* 0x2000000a05007234 */ /* 0x001fda0003f24800 */
        /* <DEDUP_REMOVED lines=23> */
[----:B------:R-:W0:Y:S02]  /*28e0*/  SHFL.BFLY PT, R9, R9, 0x1, 0x1f ;  /* 0x0c201f0009097f89 */ /* 0x000e2400000e0000 */
[----:B0-----:R-:W-:-:S13]  /*28f0*/  HSETP2.GT.AND P3, PT, R10.H0_H0, R9.H0_H0, PT ;  /* 0x200000090a007234 */ /* 0x001fda0003f64800 */
        /* <DEDUP_REMOVED lines=45> */
[----:B------:R-:W0:Y:S01]  /*2bd0*/  SHFL.BFLY PT, R11, R11, 0x8, 0x1f ;  /* 0x0d001f000b0b7f89 */ /* 0x000e2200000e0000 */
[C---:B------:R-:W-:Y:S02]  /*2be0*/  ISETP.NE.XOR P3, PT, R9.reuse, RZ, P3 ;  /* 0x000000ff0900720c */ /* 0x040fe40001f65a70 */
[C---:B------:R-:W-:Y:S02]  /*2bf0*/  ISETP.NE.XOR P2, PT, R9.reuse, RZ, P2 ;  /* 0x000000ff0900720c */ /* 0x040fe40001745a70 */
[----:B------:R-:W-:Y:S01]  /*2c00*/  ISETP.NE.XOR P1, PT, R9, RZ, P1 ;  /* 0x000000ff0900720c */ /* 0x000fe20000f25a70 */
        /* <DEDUP_REMOVED lines=87> */
[----:B------:R-:W-:-:S03]  /*3180*/  SEL R11, R15, R10, P0 ;  /* 0x0000000a0f0b7207 */ /* 0x000fc60000000000 */
[C-C-:B------:R-:W-:Y:S01]  /*3190*/  HSETP2.NEU.AND P1, PT, R13.reuse.H0_H0, R6.reuse.H0_H0, PT ;  /* 0x200000060d007234 */ /* 0x140fe20003f2d800 */
[----:B------:R-:W-:Y:S01]  /*31a0*/  ISETP.GE.AND P2, PT, R11, R34, PT ;  /* 0x000000220b00720c */ /* 0x000fe20003f46270 */
[----:B------:R-:W-:-:S03]  /*31b0*/  HSETP2.GT.AND P0, PT, R13.H0_H0, R6.H0_H0, PT ;  /* 0x200000060d007234 */ /* 0x000fc60003f04800 */
[----:B------:R-:W-:-:S08]  /*31c0*/  SEL R10, RZ, 0xffffffff, P2 ;  /* 0xffffffffff0a7807 */ /* 0x000fd00001000000 */
[----:B------:R-:W-:-:S04]  /*31d0*/  @P1 SEL R10, RZ, 0xffffffff, !P0 ;  /* 0xffffffffff0a1807 */ /* 0x000fc80004000000 */
[----:B------:R-:W-:-:S04]  /*31e0*/  LOP3.LUT R10, R10, 0x1, RZ, 0xc0, !PT ;  /* 0x000000010a0a7812 */ /* 0x000fc800078ec0ff */
[----:B------:R-:W-:-:S04]  /*31f0*/  ISETP.NE.U32.AND P0, PT, R10, 0x1, PT ;  /* 0x000000010a00780c */ /* 0x000fc80003f05070 */
[----:B------:R-:W-:Y:S02]  /*3200*/  SEL R13, R13, R6, !P0 ;  /* 0x000000060d0d7207 */ /* 0x000fe40004000000 */
[----:B------:R-:W-:Y:S02]  /*3210*/  SEL R11, R11, R34, !P0 ;  /* 0x000000220b0b7207 */ /* 0x000fe40004000000 */
[----:B------:R-:W-:Y:S02]  /*3220*/  PRMT R12, R13, 0x5410, R13 ;  /* 0x000054100d0c7816 */ /* 0x000fe4000000000d */
[----:B------:R-:W-:Y:S01]  /*3230*/  PLOP3.LUT P0, PT, PT, PT, PT, 0x80, 0x0 ;  /* 0x000000000000781c */ /* 0x000fe20003f0f070 */
[----:B------:R-:W-:Y:S04]  /*3240*/  SHFL.BFLY PT, R10, R11, 0x10, 0x1f ;  /* 0x0e001f000b0a7f89 */ /* 0x000fe800000e0000 */
[----:B------:R-:W0:Y:S02]  /*3250*/  SHFL.BFLY PT, R6, R12, 0x10, 0x1f ;  /* 0x0e001f000c067f89 */ /* 0x000e2400000e0000 */
[----:B0-----:R-:W-:-:S13]  /*3260*/  HSETP2.GT.AND P1, PT, R13.H0_H0, R6.H0_H0, PT ;  /* 0x200000060d007234 */ /* 0x001fda0003f24800 */
        /* <DEDUP_REMOVED lines=46> */
.L_x_782:
[----:B------:R-:W-:Y:S05]  /*3550*/  @!P4 BRA `(.L_x_783) ;  /* 0x00002e700000c947 */ /* 0x000fea0003800000 */
[----:B------:R-:W-:-:S05]  /*3560*/  PRMT R6, R6, 0x5410, R6 ;  /* 0x0000541006067816 */ /* 0x000fca0000000006 */
[----:B------:R-:W0:Y:S02]  /*3570*/  SHFL.IDX PT, R3, R6, R3, 0x1f ;  /* 0x00001f0306037589 */ /* 0x000e2400000e0000 */
[----:B0-----:R-:W-:-:S13]  /*3580*/  HSETP2.NEU.AND P0, PT, R3.H0_H0, -INF , -INF , PT ;  /* 0xfc00fc0003007434 */ /* 0x001fda0003f0d800 */
        /* <DEDUP_REMOVED lines=69> */
.L_x_830:
[----:B------:R-:W-:Y:S05]  /*39e0*/  BRA.DIV ~URZ, `(.L_x_785) ;  /* 0x00002e827f007947 */ /* 0x000fea000b800000 */
[----:B------:R0:W1:Y:S02]  /*39f0*/  SHFL.IDX PT, R21, R34, R27, 0x1f ;  /* 0x00001f1b22157589 */ /* 0x00006400000e0000 */
.L_x_871:
        /* <DEDUP_REMOVED lines=12> */
.L_x_828:
        /* <DEDUP_REMOVED lines=16> */
[----:B--2---:R-:W-:-:S04]  /*3bc0*/  PRMT R8, RZ, 0x5410, R8 ;  /* 0x00005410ff087816 */ /* 0x004fc80000000008 */
[----:B------:R-:W-:-:S05]  /*3bd0*/  F2FP.PACK_AB R14, RZ, R8 ;  /* 0x00000008ff0e723e */ /* 0x000fca00000000ff */
[----:B------:R-:W-:Y:S02]  /*3be0*/  HADD2 R14, R13.H0_H0, R14.H0_H0 ;  /* 0x2000000e0d0e7230 */ /* 0x000fe40000000800 */
.L_x_789:
[----:B------:R-:W-:Y:S05]  /*3bf0*/  BSYNC B2 ;  /* 0x0000000000027941 */ /* 0x000fea0003800000 */
.L_x_788:
[----:B------:R-:W-:Y:S01]  /*3c00*/  ISETP.GE.AND P0, PT, R16, R7, PT ;  /* 0x000000071000720c */ /* 0x000fe20003f06270 */
[----:B------:R-:W-:-:S03]  /*3c10*/  HSETP2.GT.AND P5, PT, R14.H0_H0, R10.H1_H1, PT ;  /* 0x3000000a0e007234 */ /* 0x000fc60003fa4800 */
[----:B------:R-:W-:-:S04]  /*3c20*/  SEL R8, RZ, 0xffffffff, P0 ;  /* 0xffffffffff087807 */ /* 0x000fc80000000000 */
[----:B------:R-:W-:-:S13]  /*3c30*/  HSETP2.NEU.AND P0, PT, R14.H0_H0, R10.H1_H1, PT ;  /* 0x3000000a0e007234 */ /* 0x000fda0003f0d800 */
[----:B------:R-:W-:-:S04]  /*3c40*/  @P0 SEL R8, RZ, 0xffffffff, !P5 ;  /* 0xffffffffff080807 */ /* 0x000fc80006800000 */
[----:B------:R-:W-:-:S04]  /*3c50*/  LOP3.LUT R8, R8, 0x1, RZ, 0xc0, !PT ;  /* 0x0000000108087812 */ /* 0x000fc800078ec0ff */
[----:B------:R-:W-:Y:S01]  /*3c60*/  ISETP.NE.U32.AND P0, PT, R8, 0x1, PT ;  /* 0x000000010800780c */ /* 0x000fe20003f05070 */
[----:B------:R-:W-:-:S12]  /*3c70*/  BRA.DIV ~URZ, `(.L_x_790) ;  /* 0x00002c727f007947 */ /* 0x000fd8000b800000 */
[----:B------:R-:W-:-:S04]  /*3c80*/  VOTE.ANY R9, PT, !P0 ;  /* 0x0000000000097806 */ /* 0x000fc800040e0100 */
.L_x_872:
        /* <DEDUP_REMOVED lines=21> */
[----:B0-----:R-:W-:Y:S05]  /*3de0*/  CALL.REL.NOINC `($__internal_38_$__cuda_sm70_warpsync) ;  /* 0x00004ee000007944 */ /* 0x001fea0003c00000 */
.L_x_795:
[----:B------:R-:W-:-:S06]  /*3df0*/  NOP ;  /* 0x0000000000007918 */ /* 0x000fcc0000000000 */
[----:B------:R-:W1:Y:S04]  /*3e00*/  LDS.U16 R43, [R36] ;  /* 0x00000000242b7984 */ /* 0x000e680000000400 */
[----:B------:R2:W3:Y:S01]  /*3e10*/  LDS R41, [R37.X4+UR6] ;  /* 0x0000000625297984 */ /* 0x0004e20008004800 */
[----:B-1----:R-:W-:Y:S01]  /*3e20*/  PRMT R10, R43, 0x5410, R43 ;  /* 0x000054102b0a7816 */ /* 0x002fe2000000002b */
[----:B------:R-:W-:Y:S05]  /*3e30*/  BRA.DIV ~URZ, `(.L_x_796) ;  /* 0x00002b027f007947 */ /* 0x000fea000b800000 */
[----:B--2---:R1:W2:Y:S04]  /*3e40*/  SHFL.BFLY PT, R42, R10, 0x1, 0x1f ;  /* 0x0c201f000a2a7f89 */ /* 0x0042a800000e0000 */
[----:B---3--:R1:W3:Y:S02]  /*3e50*/  SHFL.BFLY PT, R9, R41, 0x1, 0x1f ;  /* 0x0c201f0029097f89 */ /* 0x0082e400000e0000 */
.L_x_873:
[----:B--2---:R-:W-:Y:S01]  /*3e60*/  HSETP2.GT.AND P5, PT, R43.H0_H0, R42.H0_H0, PT ;  /* 0x2000002a2b007234 */ /* 0x004fe20003fa4800 */
[----:B------:R-:W-:-:S12]  /*3e70*/  PLOP3.LUT P0, PT, PT, PT, PT, 0x80, 0x0 ;  /* 0x000000000000781c */ /* 0x000fd80003f0f070 */
[----:B------:R-:W-:-:S05]  /*3e80*/  @!P5 HSETP2.NEU.AND P6, PT, R43.H0_H0, R42.H0_H0, PT ;  /* 0x2000002a2b00d234 */ /* 0x000fca0003fcd800 */
[----:B---3--:R-:W-:Y:S02]  /*3e90*/  @!P5 ISETP.LT.AND P0, PT, R41, R9, !P6 ;  /* 0x000000092900d20c */ /* 0x008fe40007701270 */
        /* <DEDUP_REMOVED lines=9> */
.L_x_874:
[----:B--2---:R-:W-:-:S13]  /*3f30*/  HSETP2.GT.AND P5, PT, R43.H0_H0, R42.H0_H0, PT ;  /* 0x2000002a2b007234 */ /* 0x004fda0003fa4800 */
[----:B------:R-:W-:-:S05]  /*3f40*/  @!P5 HSETP2.NEU.AND P6, PT, R43.H0_H0, R42.H0_H0, PT ;  /* 0x2000002a2b00d234 */ /* 0x000fca0003fcd800 */
[----:B---3--:R-:W-:Y:S02]  /*3f50*/  @!P5 ISETP.LT.AND P0, PT, R41, R9, !P6 ;  /* 0x000000092900d20c */ /* 0x008fe40007701270 */
[----:B------:R-:W-:-:S11]  /*3f60*/  ISETP.NE.AND P5, PT, R5, RZ, PT ;  /* 0x000000ff0500720c */ /* 0x000fd60003fa5270 */
[----:B------:R-:W-:-:S04]  /*3f70*/  PLOP3.LUT P0, PT, P5, P0, PT, 0x28, 0x0 ;  /* 0x000000000000781c */ /* 0x000fc80002f00570 */
[----:B------:R-:W-:Y:S02]  /*3f80*/  SEL R43, R42, R43, P0 ;  /* 0x0000002b2a2b7207 */ /* 0x000fe40000000000 */
[----:B-1----:R-:W-:Y:S02]  /*3f90*/  SEL R41, R9, R41, P0 ;  /* 0x0000002909297207 */ /* 0x002fe40000000000 */
[----:B------:R-:W-:Y:S01]  /*3fa0*/  PRMT R10, R43, 0x5410, R43 ;  /* 0x000054102b0a7816 */ /* 0x000fe2000000002b */
[----:B------:R-:W-:Y:S05]  /*3fb0*/  BRA.DIV ~URZ, `(.L_x_798) ;  /* 0x00002b027f007947 */ /* 0x000fea000b800000 */
[----:B------:R1:W2:Y:S02]  /*3fc0*/  SHFL.BFLY PT, R42, R10, 0x1, 0x1f ;  /* 0x0c201f000a2a7f89 */ /* 0x0002a400000e0000 */
.L_x_875:
[----:B------:R-:W-:Y:S05]  /*3fd0*/  BRA.DIV ~URZ, `(.L_x_799) ;  /* 0x00002b527f007947 */ /* 0x000fea000b800000 */
[----:B------:R3:W4:Y:S02]  /*3fe0*/  SHFL.BFLY PT, R9, R41, 0x1, 0x1f ;  /* 0x0c201f0029097f89 */ /* 0x00072400000e0000 */
.L_x_876:
[----:B--2---:R-:W-:Y:S01]  /*3ff0*/  HSETP2.GT.AND P5, PT, R43.H0_H0, R42.H0_H0, PT ;  /* 0x2000002a2b007234 */ /* 0x004fe20003fa4800 */
[----:B------:R-:W-:-:S12]  /*4000*/  PLOP3.LUT P0, PT, PT, PT, PT, 0x80, 0x0 ;  /* 0x000000000000781c */ /* 0x000fd80003f0f070 */
[----:B------:R-:W-:-:S05]  /*4010*/  @!P5 HSETP2.NEU.AND P6, PT, R43.H0_H0, R42.H0_H0, PT ;  /* 0x2000002a2b00d234 */ /* 0x000fca0003fcd800 */
[----:B----4-:R-:W-:Y:S02]  /*4020*/  @!P5 ISETP.LT.AND P0, PT, R41, R9, !P6 ;  /* 0x000000092900d20c */ /* 0x010fe40007701270 */
        /* <DEDUP_REMOVED lines=9> */
.L_x_877:
        /* <DEDUP_REMOVED lines=10> */
.L_x_878:
[----:B------:R-:W-:Y:S05]  /*4160*/  BRA.DIV ~URZ, `(.L_x_802) ;  /* 0x00002b527f007947 */ /* 0x000fea000b800000 */
[----:B------:R3:W4:Y:S02]  /*4170*/  SHFL.BFLY PT, R9, R41, 0x2, 0x1f ;  /* 0x0c401f0029097f89 */ /* 0x00072400000e0000 */
.L_x_879:
        /* <DEDUP_REMOVED lines=13> */
.L_x_880:
        /* <DEDUP_REMOVED lines=10> */
.L_x_881:
[----:B------:R-:W-:Y:S05]  /*42f0*/  BRA.DIV ~URZ, `(.L_x_805) ;  /* 0x00002b527f007947 */ /* 0x000fea000b800000 */
[----:B------:R3:W4:Y:S02]  /*4300*/  SHFL.BFLY PT, R9, R41, 0x8, 0x1f ;  /* 0x0d001f0029097f89 */ /* 0x00072400000e0000 */
.L_x_882:
[----:B--2---:R-:W-:Y:S01]  /*4310*/  HSETP2.GT.AND P5, PT, R43.H0_H0, R42.H0_H0, PT ;  /* 0x2000002a2b007234 */ /* 0x004fe20003fa4800 */
[----:B------:R-:W-:-:S12]  /*4320*/  PLOP3.LUT P0, PT, PT, PT, PT, 0x80, 0x0 ;  /* 0x000000000000781c */ /* 0x000fd80003f0f070 */
[----:B------:R-:W-:-:S05]  /*4330*/  @!P5 HSETP2.NEU.AND P6, PT, R43.H0_H0, R42.H0_H0, PT ;  /* 0x2000002a2b00d234 */ /* 0x000fca0003fcd800 */
[----:B----4-:R-:W-:-:S13]  /*4340*/  @!P5 ISETP.LT.AND P0, PT, R41, R9, !P6 ;  /* 0x000000092900d20c */ /* 0x010fda0007701270 */
        /* <DEDUP_REMOVED lines=8> */
.L_x_883:
[----:B--2---:R-:W-:-:S13]  /*43d0*/  HSETP2.GT.AND P5, PT, R43.H0_H0, R42.H0_H0, PT ;  /* 0x2000002a2b007234 */ /* 0x004fda0003fa4800 */
[----:B------:R-:W-:-:S05]  /*43e0*/  @!P5 HSETP2.NEU.AND P6, PT, R43.H0_H0, R42.H0_H0, PT ;  /* 0x2000002a2b00d234 */ /* 0x000fca0003fcd800 */
[----:B---3--:R-:W-:-:S13]  /*43f0*/  @!P5 ISETP.LT.AND P0, PT, R41, R9, !P6 ;  /* 0x000000092900d20c */ /* 0x008fda0007701270 */
[----:B------:R-:W-:-:S04]  /*4400*/  PLOP3.LUT P0, PT, P2, P0, PT, 0x28, 0x0 ;  /* 0x000000000000781c */ /* 0x000fc80001700570 */
[----:B------:R-:W-:Y:S02]  /*4410*/  SEL R43, R42, R43, P0 ;  /* 0x0000002b2a2b7207 */ /* 0x000fe40000000000 */
[----:B-1----:R-:W-:Y:S02]  /*4420*/  SEL R41, R9, R41, P0 ;  /* 0x0000002909297207 */ /* 0x002fe40000000000 */
[----:B------:R-:W-:Y:S01]  /*4430*/  PRMT R10, R43, 0x5410, R43 ;  /* 0x000054102b0a7816 */ /* 0x000fe2000000002b */
[----:B------:R-:W-:Y:S05]  /*4440*/  BRA.DIV ~URZ, `(.L_x_807) ;  /* 0x00002b227f007947 */ /* 0x000fea000b800000 */
[----:B------:R1:W2:Y:S02]  /*4450*/  SHFL.BFLY PT, R42, R10, 0x2, 0x1f ;  /* 0x0c401f000a2a7f89 */ /* 0x0002a400000e0000 */
.L_x_884:
[----:B------:R-:W-:Y:S05]  /*4460*/  BRA.DIV ~URZ, `(.L_x_808) ;  /* 0x00002b727f007947 */ /* 0x000fea000b800000 */
[----:B------:R3:W4:Y:S02]  /*4470*/  SHFL.BFLY PT, R9, R41, 0x2, 0x1f ;  /* 0x0c401f0029097f89 */ /* 0x00072400000e0000 */
.L_x_885:
        /* <DEDUP_REMOVED lines=12> */
.L_x_886:
        /* <DEDUP_REMOVED lines=9> */
.L_x_887:
[----:B------:R-:W-:Y:S05]  /*45d0*/  BRA.DIV ~URZ, `(.L_x_811) ;  /* 0x00002b927f007947 */ /* 0x000fea000b800000 */
[----:B------:R3:W4:Y:S02]  /*45e0*/  SHFL.BFLY PT, R9, R41, 0x10, 0x1f ;  /* 0x0e001f0029097f89 */ /* 0x00072400000e0000 */
.L_x_888:
[----:B--2---:R-:W-:Y:S01]  /*45f0*/  HSETP2.GT.AND P5, PT, R43.H0_H0, R42.H0_H0, PT ;  /* 0x2000002a2b007234 */ /* 0x004fe20003fa4800 */
[----:B------:R-:W-:-:S12]  /*4600*/  PLOP3.LUT P0, PT, PT, PT, PT, 0x80, 0x0 ;  /* 0x000000000000781c */ /* 0x000fd80003f0f070 */
[----:B------:R-:W-:-:S05]  /*4610*/  @!P5 HSETP2.NEU.AND P6, PT, R43.H0_H0, R42.H0_H0, PT ;  /* 0x2000002a2b00d234 */ /* 0x000fca0003fcd800 */
[----:B----4-:R-:W-:-:S13]  /*4620*/  @!P5 ISETP.LT.AND P0, PT, R41, R9, !P6 ;  /* 0x000000092900d20c */ /* 0x010fda0007701270 */
        /* <DEDUP_REMOVED lines=8> */
.L_x_889:
[----:B--2---:R-:W-:-:S13]  /*46b0*/  HSETP2.GT.AND P5, PT, R43.H0_H0, R42.H0_H0, PT ;  /* 0x2000002a2b007234 */ /* 0x004fda0003fa4800 */
[----:B------:R-:W-:-:S05]  /*46c0*/  @!P5 HSETP2.NEU.AND P6, PT, R43.H0_H0, R42.H0_H0, PT ;  /* 0x2000002a2b00d234 */ /* 0x000fca0003fcd800 */
[----:B---3--:R-:W-:-:S13]  /*46d0*/  @!P5 ISETP.LT.AND P0, PT, R41, R9, !P6 ;  /* 0x000000092900d20c */ /* 0x008fda0007701270 */
[----:B------:R-:W-:-:S04]  /*46e0*/  ISETP.EQ.XOR P0, PT, R29, RZ, P0 ;  /* 0x000000ff1d00720c */ /* 0x000fc80000702a70 */
[----:B------:R-:W-:Y:S02]  /*46f0*/  SEL R43, R43, R42, P0 ;  /* 0x0000002a2b2b7207 */ /* 0x000fe40000000000 */
[----:B-1----:R-:W-:Y:S02]  /*4700*/  SEL R41, R41, R9, P0 ;  /* 0x0000000929297207 */ /* 0x002fe40000000000 */
[----:B------:R-:W-:Y:S01]  /*4710*/  PRMT R10, R43, 0x5410, R43 ;  /* 0x000054102b0a7816 */ /* 0x000fe2000000002b */
[----:B------:R-:W-:Y:S05]  /*4720*/  BRA.DIV ~URZ, `(.L_x_813) ;  /* 0x00002b627f007947 */ /* 0x000fea000b800000 */
[----:B------:R1:W2:Y:S02]  /*4730*/  SHFL.BFLY PT, R42, R10, 0x4, 0x1f ;  /* 0x0c801f000a2a7f89 */ /* 0x0002a400000e0000 */
.L_x_890:
[----:B------:R-:W-:Y:S05]  /*4740*/  BRA.DIV ~URZ, `(.L_x_814) ;  /* 0x00002bb27f007947 */ /* 0x000fea000b800000 */
[----:B------:R3:W4:Y:S02]  /*4750*/  SHFL.BFLY PT, R9, R41, 0x4, 0x1f ;  /* 0x0c801f0029097f89 */ /* 0x00072400000e0000 */
.L_x_891:
        /* <DEDUP_REMOVED lines=12> */
.L_x_892:
        /* <DEDUP_REMOVED lines=9> */
.L_x_893:
[----:B------:R-:W-:Y:S05]  /*48b0*/  BRA.DIV ~URZ, `(.L_x_817) ;  /* 0x00002bd27f007947 */ /* 0x000fea000b800000 */
[----:B------:R3:W4:Y:S02]  /*48c0*/  SHFL.BFLY PT, R9, R41, 0x1, 0x1f ;  /* 0x0c201f0029097f89 */ /* 0x00072400000e0000 */
.L_x_894:
[----:B--2---:R-:W-:Y:S01]  /*48d0*/  HSETP2.GT.AND P5, PT, R43.H0_H0, R42.H0_H0, PT ;  /* 0x2000002a2b007234 */ /* 0x004fe20003fa4800 */
[----:B------:R-:W-:-:S12]  /*48e0*/  PLOP3.LUT P0, PT, PT, PT, PT, 0x80, 0x0 ;  /* 0x000000000000781c */ /* 0x000fd80003f0f070 */
[----:B------:R-:W-:-:S05]  /*48f0*/  @!P5 HSETP2.NEU.AND P6, PT, R43.H0_H0, R42.H0_H0, PT ;  /* 0x2000002a2b00d234 */ /* 0x000fca0003fcd800 */
[----:B----4-:R-:W-:-:S13]  /*4900*/  @!P5 ISETP.LT.AND P0, PT, R41, R9, !P6 ;  /* 0x000000092900d20c */ /* 0x010fda0007701270 */
[----:B------:R-:W-:-:S04]  /*4910*/  ISETP.EQ.XOR P0, PT, R35, RZ, P0 ;  /* 0x000000ff2300720c */ /* 0x000fc80000702a70 */
[----:B---3--:R-:W-:Y:S02]  /*4920*/  SEL R41, R41, R9, P0 ;  /* 0x0000000929297207 */ /* 0x008fe40000000000 */
[----:B------:R-:W-:Y:S02]  /*4930*/  SEL R43, R43, R42, P0 ;  /* 0x0000002a2b2b7207 */ /* 0x000fe40000000000 */
[----:B------:R-:W-:-:S03]  /*4940*/  ISETP.GE.AND P0, PT, R41, R26, PT ;  /* 0x0000001a2900720c */ /* 0x000fc60003f06270 */
[----:B------:R-:W-:Y:S01]  /*4950*/  HSETP2.GT.AND P5, PT, R43.H0_H0, R22.H0_H0, PT ;  /* 0x200000162b007234 */ /* 0x000fe20003fa4800 */
[----:B------:R-:W-:-:S04]  /*4960*/  SEL R7, RZ, 0xffffffff, P0 ;  /* 0xffffffffff077807 */ /* 0x000fc80000000000 */
[----:B------:R-:W-:-:S13]  /*4970*/  HSETP2.NEU.AND P0, PT, R43.H0_H0, R22.H0_H0, PT ;  /* 0x200000162b007234 */ /* 0x000fda0003f0d800 */
[----:B------:R-:W-:-:S04]  /*4980*/  @P0 SEL R7, RZ, 0xffffffff, !P5 ;  /* 0xffffffffff070807 */ /* 0x000fc80006800000 */
        /* <DEDUP_REMOVED lines=9> */
.L_x_895:
[----:B--2---:R-:W-:-:S13]  /*4a20*/  HSETP2.GT.AND P5, PT, R22.H0_H0, R43.H0_H0, PT ;  /* 0x2000002b16007234 */ /* 0x004fda0003fa4800 */
[----:B------:R-:W-:-:S05]  /*4a30*/  @!P5 HSETP2.NEU.AND P6, PT, R22.H0_H0, R43.H0_H0, PT ;  /* 0x2000002b1600d234 */ /* 0x000fca0003fcd800 */
[----:B---3--:R-:W-:-:S13]  /*4a40*/  @!P5 ISETP.LT.AND P0, PT, R41, R9, !P6 ;  /* 0x000000092900d20c */ /* 0x008fda0007701270 */
[----:B------:R-:W-:-:S04]  /*4a50*/  ISETP.NE.XOR P0, PT, R28, RZ, P0 ;  /* 0x000000ff1c00720c */ /* 0x000fc80000705a70 */
[----:B------:R-:W-:Y:S02]  /*4a60*/  SEL R22, R22, R43, P0 ;  /* 0x0000002b16167207 */ /* 0x000fe40000000000 */
[----:B-1----:R-:W-:Y:S02]  /*4a70*/  SEL R41, R41, R9, P0 ;  /* 0x0000000929297207 */ /* 0x002fe40000000000 */
[----:B------:R-:W-:Y:S01]  /*4a80*/  PRMT R10, R22, 0x5410, R22 ;  /* 0x00005410160a7816 */ /* 0x000fe20000000016 */
[----:B------:R-:W-:Y:S05]  /*4a90*/  BRA.DIV ~URZ, `(.L_x_819) ;  /* 0x00002b127f007947 */ /* 0x000fea000b800000 */
[----:B------:R1:W2:Y:S02]  /*4aa0*/  SHFL.BFLY PT, R43, R10, 0x8, 0x1f ;  /* 0x0d001f000a2b7f89 */ /* 0x0002a400000e0000 */
.L_x_896:
[----:B------:R-:W-:Y:S05]  /*4ab0*/  BRA.DIV ~URZ, `(.L_x_820) ;  /* 0x00002b627f007947 */ /* 0x000fea000b800000 */
[----:B------:R3:W4:Y:S02]  /*4ac0*/  SHFL.BFLY PT, R9, R41, 0x8, 0x1f ;  /* 0x0d001f0029097f89 */ /* 0x00072400000e0000 */
.L_x_897:
[----:B--2---:R-:W-:Y:S01]  /*4ad0*/  HSETP2.GT.AND P5, PT, R22.H0_H0, R43.H0_H0, PT ;  /* 0x2000002b16007234 */ /* 0x004fe20003fa4800 */
[----:B------:R-:W-:-:S12]  /*4ae0*/  PLOP3.LUT P0, PT, PT, PT, PT, 0x80, 0x0 ;  /* 0x000000000000781c */ /* 0x000fd80003f0f070 */
[----:B------:R-:W-:-:S05]  /*4af0*/  @!P5 HSETP2.NEU.AND P6, PT, R22.H0_H0, R43.H0_H0, PT ;  /* 0x2000002b1600d234 */ /* 0x000fca0003fcd800 */
[----:B----4-:R-:W-:-:S13]  /*4b00*/  @!P5 ISETP.LT.AND P0, PT, R41, R9, !P6 ;  /* 0x000000092900d20c */ /* 0x010fda0007701270 */
        /* <DEDUP_REMOVED lines=8> */
.L_x_898:
        /* <DEDUP_REMOVED lines=9> */
.L_x_899:
[----:B------:R-:W-:Y:S05]  /*4c20*/  BRA.DIV ~URZ, `(.L_x_823) ;  /* 0x00002b827f007947 */ /* 0x000fea000b800000 */
[----:B------:R3:W4:Y:S02]  /*4c30*/  SHFL.BFLY PT, R9, R41, 0x2, 0x1f ;  /* 0x0c401f0029097f89 */ /* 0x00072400000e0000 */
.L_x_900:
        /* <DEDUP_REMOVED lines=12> */
.L_x_901:
[----:B--2---:R-:W-:-:S13]  /*4d00*/  HSETP2.GT.AND P5, PT, R22.H0_H0, R43.H0_H0, PT ;  /* 0x2000002b16007234 */ /* 0x004fda0003fa4800 */
[----:B------:R-:W-:-:S05]  /*4d10*/  @!P5 HSETP2.NEU.AND P6, PT, R22.H0_H0, R43.H0_H0, PT ;  /* 0x2000002b1600d234 */ /* 0x000fca0003fcd800 */
[----:B---3--:R-:W-:-:S13]  /*4d20*/  @!P5 ISETP.LT.AND P0, PT, R41, R9, !P6 ;  /* 0x000000092900d20c */ /* 0x008fda0007701270 */
        /* <DEDUP_REMOVED lines=8> */
.L_x_902:
[----:B------:R-:W-:Y:S05]  /*4db0*/  BRA.DIV ~URZ, `(.L_x_826) ;  /* 0x00002b627f007947 */ /* 0x000fea000b800000 */
[----:B------:R1:W2:Y:S02]  /*4dc0*/  SHFL.IDX PT, R7, R26, R33, 0x1f ;  /* 0x00001f211a077589 */ /* 0x0002a400000e0000 */
.L_x_903:
[----:B------:R-:W-:Y:S02]  /*4dd0*/  IADD3 R25, R25, -0x20, RZ ;  /* 0xffffffe019197810 */ /* 0x000fe40007ffe0ff */
.L_x_794:
[----:B-1----:R-:W-:Y:S05]  /*4de0*/  BSYNC B3 ;  /* 0x0000000000037941 */ /* 0x002fea0003800000 */
.L_x_793:
[----:B------:R-:W-:-:S04]  /*4df0*/  PRMT R8, R11, 0x9910, RZ ;  /* 0x000099100b087816 */ /* 0x000fc800000000ff */
[----:B------:R-:W-:-:S13]  /*4e00*/  ISETP.NE.AND P0, PT, R8, RZ, PT ;  /* 0x000000ff0800720c */ /* 0x000fda0003f05270 */
[----:B------:R1:W-:Y:S04]  /*4e10*/  @P0 STS.U16 [R12+-0x40], R14 ;  /* 0xffffc00e0c000388 */ /* 0x0003e80000000400 */
[----:B------:R1:W-:Y:S01]  /*4e20*/  @P0 STS [R13.X4+UR6+-0x80], R16 ;  /* 0xffff80100d000988 */ /* 0x0003e20008004806 */
[----:B------:R-:W-:Y:S05]  /*4e30*/  BRA.CONV ~URZ, `(.L_x_827) ;  /* 0x000000337f007947 */ /* 0x000fea000b800000 */
[----:B------:R-:W-:Y:S01]  /*4e40*/  IMAD.MOV.U32 R9, RZ, RZ, -0x1 ;  /* 0xffffffffff097424 */ /* 0x000fe200078e00ff */
[----:B------:R-:W-:Y:S02]  /*4e50*/  MOV R8, 0x4e70 ;  /* 0x00004e7000087802 */ /* 0x000fe40000000f00 */
[----:B012---:R-:W-:Y:S05]  /*4e60*/  CALL.REL.NOINC `($__internal_38_$__cuda_sm70_warpsync) ;  /* 0x00003e6000007944 */ /* 0x007fea0003c00000 */
.L_x_827:
[----:B------:R-:W-:-:S06]  /*4e70*/  NOP ;  /* 0x0000000000007918 */ /* 0x000fcc0000000000 */
.L_x_792:
[----:B------:R-:W-:Y:S05]  /*4e80*/  BSYNC B2 ;  /* 0x0000000000027941 */ /* 0x000fea0003800000 */
.L_x_791:
        /* <DEDUP_REMOVED lines=9> */
.L_x_787:
[----:B------:R-:W-:Y:S05]  /*4f20*/  BSYNC B1 ;  /* 0x0000000000017941 */ /* 0x000fea0003800000 */
.L_x_786:
[----:B0-----:R-:W-:-:S04]  /*4f30*/  IADD3 R27, R27, 0x1, RZ ;  /* 0x000000011b1b7810 */ /* 0x001fc80007ffe0ff */
[----:B------:R-:W-:-:S13]  /*4f40*/  ISETP.GE.AND P0, PT, R27, c[0x0][0x198], PT ;  /* 0x000066001b007a0c */ /* 0x000fda0003f06270 */
[----:B-1----:R-:W-:Y:S01]  /*4f50*/  @P0 CALL.REL.NOINC `(.L_x_829) ;  /* 0x0000001000000944 */ /* 0x002fe20003c00000 */
[----:B------:R-:W-:Y:S05]  /*4f60*/  BRA `(.L_x_830) ;  /* 0xffffea7000007947 */ /* 0x000fea000383ffff */
.L_x_829:
[----:B------:R-:W-:Y:S05]  /*4f70*/  BSYNC B0 ;  /* 0x0000000000007941 */ /* 0x000fea0003800000 */
.L_x_784:
        /* <DEDUP_REMOVED lines=12> */
.L_x_904:
[----:B------:R-:W-:Y:S05]  /*5040*/  BRA.DIV ~URZ, `(.L_x_834) ;  /* 0x000029c27f007947 */ /* 0x000fea000b800000 */
[----:B------:R2:W3:Y:S02]  /*5050*/  SHFL.BFLY PT, R9, R41, 0x1, 0x1f ;  /* 0x0c201f0029097f89 */ /* 0x0004e400000e0000 */
.L_x_905:
[----:B-1----:R-:W-:Y:S01]  /*5060*/  HSETP2.GT.AND P5, PT, R23.H0_H0, R14.H0_H0, PT ;  /* 0x2000000e17007234 */ /* 0x002fe20003fa4800 */
[----:B------:R-:W-:-:S12]  /*5070*/  PLOP3.LUT P0, PT, PT, PT, PT, 0x80, 0x0 ;  /* 0x000000000000781c */ /* 0x000fd80003f0f070 */
[----:B------:R-:W-:-:S05]  /*5080*/  @!P5 HSETP2.NEU.AND P6, PT, R23.H0_H0, R14.H0_H0, PT ;  /* 0x2000000e1700d234 */ /* 0x000fca0003fcd800 */
[----:B---3--:R-:W-:Y:S02]  /*5090*/  @!P5 ISETP.LT.AND P0, PT, R41, R9, !P6 ;  /* 0x000000092900d20c */ /* 0x008fe40007701270 */
        /* <DEDUP_REMOVED lines=9> */
.L_x_906:
[----:B-1----:R-:W-:-:S13]  /*5130*/  HSETP2.GT.AND P0, PT, R23.H0_H0, R6.H0_H0, PT ;  /* 0x2000000617007234 */ /* 0x002fda0003f04800 */
[----:B------:R-:W-:-:S05]  /*5140*/  @!P0 HSETP2.NEU.AND P6, PT, R23.H0_H0, R6.H0_H0, PT ;  /* 0x2000000617008234 */ /* 0x000fca0003fcd800 */
[----:B--2---:R-:W-:Y:S02]  /*5150*/  @!P0 ISETP.LT.AND P5, PT, R41, R9, !P6 ;  /* 0x000000092900820c */ /* 0x004fe400077a1270 */
[----:B------:R-:W-:-:S11]  /*5160*/  ISETP.NE.AND P0, PT, R5, RZ, PT ;  /* 0x000000ff0500720c */ /* 0x000fd60003f05270 */
[----:B------:R-:W-:-:S04]  /*5170*/  PLOP3.LUT P0, PT, P0, P5, PT, 0x28, 0x0 ;  /* 0x000000000000781c */ /* 0x000fc8000070a570 */
[----:B------:R-:W-:Y:S02]  /*5180*/  SEL R23, R6, R23, P0 ;  /* 0x0000001706177207 */ /* 0x000fe40000000000 */
[----:B0-----:R-:W-:Y:S02]  /*5190*/  SEL R41, R9, R41, P0 ;  /* 0x0000002909297207 */ /* 0x001fe40000000000 */
[----:B------:R-:W-:Y:S01]  /*51a0*/  PRMT R10, R23, 0x5410, R23 ;  /* 0x00005410170a7816 */ /* 0x000fe20000000017 */
[----:B------:R-:W-:Y:S05]  /*51b0*/  BRA.DIV ~URZ, `(.L_x_836) ;  /* 0x000029727f007947 */ /* 0x000fea000b800000 */
[----:B------:R0:W1:Y:S02]  /*51c0*/  SHFL.BFLY PT, R14, R10, 0x1, 0x1f ;  /* 0x0c201f000a0e7f89 */ /* 0x00006400000e0000 */
.L_x_907:
[----:B------:R-:W-:Y:S05]  /*51d0*/  BRA.DIV ~URZ, `(.L_x_837) ;  /* 0x000029c27f007947 */ /* 0x000fea000b800000 */
[----:B------:R2:W3:Y:S02]  /*51e0*/  SHFL.BFLY PT, R9, R41, 0x1, 0x1f ;  /* 0x0c201f0029097f89 */ /* 0x0004e400000e0000 */
.L_x_908:
        /* <DEDUP_REMOVED lines=13> */
.L_x_909:
        /* <DEDUP_REMOVED lines=10> */
.L_x_910:
[----:B------:R-:W-:Y:S05]  /*5360*/  BRA.DIV ~URZ, `(.L_x_840) ;  /* 0x000029c27f007947 */ /* 0x000fea000b800000 */
[----:B------:R2:W3:Y:S02]  /*5370*/  SHFL.BFLY PT, R9, R41, 0x2, 0x1f ;  /* 0x0c401f0029097f89 */ /* 0x0004e400000e0000 */
.L_x_911:
        /* <DEDUP_REMOVED lines=13> */
.L_x_912:
        /* <DEDUP_REMOVED lines=10> */
.L_x_913:
[----:B------:R-:W-:Y:S05]  /*54f0*/  BRA.DIV ~URZ, `(.L_x_843) ;  /* 0x000029c27f007947 */ /* 0x000fea000b800000 */
[----:B------:R2:W3:Y:S02]  /*5500*/  SHFL.BFLY PT, R9, R41, 0x8, 0x1f ;  /* 0x0d001f0029097f89 */ /* 0x0004e400000e0000 */
.L_x_914:
[----:B-1----:R-:W-:Y:S01]  /*5510*/  HSETP2.GT.AND P5, PT, R23.H0_H0, R14.H0_H0, PT ;  /* 0x2000000e17007234 */ /* 0x002fe20003fa4800 */
[----:B------:R-:W-:-:S12]  /*5520*/  PLOP3.LUT P0, PT, PT, PT, PT, 0x80, 0x0 ;  /* 0x000000000000781c */ /* 0x000fd80003f0f070 */
[----:B------:R-:W-:-:S05]  /*5530*/  @!P5 HSETP2.NEU.AND P6, PT, R23.H0_H0, R14.H0_H0, PT ;  /* 0x2000000e1700d234 */ /* 0x000fca0003fcd800 */
[----:B---3--:R-:W-:-:S13]  /*5540*/  @!P5 ISETP.LT.AND P0, PT, R41, R9, !P6 ;  /* 0x000000092900d20c */ /* 0x008fda0007701270 */
        /* <DEDUP_REMOVED lines=8> */
.L_x_915:
[----:B-1----:R-:W-:-:S13]  /*55d0*/  HSETP2.GT.AND P3, PT, R23.H0_H0, R0.H0_H0, PT ;  /* 0x2000000017007234 */ /* 0x002fda0003f64800 */
[----:B------:R-:W-:-:S05]  /*55e0*/  @!P3 HSETP2.NEU.AND P5, PT, R23.H0_H0, R0.H0_H0, PT ;  /* 0x200000001700b234 */ /* 0x000fca0003fad800 */
[----:B--2---:R-:W-:-:S13]  /*55f0*/  @!P3 ISETP.LT.AND P0, PT, R41, R9, !P5 ;  /* 0x000000092900b20c */ /* 0x004fda0006f01270 */
[----:B------:R-:W-:-:S04]  /*5600*/  PLOP3.LUT P0, PT, P2, P0, PT, 0x28, 0x0 ;  /* 0x000000000000781c */ /* 0x000fc80001700570 */
[----:B------:R-:W-:Y:S02]  /*5610*/  SEL R23, R0, R23, P0 ;  /* 0x0000001700177207 */ /* 0x000fe40000000000 */
[----:B0-----:R-:W-:Y:S02]  /*5620*/  SEL R41, R9, R41, P0 ;  /* 0x0000002909297207 */ /* 0x001fe40000000000 */
[----:B------:R-:W-:Y:S01]  /*5630*/  PRMT R10, R23, 0x5410, R23 ;  /* 0x00005410170a7816 */ /* 0x000fe20000000017 */
[----:B------:R-:W-:Y:S05]  /*5640*/  BRA.DIV ~URZ, `(.L_x_845) ;  /* 0x000029927f007947 */ /* 0x000fea000b800000 */
[----:B------:R0:W1:Y:S02]  /*5650*/  SHFL.BFLY PT, R14, R10, 0x2, 0x1f ;  /* 0x0c401f000a0e7f89 */ /* 0x00006400000e0000 */
.L_x_916:
[----:B------:R-:W-:Y:S05]  /*5660*/  BRA.DIV ~URZ, `(.L_x_846) ;  /* 0x000029e27f007947 */ /* 0x000fea000b800000 */
[----:B------:R2:W3:Y:S02]  /*5670*/  SHFL.BFLY PT, R9, R41, 0x2, 0x1f ;  /* 0x0c401f0029097f89 */ /* 0x0004e400000e0000 */
.L_x_917:
        /* <DEDUP_REMOVED lines=12> */
.L_x_918:
        /* <DEDUP_REMOVED lines=9> */
.L_x_919:
[----:B------:R-:W-:Y:S05]  /*57d0*/  BRA.DIV ~URZ, `(.L_x_849) ;  /* 0x00002a027f007947 */ /* 0x000fea000b800000 */
[----:B------:R2:W3:Y:S02]  /*57e0*/  SHFL.BFLY PT, R9, R41, 0x10, 0x1f ;  /* 0x0e001f0029097f89 */ /* 0x0004e400000e0000 */
.L_x_920:
[----:B-1----:R-:W-:Y:S01]  /*57f0*/  HSETP2.GT.AND P1, PT, R23.H0_H0, R14.H0_H0, PT ;  /* 0x2000000e17007234 */ /* 0x002fe20003f24800 */
[----:B------:R-:W-:-:S12]  /*5800*/  PLOP3.LUT P0, PT, PT, PT, PT, 0x80, 0x0 ;  /* 0x000000000000781c */ /* 0x000fd80003f0f070 */
[----:B------:R-:W-:-:S05]  /*5810*/  @!P1 HSETP2.NEU.AND P2, PT, R23.H0_H0, R14.H0_H0, PT ;  /* 0x2000000e17009234 */ /* 0x000fca0003f4d800 */
[----:B---3--:R-:W-:-:S13]  /*5820*/  @!P1 ISETP.LT.AND P0, PT, R41, R9, !P2 ;  /* 0x000000092900920c */ /* 0x008fda0005701270 */
        /* <DEDUP_REMOVED lines=8> */
.L_x_921:
[----:B-1----:R-:W-:-:S13]  /*58b0*/  HSETP2.GT.AND P1, PT, R23.H0_H0, R0.H0_H0, PT ;  /* 0x2000000017007234 */ /* 0x002fda0003f24800 */
[----:B------:R-:W-:-:S05]  /*58c0*/  @!P1 HSETP2.NEU.AND P2, PT, R23.H0_H0, R0.H0_H0, PT ;  /* 0x2000000017009234 */ /* 0x000fca0003f4d800 */
[----:B--2---:R-:W-:-:S13]  /*58d0*/  @!P1 ISETP.LT.AND P0, PT, R41, R9, !P2 ;  /* 0x000000092900920c */ /* 0x004fda0005701270 */
[----:B------:R-:W-:-:S04]  /*58e0*/  ISETP.EQ.XOR P0, PT, R29, RZ, P0 ;  /* 0x000000ff1d00720c */ /* 0x000fc80000702a70 */
[----:B------:R-:W-:Y:S02]  /*58f0*/  SEL R23, R23, R0, P0 ;  /* 0x0000000017177207 */ /* 0x000fe40000000000 */
[----:B0-----:R-:W-:Y:S02]  /*5900*/  SEL R41, R41, R9, P0 ;  /* 0x0000000929297207 */ /* 0x001fe40000000000 */
[----:B------:R-:W-:Y:S01]  /*5910*/  PRMT R10, R23, 0x5410, R23 ;  /* 0x00005410170a7816 */ /* 0x000fe20000000017 */
[----:B------:R-:W-:Y:S05]  /*5920*/  BRA.DIV ~URZ, `(.L_x_851) ;  /* 0x000029d27f007947 */ /* 0x000fea000b800000 */
[----:B------:R0:W1:Y:S02]  /*5930*/  SHFL.BFLY PT, R14, R10, 0x4, 0x1f ;  /* 0x0c801f000a0e7f89 */ /* 0x00006400000e0000 */
.L_x_922:
[----:B------:R-:W-:Y:S05]  /*5940*/  BRA.DIV ~URZ, `(.L_x_852) ;  /* 0x00002a227f007947 */ /* 0x000fea000b800000 */
[----:B------:R2:W3:Y:S02]  /*5950*/  SHFL.BFLY PT, R9, R41, 0x4, 0x1f ;  /* 0x0c801f0029097f89 */ /* 0x0004e400000e0000 */
.L_x_923:
        /* <DEDUP_REMOVED lines=12> */
.L_x_924:
        /* <DEDUP_REMOVED lines=9> */
.L_x_925:
[----:B------:R-:W-:Y:S05]  /*5ab0*/  BRA.DIV ~URZ, `(.L_x_855) ;  /* 0x00002a427f007947 */ /* 0x000fea000b800000 */
[----:B------:R2:W3:Y:S02]  /*5ac0*/  SHFL.BFLY PT, R9, R41, 0x1, 0x1f ;  /* 0x0c201f0029097f89 */ /* 0x0004e400000e0000 */
.L_x_926:
[----:B-1----:R-:W-:Y:S01]  /*5ad0*/  HSETP2.GT.AND P1, PT, R3.H0_H0, R14.H0_H0, PT ;  /* 0x2000000e03007234 */ /* 0x002fe20003f24800 */
[----:B------:R-:W-:-:S12]  /*5ae0*/  PLOP3.LUT P0, PT, PT, PT, PT, 0x80, 0x0 ;  /* 0x000000000000781c */ /* 0x000fd80003f0f070 */
[----:B------:R-:W-:-:S05]  /*5af0*/  @!P1 HSETP2.NEU.AND P2, PT, R3.H0_H0, R14.H0_H0, PT ;  /* 0x2000000e03009234 */ /* 0x000fca0003f4d800 */
[----:B---3--:R-:W-:-:S13]  /*5b00*/  @!P1 ISETP.LT.AND P0, PT, R41, R9, !P2 ;  /* 0x000000092900920c */ /* 0x008fda0005701270 */
[----:B------:R-:W-:-:S04]  /*5b10*/  ISETP.EQ.XOR P0, PT, R35, RZ, P0 ;  /* 0x000000ff2300720c */ /* 0x000fc80000702a70 */
[----:B------:R-:W-:Y:S02]  /*5b20*/  SEL R3, R3, R14, P0 ;  /* 0x0000000e03037207 */ /* 0x000fe40000000000 */
[----:B------:R-:W-:-:S03]  /*5b30*/  SEL R9, R41, R9, P0 ;  /* 0x0000000929097207 */ /* 0x000fc60000000000 */
[C-C-:B------:R-:W-:Y:S01]  /*5b40*/  HSETP2.NEU.AND P1, PT, R3.reuse.H0_H0, R22.reuse.H0_H0, PT ;  /* 0x2000001603007234 */ /* 0x140fe20003f2d800 */
[----:B------:R-:W-:Y:S01]  /*5b50*/  ISETP.GE.AND P2, PT, R9, R26, PT ;  /* 0x0000001a0900720c */ /* 0x000fe20003f46270 */
[----:B------:R-:W-:-:S03]  /*5b60*/  HSETP2.GT.AND P0, PT, R3.H0_H0, R22.H0_H0, PT ;  /* 0x2000001603007234 */ /* 0x000fc60003f04800 */
[----:B------:R-:W-:-:S08]  /*5b70*/  SEL R0, RZ, 0xffffffff, P2 ;  /* 0xffffffffff007807 */ /* 0x000fd00001000000 */
[----:B------:R-:W-:Y:S02]  /*5b80*/  @P1 SEL R0, RZ, 0xffffffff, !P0 ;  /* 0xffffffffff001807 */ /* 0x000fe40004000000 */
        /* <DEDUP_REMOVED lines=9> */
.L_x_927:
[----:B-1----:R-:W-:-:S13]  /*5c20*/  HSETP2.GT.AND P1, PT, R3.H0_H0, R0.H0_H0, PT ;  /* 0x2000000003007234 */ /* 0x002fda0003f24800 */
[----:B------:R-:W-:-:S05]  /*5c30*/  @!P1 HSETP2.NEU.AND P2, PT, R3.H0_H0, R0.H0_H0, PT ;  /* 0x2000000003009234 */ /* 0x000fca0003f4d800 */
[----:B--2---:R-:W-:-:S13]  /*5c40*/  @!P1 ISETP.LT.AND P0, PT, R41, R9, !P2 ;  /* 0x000000092900920c */ /* 0x004fda0005701270 */
[----:B------:R-:W-:-:S04]  /*5c50*/  ISETP.NE.XOR P0, PT, R28, RZ, P0 ;  /* 0x000000ff1c00720c */ /* 0x000fc80000705a70 */
[----:B------:R-:W-:Y:S02]  /*5c60*/  SEL R3, R3, R0, P0 ;  /* 0x0000000003037207 */ /* 0x000fe40000000000 */
[----:B0-----:R-:W-:Y:S02]  /*5c70*/  SEL R41, R41, R9, P0 ;  /* 0x0000000929297207 */ /* 0x001fe40000000000 */
[----:B------:R-:W-:Y:S01]  /*5c80*/  PRMT R10, R3, 0x5410, R3 ;  /* 0x00005410030a7816 */ /* 0x000fe20000000003 */
[----:B------:R-:W-:Y:S05]  /*5c90*/  BRA.DIV ~URZ, `(.L_x_857) ;  /* 0x000029827f007947 */ /* 0x000fea000b800000 */
[----:B------:R0:W1:Y:S02]  /*5ca0*/  SHFL.BFLY PT, R14, R10, 0x8, 0x1f ;  /* 0x0d001f000a0e7f89 */ /* 0x00006400000e0000 */
.L_x_928:
[----:B------:R-:W-:Y:S05]  /*5cb0*/  BRA.DIV ~URZ, `(.L_x_858) ;  /* 0x000029d27f007947 */ /* 0x000fea000b800000 */
[----:B------:R2:W3:Y:S02]  /*5cc0*/  SHFL.BFLY PT, R9, R41, 0x8, 0x1f ;  /* 0x0d001f0029097f89 */ /* 0x0004e400000e0000 */
.L_x_929:
[----:B-1----:R-:W-:Y:S01]  /*5cd0*/  HSETP2.GT.AND P1, PT, R3.H0_H0, R14.H0_H0, PT ;  /* 0x2000000e03007234 */ /* 0x002fe20003f24800 */
[----:B------:R-:W-:-:S12]  /*5ce0*/  PLOP3.LUT P0, PT, PT, PT, PT, 0x80, 0x0 ;  /* 0x000000000000781c */ /* 0x000fd80003f0f070 */
[----:B------:R-:W-:-:S05]  /*5cf0*/  @!P1 HSETP2.NEU.AND P2, PT, R3.H0_H0, R14.H0_H0, PT ;  /* 0x2000000e03009234 */ /* 0x000fca0003f4d800 */
[----:B---3--:R-:W-:-:S13]  /*5d00*/  @!P1 ISETP.LT.AND P0, PT, R41, R9, !P2 ;  /* 0x000000092900920c */ /* 0x008fda0005701270 */
        /* <DEDUP_REMOVED lines=8> */
.L_x_930:
        /* <DEDUP_REMOVED lines=9> */
.L_x_931:
[----:B------:R-:W-:Y:S05]  /*5e20*/  BRA.DIV ~URZ, `(.L_x_861) ;  /* 0x000029f27f007947 */ /* 0x000fea000b800000 */
[----:B------:R2:W3:Y:S02]  /*5e30*/  SHFL.BFLY PT, R9, R41, 0x2, 0x1f ;  /* 0x0c401f0029097f89 */ /* 0x0004e400000e0000 */
.L_x_932:
        /* <DEDUP_REMOVED lines=12> */
.L_x_933:
[----:B-1----:R-:W-:-:S13]  /*5f00*/  HSETP2.GT.AND P1, PT, R3.H0_H0, R0.H0_H0, PT ;  /* 0x2000000003007234 */ /* 0x002fda0003f24800 */
[----:B------:R-:W-:-:S05]  /*5f10*/  @!P1 HSETP2.NEU.AND P2, PT, R3.H0_H0, R0.H0_H0, PT ;  /* 0x2000000003009234 */ /* 0x000fca0003f4d800 */
[----:B--2---:R-:W-:-:S13]  /*5f20*/  @!P1 ISETP.LT.AND P0, PT, R41, R9, !P2 ;  /* 0x000000092900920c */ /* 0x004fda0005701270 */
        /* <DEDUP_REMOVED lines=8> */
[----:B0-----:R-:W-:Y:S05]  /*5fb0*/  CALL.REL.NOINC `($__internal_35_$__cuda_sm70_shflsync_idx) ;  /* 0x00002c3000007944 */ /* 0x001fea0003c00000 */
.L_x_863:
[----:B------:R-:W-:Y:S05]  /*5fc0*/  BRA.CONV ~URZ, `(.L_x_832) ;  /* 0x000000637f007947 */ /* 0x000fea000b800000 */
[----:B------:R-:W-:Y:S01]  /*5fd0*/  IMAD.MOV.U32 R42, RZ, RZ, R33 ;  /* 0x000000ffff2a7224 */ /* 0x000fe200078e0021 */
[----:B------:R-:W-:Y:S01]  /*5fe0*/  MOV R8, 0x6030 ;  /* 0x0000603000087802 */ /* 0x000fe20000000f00 */
[----:B0-----:R-:W-:Y:S02]  /*5ff0*/  IMAD.MOV.U32 R41, RZ, RZ, R26 ;  /* 0x000000ffff297224 */ /* 0x001fe400078e001a */
[----:B------:R-:W-:-:S02]  /*6000*/  IMAD.MOV.U32 R43, RZ, RZ, 0x1f ;  /* 0x0000001fff2b7424 */ /* 0x000fc400078e00ff */
[----:B------:R-:W-:Y:S02]  /*6010*/  IMAD.MOV.U32 R44, RZ, RZ, -0x1 ;  /* 0xffffffffff2c7424 */ /* 0x000fe400078e00ff */
[----:B------:R-:W-:Y:S05]  /*6020*/  CALL.REL.NOINC `($__internal_36_$__cuda_sm70_shflsync_idx_p) ;  /* 0x00002c1000007944 */ /* 0x000fea0003c00000 */
.L_x_832:
[----:B------:R-:W-:Y:S05]  /*6030*/  BSYNC B0 ;  /* 0x0000000000007941 */ /* 0x000fea0003800000 */
.L_x_831:
        /* <DEDUP_REMOVED lines=17> */
[----:B--2---:R-:W-:-:S07]  /*6150*/  @!P2 HADD2.F32 R2, -RZ, R4.H0_H0 ;  /* 0x20000004ff02a230 */ /* 0x004fce0000004100 */
[----:B------:R-:W-:Y:S05]  /*6160*/  @!P1 BRA `(.L_x_864) ;  /* 0x000000d000009947 */ /* 0x000fea0003800000 */
[----:B------:R-:W-:Y:S05]  /*6170*/  BRA.DIV ~URZ, `(.L_x_865) ;  /* 0x000027c27f007947 */ /* 0x000fea000b800000 */
[----:B------:R2:W3:Y:S02]  /*6180*/  SHFL.BFLY PT, R9, R2, 0x10, 0x1f ;  /* 0x0e001f0002097f89 */ /* 0x0004e400000e0000 */
.L_x_934:
        /* <DEDUP_REMOVED lines=9> */
.L_x_935:
[----:B-1----:R-:W-:-:S04]  /*6220*/  FADD.FTZ R9, R9, R41 ;  /* 0x0000002909097221 */ /* 0x002fc80000010000 */
[----:B------:R-:W-:Y:S02]  /*6230*/  FADD.FTZ R3, R9, 9.999999682655225389e-21 ;  /* 0x1e3ce50809037421 */ /* 0x000fe40000010000 */
.L_x_864:
        /* <DEDUP_REMOVED lines=25> */
.L_x_783:
        /* <DEDUP_REMOVED lines=24> */
.L_x_869:
        /* <DEDUP_REMOVED lines=14> */
.L_x_868:
[----:B0-----:R-:W-:Y:S05]  /*6630*/  BSYNC B0 ;  /* 0x0000000000007941 */ /* 0x001fea0003800000 */
.L_x_867:
        /* <DEDUP_REMOVED lines=12> */
.L_x_870:
        /* <DEDUP_REMOVED lines=23> */
.L_x_785:
[----:B------:R-:W-:Y:S01]  /*6870*/  IMAD.MOV.U32 R41, RZ, RZ, R34 ;  /* 0x000000ffff297224 */ /* 0x000fe200078e0022 */
[----:B------:R-:W-:Y:S01]  /*6880*/  MOV R8, 0x68d0 ;  /* 0x000068d000087802 */ /* 0x000fe20000000f00 */
[----:B------:R-:W-:Y:S02]  /*6890*/  IMAD.MOV.U32 R42, RZ, RZ, R27 ;  /* 0x000000ffff2a7224 */ /* 0x000fe400078e001b */
[----:B------:R-:W-:-:S02]  /*68a0*/  IMAD.MOV.U32 R43, RZ, RZ, 0x1f ;  /* 0x0000001fff2b7424 */ /* 0x000fc400078e00ff */
[----:B------:R-:W-:Y:S02]  /*68b0*/  IMAD.MOV.U32 R44, RZ, RZ, -0x1 ;  /* 0xffffffffff2c7424 */ /* 0x000fe400078e00ff */
[----:B------:R-:W-:Y:S05]  /*68c0*/  CALL.REL.NOINC `($__internal_36_$__cuda_sm70_shflsync_idx_p) ;  /* 0x0000237000007944 */ /* 0x000fea0003c00000 */
[----:B-1----:R-:W-:Y:S01]  /*68d0*/  IMAD.MOV.U32 R21, RZ, RZ, R41 ;  /* 0x000000ffff157224 */ /* 0x002fe200078e0029 */
[----:B0-----:R-:W-:Y:S05]  /*68e0*/  BRA `(.L_x_871) ;  /* 0xffffd11000007947 */ /* 0x001fea000383ffff */
.L_x_790:
[----:B------:R-:W-:Y:S02]  /*68f0*/  SEL R9, RZ, 0x1, P0 ;  /* 0x00000001ff097807 */ /* 0x000fe40000000000 */
[----:B------:R-:W-:Y:S02]  /*6900*/  MOV R8, 0x6920 ;  /* 0x0000692000087802 */ /* 0x000fe40000000f00 */
[----:B0-----:R-:W-:Y:S05]  /*6910*/  CALL.REL.NOINC `($__internal_37_$__cuda_sm70_votesync_ballot) ;  /* 0x0000236000007944 */ /* 0x001fea0003c00000 */
[----:B------:R-:W-:Y:S01]  /*6920*/  IMAD.MOV.U32 R9, RZ, RZ, R11 ;  /* 0x000000ffff097224 */ /* 0x000fe200078e000b */
[----:B------:R-:W-:Y:S05]  /*6930*/  BRA `(.L_x_872) ;  /* 0xffffd35000007947 */ /* 0x000fea000383ffff */
.L_x_796:
[----:B--2---:R-:W-:Y:S01]  /*6940*/  IMAD.MOV.U32 R9, RZ, RZ, 0x1 ;  /* 0x00000001ff097424 */ /* 0x004fe200078e00ff */
[----:B------:R-:W-:Y:S01]  /*6950*/  MOV R42, 0x6990 ;  /* 0x00006990002a7802 */ /* 0x000fe20000000f00 */
[----:B------:R-:W-:Y:S02]  /*6960*/  IMAD.MOV.U32 R8, RZ, RZ, 0x1f ;  /* 0x0000001fff087424 */ /* 0x000fe400078e00ff */
[----:B------:R-:W-:Y:S02]  /*6970*/  IMAD.MOV.U32 R7, RZ, RZ, -0x1 ;  /* 0xffffffffff077424 */ /* 0x000fe400078e00ff */
[----:B0--3--:R-:W-:Y:S05]  /*6980*/  CALL.REL.NOINC `($__internal_33_$__cuda_sm70_shflsync_bfly) ;  /* 0x000021b000007944 */ /* 0x009fea0003c00000 */
[----:B------:R-:W-:Y:S01]  /*6990*/  PRMT R42, R14, 0x7632, R42 ;  /* 0x000076320e2a7816 */ /* 0x000fe2000000002a */
[----:B------:R-:W-:Y:S01]  /*69a0*/  IMAD.MOV.U32 R9, RZ, RZ, 0x1 ;  /* 0x00000001ff097424 */ /* 0x000fe200078e00ff */
[----:B------:R-:W-:Y:S01]  /*69b0*/  MOV R8, 0x69f0 ;  /* 0x000069f000087802 */ /* 0x000fe20000000f00 */
[----:B------:R-:W-:-:S02]  /*69c0*/  IMAD.MOV.U32 R10, RZ, RZ, 0x1f ;  /* 0x0000001fff0a7424 */ /* 0x000fc400078e00ff */
[----:B------:R-:W-:Y:S02]  /*69d0*/  IMAD.MOV.U32 R7, RZ, RZ, -0x1 ;  /* 0xffffffffff077424 */ /* 0x000fe400078e00ff */
[----:B------:R-:W-:Y:S05]  /*69e0*/  CALL.REL.NOINC `($__internal_34_$__cuda_sm70_shflsync_bfly_p) ;  /* 0x000021b000007944 */ /* 0x000fea0003c00000 */
[----:B01----:R-:W-:Y:S05]  /*69f0*/  BRA `(.L_x_873) ;  /* 0xffffd46000007947 */ /* 0x003fea000383ffff */
.L_x_797:
[----:B------:R-:W-:Y:S01]  /*6a00*/  IMAD.MOV.U32 R9, RZ, RZ, 0x2 ;  /* 0x00000002ff097424 */ /* 0x000fe200078e00ff */
[----:B------:R-:W-:Y:S01]  /*6a10*/  MOV R42, 0x6a50 ;  /* 0x00006a50002a7802 */ /* 0x000fe20000000f00 */
[----:B------:R-:W-:Y:S02]  /*6a20*/  IMAD.MOV.U32 R8, RZ, RZ, 0x1f ;  /* 0x0000001fff087424 */ /* 0x000fe400078e00ff */
[----:B------:R-:W-:Y:S02]  /*6a30*/  IMAD.MOV.U32 R7, RZ, RZ, -0x1 ;  /* 0xffffffffff077424 */ /* 0x000fe400078e00ff */
[----:B0-----:R-:W-:Y:S05]  /*6a40*/  CALL.REL.NOINC `($__internal_33_$__cuda_sm70_shflsync_bfly) ;  /* 0x000020f000007944 */ /* 0x001fea0003c00000 */
[----:B------:R-:W-:Y:S01]  /*6a50*/  PRMT R42, R14, 0x7632, R42 ;  /* 0x000076320e2a7816 */ /* 0x000fe2000000002a */
[----:B------:R-:W-:Y:S01]  /*6a60*/  IMAD.MOV.U32 R9, RZ, RZ, 0x2 ;  /* 0x00000002ff097424 */ /* 0x000fe200078e00ff */
[----:B------:R-:W-:Y:S01]  /*6a70*/  MOV R8, 0x6ab0 ;  /* 0x00006ab000087802 */ /* 0x000fe20000000f00 */
[----:B------:R-:W-:Y:S02]  /*6a80*/  IMAD.MOV.U32 R10, RZ, RZ, 0x1f ;  /* 0x0000001fff0a7424 */ /* 0x000fe400078e00ff */
[----:B------:R-:W-:Y:S02]  /*6a90*/  IMAD.MOV.U32 R7, RZ, RZ, -0x1 ;  /* 0xffffffffff077424 */ /* 0x000fe400078e00ff */
[----:B------:R-:W-:Y:S05]  /*6aa0*/  CALL.REL.NOINC `($__internal_34_$__cuda_sm70_shflsync_bfly_p) ;  /* 0x000020f000007944 */ /* 0x000fea0003c00000 */
[----:B01----:R-:W-:Y:S05]  /*6ab0*/  BRA `(.L_x_874) ;  /* 0xffffd47000007947 */ /* 0x003fea000383ffff */
.L_x_798:
[----:B------:R-:W-:Y:S01]  /*6ac0*/  IMAD.MOV.U32 R9, RZ, RZ, 0x1 ;  /* 0x00000001ff097424 */ /* 0x000fe200078e00ff */
[----:B------:R-:W-:Y:S01]  /*6ad0*/  MOV R42, 0x6b10 ;  /* 0x00006b10002a7802 */ /* 0x000fe20000000f00 */
[----:B------:R-:W-:-:S02]  /*6ae0*/  IMAD.MOV.U32 R8, RZ, RZ, 0x1f ;  /* 0x0000001fff087424 */ /* 0x000fc400078e00ff */
[----:B------:R-:W-:Y:S02]  /*6af0*/  IMAD.MOV.U32 R7, RZ, RZ, -0x1 ;  /* 0xffffffffff077424 */ /* 0x000fe400078e00ff */
[----:B0-----:R-:W-:Y:S05]  /*6b00*/  CALL.REL.NOINC `($__internal_33_$__cuda_sm70_shflsync_bfly) ;  /* 0x0000203000007944 */ /* 0x001fea0003c00000 */
[----:B------:R-:W-:Y:S01]  /*6b10*/  PRMT R42, R14, 0x7632, R42 ;  /* 0x000076320e2a7816 */ /* 0x000fe2000000002a */
[----:B------:R-:W-:Y:S05]  /*6b20*/  BRA `(.L_x_875) ;  /* 0xffffd4a000007947 */ /* 0x000fea000383ffff */
.L_x_799:
[----:B------:R-:W-:Y:S01]  /*6b30*/  IMAD.MOV.U32 R9, RZ, RZ, 0x1 ;  /* 0x00000001ff097424 */ /* 0x000fe200078e00ff */
[----:B------:R-:W-:Y:S01]  /*6b40*/  MOV R8, 0x6b80 ;  /* 0x00006b8000087802 */ /* 0x000fe20000000f00 */
[----:B-1----:R-:W-:Y:S02]  /*6b50*/  IMAD.MOV.U32 R10, RZ, RZ, 0x1f ;  /* 0x0000001fff0a7424 */ /* 0x002fe400078e00ff */
[----:B------:R-:W-:Y:S02]  /*6b60*/  IMAD.MOV.U32 R7, RZ, RZ, -0x1 ;  /* 0xffffffffff077424 */ /* 0x000fe400078e00ff */
[----:B0-2---:R-:W-:Y:S05]  /*6b70*/  CALL.REL.NOINC `($__internal_34_$__cuda_sm70_shflsync_bfly_p) ;  /* 0x0000202000007944 */ /* 0x005fea0003c00000 */
[----:B01----:R-:W-:Y:S05]  /*6b80*/  BRA `(.L_x_876) ;  /* 0xffffd46000007947 */ /* 0x003fea000383ffff */
.L_x_800:
        /* <DEDUP_REMOVED lines=8> */
[----:B------:R-:W-:-:S02]  /*6c10*/  IMAD.MOV.U32 R10, RZ, RZ, 0x1f ;  /* 0x0000001fff0a7424 */ /* 0x000fc400078e00ff */
[----:B------:R-:W-:Y:S02]  /*6c20*/  IMAD.MOV.U32 R7, RZ, RZ, -0x1 ;  /* 0xffffffffff077424 */ /* 0x000fe400078e00ff */
[----:B------:R-:W-:Y:S05]  /*6c30*/  CALL.REL.NOINC `($__internal_34_$__cuda_sm70_shflsync_bfly_p) ;  /* 0x00001f6000007944 */ /* 0x000fea0003c00000 */
[----:B01----:R-:W-:Y:S05]  /*6c40*/  BRA `(.L_x_877) ;  /* 0xffffd47000007947 */ /* 0x003fea000383ffff */
.L_x_801:
[----:B------:R-:W-:Y:S01]  /*6c50*/  IMAD.MOV.U32 R9, RZ, RZ, 0x2 ;  /* 0x00000002ff097424 */ /* 0x000fe200078e00ff */
[----:B------:R-:W-:Y:S01]  /*6c60*/  MOV R42, 0x6ca0 ;  /* 0x00006ca0002a7802 */ /* 0x000fe20000000f00 */
[----:B------:R-:W-:Y:S02]  /*6c70*/  IMAD.MOV.U32 R8, RZ, RZ, 0x1f ;  /* 0x0000001fff087424 */ /* 0x000fe400078e00ff */
[----:B------:R-:W-:Y:S02]  /*6c80*/  IMAD.MOV.U32 R7, RZ, RZ, -0x1 ;  /* 0xffffffffff077424 */ /* 0x000fe400078e00ff */
[----:B0-----:R-:W-:Y:S05]  /*6c90*/  CALL.REL.NOINC `($__internal_33_$__cuda_sm70_shflsync_bfly) ;  /* 0x00001ea000007944 */ /* 0x001fea0003c00000 */
[----:B------:R-:W-:Y:S01]  /*6ca0*/  PRMT R42, R14, 0x7632, R42 ;  /* 0x000076320e2a7816 */ /* 0x000fe2000000002a */
[----:B------:R-:W-:Y:S05]  /*6cb0*/  BRA `(.L_x_878) ;  /* 0xffffd4a000007947 */ /* 0x000fea000383ffff */
.L_x_802:
[----:B------:R-:W-:Y:S01]  /*6cc0*/  IMAD.MOV.U32 R9, RZ, RZ, 0x2 ;  /* 0x00000002ff097424 */ /* 0x000fe200078e00ff */
[----:B------:R-:W-:Y:S01]  /*6cd0*/  MOV R8, 0x6d10 ;  /* 0x00006d1000087802 */ /* 0x000fe20000000f00 */
[----:B-1----:R-:W-:Y:S02]  /*6ce0*/  IMAD.MOV.U32 R10, RZ, RZ, 0x1f ;  /* 0x0000001fff0a7424 */ /* 0x002fe400078e00ff */
[----:B------:R-:W-:Y:S02]  /*6cf0*/  IMAD.MOV.U32 R7, RZ, RZ, -0x1 ;  /* 0xffffffffff077424 */ /* 0x000fe400078e00ff */
[----:B0-2---:R-:W-:Y:S05]  /*6d00*/  CALL.REL.NOINC `($__internal_34_$__cuda_sm70_shflsync_bfly_p) ;  /* 0x00001e9000007944 */ /* 0x005fea0003c00000 */
[----:B01----:R-:W-:Y:S05]  /*6d10*/  BRA `(.L_x_879) ;  /* 0xffffd46000007947 */ /* 0x003fea000383ffff */
.L_x_803:
[----:B------:R-:W-:Y:S01]  /*6d20*/  IMAD.MOV.U32 R9, RZ, RZ, 0x1 ;  /* 0x00000001ff097424 */ /* 0x000fe200078e00ff */
[----:B------:R-:W-:Y:S01]  /*6d30*/  MOV R42, 0x6d70 ;  /* 0x00006d70002a7802 */ /* 0x000fe20000000f00 */
[----:B------:R-:W-:-:S02]  /*6d40*/  IMAD.MOV.U32 R8, RZ, RZ, 0x1f ;  /* 0x0000001fff087424 */ /* 0x000fc400078e00ff */
        /* <DEDUP_REMOVED lines=9> */
.L_x_804:
[----:B------:R-:W-:Y:S01]  /*6de0*/  IMAD.MOV.U32 R9, RZ, RZ, 0x8 ;  /* 0x00000008ff097424 */ /* 0x000fe200078e00ff */
[----:B------:R-:W-:Y:S01]  /*6df0*/  MOV R42, 0x6e30 ;  /* 0x00006e30002a7802 */ /* 0x000fe20000000f00 */
[----:B------:R-:W-:Y:S02]  /*6e00*/  IMAD.MOV.U32 R8, RZ, RZ, 0x1f ;  /* 0x0000001fff087424 */ /* 0x000fe400078e00ff */
[----:B------:R-:W-:Y:S02]  /*6e10*/  IMAD.MOV.U32 R7, RZ, RZ, -0x1 ;  /* 0xffffffffff077424 */ /* 0x000fe400078e00ff */
[----:B0-----:R-:W-:Y:S05]  /*6e20*/  CALL.REL.NOINC `($__internal_33_$__cuda_sm70_shflsync_bfly) ;  /* 0x00001d1000007944 */ /* 0x001fea0003c00000 */
[----:B------:R-:W-:Y:S01]  /*6e30*/  PRMT R42, R14, 0x7632, R42 ;  /* 0x000076320e2a7816 */ /* 0x000fe2000000002a */
[----:B------:R-:W-:Y:S05]  /*6e40*/  BRA `(.L_x_881) ;  /* 0xffffd4a000007947 */ /* 0x000fea000383ffff */
.L_x_805:
[----:B------:R-:W-:Y:S01]  /*6e50*/  IMAD.MOV.U32 R9, RZ, RZ, 0x8 ;  /* 0x00000008ff097424 */ /* 0x000fe200078e00ff */
[----:B------:R-:W-:Y:S01]  /*6e60*/  MOV R8, 0x6ea0 ;  /* 0x00006ea000087802 */ /* 0x000fe20000000f00 */
[----:B-1----:R-:W-:-:S02]  /*6e70*/  IMAD.MOV.U32 R10, RZ, RZ, 0x1f ;  /* 0x0000001fff0a7424 */ /* 0x002fc400078e00ff */
[----:B------:R-:W-:Y:S02]  /*6e80*/  IMAD.MOV.U32 R7, RZ, RZ, -0x1 ;  /* 0xffffffffff077424 */ /* 0x000fe400078e00ff */
[----:B0-2---:R-:W-:Y:S05]  /*6e90*/  CALL.REL.NOINC `($__internal_34_$__cuda_sm70_shflsync_bfly_p) ;  /* 0x00001d0000007944 */ /* 0x005fea0003c00000 */
[----:B01----:R-:W-:Y:S05]  /*6ea0*/  BRA `(.L_x_882) ;  /* 0xffffd46000007947 */ /* 0x003fea000383ffff */
.L_x_806:
        /* <DEDUP_REMOVED lines=12> */
.L_x_807:
[----:B------:R-:W-:Y:S01]  /*6f70*/  IMAD.MOV.U32 R9, RZ, RZ, 0x2 ;  /* 0x00000002ff097424 */ /* 0x000fe200078e00ff */
[----:B------:R-:W-:Y:S01]  /*6f80*/  MOV R42, 0x6fc0 ;  /* 0x00006fc0002a7802 */ /* 0x000fe20000000f00 */
[----:B------:R-:W-:-:S02]  /*6f90*/  IMAD.MOV.U32 R8, RZ, RZ, 0x1f ;  /* 0x0000001fff087424 */ /* 0x000fc400078e00ff */
[----:B------:R-:W-:Y:S02]  /*6fa0*/  IMAD.MOV.U32 R7, RZ, RZ, -0x1 ;  /* 0xffffffffff077424 */ /* 0x000fe400078e00ff */
[----:B0-----:R-:W-:Y:S05]  /*6fb0*/  CALL.REL.NOINC `($__internal_33_$__cuda_sm70_shflsync_bfly) ;  /* 0x00001b8000007944 */ /* 0x001fea0003c00000 */
[----:B------:R-:W-:Y:S01]  /*6fc0*/  PRMT R42, R14, 0x7632, R42 ;  /* 0x000076320e2a7816 */ /* 0x000fe2000000002a */
[----:B------:R-:W-:Y:S05]  /*6fd0*/  BRA `(.L_x_884) ;  /* 0xffffd48000007947 */ /* 0x000fea000383ffff */
.L_x_808:
[----:B------:R-:W-:Y:S01]  /*6fe0*/  IMAD.MOV.U32 R9, RZ, RZ, 0x2 ;  /* 0x00000002ff097424 */ /* 0x000fe200078e00ff */
[----:B------:R-:W-:Y:S01]  /*6ff0*/  MOV R8, 0x7030 ;  /* 0x0000703000087802 */ /* 0x000fe20000000f00 */
[----:B-1----:R-:W-:Y:S02]  /*7000*/  IMAD.MOV.U32 R10, RZ, RZ, 0x1f ;  /* 0x0000001fff0a7424 */ /* 0x002fe400078e00ff */
[----:B------:R-:W-:Y:S02]  /*7010*/  IMAD.MOV.U32 R7, RZ, RZ, -0x1 ;  /* 0xffffffffff077424 */ /* 0x000fe400078e00ff */
[----:B0-2---:R-:W-:Y:S05]  /*7020*/  CALL.REL.NOINC `($__internal_34_$__cuda_sm70_shflsync_bfly_p) ;  /* 0x00001b7000007944 */ /* 0x005fea0003c00000 */
[----:B01----:R-:W-:Y:S05]  /*7030*/  BRA `(.L_x_885) ;  /* 0xffffd44000007947 */ /* 0x003fea000383ffff */
.L_x_809:
        /* <DEDUP_REMOVED lines=12> */
.L_x_810:
[----:B------:R-:W-:Y:S01]  /*7100*/  IMAD.MOV.U32 R9, RZ, RZ, 0x10 ;  /* 0x00000010ff097424 */ /* 0x000fe200078e00ff */
[----:B------:R-:W-:Y:S01]  /*7110*/  MOV R42, 0x7150 ;  /* 0x00007150002a7802 */ /* 0x000fe20000000f00 */
[----:B------:R-:W-:Y:S02]  /*7120*/  IMAD.MOV.U32 R8, RZ, RZ, 0x1f ;  /* 0x0000001fff087424 */ /* 0x000fe400078e00ff */
[----:B------:R-:W-:Y:S02]  /*7130*/  IMAD.MOV.U32 R7, RZ, RZ, -0x1 ;  /* 0xffffffffff077424 */ /* 0x000fe400078e00ff */
[----:B0-----:R-:W-:Y:S05]  /*7140*/  CALL.REL.NOINC `($__internal_33_$__cuda_sm70_shflsync_bfly) ;  /* 0x000019f000007944 */ /* 0x001fea0003c00000 */
[----:B------:R-:W-:Y:S01]  /*7150*/  PRMT R42, R14, 0x7632, R42 ;  /* 0x000076320e2a7816 */ /* 0x000fe2000000002a */
[----:B------:R-:W-:Y:S05]  /*7160*/  BRA `(.L_x_887) ;  /* 0xffffd46000007947 */ /* 0x000fea000383ffff */
.L_x_811:
[----:B------:R-:W-:Y:S01]  /*7170*/  IMAD.MOV.U32 R9, RZ, RZ, 0x10 ;  /* 0x00000010ff097424 */ /* 0x000fe200078e00ff */
[----:B------:R-:W-:Y:S01]  /*7180*/  MOV R8, 0x71c0 ;  /* 0x000071c000087802 */ /* 0x000fe20000000f00 */
[----:B-1----:R-:W-:Y:S02]  /*7190*/  IMAD.MOV.U32 R10, RZ, RZ, 0x1f ;  /* 0x0000001fff0a7424 */ /* 0x002fe400078e00ff */
[----:B------:R-:W-:Y:S02]  /*71a0*/  IMAD.MOV.U32 R7, RZ, RZ, -0x1 ;  /* 0xffffffffff077424 */ /* 0x000fe400078e00ff */
[----:B0-2---:R-:W-:Y:S05]  /*71b0*/  CALL.REL.NOINC `($__internal_34_$__cuda_sm70_shflsync_bfly_p) ;  /* 0x000019e000007944 */ /* 0x005fea0003c00000 */
[----:B01----:R-:W-:Y:S05]  /*71c0*/  BRA `(.L_x_888) ;  /* 0xffffd42000007947 */ /* 0x003fea000383ffff */
.L_x_812:
        /* <DEDUP_REMOVED lines=12> */
.L_x_813:
[----:B------:R-:W-:Y:S01]  /*7290*/  IMAD.MOV.U32 R9, RZ, RZ, 0x4 ;  /* 0x00000004ff097424 */ /* 0x000fe200078e00ff */
[----:B------:R-:W-:Y:S01]  /*72a0*/  MOV R42, 0x72e0 ;  /* 0x000072e0002a7802 */ /* 0x000fe20000000f00 */
[----:B------:R-:W-:Y:S02]  /*72b0*/  IMAD.MOV.U32 R8, RZ, RZ, 0x1f ;  /* 0x0000001fff087424 */ /* 0x000fe400078e00ff */
[----:B------:R-:W-:Y:S02]  /*72c0*/  IMAD.MOV.U32 R7, RZ, RZ, -0x1 ;  /* 0xffffffffff077424 */ /* 0x000fe400078e00ff */
[----:B0-----:R-:W-:Y:S05]  /*72d0*/  CALL.REL.NOINC `($__internal_33_$__cuda_sm70_shflsync_bfly) ;  /* 0x0000186000007944 */ /* 0x001fea0003c00000 */
[----:B------:R-:W-:Y:S01]  /*72e0*/  PRMT R42, R14, 0x7632, R42 ;  /* 0x000076320e2a7816 */ /* 0x000fe2000000002a */
[----:B------:R-:W-:Y:S05]  /*72f0*/  BRA `(.L_x_890) ;  /* 0xffffd44000007947 */ /* 0x000fea000383ffff */
.L_x_814:
[----:B------:R-:W-:Y:S01]  /*7300*/  IMAD.MOV.U32 R9, RZ, RZ, 0x4 ;  /* 0x00000004ff097424 */ /* 0x000fe200078e00ff */
[----:B------:R-:W-:Y:S01]  /*7310*/  MOV R8, 0x7350 ;  /* 0x0000735000087802 */ /* 0x000fe20000000f00 */
[----:B-1----:R-:W-:-:S02]  /*7320*/  IMAD.MOV.U32 R10, RZ, RZ, 0x1f ;  /* 0x0000001fff0a7424 */ /* 0x002fc400078e00ff */
[----:B------:R-:W-:Y:S02]  /*7330*/  IMAD.MOV.U32 R7, RZ, RZ, -0x1 ;  /* 0xffffffffff077424 */ /* 0x000fe400078e00ff */
[----:B0-2---:R-:W-:Y:S05]  /*7340*/  CALL.REL.NOINC `($__internal_34_$__cuda_sm70_shflsync_bfly_p) ;  /* 0x0000185000007944 */ /* 0x005fea0003c00000 */
[----:B01----:R-:W-:Y:S05]  /*7350*/  BRA `(.L_x_891) ;  /* 0xffffd40000007947 */ /* 0x003fea000383ffff */
.L_x_815:
        /* <DEDUP_REMOVED lines=12> */
.L_x_816:
[----:B------:R-:W-:Y:S01]  /*7420*/  IMAD.MOV.U32 R9, RZ, RZ, 0x1 ;  /* 0x00000001ff097424 */ /* 0x000fe200078e00ff */
[----:B------:R-:W-:Y:S01]  /*7430*/  MOV R42, 0x7470 ;  /* 0x00007470002a7802 */ /* 0x000fe20000000f00 */
[----:B------:R-:W-:-:S02]  /*7440*/  IMAD.MOV.U32 R8, RZ, RZ, 0x1f ;  /* 0x0000001fff087424 */ /* 0x000fc400078e00ff */
[----:B------:R-:W-:Y:S02]  /*7450*/  IMAD.MOV.U32 R7, RZ, RZ, -0x1 ;  /* 0xffffffffff077424 */ /* 0x000fe400078e00ff */
[----:B0-----:R-:W-:Y:S05]  /*7460*/  CALL.REL.NOINC `($__internal_33_$__cuda_sm70_shflsync_bfly) ;  /* 0x000016d000007944 */ /* 0x001fea0003c00000 */
[----:B------:R-:W-:Y:S01]  /*7470*/  PRMT R42, R14, 0x7632, R42 ;  /* 0x000076320e2a7816 */ /* 0x000fe2000000002a */
[----:B------:R-:W-:Y:S05]  /*7480*/  BRA `(.L_x_893) ;  /* 0xffffd42000007947 */ /* 0x000fea000383ffff */
.L_x_817:
[----:B------:R-:W-:Y:S01]  /*7490*/  IMAD.MOV.U32 R9, RZ, RZ, 0x1 ;  /* 0x00000001ff097424 */ /* 0x000fe200078e00ff */
[----:B------:R-:W-:Y:S01]  /*74a0*/  MOV R8, 0x74e0 ;  /* 0x000074e000087802 */ /* 0x000fe20000000f00 */
[----:B-1----:R-:W-:Y:S02]  /*74b0*/  IMAD.MOV.U32 R10, RZ, RZ, 0x1f ;  /* 0x0000001fff0a7424 */ /* 0x002fe400078e00ff */
[----:B------:R-:W-:Y:S02]  /*74c0*/  IMAD.MOV.U32 R7, RZ, RZ, -0x1 ;  /* 0xffffffffff077424 */ /* 0x000fe400078e00ff */
[----:B0-2---:R-:W-:Y:S05]  /*74d0*/  CALL.REL.NOINC `($__internal_34_$__cuda_sm70_shflsync_bfly_p) ;  /* 0x000016c000007944 */ /* 0x005fea0003c00000 */
[----:B01----:R-:W-:Y:S05]  /*74e0*/  BRA `(.L_x_894) ;  /* 0xffffd3e000007947 */ /* 0x003fea000383ffff */
.L_x_818:
        /* <DEDUP_REMOVED lines=12> */
.L_x_819:
[----:B------:R-:W-:Y:S01]  /*75b0*/  IMAD.MOV.U32 R9, RZ, RZ, 0x8 ;  /* 0x00000008ff097424 */ /* 0x000fe200078e00ff */
[----:B------:R-:W-:Y:S01]  /*75c0*/  MOV R42, 0x7600 ;  /* 0x00007600002a7802 */ /* 0x000fe20000000f00 */
[----:B------:R-:W-:Y:S02]  /*75d0*/  IMAD.MOV.U32 R8, RZ, RZ, 0x1f ;  /* 0x0000001fff087424 */ /* 0x000fe400078e00ff */
[----:B------:R-:W-:Y:S02]  /*75e0*/  IMAD.MOV.U32 R7, RZ, RZ, -0x1 ;  /* 0xffffffffff077424 */ /* 0x000fe400078e00ff */
[----:B0-----:R-:W-:Y:S05]  /*75f0*/  CALL.REL.NOINC `($__internal_33_$__cuda_sm70_shflsync_bfly) ;  /* 0x0000154000007944 */ /* 0x001fea0003c00000 */
[----:B------:R-:W-:Y:S01]  /*7600*/  PRMT R43, R14, 0x7632, R43 ;  /* 0x000076320e2b7816 */ /* 0x000fe2000000002b */
[----:B------:R-:W-:Y:S05]  /*7610*/  BRA `(.L_x_896) ;  /* 0xffffd49000007947 */ /* 0x000fea000383ffff */
.L_x_820:
[----:B------:R-:W-:Y:S01]  /*7620*/  IMAD.MOV.U32 R9, RZ, RZ, 0x8 ;  /* 0x00000008ff097424 */ /* 0x000fe200078e00ff */
[----:B------:R-:W-:Y:S01]  /*7630*/  MOV R8, 0x7670 ;  /* 0x0000767000087802 */ /* 0x000fe20000000f00 */
[----:B-1----:R-:W-:Y:S02]  /*7640*/  IMAD.MOV.U32 R10, RZ, RZ, 0x1f ;  /* 0x0000001fff0a7424 */ /* 0x002fe400078e00ff */
[----:B------:R-:W-:Y:S02]  /*7650*/  IMAD.MOV.U32 R7, RZ, RZ, -0x1 ;  /* 0xffffffffff077424 */ /* 0x000fe400078e00ff */
[----:B0-2---:R-:W-:Y:S05]  /*7660*/  CALL.REL.NOINC `($__internal_34_$__cuda_sm70_shflsync_bfly_p) ;  /* 0x0000153000007944 */ /* 0x005fea0003c00000 */
[----:B01----:R-:W-:Y:S05]  /*7670*/  BRA `(.L_x_897) ;  /* 0xffffd45000007947 */ /* 0x003fea000383ffff */
.L_x_821:
        /* <DEDUP_REMOVED lines=12> */
.L_x_822:
[----:B------:R-:W-:Y:S01]  /*7740*/  IMAD.MOV.U32 R9, RZ, RZ, 0x2 ;  /* 0x00000002ff097424 */ /* 0x000fe200078e00ff */
[----:B------:R-:W-:Y:S01]  /*7750*/  MOV R42, 0x7790 ;  /* 0x00007790002a7802 */ /* 0x000fe20000000f00 */
[----:B------:R-:W-:Y:S02]  /*7760*/  IMAD.MOV.U32 R8, RZ, RZ, 0x1f ;  /* 0x0000001fff087424 */ /* 0x000fe400078e00ff */
[----:B------:R-:W-:Y:S02]  /*7770*/  IMAD.MOV.U32 R7, RZ, RZ, -0x1 ;  /* 0xffffffffff077424 */ /* 0x000fe400078e00ff */
[----:B0-----:R-:W-:Y:S05]  /*7780*/  CALL.REL.NOINC `($__internal_33_$__cuda_sm70_shflsync_bfly) ;  /* 0x000013b000007944 */ /* 0x001fea0003c00000 */
[----:B------:R-:W-:Y:S01]  /*7790*/  PRMT R43, R14, 0x7632, R43 ;  /* 0x000076320e2b7816 */ /* 0x000fe2000000002b */
[----:B------:R-:W-:Y:S05]  /*77a0*/  BRA `(.L_x_899) ;  /* 0xffffd47000007947 */ /* 0x000fea000383ffff */
.L_x_823:
[----:B------:R-:W-:Y:S01]  /*77b0*/  IMAD.MOV.U32 R9, RZ, RZ, 0x2 ;  /* 0x00000002ff097424 */ /* 0x000fe200078e00ff */
[----:B------:R-:W-:Y:S01]  /*77c0*/  MOV R8, 0x7800 ;  /* 0x0000780000087802 */ /* 0x000fe20000000f00 */
[----:B-1----:R-:W-:-:S02]  /*77d0*/  IMAD.MOV.U32 R10, RZ, RZ, 0x1f ;  /* 0x0000001fff0a7424 */ /* 0x002fc400078e00ff */
[----:B------:R-:W-:Y:S02]  /*77e0*/  IMAD.MOV.U32 R7, RZ, RZ, -0x1 ;  /* 0xffffffffff077424 */ /* 0x000fe400078e00ff */
[----:B0-2---:R-:W-:Y:S05]  /*77f0*/  CALL.REL.NOINC `($__internal_34_$__cuda_sm70_shflsync_bfly_p) ;  /* 0x000013a000007944 */ /* 0x005fea0003c00000 */
[----:B01----:R-:W-:Y:S05]  /*7800*/  BRA `(.L_x_900) ;  /* 0xffffd43000007947 */ /* 0x003fea000383ffff */
.L_x_824:
        /* <DEDUP_REMOVED lines=12> */
.L_x_825:
[----:B------:R-:W-:Y:S01]  /*78d0*/  IMAD.MOV.U32 R42, RZ, RZ, 0x1f ;  /* 0x0000001fff2a7424 */ /* 0x000fe200078e00ff */
[----:B------:R-:W-:Y:S01]  /*78e0*/  MOV R8, 0x7910 ;  /* 0x0000791000087802 */ /* 0x000fe20000000f00 */
[----:B------:R-:W-:-:S02]  /*78f0*/  IMAD.MOV.U32 R44, RZ, RZ, -0x1 ;  /* 0xffffffffff2c7424 */ /* 0x000fc400078e00ff */
[----:B01----:R-:W-:Y:S05]  /*7900*/  CALL.REL.NOINC `($__internal_35_$__cuda_sm70_shflsync_idx) ;  /* 0x000012e000007944 */ /* 0x003fea0003c00000 */
[----:B------:R-:W-:Y:S05]  /*7910*/  BRA `(.L_x_902) ;  /* 0xffffd49000007947 */ /* 0x000fea000383ffff */
.L_x_826:
[----:B------:R-:W-:Y:S01]  /*7920*/  IMAD.MOV.U32 R41, RZ, RZ, R26 ;  /* 0x000000ffff297224 */ /* 0x000fe200078e001a */
[----:B------:R-:W-:Y:S01]  /*7930*/  MOV R8, 0x7980 ;  /* 0x0000798000087802 */ /* 0x000fe20000000f00 */
[----:B------:R-:W-:-:S02]  /*7940*/  IMAD.MOV.U32 R42, RZ, RZ, R33 ;  /* 0x000000ffff2a7224 */ /* 0x000fc400078e0021 */
[----:B------:R-:W-:Y:S02]  /*7950*/  IMAD.MOV.U32 R43, RZ, RZ, 0x1f ;  /* 0x0000001fff2b7424 */ /* 0x000fe400078e00ff */
[----:B------:R-:W-:Y:S02]  /*7960*/  IMAD.MOV.U32 R44, RZ, RZ, -0x1 ;  /* 0xffffffffff2c7424 */ /* 0x000fe400078e00ff */
[----:B0-----:R-:W-:Y:S05]  /*7970*/  CALL.REL.NOINC `($__internal_36_$__cuda_sm70_shflsync_idx_p) ;  /* 0x000012c000007944 */ /* 0x001fea0003c00000 */
[----:B-1----:R-:W-:Y:S01]  /*7980*/  IMAD.MOV.U32 R7, RZ, RZ, R41 ;  /* 0x000000ffff077224 */ /* 0x002fe200078e0029 */
[----:B0-----:R-:W-:Y:S05]  /*7990*/  BRA `(.L_x_903) ;  /* 0xffffd43000007947 */ /* 0x001fea000383ffff */
.L_x_833:
[----:B------:R-:W-:Y:S01]  /*79a0*/  IMAD.MOV.U32 R9, RZ, RZ, 0x1 ;  /* 0x00000001ff097424 */ /* 0x000fe200078e00ff */
[----:B------:R-:W-:Y:S01]  /*79b0*/  MOV R42, 0x79f0 ;  /* 0x000079f0002a7802 */ /* 0x000fe20000000f00 */
[----:B------:R-:W-:Y:S02]  /*79c0*/  IMAD.MOV.U32 R8, RZ, RZ, 0x1f ;  /* 0x0000001fff087424 */ /* 0x000fe400078e00ff */
[----:B------:R-:W-:Y:S02]  /*79d0*/  IMAD.MOV.U32 R7, RZ, RZ, -0x1 ;  /* 0xffffffffff077424 */ /* 0x000fe400078e00ff */
[----:B------:R-:W-:Y:S05]  /*79e0*/  CALL.REL.NOINC `($__internal_33_$__cuda_sm70_shflsync_bfly) ;  /* 0x0000115000007944 */ /* 0x000fea0003c00000 */
[----:B------:R-:W-:Y:S01]  /*79f0*/  PRMT R14, R14, 0x7632, R14 ;  /* 0x000076320e0e7816 */ /* 0x000fe2000000000e */
[----:B------:R-:W-:Y:S05]  /*7a00*/  BRA `(.L_x_904) ;  /* 0xffffd63000007947 */ /* 0x000fea000383ffff */
.L_x_834:
[----:B------:R-:W-:Y:S01]  /*7a10*/  IMAD.MOV.U32 R9, RZ, RZ, 0x1 ;  /* 0x00000001ff097424 */ /* 0x000fe200078e00ff */
[----:B------:R-:W-:Y:S01]  /*7a20*/  MOV R8, 0x7a60 ;  /* 0x00007a6000087802 */ /* 0x000fe20000000f00 */
[----:B0-----:R-:W-:-:S02]  /*7a30*/  IMAD.MOV.U32 R10, RZ, RZ, 0x1f ;  /* 0x0000001fff0a7424 */ /* 0x001fc400078e00ff */
[----:B------:R-:W-:Y:S02]  /*7a40*/  IMAD.MOV.U32 R7, RZ, RZ, -0x1 ;  /* 0xffffffffff077424 */ /* 0x000fe400078e00ff */
[----:B-1----:R-:W-:Y:S05]  /*7a50*/  CALL.REL.NOINC `($__internal_34_$__cuda_sm70_shflsync_bfly_p) ;  /* 0x0000114000007944 */ /* 0x002fea0003c00000 */
[----:B01----:R-:W-:Y:S05]  /*7a60*/  BRA `(.L_x_905) ;  /* 0xffffd5f000007947 */ /* 0x003fea000383ffff */
.L_x_835:
[----:B------:R-:W-:Y:S01]  /*7a70*/  IMAD.MOV.U32 R9, RZ, RZ, 0x2 ;  /* 0x00000002ff097424 */ /* 0x000fe200078e00ff */
[----:B------:R-:W-:Y:S01]  /*7a80*/  MOV R42, 0x7ac0 ;  /* 0x00007ac0002a7802 */ /* 0x000fe20000000f00 */
[----:B------:R-:W-:Y:S02]  /*7a90*/  IMAD.MOV.U32 R8, RZ, RZ, 0x1f ;  /* 0x0000001fff087424 */ /* 0x000fe400078e00ff */
[----:B------:R-:W-:Y:S02]  /*7aa0*/  IMAD.MOV.U32 R7, RZ, RZ, -0x1 ;  /* 0xffffffffff077424 */ /* 0x000fe400078e00ff */
[----:B------:R-:W-:Y:S05]  /*7ab0*/  CALL.REL.NOINC `($__internal_33_$__cuda_sm70_shflsync_bfly) ;  /* 0x0000108000007944 */ /* 0x000fea0003c00000 */
[----:B------:R-:W-:Y:S01]  /*7ac0*/  PRMT R6, R14, 0x7632, R6 ;  /* 0x000076320e067816 */ /* 0x000fe20000000006 */
[----:B------:R-:W-:Y:S01]  /*7ad0*/  IMAD.MOV.U32 R9, RZ, RZ, 0x2 ;  /* 0x00000002ff097424 */ /* 0x000fe200078e00ff */
[----:B------:R-:W-:Y:S01]  /*7ae0*/  MOV R8, 0x7b20 ;  /* 0x00007b2000087802 */ /* 0x000fe20000000f00 */
[----:B------:R-:W-:Y:S02]  /*7af0*/  IMAD.MOV.U32 R10, RZ, RZ, 0x1f ;  /* 0x0000001fff0a7424 */ /* 0x000fe400078e00ff */
[----:B------:R-:W-:Y:S02]  /*7b00*/  IMAD.MOV.U32 R7, RZ, RZ, -0x1 ;  /* 0xffffffffff077424 */ /* 0x000fe400078e00ff */
[----:B------:R-:W-:Y:S05]  /*7b10*/  CALL.REL.NOINC `($__internal_34_$__cuda_sm70_shflsync_bfly_p) ;  /* 0x0000108000007944 */ /* 0x000fea0003c00000 */
[----:B01----:R-:W-:Y:S05]  /*7b20*/  BRA `(.L_x_906) ;  /* 0xffffd60000007947 */ /* 0x003fea000383ffff */
.L_x_836:
[----:B------:R-:W-:Y:S01]  /*7b30*/  IMAD.MOV.U32 R9, RZ, RZ, 0x1 ;  /* 0x00000001ff097424 */ /* 0x000fe200078e00ff */
[----:B------:R-:W-:Y:S01]  /*7b40*/  MOV R42, 0x7b80 ;  /* 0x00007b80002a7802 */ /* 0x000fe20000000f00 */
[----:B------:R-:W-:-:S02]  /*7b50*/  IMAD.MOV.U32 R8, RZ, RZ, 0x1f ;  /* 0x0000001fff087424 */ /* 0x000fc400078e00ff */
[----:B------:R-:W-:Y:S02]  /*7b60*/  IMAD.MOV.U32 R7, RZ, RZ, -0x1 ;  /* 0xffffffffff077424 */ /* 0x000fe400078e00ff */
[----:B------:R-:W-:Y:S05]  /*7b70*/  CALL.REL.NOINC `($__internal_33_$__cuda_sm70_shflsync_bfly) ;  /* 0x00000fc000007944 */ /* 0x000fea0003c00000 */
[----:B------:R-:W-:Y:S01]  /*7b80*/  PRMT R14, R14, 0x7632, R14 ;  /* 0x000076320e0e7816 */ /* 0x000fe2000000000e */
[----:B------:R-:W-:Y:S05]  /*7b90*/  BRA `(.L_x_907) ;  /* 0xffffd63000007947 */ /* 0x000fea000383ffff */
.L_x_837:
[----:B------:R-:W-:Y:S01]  /*7ba0*/  IMAD.MOV.U32 R9, RZ, RZ, 0x1 ;  /* 0x00000001ff097424 */ /* 0x000fe200078e00ff */
[----:B------:R-:W-:Y:S01]  /*7bb0*/  MOV R8, 0x7bf0 ;  /* 0x00007bf000087802 */ /* 0x000fe20000000f00 */
[----:B0-----:R-:W-:Y:S02]  /*7bc0*/  IMAD.MOV.U32 R10, RZ, RZ, 0x1f ;  /* 0x0000001fff0a7424 */ /* 0x001fe400078e00ff */
[----:B------:R-:W-:Y:S02]  /*7bd0*/  IMAD.MOV.U32 R7, RZ, RZ, -0x1 ;  /* 0xffffffffff077424 */ /* 0x000fe400078e00ff */
[----:B-1----:R-:W-:Y:S05]  /*7be0*/  CALL.REL.NOINC `($__internal_34_$__cuda_sm70_shflsync_bfly_p) ;  /* 0x00000fb000007944 */ /* 0x002fea0003c00000 */
[----:B01----:R-:W-:Y:S05]  /*7bf0*/  BRA `(.L_x_908) ;  /* 0xffffd5f000007947 */ /* 0x003fea000383ffff */
.L_x_838:
        /* <DEDUP_REMOVED lines=8> */
[----:B------:R-:W-:-:S02]  /*7c80*/  IMAD.MOV.U32 R10, RZ, RZ, 0x1f ;  /* 0x0000001fff0a7424 */ /* 0x000fc400078e00ff */
[----:B------:R-:W-:Y:S02]  /*7c90*/  IMAD.MOV.U32 R7, RZ, RZ, -0x1 ;  /* 0xffffffffff077424 */ /* 0x000fe400078e00ff */
[----:B------:R-:W-:Y:S05]  /*7ca0*/  CALL.REL.NOINC `($__internal_34_$__cuda_sm70_shflsync_bfly_p) ;  /* 0x00000ef000007944 */ /* 0x000fea0003c00000 */
[----:B01----:R-:W-:Y:S05]  /*7cb0*/  BRA `(.L_x_909) ;  /* 0xffffd60000007947 */ /* 0x003fea000383ffff */
.L_x_839:
[----:B------:R-:W-:Y:S01]  /*7cc0*/  IMAD.MOV.U32 R9, RZ, RZ, 0x2 ;  /* 0x00000002ff097424 */ /* 0x000fe200078e00ff */
[----:B------:R-:W-:Y:S01]  /*7cd0*/  MOV R42, 0x7d10 ;  /* 0x00007d10002a7802 */ /* 0x000fe20000000f00 */
[----:B------:R-:W-:Y:S02]  /*7ce0*/  IMAD.MOV.U32 R8, RZ, RZ, 0x1f ;  /* 0x0000001fff087424 */ /* 0x000fe400078e00ff */
[----:B------:R-:W-:Y:S02]  /*7cf0*/  IMAD.MOV.U32 R7, RZ, RZ, -0x1 ;  /* 0xffffffffff077424 */ /* 0x000fe400078e00ff */
[----:B------:R-:W-:Y:S05]  /*7d00*/  CALL.REL.NOINC `($__internal_33_$__cuda_sm70_shflsync_bfly) ;  /* 0x00000e3000007944 */ /* 0x000fea0003c00000 */
[----:B------:R-:W-:Y:S01]  /*7d10*/  PRMT R14, R14, 0x7632, R14 ;  /* 0x000076320e0e7816 */ /* 0x000fe2000000000e */
[----:B------:R-:W-:Y:S05]  /*7d20*/  BRA `(.L_x_910) ;  /* 0xffffd63000007947 */ /* 0x000fea000383ffff */
.L_x_840:
[----:B------:R-:W-:Y:S01]  /*7d30*/  IMAD.MOV.U32 R9, RZ, RZ, 0x2 ;  /* 0x00000002ff097424 */ /* 0x000fe200078e00ff */
[----:B------:R-:W-:Y:S01]  /*7d40*/  MOV R8, 0x7d80 ;  /* 0x00007d8000087802 */ /* 0x000fe20000000f00 */
[----:B0-----:R-:W-:Y:S02]  /*7d50*/  IMAD.MOV.U32 R10, RZ, RZ, 0x1f ;  /* 0x0000001fff0a7424 */ /* 0x001fe400078e00ff */
[----:B------:R-:W-:Y:S02]  /*7d60*/  IMAD.MOV.U32 R7, RZ, RZ, -0x1 ;  /* 0xffffffffff077424 */ /* 0x000fe400078e00ff */
[----:B-1----:R-:W-:Y:S05]  /*7d70*/  CALL.REL.NOINC `($__internal_34_$__cuda_sm70_shflsync_bfly_p) ;  /* 0x00000e2000007944 */ /* 0x002fea0003c00000 */
[----:B01----:R-:W-:Y:S05]  /*7d80*/  BRA `(.L_x_911) ;  /* 0xffffd5f000007947 */ /* 0x003fea000383ffff */
.L_x_841:
[----:B------:R-:W-:Y:S01]  /*7d90*/  IMAD.MOV.U32 R9, RZ, RZ, 0x1 ;  /* 0x00000001ff097424 */ /* 0x000fe200078e00ff */
[----:B------:R-:W-:Y:S01]  /*7da0*/  MOV R42, 0x7de0 ;  /* 0x00007de0002a7802 */ /* 0x000fe20000000f00 */
[----:B------:R-:W-:-:S02]  /*7db0*/  IMAD.MOV.U32 R8, RZ, RZ, 0x1f ;  /* 0x0000001fff087424 */ /* 0x000fc400078e00ff */
        /* <DEDUP_REMOVED lines=9> */
.L_x_842:
[----:B------:R-:W-:Y:S01]  /*7e50*/  IMAD.MOV.U32 R9, RZ, RZ, 0x8 ;  /* 0x00000008ff097424 */ /* 0x000fe200078e00ff */
[----:B------:R-:W-:Y:S01]  /*7e60*/  MOV R42, 0x7ea0 ;  /* 0x00007ea0002a7802 */ /* 0x000fe20000000f00 */
[----:B------:R-:W-:Y:S02]  /*7e70*/  IMAD.MOV.U32 R8, RZ, RZ, 0x1f ;  /* 0x0000001fff087424 */ /* 0x000fe400078e00ff */
[----:B------:R-:W-:Y:S02]  /*7e80*/  IMAD.MOV.U32 R7, RZ, RZ, -0x1 ;  /* 0xffffffffff077424 */ /* 0x000fe400078e00ff */
[----:B------:R-:W-:Y:S05]  /*7e90*/  CALL.REL.NOINC `($__internal_33_$__cuda_sm70_shflsync_bfly) ;  /* 0x00000ca000007944 */ /* 0x000fea0003c00000 */
[----:B------:R-:W-:Y:S01]  /*7ea0*/  PRMT R14, R14, 0x7632, R14 ;  /* 0x000076320e0e7816 */ /* 0x000fe2000000000e */
[----:B------:R-:W-:Y:S05]  /*7eb0*/  BRA `(.L_x_913) ;  /* 0xffffd63000007947 */ /* 0x000fea000383ffff */
.L_x_843:
[----:B------:R-:W-:Y:S01]  /*7ec0*/  IMAD.MOV.U32 R9, RZ, RZ, 0x8 ;  /* 0x00000008ff097424 */ /* 0x000fe200078e00ff */
[----:B------:R-:W-:Y:S01]  /*7ed0*/  MOV R8, 0x7f10 ;  /* 0x00007f1000087802 */ /* 0x000fe20000000f00 */
[----:B0-----:R-:W-:-:S02]  /*7ee0*/  IMAD.MOV.U32 R10, RZ, RZ, 0x1f ;  /* 0x0000001fff0a7424 */ /* 0x001fc400078e00ff */
[----:B------:R-:W-:Y:S02]  /*7ef0*/  IMAD.MOV.U32 R7, RZ, RZ, -0x1 ;  /* 0xffffffffff077424 */ /* 0x000fe400078e00ff */
[----:B-1----:R-:W-:Y:S05]  /*7f00*/  CALL.REL.NOINC `($__internal_34_$__cuda_sm70_shflsync_bfly_p) ;  /* 0x00000c9000007944 */ /* 0x002fea0003c00000 */
[----:B01----:R-:W-:Y:S05]  /*7f10*/  BRA `(.L_x_914) ;  /* 0xffffd5f000007947 */ /* 0x003fea000383ffff */
.L_x_844:
        /* <DEDUP_REMOVED lines=12> */
.L_x_845:
[----:B------:R-:W-:Y:S01]  /*7fe0*/  IMAD.MOV.U32 R9, RZ, RZ, 0x2 ;  /* 0x00000002ff097424 */ /* 0x000fe200078e00ff */
[----:B------:R-:W-:Y:S01]  /*7ff0*/  MOV R42, 0x8030 ;  /* 0x00008030002a7802 */ /* 0x000fe20000000f00 */
[----:B------:R-:W-:-:S02]  /*8000*/  IMAD.MOV.U32 R8, RZ, RZ, 0x1f ;  /* 0x0000001fff087424 */ /* 0x000fc400078e00ff */
[----:B------:R-:W-:Y:S02]  /*8010*/  IMAD.MOV.U32 R7, RZ, RZ, -0x1 ;  /* 0xffffffffff077424 */ /* 0x000fe400078e00ff */
[----:B------:R-:W-:Y:S05]  /*8020*/  CALL.REL.NOINC `($__internal_33_$__cuda_sm70_shflsync_bfly) ;  /* 0x00000b1000007944 */ /* 0x000fea0003c00000 */
[----:B------:R-:W-:Y:S01]  /*8030*/  PRMT R14, R14, 0x7632, R14 ;  /* 0x000076320e0e7816 */ /* 0x000fe2000000000e */
[----:B------:R-:W-:Y:S05]  /*8040*/  BRA `(.L_x_916) ;  /* 0xffffd61000007947 */ /* 0x000fea000383ffff */
.L_x_846:
[----:B------:R-:W-:Y:S01]  /*8050*/  IMAD.MOV.U32 R9, RZ, RZ, 0x2 ;  /* 0x00000002ff097424 */ /* 0x000fe200078e00ff */
[----:B------:R-:W-:Y:S01]  /*8060*/  MOV R8, 0x80a0 ;  /* 0x000080a000087802 */ /* 0x000fe20000000f00 */
[----:B0-----:R-:W-:Y:S02]  /*8070*/  IMAD.MOV.U32 R10, RZ, RZ, 0x1f ;  /* 0x0000001fff0a7424 */ /* 0x001fe400078e00ff */
[----:B------:R-:W-:Y:S02]  /*8080*/  IMAD.MOV.U32 R7, RZ, RZ, -0x1 ;  /* 0xffffffffff077424 */ /* 0x000fe400078e00ff */
[----:B-1----:R-:W-:Y:S05]  /*8090*/  CALL.REL.NOINC `($__internal_34_$__cuda_sm70_shflsync_bfly_p) ;  /* 0x00000b0000007944 */ /* 0x002fea0003c00000 */
[----:B01----:R-:W-:Y:S05]  /*80a0*/  BRA `(.L_x_917) ;  /* 0xffffd5d000007947 */ /* 0x003fea000383ffff */
.L_x_847:
        /* <DEDUP_REMOVED lines=12> */
.L_x_848:
[----:B------:R-:W-:Y:S01]  /*8170*/  IMAD.MOV.U32 R9, RZ, RZ, 0x10 ;  /* 0x00000010ff097424 */ /* 0x000fe200078e00ff */
[----:B------:R-:W-:Y:S01]  /*8180*/  MOV R42, 0x81c0 ;  /* 0x000081c0002a7802 */ /* 0x000fe20000000f00 */
[----:B------:R-:W-:Y:S02]  /*8190*/  IMAD.MOV.U32 R8, RZ, RZ, 0x1f ;  /* 0x0000001fff087424 */ /* 0x000fe400078e00ff */
[----:B------:R-:W-:Y:S02]  /*81a0*/  IMAD.MOV.U32 R7, RZ, RZ, -0x1 ;  /* 0xffffffffff077424 */ /* 0x000fe400078e00ff */
[----:B------:R-:W-:Y:S05]  /*81b0*/  CALL.REL.NOINC `($__internal_33_$__cuda_sm70_shflsync_bfly) ;  /* 0x0000098000007944 */ /* 0x000fea0003c00000 */
[----:B------:R-:W-:Y:S01]  /*81c0*/  PRMT R14, R14, 0x7632, R14 ;  /* 0x000076320e0e7816 */ /* 0x000fe2000000000e */
[----:B------:R-:W-:Y:S05]  /*81d0*/  BRA `(.L_x_919) ;  /* 0xffffd5f000007947 */ /* 0x000fea000383ffff */
.L_x_849:
[----:B------:R-:W-:Y:S01]  /*81e0*/  IMAD.MOV.U32 R9, RZ, RZ, 0x10 ;  /* 0x00000010ff097424 */ /* 0x000fe200078e00ff */
[----:B------:R-:W-:Y:S01]  /*81f0*/  MOV R8, 0x8230 ;  /* 0x0000823000087802 */ /* 0x000fe20000000f00 */
[----:B0-----:R-:W-:Y:S02]  /*8200*/  IMAD.MOV.U32 R10, RZ, RZ, 0x1f ;  /* 0x0000001fff0a7424 */ /* 0x001fe400078e00ff */
[----:B------:R-:W-:Y:S02]  /*8210*/  IMAD.MOV.U32 R7, RZ, RZ, -0x1 ;  /* 0xffffffffff077424 */ /* 0x000fe400078e00ff */
[----:B-1----:R-:W-:Y:S05]  /*8220*/  CALL.REL.NOINC `($__internal_34_$__cuda_sm70_shflsync_bfly_p) ;  /* 0x0000097000007944 */ /* 0x002fea0003c00000 */
[----:B01----:R-:W-:Y:S05]  /*8230*/  BRA `(.L_x_920) ;  /* 0xffffd5b000007947 */ /* 0x003fea000383ffff */
.L_x_850:
        /* <DEDUP_REMOVED lines=12> */
.L_x_851:
[----:B------:R-:W-:Y:S01]  /*8300*/  IMAD.MOV.U32 R9, RZ, RZ, 0x4 ;  /* 0x00000004ff097424 */ /* 0x000fe200078e00ff */
[----:B------:R-:W-:Y:S01]  /*8310*/  MOV R42, 0x8350 ;  /* 0x00008350002a7802 */ /* 0x000fe20000000f00 */
[----:B------:R-:W-:Y:S02]  /*8320*/  IMAD.MOV.U32 R8, RZ, RZ, 0x1f ;  /* 0x0000001fff087424 */ /* 0x000fe400078e00ff */
[----:B------:R-:W-:Y:S02]  /*8330*/  IMAD.MOV.U32 R7, RZ, RZ, -0x1 ;  /* 0xffffffffff077424 */ /* 0x000fe400078e00ff */
[----:B------:R-:W-:Y:S05]  /*8340*/  CALL.REL.NOINC `($__internal_33_$__cuda_sm70_shflsync_bfly) ;  /* 0x000007f000007944 */ /* 0x000fea0003c00000 */
[----:B------:R-:W-:Y:S01]  /*8350*/  PRMT R14, R14, 0x7632, R14 ;  /* 0x000076320e0e7816 */ /* 0x000fe2000000000e */
[----:B------:R-:W-:Y:S05]  /*8360*/  BRA `(.L_x_922) ;  /* 0xffffd5d000007947 */ /* 0x000fea000383ffff */
.L_x_852:
[----:B------:R-:W-:Y:S01]  /*8370*/  IMAD.MOV.U32 R9, RZ, RZ, 0x4 ;  /* 0x00000004ff097424 */ /* 0x000fe200078e00ff */
[----:B------:R-:W-:Y:S01]  /*8380*/  MOV R8, 0x83c0 ;  /* 0x000083c000087802 */ /* 0x000fe20000000f00 */
[----:B0-----:R-:W-:-:S02]  /*8390*/  IMAD.MOV.U32 R10, RZ, RZ, 0x1f ;  /* 0x0000001fff0a7424 */ /* 0x001fc400078e00ff */
[----:B------:R-:W-:Y:S02]  /*83a0*/  IMAD.MOV.U32 R7, RZ, RZ, -0x1 ;  /* 0xffffffffff077424 */ /* 0x000fe400078e00ff */
[----:B-1----:R-:W-:Y:S05]  /*83b0*/  CALL.REL.NOINC `($__internal_34_$__cuda_sm70_shflsync_bfly_p) ;  /* 0x000007e000007944 */ /* 0x002fea0003c00000 */
[----:B01----:R-:W-:Y:S05]  /*83c0*/  BRA `(.L_x_923) ;  /* 0xffffd59000007947 */ /* 0x003fea000383ffff */
.L_x_853:
        /* <DEDUP_REMOVED lines=12> */
.L_x_854:
[----:B------:R-:W-:Y:S01]  /*8490*/  IMAD.MOV.U32 R9, RZ, RZ, 0x1 ;  /* 0x00000001ff097424 */ /* 0x000fe200078e00ff */
[----:B------:R-:W-:Y:S01]  /*84a0*/  MOV R42, 0x84e0 ;  /* 0x000084e0002a7802 */ /* 0x000fe20000000f00 */
[----:B------:R-:W-:-:S02]  /*84b0*/  IMAD.MOV.U32 R8, RZ, RZ, 0x1f ;  /* 0x0000001fff087424 */ /* 0x000fc400078e00ff */
[----:B------:R-:W-:Y:S02]  /*84c0*/  IMAD.MOV.U32 R7, RZ, RZ, -0x1 ;  /* 0xffffffffff077424 */ /* 0x000fe400078e00ff */
[----:B------:R-:W-:Y:S05]  /*84d0*/  CALL.REL.NOINC `($__internal_33_$__cuda_sm70_shflsync_bfly) ;  /* 0x0000066000007944 */ /* 0x000fea0003c00000 */
[----:B------:R-:W-:Y:S01]  /*84e0*/  PRMT R14, R14, 0x7632, R14 ;  /* 0x000076320e0e7816 */ /* 0x000fe2000000000e */
[----:B------:R-:W-:Y:S05]  /*84f0*/  BRA `(.L_x_925) ;  /* 0xffffd5b000007947 */ /* 0x000fea000383ffff */
.L_x_855:
[----:B------:R-:W-:Y:S01]  /*8500*/  IMAD.MOV.U32 R9, RZ, RZ, 0x1 ;  /* 0x00000001ff097424 */ /* 0x000fe200078e00ff */
[----:B------:R-:W-:Y:S01]  /*8510*/  MOV R8, 0x8550 ;  /* 0x0000855000087802 */ /* 0x000fe20000000f00 */
[----:B0-----:R-:W-:Y:S02]  /*8520*/  IMAD.MOV.U32 R10, RZ, RZ, 0x1f ;  /* 0x0000001fff0a7424 */ /* 0x001fe400078e00ff */
[----:B------:R-:W-:Y:S02]  /*8530*/  IMAD.MOV.U32 R7, RZ, RZ, -0x1 ;  /* 0xffffffffff077424 */ /* 0x000fe400078e00ff */
[----:B-1----:R-:W-:Y:S05]  /*8540*/  CALL.REL.NOINC `($__internal_34_$__cuda_sm70_shflsync_bfly_p) ;  /* 0x0000065000007944 */ /* 0x002fea0003c00000 */
[----:B01----:R-:W-:Y:S05]  /*8550*/  BRA `(.L_x_926) ;  /* 0xffffd57000007947 */ /* 0x003fea000383ffff */
.L_x_856:
        /* <DEDUP_REMOVED lines=12> */
.L_x_857:
[----:B------:R-:W-:Y:S01]  /*8620*/  IMAD.MOV.U32 R9, RZ, RZ, 0x8 ;  /* 0x00000008ff097424 */ /* 0x000fe200078e00ff */
[----:B------:R-:W-:Y:S01]  /*8630*/  MOV R42, 0x8670 ;  /* 0x00008670002a7802 */ /* 0x000fe20000000f00 */
[----:B------:R-:W-:Y:S02]  /*8640*/  IMAD.MOV.U32 R8, RZ, RZ, 0x1f ;  /* 0x0000001fff087424 */ /* 0x000fe400078e00ff */
[----:B------:R-:W-:Y:S02]  /*8650*/  IMAD.MOV.U32 R7, RZ, RZ, -0x1 ;  /* 0xffffffffff077424 */ /* 0x000fe400078e00ff */
[----:B------:R-:W-:Y:S05]  /*8660*/  CALL.REL.NOINC `($__internal_33_$__cuda_sm70_shflsync_bfly) ;  /* 0x000004d000007944 */ /* 0x000fea0003c00000 */
[----:B------:R-:W-:Y:S01]  /*8670*/  PRMT R14, R14, 0x7632, R14 ;  /* 0x000076320e0e7816 */ /* 0x000fe2000000000e */
[----:B------:R-:W-:Y:S05]  /*8680*/  BRA `(.L_x_928) ;  /* 0xffffd62000007947 */ /* 0x000fea000383ffff */
.L_x_858:
[----:B------:R-:W-:Y:S01]  /*8690*/  IMAD.MOV.U32 R9, RZ, RZ, 0x8 ;  /* 0x00000008ff097424 */ /* 0x000fe200078e00ff */
[----:B------:R-:W-:Y:S01]  /*86a0*/  MOV R8, 0x86e0 ;  /* 0x000086e000087802 */ /* 0x000fe20000000f00 */
[----:B0-----:R-:W-:Y:S02]  /*86b0*/  IMAD.MOV.U32 R10, RZ, RZ, 0x1f ;  /* 0x0000001fff0a7424 */ /* 0x001fe400078e00ff */
[----:B------:R-:W-:Y:S02]  /*86c0*/  IMAD.MOV.U32 R7, RZ, RZ, -0x1 ;  /* 0xffffffffff077424 */ /* 0x000fe400078e00ff */
[----:B-1----:R-:W-:Y:S05]  /*86d0*/  CALL.REL.NOINC `($__internal_34_$__cuda_sm70_shflsync_bfly_p) ;  /* 0x000004c000007944 */ /* 0x002fea0003c00000 */
[----:B01----:R-:W-:Y:S05]  /*86e0*/  BRA `(.L_x_929) ;  /* 0xffffd5e000007947 */ /* 0x003fea000383ffff */
.L_x_859:
        /* <DEDUP_REMOVED lines=12> */
.L_x_860:
[----:B------:R-:W-:Y:S01]  /*87b0*/  IMAD.MOV.U32 R9, RZ, RZ, 0x2 ;  /* 0x00000002ff097424 */ /* 0x000fe200078e00ff */
[----:B------:R-:W-:Y:S01]  /*87c0*/  MOV R42, 0x8800 ;  /* 0x00008800002a7802 */ /* 0x000fe20000000f00 */
[----:B------:R-:W-:Y:S02]  /*87d0*/  IMAD.MOV.U32 R8, RZ, RZ, 0x1f ;  /* 0x0000001fff087424 */ /* 0x000fe400078e00ff */
[----:B------:R-:W-:Y:S02]  /*87e0*/  IMAD.MOV.U32 R7, RZ, RZ, -0x1 ;  /* 0xffffffffff077424 */ /* 0x000fe400078e00ff */
[----:B------:R-:W-:Y:S05]  /*87f0*/  CALL.REL.NOINC `($__internal_33_$__cuda_sm70_shflsync_bfly) ;  /* 0x0000034000007944 */ /* 0x000fea0003c00000 */
[----:B------:R-:W-:Y:S01]  /*8800*/  PRMT R14, R14, 0x7632, R14 ;  /* 0x000076320e0e7816 */ /* 0x000fe2000000000e */
[----:B------:R-:W-:Y:S05]  /*8810*/  BRA `(.L_x_931) ;  /* 0xffffd60000007947 */ /* 0x000fea000383ffff */
.L_x_861:
[----:B------:R-:W-:Y:S01]  /*8820*/  IMAD.MOV.U32 R9, RZ, RZ, 0x2 ;  /* 0x00000002ff097424 */ /* 0x000fe200078e00ff */
[----:B------:R-:W-:Y:S01]  /*8830*/  MOV R8, 0x8870 ;  /* 0x0000887000087802 */ /* 0x000fe20000000f00 */
[----:B0-----:R-:W-:-:S02]  /*8840*/  IMAD.MOV.U32 R10, RZ, RZ, 0x1f ;  /* 0x0000001fff0a7424 */ /* 0x001fc400078e00ff */
[----:B------:R-:W-:Y:S02]  /*8850*/  IMAD.MOV.U32 R7, RZ, RZ, -0x1 ;  /* 0xffffffffff077424 */ /* 0x000fe400078e00ff */
[----:B-1----:R-:W-:Y:S05]  /*8860*/  CALL.REL.NOINC `($__internal_34_$__cuda_sm70_shflsync_bfly_p) ;  /* 0x0000033000007944 */ /* 0x002fea0003c00000 */
[----:B01----:R-:W-:Y:S05]  /*8870*/  BRA `(.L_x_932) ;  /* 0xffffd5c000007947 */ /* 0x003fea000383ffff */
.L_x_862:
        /* <DEDUP_REMOVED lines=12> */
.L_x_865:
[----:B01----:R-:W-:Y:S01]  /*8940*/  IMAD.MOV.U32 R41, RZ, RZ, R2 ;  /* 0x000000ffff297224 */ /* 0x003fe200078e0002 */
[----:B------:R-:W-:Y:S01]  /*8950*/  MOV R8, 0x89a0 ;  /* 0x000089a000087802 */ /* 0x000fe20000000f00 */
[----:B------:R-:W-:-:S02]  /*8960*/  IMAD.MOV.U32 R9, RZ, RZ, 0x10 ;  /* 0x00000010ff097424 */ /* 0x000fc400078e00ff */
[----:B------:R-:W-:Y:S02]  /*8970*/  IMAD.MOV.U32 R10, RZ, RZ, 0x1f ;  /* 0x0000001fff0a7424 */ /* 0x000fe400078e00ff */
[----:B------:R-:W-:Y:S02]  /*8980*/  IMAD.MOV.U32 R7, RZ, RZ, -0x1 ;  /* 0xffffffffff077424 */ /* 0x000fe400078e00ff */
[----:B------:R-:W-:Y:S05]  /*8990*/  CALL.REL.NOINC `($__internal_34_$__cuda_sm70_shflsync_bfly_p) ;  /* 0x0000020000007944 */ /* 0x000fea0003c00000 */
[----:B01----:R-:W-:Y:S05]  /*89a0*/  BRA `(.L_x_934) ;  /* 0xffffd7e000007947 */ /* 0x003fea000383ffff */
.L_x_866:
[----:B01----:R-:W-:Y:S01]  /*89b0*/  IMAD.MOV.U32 R41, RZ, RZ, R6 ;  /* 0x000000ffff297224 */ /* 0x003fe200078e0006 */
[----:B------:R-:W-:Y:S01]  /*89c0*/  MOV R8, 0x8a10 ;  /* 0x00008a1000087802 */ /* 0x000fe20000000f00 */
[----:B------:R-:W-:Y:S02]  /*89d0*/  IMAD.MOV.U32 R9, RZ, RZ, 0x8 ;  /* 0x00000008ff097424 */ /* 0x000fe400078e00ff */
[----:B------:R-:W-:Y:S02]  /*89e0*/  IMAD.MOV.U32 R10, RZ, RZ, 0x1f ;  /* 0x0000001fff0a7424 */ /* 0x000fe400078e00ff */
[----:B------:R-:W-:Y:S02]  /*89f0*/  IMAD.MOV.U32 R7, RZ, RZ, -0x1 ;  /* 0xffffffffff077424 */ /* 0x000fe400078e00ff */
[----:B--2---:R-:W-:Y:S05]  /*8a00*/  CALL.REL.NOINC `($__internal_34_$__cuda_sm70_shflsync_bfly_p) ;  /* 0x0000019000007944 */ /* 0x004fea0003c00000 */
[----:B01----:R-:W-:Y:S01]  /*8a10*/  FADD.FTZ R41, R6, R9 ;  /* 0x0000000906297221 */ /* 0x003fe20000010000 */
[----:B------:R-:W-:Y:S01]  /*8a20*/  MOV R8, 0x8a70 ;  /* 0x00008a7000087802 */ /* 0x000fe20000000f00 */
[----:B------:R-:W-:-:S02]  /*8a30*/  IMAD.MOV.U32 R9, RZ, RZ, 0x4 ;  /* 0x00000004ff097424 */ /* 0x000fc400078e00ff */
[----:B------:R-:W-:Y:S02]  /*8a40*/  IMAD.MOV.U32 R10, RZ, RZ, 0x1f ;  /* 0x0000001fff0a7424 */ /* 0x000fe400078e00ff */
[----:B------:R-:W-:Y:S02]  /*8a50*/  IMAD.MOV.U32 R7, RZ, RZ, -0x1 ;  /* 0xffffffffff077424 */ /* 0x000fe400078e00ff */
[----:B------:R-:W-:Y:S05]  /*8a60*/  CALL.REL.NOINC `($__internal_34_$__cuda_sm70_shflsync_bfly_p) ;  /* 0x0000013000007944 */ /* 0x000fea0003c00000 */
[----:B01----:R-:W-:Y:S01]  /*8a70*/  FADD.FTZ R41, R41, R9 ;  /* 0x0000000929297221 */ /* 0x003fe20000010000 */
[----:B------:R-:W-:Y:S01]  /*8a80*/  MOV R8, 0x8ad0 ;  /* 0x00008ad000087802 */ /* 0x000fe20000000f00 */
[----:B------:R-:W-:Y:S02]  /*8a90*/  IMAD.MOV.U32 R9, RZ, RZ, 0x2 ;  /* 0x00000002ff097424 */ /* 0x000fe400078e00ff */
[----:B------:R-:W-:Y:S02]  /*8aa0*/  IMAD.MOV.U32 R10, RZ, RZ, 0x1f ;  /* 0x0000001fff0a7424 */ /* 0x000fe400078e00ff */
[----:B------:R-:W-:Y:S02]  /*8ab0*/  IMAD.MOV.U32 R7, RZ, RZ, -0x1 ;  /* 0xffffffffff077424 */ /* 0x000fe400078e00ff */
[----:B------:R-:W-:Y:S05]  /*8ac0*/  CALL.REL.NOINC `($__internal_34_$__cuda_sm70_shflsync_bfly_p) ;  /* 0x000000d000007944 */ /* 0x000fea0003c00000 */
[----:B01----:R-:W-:Y:S01]  /*8ad0*/  FADD.FTZ R41, R41, R9 ;  /* 0x0000000929297221 */ /* 0x003fe20000010000 */
[----:B------:R-:W-:Y:S01]  /*8ae0*/  MOV R8, 0x8b30 ;  /* 0x00008b3000087802 */ /* 0x000fe20000000f00 */
[----:B------:R-:W-:-:S02]  /*8af0*/  IMAD.MOV.U32 R9, RZ, RZ, 0x1 ;  /* 0x00000001ff097424 */ /* 0x000fc400078e00ff */
[----:B------:R-:W-:Y:S02]  /*8b00*/  IMAD.MOV.U32 R10, RZ, RZ, 0x1f ;  /* 0x0000001fff0a7424 */ /* 0x000fe400078e00ff */
[----:B------:R-:W-:Y:S02]  /*8b10*/  IMAD.MOV.U32 R7, RZ, RZ, -0x1 ;  /* 0xffffffffff077424 */ /* 0x000fe400078e00ff */
[----:B------:R-:W-:Y:S05]  /*8b20*/  CALL.REL.NOINC `($__internal_34_$__cuda_sm70_shflsync_bfly_p) ;  /* 0x0000007000007944 */ /* 0x000fea0003c00000 */
[----:B01----:R-:W-:Y:S05]  /*8b30*/  BRA `(.L_x_935) ;  /* 0xffffd6e000007947 */ /* 0x003fea000383ffff */
        .weak           $__internal_33_$__cuda_sm70_shflsync_bfly
        .type           $__internal_33_$__cuda_sm70_shflsync_bfly,@function
        .size           $__internal_33_$__cuda_sm70_shflsync_bfly,($__internal_34_$__cuda_sm70_shflsync_bfly_p - $__internal_33_$__cuda_sm70_shflsync_bfly)
$__internal_33_$__cuda_sm70_shflsync_bfly:
[----:B------:R-:W-:Y:S04]  /*8b40*/  WARPSYNC R7 ;  /* 0x0000000700007348 */ /* 0x000fe80003800000 */
[----:B------:R-:W0:Y:S01]  /*8b50*/  SHFL.BFLY PT, R8, R10, R9, R8 ;  /* 0x0c0000090a087389 */ /* 0x000e2200000e0008 */
[----:B------:R-:W-:Y:S02]  /*8b60*/  IMAD.MOV.U32 R44, RZ, RZ, R42 ;  /* 0x000000ffff2c7224 */ /* 0x000fe400078e002a */
[----:B------:R-:W-:Y:S01]  /*8b70*/  IMAD.MOV.U32 R45, RZ, RZ, 0x0 ;  /* 0x00000000ff2d7424 */ /* 0x000fe200078e00ff */
[----:B0-----:R-:W-:-:S03]  /*8b80*/  PRMT R14, R14, 0x5410, R8 ;  /* 0x000054100e0e7816 */ /* 0x001fc60000000008 */
[----:B------:R-:W-:Y:S05]  /*8b90*/  RET.REL.NODEC R44 `(_ZN4vllm3moe25grouped_topk_fused_kernelI6__half13__nv_bfloat16iLNS0_11ScoringFuncE0EEEvPT_PfPT1_PKT0_lllllbd) ;  /* 0xffff74602c007950 */ /* 0x000fea0003c3ffff */
        .weak           $__internal_34_$__cuda_sm70_shflsync_bfly_p
        .type           $__internal_34_$__cuda_sm70_shflsync_bfly_p,@function
        .size           $__internal_34_$__cuda_sm70_shflsync_bfly_p,($__internal_35_$__cuda_sm70_shflsync_idx - $__internal_34_$__cuda_sm70_shflsync_bfly_p)
$__internal_34_$__cuda_sm70_shflsync_bfly_p:
[----:B------:R-:W-:Y:S01]  /*8ba0*/  IMAD.MOV.U32 R44, RZ, RZ, R8 ;  /* 0x000000ffff2c7224 */ /* 0x000fe200078e0008 */
[----:B------:R-:W-:Y:S04]  /*8bb0*/  WARPSYNC R7 ;  /* 0x0000000700007348 */ /* 0x000fe80003800000 */
[----:B------:R-:W-:Y:S01]  /*8bc0*/  IMAD.MOV.U32 R45, RZ, RZ, 0x0 ;  /* 0x00000000ff2d7424 */ /* 0x000fe200078e00ff */
[----:B------:R0:W1:Y:S03]  /*8bd0*/  SHFL.BFLY PT, R9, R41, R9, R10 ;  /* 0x0c00000929097389 */ /* 0x00006600000e000a */
[----:B------:R-:W-:Y:S05]  /*8be0*/  RET.REL.NODEC R44 `(_ZN4vllm3moe25grouped_topk_fused_kernelI6__half13__nv_bfloat16iLNS0_11ScoringFuncE0EEEvPT_PfPT1_PKT0_lllllbd) ;  /* 0xffff74102c007950 */ /* 0x000fea0003c3ffff */
        .weak           $__internal_35_$__cuda_sm70_shflsync_idx
        .type           $__internal_35_$__cuda_sm70_shflsync_idx,@function
        .size           $__internal_35_$__cuda_sm70_shflsync_idx,($__internal_36_$__cuda_sm70_shflsync_idx_p - $__internal_35_$__cuda_sm70_shflsync_idx)
$__internal_35_$__cuda_sm70_shflsync_idx:
[----:B------:R-:W-:Y:S04]  /*8bf0*/  WARPSYNC R44 ;  /* 0x0000002c00007348 */ /* 0x000fe80003800000 */
[----:B------:R-:W0:Y:S01]  /*8c00*/  SHFL.IDX PT, R7, R7, R33, R42 ;  /* 0x0000002107077389 */ /* 0x000e2200000e002a */
[----:B------:R-:W-:Y:S01]  /*8c10*/  IMAD.MOV.U32 R9, RZ, RZ, 0x0 ;  /* 0x00000000ff097424 */ /* 0x000fe200078e00ff */
[----:B0-----:R-:W-:-:S03]  /*8c20*/  PRMT R10, R10, 0x5410, R7 ;  /* 0x000054100a0a7816 */ /* 0x001fc60000000007 */
[----:B------:R-:W-:Y:S05]  /*8c30*/  RET.REL.NODEC R8 `(_ZN4vllm3moe25grouped_topk_fused_kernelI6__half13__nv_bfloat16iLNS0_11ScoringFuncE0EEEvPT_PfPT1_PKT0_lllllbd) ;  /* 0xffff73c008007950 */ /* 0x000fea0003c3ffff */
        .weak           $__internal_36_$__cuda_sm70_shflsync_idx_p
        .type           $__internal_36_$__cuda_sm70_shflsync_idx_p,@function
        .size           $__internal_36_$__cuda_sm70_shflsync_idx_p,($__internal_37_$__cuda_sm70_votesync_ballot - $__internal_36_$__cuda_sm70_shflsync_idx_p)
$__internal_36_$__cuda_sm70_shflsync_idx_p:
[----:B------:R-:W-:Y:S01]  /*8c40*/  IMAD.MOV.U32 R9, RZ, RZ, 0x0 ;  /* 0x00000000ff097424 */ /* 0x000fe200078e00ff */
[----:B------:R-:W-:Y:S04]  /*8c50*/  WARPSYNC R44 ;  /* 0x0000002c00007348 */ /* 0x000fe80003800000 */
[----:B------:R0:W1:Y:S01]  /*8c60*/  SHFL.IDX PT, R41, R41, R42, R43 ;  /* 0x0000002a29297389 */ /* 0x00006200000e002b */
[----:B------:R-:W-:Y:S05]  /*8c70*/  RET.REL.NODEC R8 `(_ZN4vllm3moe25grouped_topk_fused_kernelI6__half13__nv_bfloat16iLNS0_11ScoringFuncE0EEEvPT_PfPT1_PKT0_lllllbd) ;  /* 0xffff738008007950 */ /* 0x000fea0003c3ffff */
        .weak           $__internal_37_$__cuda_sm70_votesync_ballot
        .type           $__internal_37_$__cuda_sm70_votesync_ballot,@function
        .size           $__internal_37_$__cuda_sm70_votesync_ballot,($__internal_38_$__cuda_sm70_warpsync - $__internal_37_$__cuda_sm70_votesync_ballot)
$__internal_37_$__cuda_sm70_votesync_ballot:
[----:B------:R-:W-:Y:S01]  /*8c80*/  ISETP.NE.U32.AND P5, PT, R9, 0x1, PT ;  /* 0x000000010900780c */ /* 0x000fe20003fa5070 */
[----:B------:R-:W-:Y:S01]  /*8c90*/  IMAD.MOV.U32 R9, RZ, RZ, 0x0 ;  /* 0x00000000ff097424 */ /* 0x000fe200078e00ff */
[----:B------:R-:W-:Y:S11]  /*8ca0*/  WARPSYNC 0xffffffff ;  /* 0xffffffff00007948 */ /* 0x000ff60003800000 */
[----:B------:R-:W-:Y:S01]  /*8cb0*/  VOTE.ANY R11, PT, !P5 ;  /* 0x00000000000b7806 */ /* 0x000fe200068e0100 */
[----:B------:R-:W-:Y:S06]  /*8cc0*/  RET.REL.NODEC R8 `(_ZN4vllm3moe25grouped_topk_fused_kernelI6__half13__nv_bfloat16iLNS0_11ScoringFuncE0EEEvPT_PfPT1_PKT0_lllllbd) ;  /* 0xffff733008007950 */ /* 0x000fec0003c3ffff */
        .weak           $__internal_38_$__cuda_sm70_warpsync
        .type           $__internal_38_$__cuda_sm70_warpsync,@function
        .size           $__internal_38_$__cuda_sm70_warpsync,(.L_x_5593 - $__internal_38_$__cuda_sm70_warpsync)
$__internal_38_$__cuda_sm70_warpsync:
[----:B------:R-:W-:Y:S04]  /*8cd0*/  WARPSYNC R9 ;  /* 0x0000000900007348 */ /* 0x000fe80003800000 */
[----:B------:R-:W-:-:S04]  /*8ce0*/  IMAD.MOV.U32 R9, RZ, RZ, 0x0 ;  /* 0x00000000ff097424 */ /* 0x000fc800078e00ff */
[----:B------:R-:W-:Y:S05]  /*8cf0*/  RET.REL.NODEC R8 `(_ZN4vllm3moe25grouped_topk_fused_kernelI6__half13__nv_bfloat16iLNS0_11ScoringFuncE0EEEvPT_PfPT1_PKT0_lllllbd) ;  /* 0xffff730008007950 */ /* 0x000fea0003c3ffff */
.L_x_936:
        /* <DEDUP_REMOVED lines=16> */
.L_x_5593:


//--------------------- .text._ZN4vllm3moe44grouped_topk_fused_small_expert_count_kernelI6__half13__nv_bfloat16iLNS0_11ScoringFuncE0ELi128ELb0ELi8EEEvPT_PfPT1_PKT0_llllllbd --------------------------
	.section	.text._ZN4vllm3moe44grouped_topk_fused_small_expert_count_kernelI6__half13__nv_bfloat16iLNS0_11ScoringFuncE0ELi128ELb0ELi8EEEvPT_PfPT1_PKT0_llllllbd,"ax",@progbits
	.sectioninfo	@"SHI_REGISTERS=25"
	.align	128
        .global         _ZN4vllm3moe44grouped_topk_fused_small_expert_count_kernelI6__half13__nv_bfloat16iLNS0_11ScoringFuncE0ELi128ELb0ELi8EEEvPT_PfPT1_PKT0_llllllbd
        .type           _ZN4vllm3moe44grouped_topk_fused_small_expert_count_kernelI6__half13__nv_bfloat16iLNS0_11ScoringFuncE0ELi128ELb0ELi8EEEvPT_PfPT1_PKT0_llllllbd,@function
        .size           _ZN4vllm3moe44grouped_topk_fused_small_expert_count_kernelI6__half13__nv_bfloat16iLNS0_11ScoringFuncE0ELi128ELb0ELi8EEEvPT_PfPT1_PKT0_llllllbd,(.L_x_5594 - _ZN4vllm3moe44grouped_topk_fused_small_expert_count_kernelI6__half13__nv_bfloat16iLNS0_11ScoringFuncE0ELi128ELb0ELi8EEEvPT_PfPT1_PKT0_llllllbd)
        .other          _ZN4vllm3moe44grouped_topk_fused_small_expert_count_kernelI6__half13__nv_bfloat16iLNS0_11ScoringFuncE0ELi128ELb0ELi8EEEvPT_PfPT1_PKT0_llllllbd,@"STO_CUDA_ENTRY STV_DEFAULT"
_ZN4vllm3moe44grouped_topk_fused_small_expert_count_kernelI6__half13__nv_bfloat16iLNS0_11ScoringFuncE0ELi128ELb0ELi8EEEvPT_PfPT1_PKT0_llllllbd:
.text._ZN4vllm3moe44grouped_topk_fused_small_expert_count_kernelI6__half13__nv_bfloat16iLNS0_11ScoringFuncE0ELi128ELb0ELi8EEEvPT_PfPT1_PKT0_llllllbd:
        /* <DEDUP_REMOVED lines=22> */
[----:B--2---:R-:W-:Y:S01]  /*0160*/  @!P0 PRMT R5, RZ, 0x5410, R2 ;  /* 0x00005410ff058816 */ /* 0x004fe20000000002 */
[----:B---3--:R-:W-:-:S05]  /*0170*/  @!P0 HADD2.F32 R4, -RZ, R6.H0_H0 ;  /* 0x20000006ff048230 */ /* 0x008fca0000004100 */
        /* <DEDUP_REMOVED lines=96> */
.L_x_939:
        /* <DEDUP_REMOVED lines=90> */
.L_x_938:
        /* <DEDUP_REMOVED lines=38> */
.L_x_937:
        /* <DEDUP_REMOVED lines=47> */
[----:B------:R-:W-:Y:S05]  /*1270*/  CALL.REL.NOINC `($__internal_39_$__cuda_sm20_div_rn_f64_full) ;  /* 0x0000013000007944 */ /* 0x000fea0003c00000 */
.L_x_942:
[----:B------:R-:W-:Y:S05]  /*1280*/  BSYNC B0 ;  /* 0x0000000000007941 */ /* 0x000fea0003800000 */
.L_x_941:
[----:B------:R-:W0:Y:S01]  /*1290*/  F2F.F32.F64 R2, R8 ;  /* 0x0000000800027310 */ /* 0x000e220000301000 */
[----:B------:R-:W0:-:S14]  /*12a0*/  DSETP.GEU.AND P1, PT, |R8|, c[0x2][0x0], PT ;  /* 0x008000000800762a */ /* 0x000e1c0003f2e200 */
[----:B0-----:R-:W-:Y:S02]  /*12b0*/  @!P1 FMUL R2, R2, 1.175494350822287508e-38 ;  /* 0x0080000002029820 */ /* 0x001fe40000400000 */
.L_x_940:
        /* <DEDUP_REMOVED lines=15> */
        .weak           $__internal_39_$__cuda_sm20_div_rn_f64_full
        .type           $__internal_39_$__cuda_sm20_div_rn_f64_full,@function
        .size           $__internal_39_$__cuda_sm20_div_rn_f64_full,(.L_x_5594 - $__internal_39_$__cuda_sm20_div_rn_f64_full)
$__internal_39_$__cuda_sm20_div_rn_f64_full:
        /* <DEDUP_REMOVED lines=68> */
.L_x_944:
        /* <DEDUP_REMOVED lines=16> */
.L_x_947:
[----:B------:R-:W-:Y:S01]  /*18f0*/  LOP3.LUT R17, R5, 0x80000, RZ, 0xfc, !PT ;  /* 0x0008000005117812 */ /* 0x000fe200078efcff */
[----:B------:R-:W-:Y:S01]  /*1900*/  IMAD.MOV.U32 R16, RZ, RZ, R4 ;  /* 0x000000ffff107224 */ /* 0x000fe200078e0004 */
[----:B------:R-:W-:Y:S05]  /*1910*/  BRA `(.L_x_945) ;  /* 0x0000002000007947 */ /* 0x000fea0003800000 */
.L_x_946:
[----:B------:R-:W-:Y:S01]  /*1920*/  LOP3.LUT R17, R7, 0x80000, RZ, 0xfc, !PT ;  /* 0x0008000007117812 */ /* 0x000fe200078efcff */
[----:B------:R-:W-:Y:S02]  /*1930*/  IMAD.MOV.U32 R16, RZ, RZ, R6 ;  /* 0x000000ffff107224 */ /* 0x000fe400078e0006 */
.L_x_945:
[----:B------:R-:W-:Y:S05]  /*1940*/  BSYNC B1 ;  /* 0x0000000000017941 */ /* 0x000fea0003800000 */
.L_x_943:
[----:B------:R-:W-:Y:S02]  /*1950*/  IMAD.MOV.U32 R13, RZ, RZ, 0x0 ;  /* 0x00000000ff0d7424 */ /* 0x000fe400078e00ff */
[----:B------:R-:W-:-:S02]  /*1960*/  IMAD.MOV.U32 R8, RZ, RZ, R16 ;  /* 0x000000ffff087224 */ /* 0x000fc400078e0010 */
[----:B------:R-:W-:Y:S01]  /*1970*/  IMAD.MOV.U32 R9, RZ, RZ, R17 ;  /* 0x000000ffff097224 */ /* 0x000fe200078e0011 */
[----:B------:R-:W-:Y:S06]  /*1980*/  RET.REL.NODEC R12 `(_ZN4vllm3moe44grouped_topk_fused_small_expert_count_kernelI6__half13__nv_bfloat16iLNS0_11ScoringFuncE0ELi128ELb0ELi8EEEvPT_PfPT1_PKT0_llllllbd) ;  /* 0xffffe6700c007950 */ /* 0x000fec0003c3ffff */
.L_x_948:
        /* <DEDUP_REMOVED lines=15> */
.L_x_5594:


//--------------------- .text._ZN4vllm3moe44grouped_topk_fused_small_expert_count_kernelI6__half13__nv_bfloat16iLNS0_11ScoringFuncE0ELi384ELb0ELi8EEEvPT_PfPT1_PKT0_llllllbd --------------------------
	.section	.text._ZN4vllm3moe44grouped_topk_fused_small_expert_count_kernelI6__half13__nv_bfloat16iLNS0_11ScoringFuncE0ELi384ELb0ELi8EEEvPT_PfPT1_PKT0_llllllbd,"ax",@progbits
	.sectioninfo	@"SHI_REGISTERS=32"
	.align	128
        .global         _ZN4vllm3moe44grouped_topk_fused_small_expert_count_kernelI6__half13__nv_bfloat16iLNS0_11ScoringFuncE0ELi384ELb0ELi8EEEvPT_PfPT1_PKT0_llllllbd
        .type           _ZN4vllm3moe44grouped_topk_fused_small_expert_count_kernelI6__half13__nv_bfloat16iLNS0_11ScoringFuncE0ELi384ELb0ELi8EEEvPT_PfPT1_PKT0_llllllbd,@function
        .size           _ZN4vllm3moe44grouped_topk_fused_small_expert_count_kernelI6__half13__nv_bfloat16iLNS0_11ScoringFuncE0ELi384ELb0ELi8EEEvPT_PfPT1_PKT0_llllllbd,(.L_x_5595 - _ZN4vllm3moe44grouped_topk_fused_small_expert_count_kernelI6__half13__nv_bfloat16iLNS0_11ScoringFuncE0ELi384ELb0ELi8EEEvPT_PfPT1_PKT0_llllllbd)
        .other          _ZN4vllm3moe44grouped_topk_fused_small_expert_count_kernelI6__half13__nv_bfloat16iLNS0_11ScoringFuncE0ELi384ELb0ELi8EEEvPT_PfPT1_PKT0_llllllbd,@"STO_CUDA_ENTRY STV_DEFAULT"
_ZN4vllm3moe44grouped_topk_fused_small_expert_count_kernelI6__half13__nv_bfloat16iLNS0_11ScoringFuncE0ELi384ELb0ELi8EEEvPT_PfPT1_PKT0_llllllbd:
.text._ZN4vllm3moe44grouped_topk_fused_small_expert_count_kernelI6__half13__nv_bfloat16iLNS0_11ScoringFuncE0ELi384ELb0ELi8EEEvPT_PfPT1_PKT0_llllllbd:
        /* <DEDUP_REMOVED lines=17> */
[----:B------:R-:W-:-:S06]  /*0110*/  SHF.R.U32.HI R0, RZ, 0x5, R9 ;  /* 0x00000005ff007819 */ /* 0x000fcc0000011609 */
[----:B------:R-:W1:Y:S01]  /*0120*/  SHFL.IDX PT, R0, R0, RZ, 0x1f ;  /* 0x00001fff00007589 */ /* 0x000e6200000e0000 */
[----:B------:R-:W-:Y:S02]  /*0130*/  IMAD.MOV.U32 R4, RZ, RZ, -0x800000 ;  /* 0xff800000ff047424 */ /* 0x000fe400078e00ff */
[----:B------:R-:W-:Y:S01]  /*0140*/  IMAD.MOV.U32 R5, RZ, RZ, -0x800000 ;  /* 0xff800000ff057424 */ /* 0x000fe200078e00ff */
[----:B0-----:R-:W-:Y:S02]  /*0150*/  IADD3 R3, R1, 0x20, RZ ;  /* 0x0000002001037810 */ /* 0x001fe40007ffe0ff */
[----:B--2---:R-:W-:Y:S01]  /*0160*/  @!P0 PRMT R5, RZ, 0x5410, R2 ;  /* 0x00005410ff058816 */ /* 0x004fe20000000002 */
[----:B---3--:R-:W-:-:S05]  /*0170*/  @!P0 HADD2.F32 R4, -RZ, R6.H0_H0 ;  /* 0x20000006ff048230 */ /* 0x008fca0000004100 */
        /* <DEDUP_REMOVED lines=104> */
.L_x_952:
        /* <DEDUP_REMOVED lines=100> */
.L_x_951:
        /* <DEDUP_REMOVED lines=44> */
.L_x_950:
        /* <DEDUP_REMOVED lines=12> */
.L_x_953:
[----:B0-----:R-:W-:-:S05]  /*11c0*/  IMAD R7, R2, 0x4, R1 ;  /* 0x0000000402077824 */ /* 0x001fca00078e0201 */
[----:B------:R-:W2:Y:S04]  /*11d0*/  LDL R4, [R7] ;  /* 0x0000000007047983 */ /* 0x000ea80000100800 */
[----:B------:R-:W3:Y:S04]  /*11e0*/  LDL R6, [R7+0x20] ;  /* 0x0000200007067983 */ /* 0x000ee80000100800 */
[----:B--2---:R0:W-:Y:S04]  /*11f0*/  STS [R5.X4+0xc00], R4 ;  /* 0x000c000405007388 */ /* 0x0041e80000004800 */
[----:B---3--:R0:W-:Y:S02]  /*1200*/  STS [R5.X4+0xc80], R6 ;  /* 0x000c800605007388 */ /* 0x0081e40000004800 */
.L_x_954:
[----:B------:R-:W-:Y:S05]  /*1210*/  BSYNC B0 ;  /* 0x0000000000007941 */ /* 0x000fea0003800000 */
.L_x_949:
        /* <DEDUP_REMOVED lines=33> */
.L_x_957:
        /* <DEDUP_REMOVED lines=166> */
.L_x_956:
[----:B------:R-:W-:Y:S05]  /*1e90*/  @!P1 BRA `(.L_x_955) ;  /* 0x0000031000009947 */ /* 0x000fea0003800000 */
[C---:B------:R-:W-:Y:S02]  /*1ea0*/  IMAD R8, R6.reuse, 0x4, R1 ;  /* 0x0000000406087824 */ /* 0x040fe400078e0201 */
[----:B----4-:R-:W-:-:S02]  /*1eb0*/  IMAD R9, R6, 0x4, R3 ;  /* 0x0000000406097824 */ /* 0x010fc400078e0203 */
.L_x_958:
        /* <DEDUP_REMOVED lines=47> */
.L_x_955:
        /* <DEDUP_REMOVED lines=49> */
[----:B------:R-:W-:Y:S05]  /*24c0*/  CALL.REL.NOINC `($__internal_40_$__cuda_sm20_div_rn_f64_full) ;  /* 0x0000012000007944 */ /* 0x000fea0003c00000 */
.L_x_961:
[----:B------:R-:W-:Y:S05]  /*24d0*/  BSYNC B0 ;  /* 0x0000000000007941 */ /* 0x000fea0003800000 */
.L_x_960:
[----:B------:R-:W0:Y:S01]  /*24e0*/  F2F.F32.F64 R4, R6 ;  /* 0x0000000600047310 */ /* 0x000e220000301000 */
[----:B------:R-:W0:-:S14]  /*24f0*/  DSETP.GEU.AND P1, PT, |R6|, c[0x2][0x0], PT ;  /* 0x008000000600762a */ /* 0x000e1c0003f2e200 */
[----:B0-----:R-:W-:Y:S02]  /*2500*/  @!P1 FMUL R4, R4, 1.175494350822287508e-38 ;  /* 0x0080000004049820 */ /* 0x001fe40000400000 */
.L_x_959:
        /* <DEDUP_REMOVED lines=14> */
        .weak           $__internal_40_$__cuda_sm20_div_rn_f64_full
        .type           $__internal_40_$__cuda_sm20_div_rn_f64_full,@function
        .size           $__internal_40_$__cuda_sm20_div_rn_f64_full,(.L_x_5595 - $__internal_40_$__cuda_sm20_div_rn_f64_full)
$__internal_40_$__cuda_sm20_div_rn_f64_full:
        /* <DEDUP_REMOVED lines=68> */
.L_x_963:
        /* <DEDUP_REMOVED lines=16> */
.L_x_966:
[----:B------:R-:W-:Y:S01]  /*2b30*/  LOP3.LUT R19, R9, 0x80000, RZ, 0xfc, !PT ;  /* 0x0008000009137812 */ /* 0x000fe200078efcff */
[----:B------:R-:W-:Y:S01]  /*2b40*/  IMAD.MOV.U32 R18, RZ, RZ, R8 ;  /* 0x000000ffff127224 */ /* 0x000fe200078e0008 */
[----:B------:R-:W-:Y:S05]  /*2b50*/  BRA `(.L_x_964) ;  /* 0x0000002000007947 */ /* 0x000fea0003800000 */
.L_x_965:
[----:B------:R-:W-:Y:S01]  /*2b60*/  LOP3.LUT R19, R5, 0x80000, RZ, 0xfc, !PT ;  /* 0x0008000005137812 */ /* 0x000fe200078efcff */
[----:B------:R-:W-:Y:S02]  /*2b70*/  IMAD.MOV.U32 R18, RZ, RZ, R4 ;  /* 0x000000ffff127224 */ /* 0x000fe400078e0004 */
.L_x_964:
[----:B------:R-:W-:Y:S05]  /*2b80*/  BSYNC B1 ;  /* 0x0000000000017941 */ /* 0x000fea0003800000 */
.L_x_962:
[----:B------:R-:W-:Y:S02]  /*2b90*/  IMAD.MOV.U32 R13, RZ, RZ, 0x0 ;  /* 0x00000000ff0d7424 */ /* 0x000fe400078e00ff */
[----:B------:R-:W-:-:S02]  /*2ba0*/  IMAD.MOV.U32 R6, RZ, RZ, R18 ;  /* 0x000000ffff067224 */ /* 0x000fc400078e0012 */
[----:B------:R-:W-:Y:S01]  /*2bb0*/  IMAD.MOV.U32 R7, RZ, RZ, R19 ;  /* 0x000000ffff077224 */ /* 0x000fe200078e0013 */
[----:B------:R-:W-:Y:S06]  /*2bc0*/  RET.REL.NODEC R12 `(_ZN4vllm3moe44grouped_topk_fused_small_expert_count_kernelI6__half13__nv_bfloat16iLNS0_11ScoringFuncE0ELi384ELb0ELi8EEEvPT_PfPT1_PKT0_llllllbd) ;  /* 0xffffd4300c007950 */ /* 0x000fec0003c3ffff */
.L_x_967:
        /* <DEDUP_REMOVED lines=11> */
.L_x_5595:


//--------------------- .text._ZN4vllm3moe44grouped_topk_fused_small_expert_count_kernelI6__half13__nv_bfloat16iLNS0_11ScoringFuncE0ELi512ELb0ELi8EEEvPT_PfPT1_PKT0_llllllbd --------------------------
	.section	.text._ZN4vllm3moe44grouped_topk_fused_small_expert_count_kernelI6__half13__nv_bfloat16iLNS0_11ScoringFuncE0ELi512ELb0ELi8EEEvPT_PfPT1_PKT0_llllllbd,"ax",@progbits
	.sectioninfo	@"SHI_REGISTERS=28"
	.align	128
        .global         _ZN4vllm3moe44grouped_topk_fused_small_expert_count_kernelI6__half13__nv_bfloat16iLNS0_11ScoringFuncE0ELi512ELb0ELi8EEEvPT_PfPT1_PKT0_llllllbd
        .type           _ZN4vllm3moe44grouped_topk_fused_small_expert_count_kernelI6__half13__nv_bfloat16iLNS0_11ScoringFuncE0ELi512ELb0ELi8EEEvPT_PfPT1_PKT0_llllllbd,@function
        .size           _ZN4vllm3moe44grouped_topk_fused_small_expert_count_kernelI6__half13__nv_bfloat16iLNS0_11ScoringFuncE0ELi512ELb0ELi8EEEvPT_PfPT1_PKT0_llllllbd,(.L_x_5596 - _ZN4vllm3moe44grouped_topk_fused_small_expert_count_kernelI6__half13__nv_bfloat16iLNS0_11ScoringFuncE0ELi512ELb0ELi8EEEvPT_PfPT1_PKT0_llllllbd)
        .other          _ZN4vllm3moe44grouped_topk_fused_small_expert_count_kernelI6__half13__nv_bfloat16iLNS0_11ScoringFuncE0ELi512ELb0ELi8EEEvPT_PfPT1_PKT0_llllllbd,@"STO_CUDA_ENTRY STV_DEFAULT"
_ZN4vllm3moe44grouped_topk_fused_small_expert_count_kernelI6__half13__nv_bfloat16iLNS0_11ScoringFuncE0ELi512ELb0ELi8EEEvPT_PfPT1_PKT0_llllllbd:
.text._ZN4vllm3moe44grouped_topk_fused_small_expert_count_kernelI6__half13__nv_bfloat16iLNS0_11ScoringFuncE0ELi512ELb0ELi8EEEvPT_PfPT1_PKT0_llllllbd:
        /* <DEDUP_REMOVED lines=128> */
.L_x_971:
        /* <DEDUP_REMOVED lines=100> */
.L_x_970:
        /* <DEDUP_REMOVED lines=44> */
.L_x_969:
        /* <DEDUP_REMOVED lines=12> */
.L_x_972:
[----:B0-----:R-:W-:-:S05]  /*11c0*/  IMAD R7, R2, 0x4, R1 ;  /* 0x0000000402077824 */ /* 0x001fca00078e0201 */
[----:B------:R-:W2:Y:S04]  /*11d0*/  LDL R4, [R7] ;  /* 0x0000000007047983 */ /* 0x000ea80000100800 */
[----:B------:R-:W3:Y:S04]  /*11e0*/  LDL R6, [R7+0x20] ;  /* 0x0000200007067983 */ /* 0x000ee80000100800 */
[----:B--2---:R0:W-:Y:S04]  /*11f0*/  STS [R5.X4+0x1000], R4 ;  /* 0x0010000405007388 */ /* 0x0041e80000004800 */
[----:B---3--:R0:W-:Y:S02]  /*1200*/  STS [R5.X4+0x1080], R6 ;  /* 0x0010800605007388 */ /* 0x0081e40000004800 */
.L_x_973:
[----:B------:R-:W-:Y:S05]  /*1210*/  BSYNC B0 ;  /* 0x0000000000007941 */ /* 0x000fea0003800000 */
.L_x_968:
        /* <DEDUP_REMOVED lines=27> */
.L_x_976:
        /* <DEDUP_REMOVED lines=166> */
.L_x_975:
[----:B------:R-:W-:Y:S05]  /*1e30*/  @!P1 BRA `(.L_x_974) ;  /* 0x0000031000009947 */ /* 0x000fea0003800000 */
[C---:B------:R-:W-:Y:S02]  /*1e40*/  IMAD R2, R6.reuse, 0x4, R1 ;  /* 0x0000000406027824 */ /* 0x040fe400078e0201 */
[----:B------:R-:W-:-:S02]  /*1e50*/  IMAD R7, R6, 0x4, R3 ;  /* 0x0000000406077824 */ /* 0x000fc400078e0203 */
.L_x_977:
        /* <DEDUP_REMOVED lines=47> */
.L_x_974:
        /* <DEDUP_REMOVED lines=49> */
[----:B------:R-:W-:Y:S05]  /*2460*/  CALL.REL.NOINC `($__internal_41_$__cuda_sm20_div_rn_f64_full) ;  /* 0x0000012000007944 */ /* 0x000fea0003c00000 */
.L_x_980:
[----:B------:R-:W-:Y:S05]  /*2470*/  BSYNC B0 ;  /* 0x0000000000007941 */ /* 0x000fea0003800000 */
.L_x_979:
[----:B------:R-:W0:Y:S01]  /*2480*/  F2F.F32.F64 R4, R6 ;  /* 0x0000000600047310 */ /* 0x000e220000301000 */
[----:B------:R-:W0:-:S14]  /*2490*/  DSETP.GEU.AND P1, PT, |R6|, c[0x2][0x0], PT ;  /* 0x008000000600762a */ /* 0x000e1c0003f2e200 */
[----:B0-----:R-:W-:Y:S02]  /*24a0*/  @!P1 FMUL R4, R4, 1.175494350822287508e-38 ;  /* 0x0080000004049820 */ /* 0x001fe40000400000 */
.L_x_978:
        /* <DEDUP_REMOVED lines=14> */
        .weak           $__internal_41_$__cuda_sm20_div_rn_f64_full
        .type           $__internal_41_$__cuda_sm20_div_rn_f64_full,@function
        .size           $__internal_41_$__cuda_sm20_div_rn_f64_full,(.L_x_5596 - $__internal_41_$__cuda_sm20_div_rn_f64_full)
$__internal_41_$__cuda_sm20_div_rn_f64_full:
        /* <DEDUP_REMOVED lines=68> */
.L_x_982:
        /* <DEDUP_REMOVED lines=16> */
.L_x_985:
[----:B------:R-:W-:Y:S01]  /*2ad0*/  LOP3.LUT R19, R9, 0x80000, RZ, 0xfc, !PT ;  /* 0x0008000009137812 */ /* 0x000fe200078efcff */
[----:B------:R-:W-:Y:S01]  /*2ae0*/  IMAD.MOV.U32 R18, RZ, RZ, R8 ;  /* 0x000000ffff127224 */ /* 0x000fe200078e0008 */
[----:B------:R-:W-:Y:S05]  /*2af0*/  BRA `(.L_x_983) ;  /* 0x0000002000007947 */ /* 0x000fea0003800000 */
.L_x_984:
[----:B------:R-:W-:Y:S01]  /*2b00*/  LOP3.LUT R19, R5, 0x80000, RZ, 0xfc, !PT ;  /* 0x0008000005137812 */ /* 0x000fe200078efcff */
[----:B------:R-:W-:Y:S02]  /*2b10*/  IMAD.MOV.U32 R18, RZ, RZ, R4 ;  /* 0x000000ffff127224 */ /* 0x000fe400078e0004 */
.L_x_983:
[----:B------:R-:W-:Y:S05]  /*2b20*/  BSYNC B1 ;  /* 0x0000000000017941 */ /* 0x000fea0003800000 */
.L_x_981:
[----:B------:R-:W-:Y:S02]  /*2b30*/  IMAD.MOV.U32 R13, RZ, RZ, 0x0 ;  /* 0x00000000ff0d7424 */ /* 0x000fe400078e00ff */
[----:B------:R-:W-:-:S02]  /*2b40*/  IMAD.MOV.U32 R6, RZ, RZ, R18 ;  /* 0x000000ffff067224 */ /* 0x000fc400078e0012 */
[----:B------:R-:W-:Y:S01]  /*2b50*/  IMAD.MOV.U32 R7, RZ, RZ, R19 ;  /* 0x000000ffff077224 */ /* 0x000fe200078e0013 */
[----:B------:R-:W-:Y:S06]  /*2b60*/  RET.REL.NODEC R12 `(_ZN4vllm3moe44grouped_topk_fused_small_expert_count_kernelI6__half13__nv_bfloat16iLNS0_11ScoringFuncE0ELi512ELb0ELi8EEEvPT_PfPT1_PKT0_llllllbd) ;  /* 0xffffd4900c007950 */ /* 0x000fec0003c3ffff */
.L_x_986:
        /* <DEDUP_REMOVED lines=9> */
.L_x_5596:


//--------------------- .text._ZN4vllm3moe44grouped_topk_fused_small_expert_count_kernelI6__half13__nv_bfloat16iLNS0_11ScoringFuncE0ELi512ELb0ELi22EEEvPT_PfPT1_PKT0_llllllbd --------------------------
	.section	.text._ZN4vllm3moe44grouped_topk_fused_small_expert_count_kernelI6__half13__nv_bfloat16iLNS0_11ScoringFuncE0ELi512ELb0ELi22EEEvPT_PfPT1_PKT0_llllllbd,"ax",@progbits
	.sectioninfo	@"SHI_REGISTERS=32"
	.align	128
        .global         _ZN4vllm3moe44grouped_topk_fused_small_expert_count_kernelI6__half13__nv_bfloat16iLNS0_11ScoringFuncE0ELi512ELb0ELi22EEEvPT_PfPT1_PKT0_llllllbd
        .type           _ZN4vllm3moe44grouped_topk_fused_small_expert_count_kernelI6__half13__nv_bfloat16iLNS0_11ScoringFuncE0ELi512ELb0ELi22EEEvPT_PfPT1_PKT0_llllllbd,@function
        .size           _ZN4vllm3moe44grouped_topk_fused_small_expert_count_kernelI6__half13__nv_bfloat16iLNS0_11ScoringFuncE0ELi512ELb0ELi22EEEvPT_PfPT1_PKT0_llllllbd,(.L_x_5597 - _ZN4vllm3moe44grouped_topk_fused_small_expert_count_kernelI6__half13__nv_bfloat16iLNS0_11ScoringFuncE0ELi512ELb0ELi22EEEvPT_PfPT1_PKT0_llllllbd)
        .other          _ZN4vllm3moe44grouped_topk_fused_small_expert_count_kernelI6__half13__nv_bfloat16iLNS0_11ScoringFuncE0ELi512ELb0ELi22EEEvPT_PfPT1_PKT0_llllllbd,@"STO_CUDA_ENTRY STV_DEFAULT"
_ZN4vllm3moe44grouped_topk_fused_small_expert_count_kernelI6__half13__nv_bfloat16iLNS0_11ScoringFuncE0ELi512ELb0ELi22EEEvPT_PfPT1_PKT0_llllllbd:
.text._ZN4vllm3moe44grouped_topk_fused_small_expert_count_kernelI6__half13__nv_bfloat16iLNS0_11ScoringFuncE0ELi512ELb0ELi22EEEvPT_PfPT1_PKT0_llllllbd:
        /* <DEDUP_REMOVED lines=22> */
[----:B------:R-:W-:Y:S02]  /*0160*/  LOP3.LUT R0, R11, 0x1f, RZ, 0xc0, !PT ;  /* 0x0000001f0b007812 */ /* 0x000fe400078ec0ff */
[----:B--2---:R-:W-:Y:S01]  /*0170*/  @!P0 PRMT R9, RZ, 0x5410, R2 ;  /* 0x00005410ff098816 */ /* 0x004fe20000000002 */
[----:B---3--:R-:W-:-:S05]  /*0180*/  @!P0 HADD2.F32 R4, -RZ, R6.H0_H0 ;  /* 0x20000006ff048230 */ /* 0x008fca0000004100 */
        /* <DEDUP_REMOVED lines=106> */
.L_x_990:
        /* <DEDUP_REMOVED lines=100> */
.L_x_989:
        /* <DEDUP_REMOVED lines=44> */
.L_x_988:
        /* <DEDUP_REMOVED lines=15> */
.L_x_991:
[C---:B------:R-:W-:Y:S02]  /*1220*/  IMAD R6, R0.reuse, 0x4, R1 ;  /* 0x0000000400067824 */ /* 0x040fe400078e0201 */
[----:B0-----:R-:W-:-:S03]  /*1230*/  IMAD R4, R0, 0x4, R3 ;  /* 0x0000000400047824 */ /* 0x001fc600078e0203 */
[----:B------:R-:W3:Y:S04]  /*1240*/  LDL R7, [R6] ;  /* 0x0000000006077983 */ /* 0x000ee80000100800 */
[----:B------:R-:W4:Y:S04]  /*1250*/  LDL R9, [R4] ;  /* 0x0000000004097983 */ /* 0x000f280000100800 */
[----:B---3--:R0:W-:Y:S04]  /*1260*/  STS [R2.X4+0x1000], R7 ;  /* 0x0010000702007388 */ /* 0x0081e80000004800 */
[----:B----4-:R0:W-:Y:S02]  /*1270*/  STS [R2.X4+0x1180], R9 ;  /* 0x0011800902007388 */ /* 0x0101e40000004800 */
.L_x_992:
[----:B------:R-:W-:Y:S05]  /*1280*/  BSYNC B0 ;  /* 0x0000000000007941 */ /* 0x000fea0003800000 */
.L_x_987:
        /* <DEDUP_REMOVED lines=71> */
.L_x_995:
        /* <DEDUP_REMOVED lines=94> */
.L_x_994:
        /* <DEDUP_REMOVED lines=43> */
.L_x_993:
        /* <DEDUP_REMOVED lines=47> */
[----:B--2---:R-:W-:Y:S05]  /*2280*/  CALL.REL.NOINC `($__internal_42_$__cuda_sm20_div_rn_f64_full) ;  /* 0x0000013000007944 */ /* 0x004fea0003c00000 */
.L_x_998:
[----:B------:R-:W-:Y:S05]  /*2290*/  BSYNC B0 ;  /* 0x0000000000007941 */ /* 0x000fea0003800000 */
.L_x_997:
[----:B------:R-:W0:Y:S01]  /*22a0*/  F2F.F32.F64 R2, R8 ;  /* 0x0000000800027310 */ /* 0x000e220000301000 */
[----:B------:R-:W0:-:S14]  /*22b0*/  DSETP.GEU.AND P1, PT, |R8|, c[0x2][0x0], PT ;  /* 0x008000000800762a */ /* 0x000e1c0003f2e200 */
[----:B0-----:R-:W-:Y:S02]  /*22c0*/  @!P1 FMUL R2, R2, 1.175494350822287508e-38 ;  /* 0x0080000002029820 */ /* 0x001fe40000400000 */
.L_x_996:
        /* <DEDUP_REMOVED lines=15> */
        .weak           $__internal_42_$__cuda_sm20_div_rn_f64_full
        .type           $__internal_42_$__cuda_sm20_div_rn_f64_full,@function
        .size           $__internal_42_$__cuda_sm20_div_rn_f64_full,(.L_x_5597 - $__internal_42_$__cuda_sm20_div_rn_f64_full)
$__internal_42_$__cuda_sm20_div_rn_f64_full:
        /* <DEDUP_REMOVED lines=68> */
.L_x_1000:
        /* <DEDUP_REMOVED lines=16> */
.L_x_1003:
[----:B------:R-:W-:Y:S01]  /*2900*/  LOP3.LUT R17, R5, 0x80000, RZ, 0xfc, !PT ;  /* 0x0008000005117812 */ /* 0x000fe200078efcff */
[----:B------:R-:W-:Y:S01]  /*2910*/  IMAD.MOV.U32 R16, RZ, RZ, R4 ;  /* 0x000000ffff107224 */ /* 0x000fe200078e0004 */
[----:B------:R-:W-:Y:S05]  /*2920*/  BRA `(.L_x_1001) ;  /* 0x0000002000007947 */ /* 0x000fea0003800000 */
.L_x_1002:
[----:B------:R-:W-:Y:S01]  /*2930*/  LOP3.LUT R17, R7, 0x80000, RZ, 0xfc, !PT ;  /* 0x0008000007117812 */ /* 0x000fe200078efcff */
[----:B------:R-:W-:Y:S02]  /*2940*/  IMAD.MOV.U32 R16, RZ, RZ, R6 ;  /* 0x000000ffff107224 */ /* 0x000fe400078e0006 */
.L_x_1001:
[----:B------:R-:W-:Y:S05]  /*2950*/  BSYNC B1 ;  /* 0x0000000000017941 */ /* 0x000fea0003800000 */
.L_x_999:
[----:B------:R-:W-:Y:S02]  /*2960*/  IMAD.MOV.U32 R13, RZ, RZ, 0x0 ;  /* 0x00000000ff0d7424 */ /* 0x000fe400078e00ff */
[----:B------:R-:W-:-:S02]  /*2970*/  IMAD.MOV.U32 R8, RZ, RZ, R16 ;  /* 0x000000ffff087224 */ /* 0x000fc400078e0010 */
[----:B------:R-:W-:Y:S01]  /*2980*/  IMAD.MOV.U32 R9, RZ, RZ, R17 ;  /* 0x000000ffff097224 */ /* 0x000fe200078e0011 */
[----:B------:R-:W-:Y:S06]  /*2990*/  RET.REL.NODEC R12 `(_ZN4vllm3moe44grouped_topk_fused_small_expert_count_kernelI6__half13__nv_bfloat16iLNS0_11ScoringFuncE0ELi512ELb0ELi22EEEvPT_PfPT1_PKT0_llllllbd) ;  /* 0xffffd6600c007950 */ /* 0x000fec0003c3ffff */
.L_x_1004:
        /* <DEDUP_REMOVED lines=14> */
.L_x_5597:


//--------------------- .text._ZN4vllm3moe44grouped_topk_fused_small_expert_count_kernelI6__half13__nv_bfloat16iLNS0_11ScoringFuncE0ELi256ELb1ELi8EEEvPT_PfPT1_PKT0_llllllbd --------------------------
	.section	.text._ZN4vllm3moe44grouped_topk_fused_small_expert_count_kernelI6__half13__nv_bfloat16iLNS0_11ScoringFuncE0ELi256ELb1ELi8EEEvPT_PfPT1_PKT0_llllllbd,"ax",@progbits
	.sectioninfo	@"SHI_REGISTERS=28"
	.align	128
        .global         _ZN4vllm3moe44grouped_topk_fused_small_expert_count_kernelI6__half13__nv_bfloat16iLNS0_11ScoringFuncE0ELi256ELb1ELi8EEEvPT_PfPT1_PKT0_llllllbd
        .type           _ZN4vllm3moe44grouped_topk_fused_small_expert_count_kernelI6__half13__nv_bfloat16iLNS0_11ScoringFuncE0ELi256ELb1ELi8EEEvPT_PfPT1_PKT0_llllllbd,@function
        .size           _ZN4vllm3moe44grouped_topk_fused_small_expert_count_kernelI6__half13__nv_bfloat16iLNS0_11ScoringFuncE0ELi256ELb1ELi8EEEvPT_PfPT1_PKT0_llllllbd,(.L_x_5598 - _ZN4vllm3moe44grouped_topk_fused_small_expert_count_kernelI6__half13__nv_bfloat16iLNS0_11ScoringFuncE0ELi256ELb1ELi8EEEvPT_PfPT1_PKT0_llllllbd)
        .other          _ZN4vllm3moe44grouped_topk_fused_small_expert_count_kernelI6__half13__nv_bfloat16iLNS0_11ScoringFuncE0ELi256ELb1ELi8EEEvPT_PfPT1_PKT0_llllllbd,@"STO_CUDA_ENTRY STV_DEFAULT"
_ZN4vllm3moe44grouped_topk_fused_small_expert_count_kernelI6__half13__nv_bfloat16iLNS0_11ScoringFuncE0ELi256ELb1ELi8EEEvPT_PfPT1_PKT0_llllllbd:
.text._ZN4vllm3moe44grouped_topk_fused_small_expert_count_kernelI6__half13__nv_bfloat16iLNS0_11ScoringFuncE0ELi256ELb1ELi8EEEvPT_PfPT1_PKT0_llllllbd:
        /* <DEDUP_REMOVED lines=30> */
[----:B--2---:R-:W-:Y:S01]  /*01e0*/  @!P0 PRMT R6, RZ, 0x5410, R10 ;  /* 0x00005410ff068816 */ /* 0x004fe2000000000a */
[----:B---3--:R-:W-:-:S05]  /*01f0*/  @!P0 HADD2.F32 R7, -RZ, R12.H0_H0 ;  /* 0x2000000cff078230 */ /* 0x008fca0000004100 */
        /* <DEDUP_REMOVED lines=315> */
.L_x_1007:
        /* <DEDUP_REMOVED lines=90> */
.L_x_1006:
        /* <DEDUP_REMOVED lines=38> */
.L_x_1005:
        /* <DEDUP_REMOVED lines=47> */
[----:B------:R-:W-:Y:S05]  /*20a0*/  CALL.REL.NOINC `($__internal_43_$__cuda_sm20_div_rn_f64_full) ;  /* 0x0000013000007944 */ /* 0x000fea0003c00000 */
.L_x_1010:
[----:B------:R-:W-:Y:S05]  /*20b0*/  BSYNC B0 ;  /* 0x0000000000007941 */ /* 0x000fea0003800000 */
.L_x_1009:
[----:B------:R-:W0:Y:S01]  /*20c0*/  F2F.F32.F64 R2, R8 ;  /* 0x0000000800027310 */ /* 0x000e220000301000 */
[----:B------:R-:W0:-:S14]  /*20d0*/  DSETP.GEU.AND P1, PT, |R8|, c[0x2][0x0], PT ;  /* 0x008000000800762a */ /* 0x000e1c0003f2e200 */
[----:B0-----:R-:W-:Y:S02]  /*20e0*/  @!P1 FMUL R2, R2, 1.175494350822287508e-38 ;  /* 0x0080000002029820 */ /* 0x001fe40000400000 */
.L_x_1008:
        /* <DEDUP_REMOVED lines=15> */
        .weak           $__internal_43_$__cuda_sm20_div_rn_f64_full
        .type           $__internal_43_$__cuda_sm20_div_rn_f64_full,@function
        .size           $__internal_43_$__cuda_sm20_div_rn_f64_full,(.L_x_5598 - $__internal_43_$__cuda_sm20_div_rn_f64_full)
$__internal_43_$__cuda_sm20_div_rn_f64_full:
        /* <DEDUP_REMOVED lines=68> */
.L_x_1012:
        /* <DEDUP_REMOVED lines=16> */
.L_x_1015:
[----:B------:R-:W-:Y:S01]  /*2720*/  LOP3.LUT R17, R5, 0x80000, RZ, 0xfc, !PT ;  /* 0x0008000005117812 */ /* 0x000fe200078efcff */
[----:B------:R-:W-:Y:S01]  /*2730*/  IMAD.MOV.U32 R16, RZ, RZ, R4 ;  /* 0x000000ffff107224 */ /* 0x000fe200078e0004 */
[----:B------:R-:W-:Y:S05]  /*2740*/  BRA `(.L_x_1013) ;  /* 0x0000002000007947 */ /* 0x000fea0003800000 */
.L_x_1014:
[----:B------:R-:W-:Y:S01]  /*2750*/  LOP3.LUT R17, R7, 0x80000, RZ, 0xfc, !PT ;  /* 0x0008000007117812 */ /* 0x000fe200078efcff */
[----:B------:R-:W-:Y:S02]  /*2760*/  IMAD.MOV.U32 R16, RZ, RZ, R6 ;  /* 0x000000ffff107224 */ /* 0x000fe400078e0006 */
.L_x_1013:
[----:B------:R-:W-:Y:S05]  /*2770*/  BSYNC B1 ;  /* 0x0000000000017941 */ /* 0x000fea0003800000 */
.L_x_1011:
[----:B------:R-:W-:Y:S02]  /*2780*/  IMAD.MOV.U32 R13, RZ, RZ, 0x0 ;  /* 0x00000000ff0d7424 */ /* 0x000fe400078e00ff */
[----:B------:R-:W-:-:S02]  /*2790*/  IMAD.MOV.U32 R8, RZ, RZ, R16 ;  /* 0x000000ffff087224 */ /* 0x000fc400078e0010 */
[----:B------:R-:W-:Y:S01]  /*27a0*/  IMAD.MOV.U32 R9, RZ, RZ, R17 ;  /* 0x000000ffff097224 */ /* 0x000fe200078e0011 */
[----:B------:R-:W-:Y:S06]  /*27b0*/  RET.REL.NODEC R12 `(_ZN4vllm3moe44grouped_topk_fused_small_expert_count_kernelI6__half13__nv_bfloat16iLNS0_11ScoringFuncE0ELi256ELb1ELi8EEEvPT_PfPT1_PKT0_llllllbd) ;  /* 0xffffd8400c007950 */ /* 0x000fec0003c3ffff */
.L_x_1016:
        /* <DEDUP_REMOVED lines=12> */
.L_x_5598:


//--------------------- .text._ZN4vllm3moe25grouped_topk_fused_kernelI6__halfS2_iLNS0_11ScoringFuncE0EEEvPT_PfPT1_PKT0_lllllbd --------------------------
	.section	.text._ZN4vllm3moe25grouped_topk_fused_kernelI6__halfS2_iLNS0_11ScoringFuncE0EEEvPT_PfPT1_PKT0_lllllbd,"ax",@progbits
	.sectioninfo	@"SHI_REGISTERS=48"
	.align	128
        .global         _ZN4vllm3moe25grouped_topk_fused_kernelI6__halfS2_iLNS0_11ScoringFuncE0EEEvPT_PfPT1_PKT0_lllllbd
        .type           _ZN4vllm3moe25grouped_topk_fused_kernelI6__halfS2_iLNS0_11ScoringFuncE0EEEvPT_PfPT1_PKT0_lllllbd,@function
        .size           _ZN4vllm3moe25grouped_topk_fused_kernelI6__halfS2_iLNS0_11ScoringFuncE0EEEvPT_PfPT1_PKT0_lllllbd,(.L_x_5604 - _ZN4vllm3moe25grouped_topk_fused_kernelI6__halfS2_iLNS0_11ScoringFuncE0EEEvPT_PfPT1_PKT0_lllllbd)
        .other          _ZN4vllm3moe25grouped_topk_fused_kernelI6__halfS2_iLNS0_11ScoringFuncE0EEEvPT_PfPT1_PKT0_lllllbd,@"STO_CUDA_ENTRY STV_DEFAULT"
_ZN4vllm3moe25grouped_topk_fused_kernelI6__halfS2_iLNS0_11ScoringFuncE0EEEvPT_PfPT1_PKT0_lllllbd:
.text._ZN4vllm3moe25grouped_topk_fused_kernelI6__halfS2_iLNS0_11ScoringFuncE0EEEvPT_PfPT1_PKT0_lllllbd:
        /* <DEDUP_REMOVED lines=29> */
[----:B------:R-:W-:-:S06]  /*01d0*/  IMAD.HI.U32 R3, R3, R11, R2 ;  /* 0x0000000b03037227 */ /* 0x000fcc00078e0002 */
        /* <DEDUP_REMOVED lines=8> */
[----:B------:R-:W-:Y:S02]  /*0260*/  IMAD.SHL.U32 R0, R8, 0x2, RZ ;  /* 0x0000000208007824 */ /* 0x000fe400078e00ff */
[----:B------:R-:W-:-:S03]  /*0270*/  IMAD.MOV.U32 R9, RZ, RZ, 0xfc00 ;  /* 0x0000fc00ff097424 */ /* 0x000fc600078e00ff */
        /* <DEDUP_REMOVED lines=36> */
[----:B------:R-:W-:-:S05]  /*04c0*/  IMAD.IADD R17, R39, 0x1, R10 ;  /* 0x0000000127117824 */ /* 0x000fca00078e020a */
[----:B------:R-:W-:-:S04]  /*04d0*/  LEA.HI R10, R17, 0x1, RZ, 0x1b ;  /* 0x00000001110a7811 */ /* 0x000fc800078fd8ff */
[----:B------:R-:W-:Y:S01]  /*04e0*/  LOP3.LUT P0, R11, R10, 0x3, RZ, 0xc0, !PT ;  /* 0x000000030a0b7812 */ /* 0x000fe2000780c0ff */
[----:B------:R-:W-:-:S12]  /*04f0*/  IMAD.MOV.U32 R10, RZ, RZ, R40 ;  /* 0x000000ffff0a7224 */ /* 0x000fd800078e0028 */
[----:B------:R-:W-:Y:S05]  /*0500*/  @!P0 BRA `(.L_x_1021) ;  /* 0x0000014000008947 */ /* 0x000fea0003800000 */
[----:B------:R-:W-:Y:S01]  /*0510*/  BSSY B2, `(.L_x_1022) ;  /* 0x0000012000027945 */ /* 0x000fe20003800000 */
[----:B------:R-:W-:-:S05]  /*0520*/  IMAD.MOV.U32 R10, RZ, RZ, R40 ;  /* 0x000000ffff0a7224 */ /* 0x000fca00078e0028 */
.L_x_1023:
        /* <DEDUP_REMOVED lines=14> */
[----:B--2---:R-:W-:-:S10]  /*0610*/  HADD2 R15, R12.H0_H0, R15.H0_H0 ;  /* 0x2000000f0c0f7230 */ /* 0x004fd40000000800 */
[----:B------:R-:W-:Y:S05]  /*0620*/  @P0 BRA `(.L_x_1023) ;  /* 0xffffff0000000947 */ /* 0x000fea000383ffff */
[----:B------:R-:W-:Y:S05]  /*0630*/  BSYNC B2 ;  /* 0x0000000000027941 */ /* 0x000fea0003800000 */
.L_x_1022:
[----:B------:R-:W-:Y:S02]  /*0640*/  PRMT R9, R15, 0x7610, R9 ;  /* 0x000076100f097816 */ /* 0x000fe40000000009 */
.L_x_1021:
[----:B------:R-:W-:Y:S05]  /*0650*/  BSYNC B1 ;  /* 0x0000000000017941 */ /* 0x000fea0003800000 */
.L_x_1020:
        /* <DEDUP_REMOVED lines=10> */
.L_x_1027:
        /* <DEDUP_REMOVED lines=14> */
[----:B--2---:R-:W-:-:S12]  /*07e0*/  HADD2 R15, R12.H0_H0, R15.H0_H0 ;  /* 0x2000000f0c0f7230 */ /* 0x004fd80000000800 */
[----:B------:R-:W-:Y:S05]  /*07f0*/  @!P1 BRA `(.L_x_1027) ;  /* 0xffffff0000009947 */ /* 0x000fea000383ffff */
[----:B------:R-:W-:Y:S05]  /*0800*/  BSYNC B2 ;  /* 0x0000000000027941 */ /* 0x000fea0003800000 */
.L_x_1026:
[----:B------:R-:W-:Y:S02]  /*0810*/  PRMT R9, R15, 0x7610, R9 ;  /* 0x000076100f097816 */ /* 0x000fe40000000009 */
.L_x_1025:
[----:B------:R-:W-:Y:S05]  /*0820*/  BSYNC B1 ;  /* 0x0000000000017941 */ /* 0x000fea0003800000 */
.L_x_1024:
        /* <DEDUP_REMOVED lines=18> */
[----:B--2---:R-:W-:-:S05]  /*0950*/  HADD2 R15, R12.H0_H0, R15.H0_H0 ;  /* 0x2000000f0c0f7230 */ /* 0x004fca0000000800 */
[----:B------:R-:W-:Y:S02]  /*0960*/  PRMT R9, R15, 0x7610, R9 ;  /* 0x000076100f097816 */ /* 0x000fe40000000009 */
.L_x_1029:
[----:B------:R-:W-:Y:S05]  /*0970*/  BSYNC B1 ;  /* 0x0000000000017941 */ /* 0x000fea0003800000 */
.L_x_1028:
        /* <DEDUP_REMOVED lines=14> */
[----:B--2---:R-:W-:-:S05]  /*0a60*/  HADD2 R7, R4.H0_H0, R7.H0_H0 ;  /* 0x2000000704077230 */ /* 0x004fca0000000800 */
[----:B------:R-:W-:Y:S01]  /*0a70*/  PRMT R9, R7, 0x7610, R9 ;  /* 0x0000761007097816 */ /* 0x000fe20000000009 */
[----:B------:R-:W-:Y:S05]  /*0a80*/  BRA `(.L_x_1019) ;  /* 0x000005a000007947 */ /* 0x000fea0003800000 */
.L_x_1018:
[----:B------:R-:W-:-:S13]  /*0a90*/  ISETP.GE.AND P0, PT, R40, R39, PT ;  /* 0x000000272800720c */ /* 0x000fda0003f06270 */
[----:B------:R-:W-:Y:S05]  /*0aa0*/  @P0 BRA `(.L_x_1019) ;  /* 0x0000058000000947 */ /* 0x000fea0003800000 */
[-C--:B------:R-:W-:Y:S01]  /*0ab0*/  LOP3.LUT R10, RZ, R40.reuse, RZ, 0x33, !PT ;  /* 0x00000028ff0a7212 */ /* 0x080fe200078e33ff */
[----:B------:R-:W-:Y:S01]  /*0ac0*/  BSSY B1, `(.L_x_1030) ;  /* 0x0000023000017945 */ /* 0x000fe20003800000 */
[----:B------:R-:W-:Y:S01]  /*0ad0*/  LOP3.LUT R12, RZ, R40, RZ, 0x33, !PT ;  /* 0x00000028ff0c7212 */ /* 0x000fe200078e33ff */
[----:B------:R-:W-:Y:S02]  /*0ae0*/  IMAD.MOV.U32 R11, RZ, RZ, R40 ;  /* 0x000000ffff0b7224 */ /* 0x000fe400078e0028 */
[C---:B------:R-:W-:Y:S02]  /*0af0*/  IMAD.IADD R10, R39.reuse, 0x1, R10 ;  /* 0x00000001270a7824 */ /* 0x040fe400078e020a */
[----:B------:R-:W-:-:S03]  /*0b00*/  IMAD.IADD R12, R39, 0x1, R12 ;  /* 0x00000001270c7824 */ /* 0x000fc600078e020c */
[----:B------:R-:W-:Y:S02]  /*0b10*/  LEA.HI R10, R10, 0x1, RZ, 0x1b ;  /* 0x000000010a0a7811 */ /* 0x000fe400078fd8ff */
[----:B------:R-:W-:Y:S02]  /*0b20*/  ISETP.GE.U32.AND P0, PT, R12, 0x60, PT ;  /* 0x000000600c00780c */ /* 0x000fe40003f06070 */
[----:B------:R-:W-:-:S13]  /*0b30*/  LOP3.LUT P1, R10, R10, 0x3, RZ, 0xc0, !PT ;  /* 0x000000030a0a7812 */ /* 0x000fda000782c0ff */
[----:B------:R-:W-:Y:S05]  /*0b40*/  @!P1 BRA `(.L_x_1031) ;  /* 0x000001a000009947 */ /* 0x000fea0003800000 */
[----:B------:R-:W-:Y:S02]  /*0b50*/  IMAD.MOV.U32 R16, RZ, RZ, 0xfc00 ;  /* 0x0000fc00ff107424 */ /* 0x000fe400078e00ff */
[----:B------:R-:W-:-:S05]  /*0b60*/  IMAD.MOV.U32 R11, RZ, RZ, R40 ;  /* 0x000000ffff0b7224 */ /* 0x000fca00078e0028 */
.L_x_1032:
        /* <DEDUP_REMOVED lines=11> */
[----:B------:R-:W-:Y:S02]  /*0c20*/  IADD3 R10, R10, -0x1, RZ ;  /* 0xffffffff0a0a7810 */ /* 0x000fe40007ffe0ff */
[----:B------:R-:W-:Y:S01]  /*0c30*/  IADD3 R11, R11, 0x20, RZ ;  /* 0x000000200b0b7810 */ /* 0x000fe20007ffe0ff */
[----:B--2---:R-:W-:-:S05]  /*0c40*/  HADD2 R15, R12.H0_H0, R15.H0_H0 ;  /* 0x2000000f0c0f7230 */ /* 0x004fca0000000800 */
[----:B------:R-:W-:-:S05]  /*0c50*/  PRMT R9, R15, 0x7610, R9 ;  /* 0x000076100f097816 */ /* 0x000fca0000000009 */
        /* <DEDUP_REMOVED lines=9> */
.L_x_1031:
[----:B------:R-:W-:Y:S05]  /*0cf0*/  BSYNC B1 ;  /* 0x0000000000017941 */ /* 0x000fea0003800000 */
.L_x_1030:
        /* <DEDUP_REMOVED lines=9> */
.L_x_1033:
        /* <DEDUP_REMOVED lines=14> */
[----:B--2---:R-:W-:-:S05]  /*0e70*/  HADD2 R13, R8.H0_H0, R13.H0_H0 ;  /* 0x2000000d080d7230 */ /* 0x004fca0000000800 */
[----:B------:R-:W-:Y:S02]  /*0e80*/  HSETP2.GT.AND P0, PT, R13.H0_H0, R9.H0_H0, PT ;  /* 0x200000090d007234 */ /* 0x000fe40003f04800 */
[----:B---3--:R-:W-:-:S05]  /*0e90*/  HADD2 R10, R10.H0_H0, R15.H0_H0 ;  /* 0x2000000f0a0a7230 */ /* 0x008fca0000000800 */
[----:B------:R-:W-:Y:S01]  /*0ea0*/  PRMT R8, R10, 0x7610, R8 ;  /* 0x000076100a087816 */ /* 0x000fe20000000008 */
[----:B----4-:R-:W-:-:S05]  /*0eb0*/  HADD2 R12, R12.H0_H0, R17.H0_H0 ;  /* 0x200000110c0c7230 */ /* 0x010fca0000000800 */
[----:B------:R-:W-:-:S05]  /*0ec0*/  @!P0 HSETP2.GT.AND P1, PT, R13.H0_H0, R0.H0_H0, PT ;  /* 0x200000000d008234 */ /* 0x000fca0003f24800 */
[----:B------:R-:W-:Y:S01]  /*0ed0*/  @!P0 SEL R0, R0, R13, !P1 ;  /* 0x0000000d00008207 */ /* 0x000fe20004800000 */
[----:B-----5:R-:W-:Y:S01]  /*0ee0*/  HADD2 R14, R14.H0_H0, R19.H0_H0 ;  /* 0x200000130e0e7230 */ /* 0x020fe20000000800 */
        /* <DEDUP_REMOVED lines=20> */
.L_x_1019:
[----:B------:R-:W-:Y:S05]  /*1030*/  BSYNC B0 ;  /* 0x0000000000007941 */ /* 0x000fea0003800000 */
.L_x_1017:
[----:B------:R-:W-:Y:S01]  /*1040*/  PRMT R4, R9, 0x7610, R4 ;  /* 0x0000761009047816 */ /* 0x000fe20000000004 */
[----:B------:R-:W0:Y:S05]  /*1050*/  S2R R28, SR_TID.X ;  /* 0x00000000001c7919 */ /* 0x000e2a0000002100 */
[----:B------:R-:W1:Y:S01]  /*1060*/  SHFL.BFLY PT, R4, R4, 0x10, 0x1f ;  /* 0x0e001f0004047f89 */ /* 0x000e6200000e0000 */
[----:B0-----:R-:W-:Y:S01]  /*1070*/  SHF.R.U32.HI R7, RZ, 0x5, R28 ;  /* 0x00000005ff077819 */ /* 0x001fe2000001161c */
[----:B-1----:R-:W-:-:S05]  /*1080*/  HSETP2.GEU.AND P0, PT, R9.H0_H0, R4.H0_H0, PT ;  /* 0x2000000409007234 */ /* 0x002fca0003f0e800 */
        /* <DEDUP_REMOVED lines=47> */
.L_x_1034:
        /* <DEDUP_REMOVED lines=283> */
.L_x_1036:
[----:B------:R1:W-:Y:S04]  /*2530*/  @P4 STS.U16 [R7+-0x40], R4 ;  /* 0xffffc00407004388 */ /* 0x0003e80000000400 */
[----:B------:R1:W-:Y:S01]  /*2540*/  @P4 STS [R9.X4+UR6+-0x80], R40 ;  /* 0xffff802809004988 */ /* 0x0003e20008004806 */
[----:B------:R-:W-:-:S06]  /*2550*/  NOP ;  /* 0x0000000000007918 */ /* 0x000fcc0000000000 */
.L_x_1035:
        /* <DEDUP_REMOVED lines=239> */
.L_x_1037:
        /* <DEDUP_REMOVED lines=73> */
.L_x_1085:
[----:B------:R-:W-:Y:S05]  /*38e0*/  BRA.DIV ~URZ, `(.L_x_1040) ;  /* 0x00002e627f007947 */ /* 0x000fea000b800000 */
[----:B------:R0:W1:Y:S02]  /*38f0*/  SHFL.IDX PT, R21, R34, R27, 0x1f ;  /* 0x00001f1b22157589 */ /* 0x00006400000e0000 */
.L_x_1126:
        /* <DEDUP_REMOVED lines=12> */
.L_x_1083:
        /* <DEDUP_REMOVED lines=16> */
[----:B--2---:R-:W-:Y:S02]  /*3ac0*/  HADD2 R14, R13.H0_H0, R14.H0_H0 ;  /* 0x2000000e0d0e7230 */ /* 0x004fe40000000800 */
.L_x_1044:
[----:B------:R-:W-:Y:S05]  /*3ad0*/  BSYNC B2 ;  /* 0x0000000000027941 */ /* 0x000fea0003800000 */
.L_x_1043:
        /* <DEDUP_REMOVED lines=9> */
.L_x_1127:
        /* <DEDUP_REMOVED lines=21> */
[----:B0-----:R-:W-:Y:S05]  /*3cc0*/  CALL.REL.NOINC `($__internal_49_$__cuda_sm70_warpsync) ;  /* 0x00004ee000007944 */ /* 0x001fea0003c00000 */
.L_x_1050:
[----:B------:R-:W-:-:S06]  /*3cd0*/  NOP ;  /* 0x0000000000007918 */ /* 0x000fcc0000000000 */
[----:B------:R-:W1:Y:S04]  /*3ce0*/  LDS.U16 R43, [R36] ;  /* 0x00000000242b7984 */ /* 0x000e680000000400 */
[----:B------:R2:W3:Y:S01]  /*3cf0*/  LDS R41, [R37.X4+UR6] ;  /* 0x0000000625297984 */ /* 0x0004e20008004800 */
[----:B-1----:R-:W-:Y:S01]  /*3d00*/  PRMT R10, R43, 0x5410, R43 ;  /* 0x000054102b0a7816 */ /* 0x002fe2000000002b */
[----:B------:R-:W-:Y:S05]  /*3d10*/  BRA.DIV ~URZ, `(.L_x_1051) ;  /* 0x00002b027f007947 */ /* 0x000fea000b800000 */
[----:B--2---:R1:W2:Y:S04]  /*3d20*/  SHFL.BFLY PT, R42, R10, 0x1, 0x1f ;  /* 0x0c201f000a2a7f89 */ /* 0x0042a800000e0000 */
[----:B---3--:R1:W3:Y:S02]  /*3d30*/  SHFL.BFLY PT, R9, R41, 0x1, 0x1f ;  /* 0x0c201f0029097f89 */ /* 0x0082e400000e0000 */
.L_x_1128:
        /* <DEDUP_REMOVED lines=13> */
.L_x_1129:
        /* <DEDUP_REMOVED lines=10> */
.L_x_1130:
[----:B------:R-:W-:Y:S05]  /*3eb0*/  BRA.DIV ~URZ, `(.L_x_1054) ;  /* 0x00002b527f007947 */ /* 0x000fea000b800000 */
[----:B------:R3:W4:Y:S02]  /*3ec0*/  SHFL.BFLY PT, R9, R41, 0x1, 0x1f ;  /* 0x0c201f0029097f89 */ /* 0x00072400000e0000 */
.L_x_1131:
        /* <DEDUP_REMOVED lines=13> */
.L_x_1132:
        /* <DEDUP_REMOVED lines=10> */
.L_x_1133:
[----:B------:R-:W-:Y:S05]  /*4040*/  BRA.DIV ~URZ, `(.L_x_1057) ;  /* 0x00002b527f007947 */ /* 0x000fea000b800000 */
[----:B------:R3:W4:Y:S02]  /*4050*/  SHFL.BFLY PT, R9, R41, 0x2, 0x1f ;  /* 0x0c401f0029097f89 */ /* 0x00072400000e0000 */
.L_x_1134:
        /* <DEDUP_REMOVED lines=13> */
.L_x_1135:
        /* <DEDUP_REMOVED lines=10> */
.L_x_1136:
[----:B------:R-:W-:Y:S05]  /*41d0*/  BRA.DIV ~URZ, `(.L_x_1060) ;  /* 0x00002b527f007947 */ /* 0x000fea000b800000 */
[----:B------:R3:W4:Y:S02]  /*41e0*/  SHFL.BFLY PT, R9, R41, 0x8, 0x1f ;  /* 0x0d001f0029097f89 */ /* 0x00072400000e0000 */
.L_x_1137:
        /* <DEDUP_REMOVED lines=12> */
.L_x_1138:
        /* <DEDUP_REMOVED lines=9> */
.L_x_1139:
[----:B------:R-:W-:Y:S05]  /*4340*/  BRA.DIV ~URZ, `(.L_x_1063) ;  /* 0x00002b727f007947 */ /* 0x000fea000b800000 */
[----:B------:R3:W4:Y:S02]  /*4350*/  SHFL.BFLY PT, R9, R41, 0x2, 0x1f ;  /* 0x0c401f0029097f89 */ /* 0x00072400000e0000 */
.L_x_1140:
        /* <DEDUP_REMOVED lines=12> */
.L_x_1141:
        /* <DEDUP_REMOVED lines=9> */
.L_x_1142:
[----:B------:R-:W-:Y:S05]  /*44b0*/  BRA.DIV ~URZ, `(.L_x_1066) ;  /* 0x00002b927f007947 */ /* 0x000fea000b800000 */
[----:B------:R3:W4:Y:S02]  /*44c0*/  SHFL.BFLY PT, R9, R41, 0x10, 0x1f ;  /* 0x0e001f0029097f89 */ /* 0x00072400000e0000 */
.L_x_1143:
        /* <DEDUP_REMOVED lines=12> */
.L_x_1144:
        /* <DEDUP_REMOVED lines=9> */
.L_x_1145:
[----:B------:R-:W-:Y:S05]  /*4620*/  BRA.DIV ~URZ, `(.L_x_1069) ;  /* 0x00002bb27f007947 */ /* 0x000fea000b800000 */
[----:B------:R3:W4:Y:S02]  /*4630*/  SHFL.BFLY PT, R9, R41, 0x4, 0x1f ;  /* 0x0c801f0029097f89 */ /* 0x00072400000e0000 */
.L_x_1146:
        /* <DEDUP_REMOVED lines=12> */
.L_x_1147:
        /* <DEDUP_REMOVED lines=9> */
.L_x_1148:
[----:B------:R-:W-:Y:S05]  /*4790*/  BRA.DIV ~URZ, `(.L_x_1072) ;  /* 0x00002bd27f007947 */ /* 0x000fea000b800000 */
[----:B------:R3:W4:Y:S02]  /*47a0*/  SHFL.BFLY PT, R9, R41, 0x1, 0x1f ;  /* 0x0c201f0029097f89 */ /* 0x00072400000e0000 */
.L_x_1149:
        /* <DEDUP_REMOVED lines=21> */
.L_x_1150:
        /* <DEDUP_REMOVED lines=9> */
.L_x_1151:
[----:B------:R-:W-:Y:S05]  /*4990*/  BRA.DIV ~URZ, `(.L_x_1075) ;  /* 0x00002b627f007947 */ /* 0x000fea000b800000 */
[----:B------:R3:W4:Y:S02]  /*49a0*/  SHFL.BFLY PT, R9, R41, 0x8, 0x1f ;  /* 0x0d001f0029097f89 */ /* 0x00072400000e0000 */
.L_x_1152:
        /* <DEDUP_REMOVED lines=12> */
.L_x_1153:
        /* <DEDUP_REMOVED lines=9> */
.L_x_1154:
[----:B------:R-:W-:Y:S05]  /*4b00*/  BRA.DIV ~URZ, `(.L_x_1078) ;  /* 0x00002b827f007947 */ /* 0x000fea000b800000 */
[----:B------:R3:W4:Y:S02]  /*4b10*/  SHFL.BFLY PT, R9, R41, 0x2, 0x1f ;  /* 0x0c401f0029097f89 */ /* 0x00072400000e0000 */
.L_x_1155:
        /* <DEDUP_REMOVED lines=12> */
.L_x_1156:
        /* <DEDUP_REMOVED lines=11> */
.L_x_1157:
[----:B------:R-:W-:Y:S05]  /*4c90*/  BRA.DIV ~URZ, `(.L_x_1081) ;  /* 0x00002b627f007947 */ /* 0x000fea000b800000 */
[----:B------:R1:W2:Y:S02]  /*4ca0*/  SHFL.IDX PT, R7, R26, R33, 0x1f ;  /* 0x00001f211a077589 */ /* 0x0002a400000e0000 */
.L_x_1158:
[----:B------:R-:W-:Y:S02]  /*4cb0*/  IADD3 R25, R25, -0x20, RZ ;  /* 0xffffffe019197810 */ /* 0x000fe40007ffe0ff */
.L_x_1049:
[----:B-1----:R-:W-:Y:S05]  /*4cc0*/  BSYNC B3 ;  /* 0x0000000000037941 */ /* 0x002fea0003800000 */
.L_x_1048:
[----:B------:R-:W-:-:S04]  /*4cd0*/  PRMT R8, R11, 0x9910, RZ ;  /* 0x000099100b087816 */ /* 0x000fc800000000ff */
[----:B------:R-:W-:-:S13]  /*4ce0*/  ISETP.NE.AND P0, PT, R8, RZ, PT ;  /* 0x000000ff0800720c */ /* 0x000fda0003f05270 */
[----:B------:R1:W-:Y:S04]  /*4cf0*/  @P0 STS.U16 [R12+-0x40], R14 ;  /* 0xffffc00e0c000388 */ /* 0x0003e80000000400 */
[----:B------:R1:W-:Y:S01]  /*4d00*/  @P0 STS [R13.X4+UR6+-0x80], R16 ;  /* 0xffff80100d000988 */ /* 0x0003e20008004806 */
[----:B------:R-:W-:Y:S05]  /*4d10*/  BRA.CONV ~URZ, `(.L_x_1082) ;  /* 0x000000337f007947 */ /* 0x000fea000b800000 */
[----:B------:R-:W-:Y:S01]  /*4d20*/  IMAD.MOV.U32 R9, RZ, RZ, -0x1 ;  /* 0xffffffffff097424 */ /* 0x000fe200078e00ff */
[----:B------:R-:W-:Y:S02]  /*4d30*/  MOV R8, 0x4d50 ;  /* 0x00004d5000087802 */ /* 0x000fe40000000f00 */
[----:B012---:R-:W-:Y:S05]  /*4d40*/  CALL.REL.NOINC `($__internal_49_$__cuda_sm70_warpsync) ;  /* 0x00003e6000007944 */ /* 0x007fea0003c00000 */
.L_x_1082:
[----:B------:R-:W-:-:S06]  /*4d50*/  NOP ;  /* 0x0000000000007918 */ /* 0x000fcc0000000000 */
.L_x_1047:
[----:B------:R-:W-:Y:S05]  /*4d60*/  BSYNC B2 ;  /* 0x0000000000027941 */ /* 0x000fea0003800000 */
.L_x_1046:
        /* <DEDUP_REMOVED lines=9> */
.L_x_1042:
[----:B------:R-:W-:Y:S05]  /*4e00*/  BSYNC B1 ;  /* 0x0000000000017941 */ /* 0x000fea0003800000 */
.L_x_1041:
[----:B0-----:R-:W-:-:S04]  /*4e10*/  IADD3 R27, R27, 0x1, RZ ;  /* 0x000000011b1b7810 */ /* 0x001fc80007ffe0ff */
[----:B------:R-:W-:-:S13]  /*4e20*/  ISETP.GE.AND P0, PT, R27, c[0x0][0x198], PT ;  /* 0x000066001b007a0c */ /* 0x000fda0003f06270 */
[----:B-1----:R-:W-:Y:S01]  /*4e30*/  @P0 CALL.REL.NOINC `(.L_x_1084) ;  /* 0x0000001000000944 */ /* 0x002fe20003c00000 */
[----:B------:R-:W-:Y:S05]  /*4e40*/  BRA `(.L_x_1085) ;  /* 0xffffea9000007947 */ /* 0x000fea000383ffff */
.L_x_1084:
[----:B------:R-:W-:Y:S05]  /*4e50*/  BSYNC B0 ;  /* 0x0000000000007941 */ /* 0x000fea0003800000 */
.L_x_1039:
        /* <DEDUP_REMOVED lines=12> */
.L_x_1159:
[----:B------:R-:W-:Y:S05]  /*4f20*/  BRA.DIV ~URZ, `(.L_x_1089) ;  /* 0x000029c27f007947 */ /* 0x000fea000b800000 */
[----:B------:R2:W3:Y:S02]  /*4f30*/  SHFL.BFLY PT, R9, R41, 0x1, 0x1f ;  /* 0x0c201f0029097f89 */ /* 0x0004e400000e0000 */
.L_x_1160:
        /* <DEDUP_REMOVED lines=13> */
.L_x_1161:
        /* <DEDUP_REMOVED lines=10> */
.L_x_1162:
[----:B------:R-:W-:Y:S05]  /*50b0*/  BRA.DIV ~URZ, `(.L_x_1092) ;  /* 0x000029c27f007947 */ /* 0x000fea000b800000 */
[----:B------:R2:W3:Y:S02]  /*50c0*/  SHFL.BFLY PT, R9, R41, 0x1, 0x1f ;  /* 0x0c201f0029097f89 */ /* 0x0004e400000e0000 */
.L_x_1163:
        /* <DEDUP_REMOVED lines=13> */
.L_x_1164:
        /* <DEDUP_REMOVED lines=10> */
.L_x_1165:
[----:B------:R-:W-:Y:S05]  /*5240*/  BRA.DIV ~URZ, `(.L_x_1095) ;  /* 0x000029c27f007947 */ /* 0x000fea000b800000 */
[----:B------:R2:W3:Y:S02]  /*5250*/  SHFL.BFLY PT, R9, R41, 0x2, 0x1f ;  /* 0x0c401f0029097f89 */ /* 0x0004e400000e0000 */
.L_x_1166:
        /* <DEDUP_REMOVED lines=13> */
.L_x_1167:
        /* <DEDUP_REMOVED lines=10> */
.L_x_1168:
[----:B------:R-:W-:Y:S05]  /*53d0*/  BRA.DIV ~URZ, `(.L_x_1098) ;  /* 0x000029c27f007947 */ /* 0x000fea000b800000 */
[----:B------:R2:W3:Y:S02]  /*53e0*/  SHFL.BFLY PT, R9, R41, 0x8, 0x1f ;  /* 0x0d001f0029097f89 */ /* 0x0004e400000e0000 */
.L_x_1169:
        /* <DEDUP_REMOVED lines=12> */
.L_x_1170:
        /* <DEDUP_REMOVED lines=9> */
.L_x_1171:
[----:B------:R-:W-:Y:S05]  /*5540*/  BRA.DIV ~URZ, `(.L_x_1101) ;  /* 0x000029e27f007947 */ /* 0x000fea000b800000 */
[----:B------:R2:W3:Y:S02]  /*5550*/  SHFL.BFLY PT, R9, R41, 0x2, 0x1f ;  /* 0x0c401f0029097f89 */ /* 0x0004e400000e0000 */
.L_x_1172:
        /* <DEDUP_REMOVED lines=12> */
.L_x_1173:
        /* <DEDUP_REMOVED lines=9> */
.L_x_1174:
[----:B------:R-:W-:Y:S05]  /*56b0*/  BRA.DIV ~URZ, `(.L_x_1104) ;  /* 0x00002a027f007947 */ /* 0x000fea000b800000 */
[----:B------:R2:W3:Y:S02]  /*56c0*/  SHFL.BFLY PT, R9, R41, 0x10, 0x1f ;  /* 0x0e001f0029097f89 */ /* 0x0004e400000e0000 */
.L_x_1175:
        /* <DEDUP_REMOVED lines=12> */
.L_x_1176:
        /* <DEDUP_REMOVED lines=9> */
.L_x_1177:
[----:B------:R-:W-:Y:S05]  /*5820*/  BRA.DIV ~URZ, `(.L_x_1107) ;  /* 0x00002a227f007947 */ /* 0x000fea000b800000 */
[----:B------:R2:W3:Y:S02]  /*5830*/  SHFL.BFLY PT, R9, R41, 0x4, 0x1f ;  /* 0x0c801f0029097f89 */ /* 0x0004e400000e0000 */
.L_x_1178:
        /* <DEDUP_REMOVED lines=12> */
.L_x_1179:
        /* <DEDUP_REMOVED lines=9> */
.L_x_1180:
[----:B------:R-:W-:Y:S05]  /*5990*/  BRA.DIV ~URZ, `(.L_x_1110) ;  /* 0x00002a427f007947 */ /* 0x000fea000b800000 */
[----:B------:R2:W3:Y:S02]  /*59a0*/  SHFL.BFLY PT, R9, R41, 0x1, 0x1f ;  /* 0x0c201f0029097f89 */ /* 0x0004e400000e0000 */
.L_x_1181:
        /* <DEDUP_REMOVED lines=21> */
.L_x_1182:
        /* <DEDUP_REMOVED lines=9> */
.L_x_1183:
[----:B------:R-:W-:Y:S05]  /*5b90*/  BRA.DIV ~URZ, `(.L_x_1113) ;  /* 0x000029d27f007947 */ /* 0x000fea000b800000 */
[----:B------:R2:W3:Y:S02]  /*5ba0*/  SHFL.BFLY PT, R9, R41, 0x8, 0x1f ;  /* 0x0d001f0029097f89 */ /* 0x0004e400000e0000 */
.L_x_1184:
        /* <DEDUP_REMOVED lines=12> */
.L_x_1185:
        /* <DEDUP_REMOVED lines=9> */
.L_x_1186:
[----:B------:R-:W-:Y:S05]  /*5d00*/  BRA.DIV ~URZ, `(.L_x_1116) ;  /* 0x000029f27f007947 */ /* 0x000fea000b800000 */
[----:B------:R2:W3:Y:S02]  /*5d10*/  SHFL.BFLY PT, R9, R41, 0x2, 0x1f ;  /* 0x0c401f0029097f89 */ /* 0x0004e400000e0000 */
.L_x_1187:
        /* <DEDUP_REMOVED lines=12> */
.L_x_1188:
        /* <DEDUP_REMOVED lines=11> */
[----:B0-----:R-:W-:Y:S05]  /*5e90*/  CALL.REL.NOINC `($__internal_46_$__cuda_sm70_shflsync_idx) ;  /* 0x00002c3000007944 */ /* 0x001fea0003c00000 */
.L_x_1118:
[----:B------:R-:W-:Y:S05]  /*5ea0*/  BRA.CONV ~URZ, `(.L_x_1087) ;  /* 0x000000637f007947 */ /* 0x000fea000b800000 */
[----:B------:R-:W-:Y:S01]  /*5eb0*/  IMAD.MOV.U32 R42, RZ, RZ, R33 ;  /* 0x000000ffff2a7224 */ /* 0x000fe200078e0021 */
[----:B------:R-:W-:Y:S01]  /*5ec0*/  MOV R8, 0x5f10 ;  /* 0x00005f1000087802 */ /* 0x000fe20000000f00 */
[----:B0-----:R-:W-:Y:S02]  /*5ed0*/  IMAD.MOV.U32 R41, RZ, RZ, R26 ;  /* 0x000000ffff297224 */ /* 0x001fe400078e001a */
[----:B------:R-:W-:-:S02]  /*5ee0*/  IMAD.MOV.U32 R43, RZ, RZ, 0x1f ;  /* 0x0000001fff2b7424 */ /* 0x000fc400078e00ff */
[----:B------:R-:W-:Y:S02]  /*5ef0*/  IMAD.MOV.U32 R44, RZ, RZ, -0x1 ;  /* 0xffffffffff2c7424 */ /* 0x000fe400078e00ff */
[----:B------:R-:W-:Y:S05]  /*5f00*/  CALL.REL.NOINC `($__internal_47_$__cuda_sm70_shflsync_idx_p) ;  /* 0x00002c1000007944 */ /* 0x000fea0003c00000 */
.L_x_1087:
[----:B------:R-:W-:Y:S05]  /*5f10*/  BSYNC B0 ;  /* 0x0000000000007941 */ /* 0x000fea0003800000 */
.L_x_1086:
        /* <DEDUP_REMOVED lines=21> */
.L_x_1189:
        /* <DEDUP_REMOVED lines=9> */
.L_x_1190:
[----:B-1----:R-:W-:-:S04]  /*6100*/  FADD.FTZ R9, R9, R41 ;  /* 0x0000002909097221 */ /* 0x002fc80000010000 */
[----:B------:R-:W-:Y:S02]  /*6110*/  FADD.FTZ R3, R9, 9.999999682655225389e-21 ;  /* 0x1e3ce50809037421 */ /* 0x000fe40000010000 */
.L_x_1119:
        /* <DEDUP_REMOVED lines=25> */
.L_x_1038:
        /* <DEDUP_REMOVED lines=24> */
.L_x_1124:
        /* <DEDUP_REMOVED lines=14> */
.L_x_1123:
[----:B0-----:R-:W-:Y:S05]  /*6510*/  BSYNC B0 ;  /* 0x0000000000007941 */ /* 0x001fea0003800000 */
.L_x_1122:
        /* <DEDUP_REMOVED lines=12> */
.L_x_1125:
        /* <DEDUP_REMOVED lines=23> */
.L_x_1040:
[----:B------:R-:W-:Y:S01]  /*6750*/  IMAD.MOV.U32 R41, RZ, RZ, R34 ;  /* 0x000000ffff297224 */ /* 0x000fe200078e0022 */
[----:B------:R-:W-:Y:S01]  /*6760*/  MOV R8, 0x67b0 ;  /* 0x000067b000087802 */ /* 0x000fe20000000f00 */
[----:B------:R-:W-:Y:S02]  /*6770*/  IMAD.MOV.U32 R42, RZ, RZ, R27 ;  /* 0x000000ffff2a7224 */ /* 0x000fe400078e001b */
[----:B------:R-:W-:-:S02]  /*6780*/  IMAD.MOV.U32 R43, RZ, RZ, 0x1f ;  /* 0x0000001fff2b7424 */ /* 0x000fc400078e00ff */
[----:B------:R-:W-:Y:S02]  /*6790*/  IMAD.MOV.U32 R44, RZ, RZ, -0x1 ;  /* 0xffffffffff2c7424 */ /* 0x000fe400078e00ff */
[----:B------:R-:W-:Y:S05]  /*67a0*/  CALL.REL.NOINC `($__internal_47_$__cuda_sm70_shflsync_idx_p) ;  /* 0x0000237000007944 */ /* 0x000fea0003c00000 */
[----:B-1----:R-:W-:Y:S01]  /*67b0*/  IMAD.MOV.U32 R21, RZ, RZ, R41 ;  /* 0x000000ffff157224 */ /* 0x002fe200078e0029 */
[----:B0-----:R-:W-:Y:S05]  /*67c0*/  BRA `(.L_x_1126) ;  /* 0xffffd13000007947 */ /* 0x001fea000383ffff */
.L_x_1045:
[----:B------:R-:W-:Y:S02]  /*67d0*/  SEL R9, RZ, 0x1, P0 ;  /* 0x00000001ff097807 */ /* 0x000fe40000000000 */
[----:B------:R-:W-:Y:S02]  /*67e0*/  MOV R8, 0x6800 ;  /* 0x0000680000087802 */ /* 0x000fe40000000f00 */
[----:B0-----:R-:W-:Y:S05]  /*67f0*/  CALL.REL.NOINC `($__internal_48_$__cuda_sm70_votesync_ballot) ;  /* 0x0000236000007944 */ /* 0x001fea0003c00000 */
[----:B------:R-:W-:Y:S01]  /*6800*/  IMAD.MOV.U32 R9, RZ, RZ, R11 ;  /* 0x000000ffff097224 */ /* 0x000fe200078e000b */
[----:B------:R-:W-:Y:S05]  /*6810*/  BRA `(.L_x_1127) ;  /* 0xffffd35000007947 */ /* 0x000fea000383ffff */
.L_x_1051:
[----:B--2---:R-:W-:Y:S01]  /*6820*/  IMAD.MOV.U32 R9, RZ, RZ, 0x1 ;  /* 0x00000001ff097424 */ /* 0x004fe200078e00ff */
[----:B------:R-:W-:Y:S01]  /*6830*/  MOV R42, 0x6870 ;  /* 0x00006870002a7802 */ /* 0x000fe20000000f00 */
[----:B------:R-:W-:Y:S02]  /*6840*/  IMAD.MOV.U32 R8, RZ, RZ, 0x1f ;  /* 0x0000001fff087424 */ /* 0x000fe400078e00ff */
[----:B------:R-:W-:Y:S02]  /*6850*/  IMAD.MOV.U32 R7, RZ, RZ, -0x1 ;  /* 0xffffffffff077424 */ /* 0x000fe400078e00ff */
[----:B0--3--:R-:W-:Y:S05]  /*6860*/  CALL.REL.NOINC `($__internal_44_$__cuda_sm70_shflsync_bfly) ;  /* 0x000021b000007944 */ /* 0x009fea0003c00000 */
[----:B------:R-:W-:Y:S01]  /*6870*/  PRMT R42, R14, 0x7632, R42 ;  /* 0x000076320e2a7816 */ /* 0x000fe2000000002a */
[----:B------:R-:W-:Y:S01]  /*6880*/  IMAD.MOV.U32 R9, RZ, RZ, 0x1 ;  /* 0x00000001ff097424 */ /* 0x000fe200078e00ff */
[----:B------:R-:W-:Y:S01]  /*6890*/  MOV R8, 0x68d0 ;  /* 0x000068d000087802 */ /* 0x000fe20000000f00 */
[----:B------:R-:W-:-:S02]  /*68a0*/  IMAD.MOV.U32 R10, RZ, RZ, 0x1f ;  /* 0x0000001fff0a7424 */ /* 0x000fc400078e00ff */
[----:B------:R-:W-:Y:S02]  /*68b0*/  IMAD.MOV.U32 R7, RZ, RZ, -0x1 ;  /* 0xffffffffff077424 */ /* 0x000fe400078e00ff */
[----:B------:R-:W-:Y:S05]  /*68c0*/  CALL.REL.NOINC `($__internal_45_$__cuda_sm70_shflsync_bfly_p) ;  /* 0x000021b000007944 */ /* 0x000fea0003c00000 */
[----:B01----:R-:W-:Y:S05]  /*68d0*/  BRA `(.L_x_1128) ;  /* 0xffffd46000007947 */ /* 0x003fea000383ffff */
.L_x_1052:
[----:B------:R-:W-:Y:S01]  /*68e0*/  IMAD.MOV.U32 R9, RZ, RZ, 0x2 ;  /* 0x00000002ff097424 */ /* 0x000fe200078e00ff */
[----:B------:R-:W-:Y:S01]  /*68f0*/  MOV R42, 0x6930 ;  /* 0x00006930002a7802 */ /* 0x000fe20000000f00 */
[----:B------:R-:W-:Y:S02]  /*6900*/  IMAD.MOV.U32 R8, RZ, RZ, 0x1f ;  /* 0x0000001fff087424 */ /* 0x000fe400078e00ff */
[----:B------:R-:W-:Y:S02]  /*6910*/  IMAD.MOV.U32 R7, RZ, RZ, -0x1 ;  /* 0xffffffffff077424 */ /* 0x000fe400078e00ff */
[----:B0-----:R-:W-:Y:S05]  /*6920*/  CALL.REL.NOINC `($__internal_44_$__cuda_sm70_shflsync_bfly) ;  /* 0x000020f000007944 */ /* 0x001fea0003c00000 */
[----:B------:R-:W-:Y:S01]  /*6930*/  PRMT R42, R14, 0x7632, R42 ;  /* 0x000076320e2a7816 */ /* 0x000fe2000000002a */
[----:B------:R-:W-:Y:S01]  /*6940*/  IMAD.MOV.U32 R9, RZ, RZ, 0x2 ;  /* 0x00000002ff097424 */ /* 0x000fe200078e00ff */
[----:B------:R-:W-:Y:S01]  /*6950*/  MOV R8, 0x6990 ;  /* 0x0000699000087802 */ /* 0x000fe20000000f00 */
[----:B------:R-:W-:Y:S02]  /*6960*/  IMAD.MOV.U32 R10, RZ, RZ, 0x1f ;  /* 0x0000001fff0a7424 */ /* 0x000fe400078e00ff */
[----:B------:R-:W-:Y:S02]  /*6970*/  IMAD.MOV.U32 R7, RZ, RZ, -0x1 ;  /* 0xffffffffff077424 */ /* 0x000fe400078e00ff */
[----:B------:R-:W-:Y:S05]  /*6980*/  CALL.REL.NOINC `($__internal_45_$__cuda_sm70_shflsync_bfly_p) ;  /* 0x000020f000007944 */ /* 0x000fea0003c00000 */
[----:B01----:R-:W-:Y:S05]  /*6990*/  BRA `(.L_x_1129) ;  /* 0xffffd47000007947 */ /* 0x003fea000383ffff */
.L_x_1053:
[----:B------:R-:W-:Y:S01]  /*69a0*/  IMAD.MOV.U32 R9, RZ, RZ, 0x1 ;  /* 0x00000001ff097424 */ /* 0x000fe200078e00ff */
[----:B------:R-:W-:Y:S01]  /*69b0*/  MOV R42, 0x69f0 ;  /* 0x000069f0002a7802 */ /* 0x000fe20000000f00 */
[----:B------:R-:W-:-:S02]  /*69c0*/  IMAD.MOV.U32 R8, RZ, RZ, 0x1f ;  /* 0x0000001fff087424 */ /* 0x000fc400078e00ff */
[----:B------:R-:W-:Y:S02]  /*69d0*/  IMAD.MOV.U32 R7, RZ, RZ, -0x1 ;  /* 0xffffffffff077424 */ /* 0x000fe400078e00ff */
[----:B0-----:R-:W-:Y:S05]  /*69e0*/  CALL.REL.NOINC `($__internal_44_$__cuda_sm70_shflsync_bfly) ;  /* 0x0000203000007944 */ /* 0x001fea0003c00000 */
[----:B------:R-:W-:Y:S01]  /*69f0*/  PRMT R42, R14, 0x7632, R42 ;  /* 0x000076320e2a7816 */ /* 0x000fe2000000002a */
[----:B------:R-:W-:Y:S05]  /*6a00*/  BRA `(.L_x_1130) ;  /* 0xffffd4a000007947 */ /* 0x000fea000383ffff */
.L_x_1054:
[----:B------:R-:W-:Y:S01]  /*6a10*/  IMAD.MOV.U32 R9, RZ, RZ, 0x1 ;  /* 0x00000001ff097424 */ /* 0x000fe200078e00ff */
[----:B------:R-:W-:Y:S01]  /*6a20*/  MOV R8, 0x6a60 ;  /* 0x00006a6000087802 */ /* 0x000fe20000000f00 */
[----:B-1----:R-:W-:Y:S02]  /*6a30*/  IMAD.MOV.U32 R10, RZ, RZ, 0x1f ;  /* 0x0000001fff0a7424 */ /* 0x002fe400078e00ff */
[----:B------:R-:W-:Y:S02]  /*6a40*/  IMAD.MOV.U32 R7, RZ, RZ, -0x1 ;  /* 0xffffffffff077424 */ /* 0x000fe400078e00ff */
[----:B0-2---:R-:W-:Y:S05]  /*6a50*/  CALL.REL.NOINC `($__internal_45_$__cuda_sm70_shflsync_bfly_p) ;  /* 0x0000202000007944 */ /* 0x005fea0003c00000 */
[----:B01----:R-:W-:Y:S05]  /*6a60*/  BRA `(.L_x_1131) ;  /* 0xffffd46000007947 */ /* 0x003fea000383ffff */
.L_x_1055:
        /* <DEDUP_REMOVED lines=8> */
[----:B------:R-:W-:-:S02]  /*6af0*/  IMAD.MOV.U32 R10, RZ, RZ, 0x1f ;  /* 0x0000001fff0a7424 */ /* 0x000fc400078e00ff */
[----:B------:R-:W-:Y:S02]  /*6b00*/  IMAD.MOV.U32 R7, RZ, RZ, -0x1 ;  /* 0xffffffffff077424 */ /* 0x000fe400078e00ff */
[----:B------:R-:W-:Y:S05]  /*6b10*/  CALL.REL.NOINC `($__internal_45_$__cuda_sm70_shflsync_bfly_p) ;  /* 0x00001f6000007944 */ /* 0x000fea0003c00000 */
[----:B01----:R-:W-:Y:S05]  /*6b20*/  BRA `(.L_x_1132) ;  /* 0xffffd47000007947 */ /* 0x003fea000383ffff */
.L_x_1056:
[----:B------:R-:W-:Y:S01]  /*6b30*/  IMAD.MOV.U32 R9, RZ, RZ, 0x2 ;  /* 0x00000002ff097424 */ /* 0x000fe200078e00ff */
[----:B------:R-:W-:Y:S01]  /*6b40*/  MOV R42, 0x6b80 ;  /* 0x00006b80002a7802 */ /* 0x000fe20000000f00 */
[----:B------:R-:W-:Y:S02]  /*6b50*/  IMAD.MOV.U32 R8, RZ, RZ, 0x1f ;  /* 0x0000001fff087424 */ /* 0x000fe400078e00ff */
[----:B------:R-:W-:Y:S02]  /*6b60*/  IMAD.MOV.U32 R7, RZ, RZ, -0x1 ;  /* 0xffffffffff077424 */ /* 0x000fe400078e00ff */
[----:B0-----:R-:W-:Y:S05]  /*6b70*/  CALL.REL.NOINC `($__internal_44_$__cuda_sm70_shflsync_bfly) ;  /* 0x00001ea000007944 */ /* 0x001fea0003c00000 */
[----:B------:R-:W-:Y:S01]  /*6b80*/  PRMT R42, R14, 0x7632, R42 ;  /* 0x000076320e2a7816 */ /* 0x000fe2000000002a */
[----:B------:R-:W-:Y:S05]  /*6b90*/  BRA `(.L_x_1133) ;  /* 0xffffd4a000007947 */ /* 0x000fea000383ffff */
.L_x_1057:
[----:B------:R-:W-:Y:S01]  /*6ba0*/  IMAD.MOV.U32 R9, RZ, RZ, 0x2 ;  /* 0x00000002ff097424 */ /* 0x000fe200078e00ff */
[----:B------:R-:W-:Y:S01]  /*6bb0*/  MOV R8, 0x6bf0 ;  /* 0x00006bf000087802 */ /* 0x000fe20000000f00 */
[----:B-1----:R-:W-:Y:S02]  /*6bc0*/  IMAD.MOV.U32 R10, RZ, RZ, 0x1f ;  /* 0x0000001fff0a7424 */ /* 0x002fe400078e00ff */
[----:B------:R-:W-:Y:S02]  /*6bd0*/  IMAD.MOV.U32 R7, RZ, RZ, -0x1 ;  /* 0xffffffffff077424 */ /* 0x000fe400078e00ff */
[----:B0-2---:R-:W-:Y:S05]  /*6be0*/  CALL.REL.NOINC `($__internal_45_$__cuda_sm70_shflsync_bfly_p) ;  /* 0x00001e9000007944 */ /* 0x005fea0003c00000 */
[----:B01----:R-:W-:Y:S05]  /*6bf0*/  BRA `(.L_x_1134) ;  /* 0xffffd46000007947 */ /* 0x003fea000383ffff */
.L_x_1058:
[----:B------:R-:W-:Y:S01]  /*6c00*/  IMAD.MOV.U32 R9, RZ, RZ, 0x1 ;  /* 0x00000001ff097424 */ /* 0x000fe200078e00ff */
[----:B------:R-:W-:Y:S01]  /*6c10*/  MOV R42, 0x6c50 ;  /* 0x00006c50002a7802 */ /* 0x000fe20000000f00 */
[----:B------:R-:W-:-:S02]  /*6c20*/  IMAD.MOV.U32 R8, RZ, RZ, 0x1f ;  /* 0x0000001fff087424 */ /* 0x000fc400078e00ff */
        /* <DEDUP_REMOVED lines=9> */
.L_x_1059:
[----:B------:R-:W-:Y:S01]  /*6cc0*/  IMAD.MOV.U32 R9, RZ, RZ, 0x8 ;  /* 0x00000008ff097424 */ /* 0x000fe200078e00ff */
[----:B------:R-:W-:Y:S01]  /*6cd0*/  MOV R42, 0x6d10 ;  /* 0x00006d10002a7802 */ /* 0x000fe20000000f00 */
[----:B------:R-:W-:Y:S02]  /*6ce0*/  IMAD.MOV.U32 R8, RZ, RZ, 0x1f ;  /* 0x0000001fff087424 */ /* 0x000fe400078e00ff */
[----:B------:R-:W-:Y:S02]  /*6cf0*/  IMAD.MOV.U32 R7, RZ, RZ, -0x1 ;  /* 0xffffffffff077424 */ /* 0x000fe400078e00ff */
[----:B0-----:R-:W-:Y:S05]  /*6d00*/  CALL.REL.NOINC `($__internal_44_$__cuda_sm70_shflsync_bfly) ;  /* 0x00001d1000007944 */ /* 0x001fea0003c00000 */
[----:B------:R-:W-:Y:S01]  /*6d10*/  PRMT R42, R14, 0x7632, R42 ;  /* 0x000076320e2a7816 */ /* 0x000fe2000000002a */
[----:B------:R-:W-:Y:S05]  /*6d20*/  BRA `(.L_x_1136) ;  /* 0xffffd4a000007947 */ /* 0x000fea000383ffff */
.L_x_1060:
[----:B------:R-:W-:Y:S01]  /*6d30*/  IMAD.MOV.U32 R9, RZ, RZ, 0x8 ;  /* 0x00000008ff097424 */ /* 0x000fe200078e00ff */
[----:B------:R-:W-:Y:S01]  /*6d40*/  MOV R8, 0x6d80 ;  /* 0x00006d8000087802 */ /* 0x000fe20000000f00 */
[----:B-1----:R-:W-:-:S02]  /*6d50*/  IMAD.MOV.U32 R10, RZ, RZ, 0x1f ;  /* 0x0000001fff0a7424 */ /* 0x002fc400078e00ff */
[----:B------:R-:W-:Y:S02]  /*6d60*/  IMAD.MOV.U32 R7, RZ, RZ, -0x1 ;  /* 0xffffffffff077424 */ /* 0x000fe400078e00ff */
[----:B0-2---:R-:W-:Y:S05]  /*6d70*/  CALL.REL.NOINC `($__internal_45_$__cuda_sm70_shflsync_bfly_p) ;  /* 0x00001d0000007944 */ /* 0x005fea0003c00000 */
[----:B01----:R-:W-:Y:S05]  /*6d80*/  BRA `(.L_x_1137) ;  /* 0xffffd46000007947 */ /* 0x003fea000383ffff */
.L_x_1061:
        /* <DEDUP_REMOVED lines=12> */
.L_x_1062:
[----:B------:R-:W-:Y:S01]  /*6e50*/  IMAD.MOV.U32 R9, RZ, RZ, 0x2 ;  /* 0x00000002ff097424 */ /* 0x000fe200078e00ff */
[----:B------:R-:W-:Y:S01]  /*6e60*/  MOV R42, 0x6ea0 ;  /* 0x00006ea0002a7802 */ /* 0x000fe20000000f00 */
[----:B------:R-:W-:-:S02]  /*6e70*/  IMAD.MOV.U32 R8, RZ, RZ, 0x1f ;  /* 0x0000001fff087424 */ /* 0x000fc400078e00ff */
[----:B------:R-:W-:Y:S02]  /*6e80*/  IMAD.MOV.U32 R7, RZ, RZ, -0x1 ;  /* 0xffffffffff077424 */ /* 0x000fe400078e00ff */
[----:B0-----:R-:W-:Y:S05]  /*6e90*/  CALL.REL.NOINC `($__internal_44_$__cuda_sm70_shflsync_bfly) ;  /* 0x00001b8000007944 */ /* 0x001fea0003c00000 */
[----:B------:R-:W-:Y:S01]  /*6ea0*/  PRMT R42, R14, 0x7632, R42 ;  /* 0x000076320e2a7816 */ /* 0x000fe2000000002a */
[----:B------:R-:W-:Y:S05]  /*6eb0*/  BRA `(.L_x_1139) ;  /* 0xffffd48000007947 */ /* 0x000fea000383ffff */
.L_x_1063:
[----:B------:R-:W-:Y:S01]  /*6ec0*/  IMAD.MOV.U32 R9, RZ, RZ, 0x2 ;  /* 0x00000002ff097424 */ /* 0x000fe200078e00ff */
[----:B------:R-:W-:Y:S01]  /*6ed0*/  MOV R8, 0x6f10 ;  /* 0x00006f1000087802 */ /* 0x000fe20000000f00 */
[----:B-1----:R-:W-:Y:S02]  /*6ee0*/  IMAD.MOV.U32 R10, RZ, RZ, 0x1f ;  /* 0x0000001fff0a7424 */ /* 0x002fe400078e00ff */
[----:B------:R-:W-:Y:S02]  /*6ef0*/  IMAD.MOV.U32 R7, RZ, RZ, -0x1 ;  /* 0xffffffffff077424 */ /* 0x000fe400078e00ff */
[----:B0-2---:R-:W-:Y:S05]  /*6f00*/  CALL.REL.NOINC `($__internal_45_$__cuda_sm70_shflsync_bfly_p) ;  /* 0x00001b7000007944 */ /* 0x005fea0003c00000 */
[----:B01----:R-:W-:Y:S05]  /*6f10*/  BRA `(.L_x_1140) ;  /* 0xffffd44000007947 */ /* 0x003fea000383ffff */
.L_x_1064:
        /* <DEDUP_REMOVED lines=12> */
.L_x_1065:
[----:B------:R-:W-:Y:S01]  /*6fe0*/  IMAD.MOV.U32 R9, RZ, RZ, 0x10 ;  /* 0x00000010ff097424 */ /* 0x000fe200078e00ff */
[----:B------:R-:W-:Y:S01]  /*6ff0*/  MOV R42, 0x7030 ;  /* 0x00007030002a7802 */ /* 0x000fe20000000f00 */
[----:B------:R-:W-:Y:S02]  /*7000*/  IMAD.MOV.U32 R8, RZ, RZ, 0x1f ;  /* 0x0000001fff087424 */ /* 0x000fe400078e00ff */
[----:B------:R-:W-:Y:S02]  /*7010*/  IMAD.MOV.U32 R7, RZ, RZ, -0x1 ;  /* 0xffffffffff077424 */ /* 0x000fe400078e00ff */
[----:B0-----:R-:W-:Y:S05]  /*7020*/  CALL.REL.NOINC `($__internal_44_$__cuda_sm70_shflsync_bfly) ;  /* 0x000019f000007944 */ /* 0x001fea0003c00000 */
[----:B------:R-:W-:Y:S01]  /*7030*/  PRMT R42, R14, 0x7632, R42 ;  /* 0x000076320e2a7816 */ /* 0x000fe2000000002a */
[----:B------:R-:W-:Y:S05]  /*7040*/  BRA `(.L_x_1142) ;  /* 0xffffd46000007947 */ /* 0x000fea000383ffff */
.L_x_1066:
[----:B------:R-:W-:Y:S01]  /*7050*/  IMAD.MOV.U32 R9, RZ, RZ, 0x10 ;  /* 0x00000010ff097424 */ /* 0x000fe200078e00ff */
[----:B------:R-:W-:Y:S01]  /*7060*/  MOV R8, 0x70a0 ;  /* 0x000070a000087802 */ /* 0x000fe20000000f00 */
[----:B-1----:R-:W-:Y:S02]  /*7070*/  IMAD.MOV.U32 R10, RZ, RZ, 0x1f ;  /* 0x0000001fff0a7424 */ /* 0x002fe400078e00ff */
[----:B------:R-:W-:Y:S02]  /*7080*/  IMAD.MOV.U32 R7, RZ, RZ, -0x1 ;  /* 0xffffffffff077424 */ /* 0x000fe400078e00ff */
[----:B0-2---:R-:W-:Y:S05]  /*7090*/  CALL.REL.NOINC `($__internal_45_$__cuda_sm70_shflsync_bfly_p) ;  /* 0x000019e000007944 */ /* 0x005fea0003c00000 */
[----:B01----:R-:W-:Y:S05]  /*70a0*/  BRA `(.L_x_1143) ;  /* 0xffffd42000007947 */ /* 0x003fea000383ffff */
.L_x_1067:
        /* <DEDUP_REMOVED lines=12> */
.L_x_1068:
[----:B------:R-:W-:Y:S01]  /*7170*/  IMAD.MOV.U32 R9, RZ, RZ, 0x4 ;  /* 0x00000004ff097424 */ /* 0x000fe200078e00ff */
[----:B------:R-:W-:Y:S01]  /*7180*/  MOV R42, 0x71c0 ;  /* 0x000071c0002a7802 */ /* 0x000fe20000000f00 */
[----:B------:R-:W-:Y:S02]  /*7190*/  IMAD.MOV.U32 R8, RZ, RZ, 0x1f ;  /* 0x0000001fff087424 */ /* 0x000fe400078e00ff */
[----:B------:R-:W-:Y:S02]  /*71a0*/  IMAD.MOV.U32 R7, RZ, RZ, -0x1 ;  /* 0xffffffffff077424 */ /* 0x000fe400078e00ff */
[----:B0-----:R-:W-:Y:S05]  /*71b0*/  CALL.REL.NOINC `($__internal_44_$__cuda_sm70_shflsync_bfly) ;  /* 0x0000186000007944 */ /* 0x001fea0003c00000 */
[----:B------:R-:W-:Y:S01]  /*71c0*/  PRMT R42, R14, 0x7632, R42 ;  /* 0x000076320e2a7816 */ /* 0x000fe2000000002a */
[----:B------:R-:W-:Y:S05]  /*71d0*/  BRA `(.L_x_1145) ;  /* 0xffffd44000007947 */ /* 0x000fea000383ffff */
.L_x_1069:
[----:B------:R-:W-:Y:S01]  /*71e0*/  IMAD.MOV.U32 R9, RZ, RZ, 0x4 ;  /* 0x00000004ff097424 */ /* 0x000fe200078e00ff */
[----:B------:R-:W-:Y:S01]  /*71f0*/  MOV R8, 0x7230 ;  /* 0x0000723000087802 */ /* 0x000fe20000000f00 */
[----:B-1----:R-:W-:-:S02]  /*7200*/  IMAD.MOV.U32 R10, RZ, RZ, 0x1f ;  /* 0x0000001fff0a7424 */ /* 0x002fc400078e00ff */
[----:B------:R-:W-:Y:S02]  /*7210*/  IMAD.MOV.U32 R7, RZ, RZ, -0x1 ;  /* 0xffffffffff077424 */ /* 0x000fe400078e00ff */
[----:B0-2---:R-:W-:Y:S05]  /*7220*/  CALL.REL.NOINC `($__internal_45_$__cuda_sm70_shflsync_bfly_p) ;  /* 0x0000185000007944 */ /* 0x005fea0003c00000 */
[----:B01----:R-:W-:Y:S05]  /*7230*/  BRA `(.L_x_1146) ;  /* 0xffffd40000007947 */ /* 0x003fea000383ffff */
.L_x_1070:
        /* <DEDUP_REMOVED lines=12> */
.L_x_1071:
[----:B------:R-:W-:Y:S01]  /*7300*/  IMAD.MOV.U32 R9, RZ, RZ, 0x1 ;  /* 0x00000001ff097424 */ /* 0x000fe200078e00ff */
[----:B------:R-:W-:Y:S01]  /*7310*/  MOV R42, 0x7350 ;  /* 0x00007350002a7802 */ /* 0x000fe20000000f00 */
[----:B------:R-:W-:-:S02]  /*7320*/  IMAD.MOV.U32 R8, RZ, RZ, 0x1f ;  /* 0x0000001fff087424 */ /* 0x000fc400078e00ff */
[----:B------:R-:W-:Y:S02]  /*7330*/  IMAD.MOV.U32 R7, RZ, RZ, -0x1 ;  /* 0xffffffffff077424 */ /* 0x000fe400078e00ff */
[----:B0-----:R-:W-:Y:S05]  /*7340*/  CALL.REL.NOINC `($__internal_44_$__cuda_sm70_shflsync_bfly) ;  /* 0x000016d000007944 */ /* 0x001fea0003c00000 */
[----:B------:R-:W-:Y:S01]  /*7350*/  PRMT R42, R14, 0x7632, R42 ;  /* 0x000076320e2a7816 */ /* 0x000fe2000000002a */
[----:B------:R-:W-:Y:S05]  /*7360*/  BRA `(.L_x_1148) ;  /* 0xffffd42000007947 */ /* 0x000fea000383ffff */
.L_x_1072:
[----:B------:R-:W-:Y:S01]  /*7370*/  IMAD.MOV.U32 R9, RZ, RZ, 0x1 ;  /* 0x00000001ff097424 */ /* 0x000fe200078e00ff */
[----:B------:R-:W-:Y:S01]  /*7380*/  MOV R8, 0x73c0 ;  /* 0x000073c000087802 */ /* 0x000fe20000000f00 */
[----:B-1----:R-:W-:Y:S02]  /*7390*/  IMAD.MOV.U32 R10, RZ, RZ, 0x1f ;  /* 0x0000001fff0a7424 */ /* 0x002fe400078e00ff */
[----:B------:R-:W-:Y:S02]  /*73a0*/  IMAD.MOV.U32 R7, RZ, RZ, -0x1 ;  /* 0xffffffffff077424 */ /* 0x000fe400078e00ff */
[----:B0-2---:R-:W-:Y:S05]  /*73b0*/  CALL.REL.NOINC `($__internal_45_$__cuda_sm70_shflsync_bfly_p) ;  /* 0x000016c000007944 */ /* 0x005fea0003c00000 */
[----:B01----:R-:W-:Y:S05]  /*73c0*/  BRA `(.L_x_1149) ;  /* 0xffffd3e000007947 */ /* 0x003fea000383ffff */
.L_x_1073:
        /* <DEDUP_REMOVED lines=12> */
.L_x_1074:
[----:B------:R-:W-:Y:S01]  /*7490*/  IMAD.MOV.U32 R9, RZ, RZ, 0x8 ;  /* 0x00000008ff097424 */ /* 0x000fe200078e00ff */
[----:B------:R-:W-:Y:S01]  /*74a0*/  MOV R42, 0x74e0 ;  /* 0x000074e0002a7802 */ /* 0x000fe20000000f00 */
[----:B------:R-:W-:Y:S02]  /*74b0*/  IMAD.MOV.U32 R8, RZ, RZ, 0x1f ;  /* 0x0000001fff087424 */ /* 0x000fe400078e00ff */
[----:B------:R-:W-:Y:S02]  /*74c0*/  IMAD.MOV.U32 R7, RZ, RZ, -0x1 ;  /* 0xffffffffff077424 */ /* 0x000fe400078e00ff */
[----:B0-----:R-:W-:Y:S05]  /*74d0*/  CALL.REL.NOINC `($__internal_44_$__cuda_sm70_shflsync_bfly) ;  /* 0x0000154000007944 */ /* 0x001fea0003c00000 */
[----:B------:R-:W-:Y:S01]  /*74e0*/  PRMT R43, R14, 0x7632, R43 ;  /* 0x000076320e2b7816 */ /* 0x000fe2000000002b */
[----:B------:R-:W-:Y:S05]  /*74f0*/  BRA `(.L_x_1151) ;  /* 0xffffd49000007947 */ /* 0x000fea000383ffff */
.L_x_1075:
[----:B------:R-:W-:Y:S01]  /*7500*/  IMAD.MOV.U32 R9, RZ, RZ, 0x8 ;  /* 0x00000008ff097424 */ /* 0x000fe200078e00ff */
[----:B------:R-:W-:Y:S01]  /*7510*/  MOV R8, 0x7550 ;  /* 0x0000755000087802 */ /* 0x000fe20000000f00 */
[----:B-1----:R-:W-:Y:S02]  /*7520*/  IMAD.MOV.U32 R10, RZ, RZ, 0x1f ;  /* 0x0000001fff0a7424 */ /* 0x002fe400078e00ff */
[----:B------:R-:W-:Y:S02]  /*7530*/  IMAD.MOV.U32 R7, RZ, RZ, -0x1 ;  /* 0xffffffffff077424 */ /* 0x000fe400078e00ff */
[----:B0-2---:R-:W-:Y:S05]  /*7540*/  CALL.REL.NOINC `($__internal_45_$__cuda_sm70_shflsync_bfly_p) ;  /* 0x0000153000007944 */ /* 0x005fea0003c00000 */
[----:B01----:R-:W-:Y:S05]  /*7550*/  BRA `(.L_x_1152) ;  /* 0xffffd45000007947 */ /* 0x003fea000383ffff */
.L_x_1076:
        /* <DEDUP_REMOVED lines=12> */
.L_x_1077:
[----:B------:R-:W-:Y:S01]  /*7620*/  IMAD.MOV.U32 R9, RZ, RZ, 0x2 ;  /* 0x00000002ff097424 */ /* 0x000fe200078e00ff */
[----:B------:R-:W-:Y:S01]  /*7630*/  MOV R42, 0x7670 ;  /* 0x00007670002a7802 */ /* 0x000fe20000000f00 */
[----:B------:R-:W-:Y:S02]  /*7640*/  IMAD.MOV.U32 R8, RZ, RZ, 0x1f ;  /* 0x0000001fff087424 */ /* 0x000fe400078e00ff */
[----:B------:R-:W-:Y:S02]  /*7650*/  IMAD.MOV.U32 R7, RZ, RZ, -0x1 ;  /* 0xffffffffff077424 */ /* 0x000fe400078e00ff */
[----:B0-----:R-:W-:Y:S05]  /*7660*/  CALL.REL.NOINC `($__internal_44_$__cuda_sm70_shflsync_bfly) ;  /* 0x000013b000007944 */ /* 0x001fea0003c00000 */
[----:B------:R-:W-:Y:S01]  /*7670*/  PRMT R43, R14, 0x7632, R43 ;  /* 0x000076320e2b7816 */ /* 0x000fe2000000002b */
[----:B------:R-:W-:Y:S05]  /*7680*/  BRA `(.L_x_1154) ;  /* 0xffffd47000007947 */ /* 0x000fea000383ffff */
.L_x_1078:
[----:B------:R-:W-:Y:S01]  /*7690*/  IMAD.MOV.U32 R9, RZ, RZ, 0x2 ;  /* 0x00000002ff097424 */ /* 0x000fe200078e00ff */
[----:B------:R-:W-:Y:S01]  /*76a0*/  MOV R8, 0x76e0 ;  /* 0x000076e000087802 */ /* 0x000fe20000000f00 */
[----:B-1----:R-:W-:-:S02]  /*76b0*/  IMAD.MOV.U32 R10, RZ, RZ, 0x1f ;  /* 0x0000001fff0a7424 */ /* 0x002fc400078e00ff */
[----:B------:R-:W-:Y:S02]  /*76c0*/  IMAD.MOV.U32 R7, RZ, RZ, -0x1 ;  /* 0xffffffffff077424 */ /* 0x000fe400078e00ff */
[----:B0-2---:R-:W-:Y:S05]  /*76d0*/  CALL.REL.NOINC `($__internal_45_$__cuda_sm70_shflsync_bfly_p) ;  /* 0x000013a000007944 */ /* 0x005fea0003c00000 */
[----:B01----:R-:W-:Y:S05]  /*76e0*/  BRA `(.L_x_1155) ;  /* 0xffffd43000007947 */ /* 0x003fea000383ffff */
.L_x_1079:
        /* <DEDUP_REMOVED lines=12> */
.L_x_1080:
[----:B------:R-:W-:Y:S01]  /*77b0*/  IMAD.MOV.U32 R42, RZ, RZ, 0x1f ;  /* 0x0000001fff2a7424 */ /* 0x000fe200078e00ff */
[----:B------:R-:W-:Y:S01]  /*77c0*/  MOV R8, 0x77f0 ;  /* 0x000077f000087802 */ /* 0x000fe20000000f00 */
[----:B------:R-:W-:-:S02]  /*77d0*/  IMAD.MOV.U32 R44, RZ, RZ, -0x1 ;  /* 0xffffffffff2c7424 */ /* 0x000fc400078e00ff */
[----:B01----:R-:W-:Y:S05]  /*77e0*/  CALL.REL.NOINC `($__internal_46_$__cuda_sm70_shflsync_idx) ;  /* 0x000012e000007944 */ /* 0x003fea0003c00000 */
[----:B------:R-:W-:Y:S05]  /*77f0*/  BRA `(.L_x_1157) ;  /* 0xffffd49000007947 */ /* 0x000fea000383ffff */
.L_x_1081:
[----:B------:R-:W-:Y:S01]  /*7800*/  IMAD.MOV.U32 R41, RZ, RZ, R26 ;  /* 0x000000ffff297224 */ /* 0x000fe200078e001a */
[----:B------:R-:W-:Y:S01]  /*7810*/  MOV R8, 0x7860 ;  /* 0x0000786000087802 */ /* 0x000fe20000000f00 */
[----:B------:R-:W-:-:S02]  /*7820*/  IMAD.MOV.U32 R42, RZ, RZ, R33 ;  /* 0x000000ffff2a7224 */ /* 0x000fc400078e0021 */
[----:B------:R-:W-:Y:S02]  /*7830*/  IMAD.MOV.U32 R43, RZ, RZ, 0x1f ;  /* 0x0000001fff2b7424 */ /* 0x000fe400078e00ff */
[----:B------:R-:W-:Y:S02]  /*7840*/  IMAD.MOV.U32 R44, RZ, RZ, -0x1 ;  /* 0xffffffffff2c7424 */ /* 0x000fe400078e00ff */
[----:B0-----:R-:W-:Y:S05]  /*7850*/  CALL.REL.NOINC `($__internal_47_$__cuda_sm70_shflsync_idx_p) ;  /* 0x000012c000007944 */ /* 0x001fea0003c00000 */
[----:B-1----:R-:W-:Y:S01]  /*7860*/  IMAD.MOV.U32 R7, RZ, RZ, R41 ;  /* 0x000000ffff077224 */ /* 0x002fe200078e0029 */
[----:B0-----:R-:W-:Y:S05]  /*7870*/  BRA `(.L_x_1158) ;  /* 0xffffd43000007947 */ /* 0x001fea000383ffff */
.L_x_1088:
[----:B------:R-:W-:Y:S01]  /*7880*/  IMAD.MOV.U32 R9, RZ, RZ, 0x1 ;  /* 0x00000001ff097424 */ /* 0x000fe200078e00ff */
[----:B------:R-:W-:Y:S01]  /*7890*/  MOV R42, 0x78d0 ;  /* 0x000078d0002a7802 */ /* 0x000fe20000000f00 */
[----:B------:R-:W-:Y:S02]  /*78a0*/  IMAD.MOV.U32 R8, RZ, RZ, 0x1f ;  /* 0x0000001fff087424 */ /* 0x000fe400078e00ff */
[----:B------:R-:W-:Y:S02]  /*78b0*/  IMAD.MOV.U32 R7, RZ, RZ, -0x1 ;  /* 0xffffffffff077424 */ /* 0x000fe400078e00ff */
[----:B------:R-:W-:Y:S05]  /*78c0*/  CALL.REL.NOINC `($__internal_44_$__cuda_sm70_shflsync_bfly) ;  /* 0x0000115000007944 */ /* 0x000fea0003c00000 */
[----:B------:R-:W-:Y:S01]  /*78d0*/  PRMT R14, R14, 0x7632, R14 ;  /* 0x000076320e0e7816 */ /* 0x000fe2000000000e */
[----:B------:R-:W-:Y:S05]  /*78e0*/  BRA `(.L_x_1159) ;  /* 0xffffd63000007947 */ /* 0x000fea000383ffff */
.L_x_1089:
[----:B------:R-:W-:Y:S01]  /*78f0*/  IMAD.MOV.U32 R9, RZ, RZ, 0x1 ;  /* 0x00000001ff097424 */ /* 0x000fe200078e00ff */
[----:B------:R-:W-:Y:S01]  /*7900*/  MOV R8, 0x7940 ;  /* 0x0000794000087802 */ /* 0x000fe20000000f00 */
[----:B0-----:R-:W-:-:S02]  /*7910*/  IMAD.MOV.U32 R10, RZ, RZ, 0x1f ;  /* 0x0000001fff0a7424 */ /* 0x001fc400078e00ff */
[----:B------:R-:W-:Y:S02]  /*7920*/  IMAD.MOV.U32 R7, RZ, RZ, -0x1 ;  /* 0xffffffffff077424 */ /* 0x000fe400078e00ff */
[----:B-1----:R-:W-:Y:S05]  /*7930*/  CALL.REL.NOINC `($__internal_45_$__cuda_sm70_shflsync_bfly_p) ;  /* 0x0000114000007944 */ /* 0x002fea0003c00000 */
[----:B01----:R-:W-:Y:S05]  /*7940*/  BRA `(.L_x_1160) ;  /* 0xffffd5f000007947 */ /* 0x003fea000383ffff */
.L_x_1090:
[----:B------:R-:W-:Y:S01]  /*7950*/  IMAD.MOV.U32 R9, RZ, RZ, 0x2 ;  /* 0x00000002ff097424 */ /* 0x000fe200078e00ff */
[----:B------:R-:W-:Y:S01]  /*7960*/  MOV R42, 0x79a0 ;  /* 0x000079a0002a7802 */ /* 0x000fe20000000f00 */
[----:B------:R-:W-:Y:S02]  /*7970*/  IMAD.MOV.U32 R8, RZ, RZ, 0x1f ;  /* 0x0000001fff087424 */ /* 0x000fe400078e00ff */
[----:B------:R-:W-:Y:S02]  /*7980*/  IMAD.MOV.U32 R7, RZ, RZ, -0x1 ;  /* 0xffffffffff077424 */ /* 0x000fe400078e00ff */
[----:B------:R-:W-:Y:S05]  /*7990*/  CALL.REL.NOINC `($__internal_44_$__cuda_sm70_shflsync_bfly) ;  /* 0x0000108000007944 */ /* 0x000fea0003c00000 */
[----:B------:R-:W-:Y:S01]  /*79a0*/  PRMT R6, R14, 0x7632, R6 ;  /* 0x000076320e067816 */ /* 0x000fe20000000006 */
[----:B------:R-:W-:Y:S01]  /*79b0*/  IMAD.MOV.U32 R9, RZ, RZ, 0x2 ;  /* 0x00000002ff097424 */ /* 0x000fe200078e00ff */
[----:B------:R-:W-:Y:S01]  /*79c0*/  MOV R8, 0x7a00 ;  /* 0x00007a0000087802 */ /* 0x000fe20000000f00 */
[----:B------:R-:W-:Y:S02]  /*79d0*/  IMAD.MOV.U32 R10, RZ, RZ, 0x1f ;  /* 0x0000001fff0a7424 */ /* 0x000fe400078e00ff */
[----:B------:R-:W-:Y:S02]  /*79e0*/  IMAD.MOV.U32 R7, RZ, RZ, -0x1 ;  /* 0xffffffffff077424 */ /* 0x000fe400078e00ff */
[----:B------:R-:W-:Y:S05]  /*79f0*/  CALL.REL.NOINC `($__internal_45_$__cuda_sm70_shflsync_bfly_p) ;  /* 0x0000108000007944 */ /* 0x000fea0003c00000 */
[----:B01----:R-:W-:Y:S05]  /*7a00*/  BRA `(.L_x_1161) ;  /* 0xffffd60000007947 */ /* 0x003fea000383ffff */
.L_x_1091:
[----:B------:R-:W-:Y:S01]  /*7a10*/  IMAD.MOV.U32 R9, RZ, RZ, 0x1 ;  /* 0x00000001ff097424 */ /* 0x000fe200078e00ff */
[----:B------:R-:W-:Y:S01]  /*7a20*/  MOV R42, 0x7a60 ;  /* 0x00007a60002a7802 */ /* 0x000fe20000000f00 */
[----:B------:R-:W-:-:S02]  /*7a30*/  IMAD.MOV.U32 R8, RZ, RZ, 0x1f ;  /* 0x0000001fff087424 */ /* 0x000fc400078e00ff */
[----:B------:R-:W-:Y:S02]  /*7a40*/  IMAD.MOV.U32 R7, RZ, RZ, -0x1 ;  /* 0xffffffffff077424 */ /* 0x000fe400078e00ff */
[----:B------:R-:W-:Y:S05]  /*7a50*/  CALL.REL.NOINC `($__internal_44_$__cuda_sm70_shflsync_bfly) ;  /* 0x00000fc000007944 */ /* 0x000fea0003c00000 */
[----:B------:R-:W-:Y:S01]  /*7a60*/  PRMT R14, R14, 0x7632, R14 ;  /* 0x000076320e0e7816 */ /* 0x000fe2000000000e */
[----:B------:R-:W-:Y:S05]  /*7a70*/  BRA `(.L_x_1162) ;  /* 0xffffd63000007947 */ /* 0x000fea000383ffff */
.L_x_1092:
[----:B------:R-:W-:Y:S01]  /*7a80*/  IMAD.MOV.U32 R9, RZ, RZ, 0x1 ;  /* 0x00000001ff097424 */ /* 0x000fe200078e00ff */
[----:B------:R-:W-:Y:S01]  /*7a90*/  MOV R8, 0x7ad0 ;  /* 0x00007ad000087802 */ /* 0x000fe20000000f00 */
[----:B0-----:R-:W-:Y:S02]  /*7aa0*/  IMAD.MOV.U32 R10, RZ, RZ, 0x1f ;  /* 0x0000001fff0a7424 */ /* 0x001fe400078e00ff */
[----:B------:R-:W-:Y:S02]  /*7ab0*/  IMAD.MOV.U32 R7, RZ, RZ, -0x1 ;  /* 0xffffffffff077424 */ /* 0x000fe400078e00ff */
[----:B-1----:R-:W-:Y:S05]  /*7ac0*/  CALL.REL.NOINC `($__internal_45_$__cuda_sm70_shflsync_bfly_p) ;  /* 0x00000fb000007944 */ /* 0x002fea0003c00000 */
[----:B01----:R-:W-:Y:S05]  /*7ad0*/  BRA `(.L_x_1163) ;  /* 0xffffd5f000007947 */ /* 0x003fea000383ffff */
.L_x_1093:
        /* <DEDUP_REMOVED lines=8> */
[----:B------:R-:W-:-:S02]  /*7b60*/  IMAD.MOV.U32 R10, RZ, RZ, 0x1f ;  /* 0x0000001fff0a7424 */ /* 0x000fc400078e00ff */
[----:B------:R-:W-:Y:S02]  /*7b70*/  IMAD.MOV.U32 R7, RZ, RZ, -0x1 ;  /* 0xffffffffff077424 */ /* 0x000fe400078e00ff */
[----:B------:R-:W-:Y:S05]  /*7b80*/  CALL.REL.NOINC `($__internal_45_$__cuda_sm70_shflsync_bfly_p) ;  /* 0x00000ef000007944 */ /* 0x000fea0003c00000 */
[----:B01----:R-:W-:Y:S05]  /*7b90*/  BRA `(.L_x_1164) ;  /* 0xffffd60000007947 */ /* 0x003fea000383ffff */
.L_x_1094:
[----:B------:R-:W-:Y:S01]  /*7ba0*/  IMAD.MOV.U32 R9, RZ, RZ, 0x2 ;  /* 0x00000002ff097424 */ /* 0x000fe200078e00ff */
[----:B------:R-:W-:Y:S01]  /*7bb0*/  MOV R42, 0x7bf0 ;  /* 0x00007bf0002a7802 */ /* 0x000fe20000000f00 */
[----:B------:R-:W-:Y:S02]  /*7bc0*/  IMAD.MOV.U32 R8, RZ, RZ, 0x1f ;  /* 0x0000001fff087424 */ /* 0x000fe400078e00ff */
[----:B------:R-:W-:Y:S02]  /*7bd0*/  IMAD.MOV.U32 R7, RZ, RZ, -0x1 ;  /* 0xffffffffff077424 */ /* 0x000fe400078e00ff */
[----:B------:R-:W-:Y:S05]  /*7be0*/  CALL.REL.NOINC `($__internal_44_$__cuda_sm70_shflsync_bfly) ;  /* 0x00000e3000007944 */ /* 0x000fea0003c00000 */
[----:B------:R-:W-:Y:S01]  /*7bf0*/  PRMT R14, R14, 0x7632, R14 ;  /* 0x000076320e0e7816 */ /* 0x000fe2000000000e */
[----:B------:R-:W-:Y:S05]  /*7c00*/  BRA `(.L_x_1165) ;  /* 0xffffd63000007947 */ /* 0x000fea000383ffff */
.L_x_1095:
[----:B------:R-:W-:Y:S01]  /*7c10*/  IMAD.MOV.U32 R9, RZ, RZ, 0x2 ;  /* 0x00000002ff097424 */ /* 0x000fe200078e00ff */
[----:B------:R-:W-:Y:S01]  /*7c20*/  MOV R8, 0x7c60 ;  /* 0x00007c6000087802 */ /* 0x000fe20000000f00 */
[----:B0-----:R-:W-:Y:S02]  /*7c30*/  IMAD.MOV.U32 R10, RZ, RZ, 0x1f ;  /* 0x0000001fff0a7424 */ /* 0x001fe400078e00ff */
[----:B------:R-:W-:Y:S02]  /*7c40*/  IMAD.MOV.U32 R7, RZ, RZ, -0x1 ;  /* 0xffffffffff077424 */ /* 0x000fe400078e00ff */
[----:B-1----:R-:W-:Y:S05]  /*7c50*/  CALL.REL.NOINC `($__internal_45_$__cuda_sm70_shflsync_bfly_p) ;  /* 0x00000e2000007944 */ /* 0x002fea0003c00000 */
[----:B01----:R-:W-:Y:S05]  /*7c60*/  BRA `(.L_x_1166) ;  /* 0xffffd5f000007947 */ /* 0x003fea000383ffff */
.L_x_1096:
[----:B------:R-:W-:Y:S01]  /*7c70*/  IMAD.MOV.U32 R9, RZ, RZ, 0x1 ;  /* 0x00000001ff097424 */ /* 0x000fe200078e00ff */
[----:B------:R-:W-:Y:S01]  /*7c80*/  MOV R42, 0x7cc0 ;  /* 0x00007cc0002a7802 */ /* 0x000fe20000000f00 */
[----:B------:R-:W-:-:S02]  /*7c90*/  IMAD.MOV.U32 R8, RZ, RZ, 0x1f ;  /* 0x0000001fff087424 */ /* 0x000fc400078e00ff */
        /* <DEDUP_REMOVED lines=9> */
.L_x_1097:
[----:B------:R-:W-:Y:S01]  /*7d30*/  IMAD.MOV.U32 R9, RZ, RZ, 0x8 ;  /* 0x00000008ff097424 */ /* 0x000fe200078e00ff */
[----:B------:R-:W-:Y:S01]  /*7d40*/  MOV R42, 0x7d80 ;  /* 0x00007d80002a7802 */ /* 0x000fe20000000f00 */
[----:B------:R-:W-:Y:S02]  /*7d50*/  IMAD.MOV.U32 R8, RZ, RZ, 0x1f ;  /* 0x0000001fff087424 */ /* 0x000fe400078e00ff */
[----:B------:R-:W-:Y:S02]  /*7d60*/  IMAD.MOV.U32 R7, RZ, RZ, -0x1 ;  /* 0xffffffffff077424 */ /* 0x000fe400078e00ff */
[----:B------:R-:W-:Y:S05]  /*7d70*/  CALL.REL.NOINC `($__internal_44_$__cuda_sm70_shflsync_bfly) ;  /* 0x00000ca000007944 */ /* 0x000fea0003c00000 */
[----:B------:R-:W-:Y:S01]  /*7d80*/  PRMT R14, R14, 0x7632, R14 ;  /* 0x000076320e0e7816 */ /* 0x000fe2000000000e */
[----:B------:R-:W-:Y:S05]  /*7d90*/  BRA `(.L_x_1168) ;  /* 0xffffd63000007947 */ /* 0x000fea000383ffff */
.L_x_1098:
[----:B------:R-:W-:Y:S01]  /*7da0*/  IMAD.MOV.U32 R9, RZ, RZ, 0x8 ;  /* 0x00000008ff097424 */ /* 0x000fe200078e00ff */
[----:B------:R-:W-:Y:S01]  /*7db0*/  MOV R8, 0x7df0 ;  /* 0x00007df000087802 */ /* 0x000fe20000000f00 */
[----:B0-----:R-:W-:-:S02]  /*7dc0*/  IMAD.MOV.U32 R10, RZ, RZ, 0x1f ;  /* 0x0000001fff0a7424 */ /* 0x001fc400078e00ff */
[----:B------:R-:W-:Y:S02]  /*7dd0*/  IMAD.MOV.U32 R7, RZ, RZ, -0x1 ;  /* 0xffffffffff077424 */ /* 0x000fe400078e00ff */
[----:B-1----:R-:W-:Y:S05]  /*7de0*/  CALL.REL.NOINC `($__internal_45_$__cuda_sm70_shflsync_bfly_p) ;  /* 0x00000c9000007944 */ /* 0x002fea0003c00000 */
[----:B01----:R-:W-:Y:S05]  /*7df0*/  BRA `(.L_x_1169) ;  /* 0xffffd5f000007947 */ /* 0x003fea000383ffff */
.L_x_1099:
        /* <DEDUP_REMOVED lines=12> */
.L_x_1100:
[----:B------:R-:W-:Y:S01]  /*7ec0*/  IMAD.MOV.U32 R9, RZ, RZ, 0x2 ;  /* 0x00000002ff097424 */ /* 0x000fe200078e00ff */
[----:B------:R-:W-:Y:S01]  /*7ed0*/  MOV R42, 0x7f10 ;  /* 0x00007f10002a7802 */ /* 0x000fe20000000f00 */
[----:B------:R-:W-:-:S02]  /*7ee0*/  IMAD.MOV.U32 R8, RZ, RZ, 0x1f ;  /* 0x0000001fff087424 */ /* 0x000fc400078e00ff */
[----:B------:R-:W-:Y:S02]  /*7ef0*/  IMAD.MOV.U32 R7, RZ, RZ, -0x1 ;  /* 0xffffffffff077424 */ /* 0x000fe400078e00ff */
[----:B------:R-:W-:Y:S05]  /*7f00*/  CALL.REL.NOINC `($__internal_44_$__cuda_sm70_shflsync_bfly) ;  /* 0x00000b1000007944 */ /* 0x000fea0003c00000 */
[----:B------:R-:W-:Y:S01]  /*7f10*/  PRMT R14, R14, 0x7632, R14 ;  /* 0x000076320e0e7816 */ /* 0x000fe2000000000e */
[----:B------:R-:W-:Y:S05]  /*7f20*/  BRA `(.L_x_1171) ;  /* 0xffffd61000007947 */ /* 0x000fea000383ffff */
.L_x_1101:
[----:B------:R-:W-:Y:S01]  /*7f30*/  IMAD.MOV.U32 R9, RZ, RZ, 0x2 ;  /* 0x00000002ff097424 */ /* 0x000fe200078e00ff */
[----:B------:R-:W-:Y:S01]  /*7f40*/  MOV R8, 0x7f80 ;  /* 0x00007f8000087802 */ /* 0x000fe20000000f00 */
[----:B0-----:R-:W-:Y:S02]  /*7f50*/  IMAD.MOV.U32 R10, RZ, RZ, 0x1f ;  /* 0x0000001fff0a7424 */ /* 0x001fe400078e00ff */
[----:B------:R-:W-:Y:S02]  /*7f60*/  IMAD.MOV.U32 R7, RZ, RZ, -0x1 ;  /* 0xffffffffff077424 */ /* 0x000fe400078e00ff */
[----:B-1----:R-:W-:Y:S05]  /*7f70*/  CALL.REL.NOINC `($__internal_45_$__cuda_sm70_shflsync_bfly_p) ;  /* 0x00000b0000007944 */ /* 0x002fea0003c00000 */
[----:B01----:R-:W-:Y:S05]  /*7f80*/  BRA `(.L_x_1172) ;  /* 0xffffd5d000007947 */ /* 0x003fea000383ffff */
.L_x_1102:
        /* <DEDUP_REMOVED lines=12> */
.L_x_1103:
[----:B------:R-:W-:Y:S01]  /*8050*/  IMAD.MOV.U32 R9, RZ, RZ, 0x10 ;  /* 0x00000010ff097424 */ /* 0x000fe200078e00ff */
[----:B------:R-:W-:Y:S01]  /*8060*/  MOV R42, 0x80a0 ;  /* 0x000080a0002a7802 */ /* 0x000fe20000000f00 */
[----:B------:R-:W-:Y:S02]  /*8070*/  IMAD.MOV.U32 R8, RZ, RZ, 0x1f ;  /* 0x0000001fff087424 */ /* 0x000fe400078e00ff */
[----:B------:R-:W-:Y:S02]  /*8080*/  IMAD.MOV.U32 R7, RZ, RZ, -0x1 ;  /* 0xffffffffff077424 */ /* 0x000fe400078e00ff */
[----:B------:R-:W-:Y:S05]  /*8090*/  CALL.REL.NOINC `($__internal_44_$__cuda_sm70_shflsync_bfly) ;  /* 0x0000098000007944 */ /* 0x000fea0003c00000 */
[----:B------:R-:W-:Y:S01]  /*80a0*/  PRMT R14, R14, 0x7632, R14 ;  /* 0x000076320e0e7816 */ /* 0x000fe2000000000e */
[----:B------:R-:W-:Y:S05]  /*80b0*/  BRA `(.L_x_1174) ;  /* 0xffffd5f000007947 */ /* 0x000fea000383ffff */
.L_x_1104:
[----:B------:R-:W-:Y:S01]  /*80c0*/  IMAD.MOV.U32 R9, RZ, RZ, 0x10 ;  /* 0x00000010ff097424 */ /* 0x000fe200078e00ff */
[----:B------:R-:W-:Y:S01]  /*80d0*/  MOV R8, 0x8110 ;  /* 0x0000811000087802 */ /* 0x000fe20000000f00 */
[----:B0-----:R-:W-:Y:S02]  /*80e0*/  IMAD.MOV.U32 R10, RZ, RZ, 0x1f ;  /* 0x0000001fff0a7424 */ /* 0x001fe400078e00ff */
[----:B------:R-:W-:Y:S02]  /*80f0*/  IMAD.MOV.U32 R7, RZ, RZ, -0x1 ;  /* 0xffffffffff077424 */ /* 0x000fe400078e00ff */
[----:B-1----:R-:W-:Y:S05]  /*8100*/  CALL.REL.NOINC `($__internal_45_$__cuda_sm70_shflsync_bfly_p) ;  /* 0x0000097000007944 */ /* 0x002fea0003c00000 */
[----:B01----:R-:W-:Y:S05]  /*8110*/  BRA `(.L_x_1175) ;  /* 0xffffd5b000007947 */ /* 0x003fea000383ffff */
.L_x_1105:
        /* <DEDUP_REMOVED lines=12> */
.L_x_1106:
[----:B------:R-:W-:Y:S01]  /*81e0*/  IMAD.MOV.U32 R9, RZ, RZ, 0x4 ;  /* 0x00000004ff097424 */ /* 0x000fe200078e00ff */
[----:B------:R-:W-:Y:S01]  /*81f0*/  MOV R42, 0x8230 ;  /* 0x00008230002a7802 */ /* 0x000fe20000000f00 */
[----:B------:R-:W-:Y:S02]  /*8200*/  IMAD.MOV.U32 R8, RZ, RZ, 0x1f ;  /* 0x0000001fff087424 */ /* 0x000fe400078e00ff */
[----:B------:R-:W-:Y:S02]  /*8210*/  IMAD.MOV.U32 R7, RZ, RZ, -0x1 ;  /* 0xffffffffff077424 */ /* 0x000fe400078e00ff */
[----:B------:R-:W-:Y:S05]  /*8220*/  CALL.REL.NOINC `($__internal_44_$__cuda_sm70_shflsync_bfly) ;  /* 0x000007f000007944 */ /* 0x000fea0003c00000 */
[----:B------:R-:W-:Y:S01]  /*8230*/  PRMT R14, R14, 0x7632, R14 ;  /* 0x000076320e0e7816 */ /* 0x000fe2000000000e */
[----:B------:R-:W-:Y:S05]  /*8240*/  BRA `(.L_x_1177) ;  /* 0xffffd5d000007947 */ /* 0x000fea000383ffff */
.L_x_1107:
[----:B------:R-:W-:Y:S01]  /*8250*/  IMAD.MOV.U32 R9, RZ, RZ, 0x4 ;  /* 0x00000004ff097424 */ /* 0x000fe200078e00ff */
[----:B------:R-:W-:Y:S01]  /*8260*/  MOV R8, 0x82a0 ;  /* 0x000082a000087802 */ /* 0x000fe20000000f00 */
[----:B0-----:R-:W-:-:S02]  /*8270*/  IMAD.MOV.U32 R10, RZ, RZ, 0x1f ;  /* 0x0000001fff0a7424 */ /* 0x001fc400078e00ff */
[----:B------:R-:W-:Y:S02]  /*8280*/  IMAD.MOV.U32 R7, RZ, RZ, -0x1 ;  /* 0xffffffffff077424 */ /* 0x000fe400078e00ff */
[----:B-1----:R-:W-:Y:S05]  /*8290*/  CALL.REL.NOINC `($__internal_45_$__cuda_sm70_shflsync_bfly_p) ;  /* 0x000007e000007944 */ /* 0x002fea0003c00000 */
[----:B01----:R-:W-:Y:S05]  /*82a0*/  BRA `(.L_x_1178) ;  /* 0xffffd59000007947 */ /* 0x003fea000383ffff */
.L_x_1108:
        /* <DEDUP_REMOVED lines=12> */
.L_x_1109:
[----:B------:R-:W-:Y:S01]  /*8370*/  IMAD.MOV.U32 R9, RZ, RZ, 0x1 ;  /* 0x00000001ff097424 */ /* 0x000fe200078e00ff */
[----:B------:R-:W-:Y:S01]  /*8380*/  MOV R42, 0x83c0 ;  /* 0x000083c0002a7802 */ /* 0x000fe20000000f00 */
[----:B------:R-:W-:-:S02]  /*8390*/  IMAD.MOV.U32 R8, RZ, RZ, 0x1f ;  /* 0x0000001fff087424 */ /* 0x000fc400078e00ff */
[----:B------:R-:W-:Y:S02]  /*83a0*/  IMAD.MOV.U32 R7, RZ, RZ, -0x1 ;  /* 0xffffffffff077424 */ /* 0x000fe400078e00ff */
[----:B------:R-:W-:Y:S05]  /*83b0*/  CALL.REL.NOINC `($__internal_44_$__cuda_sm70_shflsync_bfly) ;  /* 0x0000066000007944 */ /* 0x000fea0003c00000 */
[----:B------:R-:W-:Y:S01]  /*83c0*/  PRMT R14, R14, 0x7632, R14 ;  /* 0x000076320e0e7816 */ /* 0x000fe2000000000e */
[----:B------:R-:W-:Y:S05]  /*83d0*/  BRA `(.L_x_1180) ;  /* 0xffffd5b000007947 */ /* 0x000fea000383ffff */
.L_x_1110:
[----:B------:R-:W-:Y:S01]  /*83e0*/  IMAD.MOV.U32 R9, RZ, RZ, 0x1 ;  /* 0x00000001ff097424 */ /* 0x000fe200078e00ff */
[----:B------:R-:W-:Y:S01]  /*83f0*/  MOV R8, 0x8430 ;  /* 0x0000843000087802 */ /* 0x000fe20000000f00 */
[----:B0-----:R-:W-:Y:S02]  /*8400*/  IMAD.MOV.U32 R10, RZ, RZ, 0x1f ;  /* 0x0000001fff0a7424 */ /* 0x001fe400078e00ff */
[----:B------:R-:W-:Y:S02]  /*8410*/  IMAD.MOV.U32 R7, RZ, RZ, -0x1 ;  /* 0xffffffffff077424 */ /* 0x000fe400078e00ff */
[----:B-1----:R-:W-:Y:S05]  /*8420*/  CALL.REL.NOINC `($__internal_45_$__cuda_sm70_shflsync_bfly_p) ;  /* 0x0000065000007944 */ /* 0x002fea0003c00000 */
[----:B01----:R-:W-:Y:S05]  /*8430*/  BRA `(.L_x_1181) ;  /* 0xffffd57000007947 */ /* 0x003fea000383ffff */
.L_x_1111:
        /* <DEDUP_REMOVED lines=12> */
.L_x_1112:
[----:B------:R-:W-:Y:S01]  /*8500*/  IMAD.MOV.U32 R9, RZ, RZ, 0x8 ;  /* 0x00000008ff097424 */ /* 0x000fe200078e00ff */
[----:B------:R-:W-:Y:S01]  /*8510*/  MOV R42, 0x8550 ;  /* 0x00008550002a7802 */ /* 0x000fe20000000f00 */
[----:B------:R-:W-:Y:S02]  /*8520*/  IMAD.MOV.U32 R8, RZ, RZ, 0x1f ;  /* 0x0000001fff087424 */ /* 0x000fe400078e00ff */
[----:B------:R-:W-:Y:S02]  /*8530*/  IMAD.MOV.U32 R7, RZ, RZ, -0x1 ;  /* 0xffffffffff077424 */ /* 0x000fe400078e00ff */
[----:B------:R-:W-:Y:S05]  /*8540*/  CALL.REL.NOINC `($__internal_44_$__cuda_sm70_shflsync_bfly) ;  /* 0x000004d000007944 */ /* 0x000fea0003c00000 */
[----:B------:R-:W-:Y:S01]  /*8550*/  PRMT R14, R14, 0x7632, R14 ;  /* 0x000076320e0e7816 */ /* 0x000fe2000000000e */
[----:B------:R-:W-:Y:S05]  /*8560*/  BRA `(.L_x_1183) ;  /* 0xffffd62000007947 */ /* 0x000fea000383ffff */
.L_x_1113:
[----:B------:R-:W-:Y:S01]  /*8570*/  IMAD.MOV.U32 R9, RZ, RZ, 0x8 ;  /* 0x00000008ff097424 */ /* 0x000fe200078e00ff */
[----:B------:R-:W-:Y:S01]  /*8580*/  MOV R8, 0x85c0 ;  /* 0x000085c000087802 */ /* 0x000fe20000000f00 */
[----:B0-----:R-:W-:Y:S02]  /*8590*/  IMAD.MOV.U32 R10, RZ, RZ, 0x1f ;  /* 0x0000001fff0a7424 */ /* 0x001fe400078e00ff */
[----:B------:R-:W-:Y:S02]  /*85a0*/  IMAD.MOV.U32 R7, RZ, RZ, -0x1 ;  /* 0xffffffffff077424 */ /* 0x000fe400078e00ff */
[----:B-1----:R-:W-:Y:S05]  /*85b0*/  CALL.REL.NOINC `($__internal_45_$__cuda_sm70_shflsync_bfly_p) ;  /* 0x000004c000007944 */ /* 0x002fea0003c00000 */
[----:B01----:R-:W-:Y:S05]  /*85c0*/  BRA `(.L_x_1184) ;  /* 0xffffd5e000007947 */ /* 0x003fea000383ffff */
.L_x_1114:
        /* <DEDUP_REMOVED lines=12> */
.L_x_1115:
[----:B------:R-:W-:Y:S01]  /*8690*/  IMAD.MOV.U32 R9, RZ, RZ, 0x2 ;  /* 0x00000002ff097424 */ /* 0x000fe200078e00ff */
[----:B------:R-:W-:Y:S01]  /*86a0*/  MOV R42, 0x86e0 ;  /* 0x000086e0002a7802 */ /* 0x000fe20000000f00 */
[----:B------:R-:W-:Y:S02]  /*86b0*/  IMAD.MOV.U32 R8, RZ, RZ, 0x1f ;  /* 0x0000001fff087424 */ /* 0x000fe400078e00ff */
[----:B------:R-:W-:Y:S02]  /*86c0*/  IMAD.MOV.U32 R7, RZ, RZ, -0x1 ;  /* 0xffffffffff077424 */ /* 0x000fe400078e00ff */
[----:B------:R-:W-:Y:S05]  /*86d0*/  CALL.REL.NOINC `($__internal_44_$__cuda_sm70_shflsync_bfly) ;  /* 0x0000034000007944 */ /* 0x000fea0003c00000 */
[----:B------:R-:W-:Y:S01]  /*86e0*/  PRMT R14, R14, 0x7632, R14 ;  /* 0x000076320e0e7816 */ /* 0x000fe2000000000e */
[----:B------:R-:W-:Y:S05]  /*86f0*/  BRA `(.L_x_1186) ;  /* 0xffffd60000007947 */ /* 0x000fea000383ffff */
.L_x_1116:
[----:B------:R-:W-:Y:S01]  /*8700*/  IMAD.MOV.U32 R9, RZ, RZ, 0x2 ;  /* 0x00000002ff097424 */ /* 0x000fe200078e00ff */
[----:B------:R-:W-:Y:S01]  /*8710*/  MOV R8, 0x8750 ;  /* 0x0000875000087802 */ /* 0x000fe20000000f00 */
[----:B0-----:R-:W-:-:S02]  /*8720*/  IMAD.MOV.U32 R10, RZ, RZ, 0x1f ;  /* 0x0000001fff0a7424 */ /* 0x001fc400078e00ff */
[----:B------:R-:W-:Y:S02]  /*8730*/  IMAD.MOV.U32 R7, RZ, RZ, -0x1 ;  /* 0xffffffffff077424 */ /* 0x000fe400078e00ff */
[----:B-1----:R-:W-:Y:S05]  /*8740*/  CALL.REL.NOINC `($__internal_45_$__cuda_sm70_shflsync_bfly_p) ;  /* 0x0000033000007944 */ /* 0x002fea0003c00000 */
[----:B01----:R-:W-:Y:S05]  /*8750*/  BRA `(.L_x_1187) ;  /* 0xffffd5c000007947 */ /* 0x003fea000383ffff */
.L_x_1117:
        /* <DEDUP_REMOVED lines=12> */
.L_x_1120:
[----:B01----:R-:W-:Y:S01]  /*8820*/  IMAD.MOV.U32 R41, RZ, RZ, R2 ;  /* 0x000000ffff297224 */ /* 0x003fe200078e0002 */
[----:B------:R-:W-:Y:S01]  /*8830*/  MOV R8, 0x8880 ;  /* 0x0000888000087802 */ /* 0x000fe20000000f00 */
[----:B------:R-:W-:-:S02]  /*8840*/  IMAD.MOV.U32 R9, RZ, RZ, 0x10 ;  /* 0x00000010ff097424 */ /* 0x000fc400078e00ff */
[----:B------:R-:W-:Y:S02]  /*8850*/  IMAD.MOV.U32 R10, RZ, RZ, 0x1f ;  /* 0x0000001fff0a7424 */ /* 0x000fe400078e00ff */
[----:B------:R-:W-:Y:S02]  /*8860*/  IMAD.MOV.U32 R7, RZ, RZ, -0x1 ;  /* 0xffffffffff077424 */ /* 0x000fe400078e00ff */
[----:B------:R-:W-:Y:S05]  /*8870*/  CALL.REL.NOINC `($__internal_45_$__cuda_sm70_shflsync_bfly_p) ;  /* 0x0000020000007944 */ /* 0x000fea0003c00000 */
[----:B01----:R-:W-:Y:S05]  /*8880*/  BRA `(.L_x_1189) ;  /* 0xffffd7e000007947 */ /* 0x003fea000383ffff */
.L_x_1121:
[----:B01----:R-:W-:Y:S01]  /*8890*/  IMAD.MOV.U32 R41, RZ, RZ, R6 ;  /* 0x000000ffff297224 */ /* 0x003fe200078e0006 */
[----:B------:R-:W-:Y:S01]  /*88a0*/  MOV R8, 0x88f0 ;  /* 0x000088f000087802 */ /* 0x000fe20000000f00 */
[----:B------:R-:W-:Y:S02]  /*88b0*/  IMAD.MOV.U32 R9, RZ, RZ, 0x8 ;  /* 0x00000008ff097424 */ /* 0x000fe400078e00ff */
[----:B------:R-:W-:Y:S02]  /*88c0*/  IMAD.MOV.U32 R10, RZ, RZ, 0x1f ;  /* 0x0000001fff0a7424 */ /* 0x000fe400078e00ff */
[----:B------:R-:W-:Y:S02]  /*88d0*/  IMAD.MOV.U32 R7, RZ, RZ, -0x1 ;  /* 0xffffffffff077424 */ /* 0x000fe400078e00ff */
[----:B--2---:R-:W-:Y:S05]  /*88e0*/  CALL.REL.NOINC `($__internal_45_$__cuda_sm70_shflsync_bfly_p) ;  /* 0x0000019000007944 */ /* 0x004fea0003c00000 */
[----:B01----:R-:W-:Y:S01]  /*88f0*/  FADD.FTZ R41, R6, R9 ;  /* 0x0000000906297221 */ /* 0x003fe20000010000 */
[----:B------:R-:W-:Y:S01]  /*8900*/  MOV R8, 0x8950 ;  /* 0x0000895000087802 */ /* 0x000fe20000000f00 */
[----:B------:R-:W-:-:S02]  /*8910*/  IMAD.MOV.U32 R9, RZ, RZ, 0x4 ;  /* 0x00000004ff097424 */ /* 0x000fc400078e00ff */
[----:B------:R-:W-:Y:S02]  /*8920*/  IMAD.MOV.U32 R10, RZ, RZ, 0x1f ;  /* 0x0000001fff0a7424 */ /* 0x000fe400078e00ff */
[----:B------:R-:W-:Y:S02]  /*8930*/  IMAD.MOV.U32 R7, RZ, RZ, -0x1 ;  /* 0xffffffffff077424 */ /* 0x000fe400078e00ff */
[----:B------:R-:W-:Y:S05]  /*8940*/  CALL.REL.NOINC `($__internal_45_$__cuda_sm70_shflsync_bfly_p) ;  /* 0x0000013000007944 */ /* 0x000fea0003c00000 */
[----:B01----:R-:W-:Y:S01]  /*8950*/  FADD.FTZ R41, R41, R9 ;  /* 0x0000000929297221 */ /* 0x003fe20000010000 */
[----:B------:R-:W-:Y:S01]  /*8960*/  MOV R8, 0x89b0 ;  /* 0x000089b000087802 */ /* 0x000fe20000000f00 */
[----:B------:R-:W-:Y:S02]  /*8970*/  IMAD.MOV.U32 R9, RZ, RZ, 0x2 ;  /* 0x00000002ff097424 */ /* 0x000fe400078e00ff */
[----:B------:R-:W-:Y:S02]  /*8980*/  IMAD.MOV.U32 R10, RZ, RZ, 0x1f ;  /* 0x0000001fff0a7424 */ /* 0x000fe400078e00ff */
[----:B------:R-:W-:Y:S02]  /*8990*/  IMAD.MOV.U32 R7, RZ, RZ, -0x1 ;  /* 0xffffffffff077424 */ /* 0x000fe400078e00ff */
[----:B------:R-:W-:Y:S05]  /*89a0*/  CALL.REL.NOINC `($__internal_45_$__cuda_sm70_shflsync_bfly_p) ;  /* 0x000000d000007944 */ /* 0x000fea0003c00000 */
[----:B01----:R-:W-:Y:S01]  /*89b0*/  FADD.FTZ R41, R41, R9 ;  /* 0x0000000929297221 */ /* 0x003fe20000010000 */
[----:B------:R-:W-:Y:S01]  /*89c0*/  MOV R8, 0x8a10 ;  /* 0x00008a1000087802 */ /* 0x000fe20000000f00 */
[----:B------:R-:W-:-:S02]  /*89d0*/  IMAD.MOV.U32 R9, RZ, RZ, 0x1 ;  /* 0x00000001ff097424 */ /* 0x000fc400078e00ff */
[----:B------:R-:W-:Y:S02]  /*89e0*/  IMAD.MOV.U32 R10, RZ, RZ, 0x1f ;  /* 0x0000001fff0a7424 */ /* 0x000fe400078e00ff */
[----:B------:R-:W-:Y:S02]  /*89f0*/  IMAD.MOV.U32 R7, RZ, RZ, -0x1 ;  /* 0xffffffffff077424 */ /* 0x000fe400078e00ff */
[----:B------:R-:W-:Y:S05]  /*8a00*/  CALL.REL.NOINC `($__internal_45_$__cuda_sm70_shflsync_bfly_p) ;  /* 0x0000007000007944 */ /* 0x000fea0003c00000 */
[----:B01----:R-:W-:Y:S05]  /*8a10*/  BRA `(.L_x_1190) ;  /* 0xffffd6e000007947 */ /* 0x003fea000383ffff */
        .weak           $__internal_44_$__cuda_sm70_shflsync_bfly
        .type           $__internal_44_$__cuda_sm70_shflsync_bfly,@function
        .size           $__internal_44_$__cuda_sm70_shflsync_bfly,($__internal_45_$__cuda_sm70_shflsync_bfly_p - $__internal_44_$__cuda_sm70_shflsync_bfly)
$__internal_44_$__cuda_sm70_shflsync_bfly:
[----:B------:R-:W-:Y:S04]  /*8a20*/  WARPSYNC R7 ;  /* 0x0000000700007348 */ /* 0x000fe80003800000 */
[----:B------:R-:W0:Y:S01]  /*8a30*/  SHFL.BFLY PT, R8, R10, R9, R8 ;  /* 0x0c0000090a087389 */ /* 0x000e2200000e0008 */
[----:B------:R-:W-:Y:S02]  /*8a40*/  IMAD.MOV.U32 R44, RZ, RZ, R42 ;  /* 0x000000ffff2c7224 */ /* 0x000fe400078e002a */
[----:B------:R-:W-:Y:S01]  /*8a50*/  IMAD.MOV.U32 R45, RZ, RZ, 0x0 ;  /* 0x00000000ff2d7424 */ /* 0x000fe200078e00ff */
[----:B0-----:R-:W-:-:S03]  /*8a60*/  PRMT R14, R14, 0x5410, R8 ;  /* 0x000054100e0e7816 */ /* 0x001fc60000000008 */
[----:B------:R-:W-:Y:S05]  /*8a70*/  RET.REL.NODEC R44 `(_ZN4vllm3moe25grouped_topk_fused_kernelI6__halfS2_iLNS0_11ScoringFuncE0EEEvPT_PfPT1_PKT0_lllllbd) ;  /* 0xffff75802c007950 */ /* 0x000fea0003c3ffff */
        .weak           $__internal_45_$__cuda_sm70_shflsync_bfly_p
        .type           $__internal_45_$__cuda_sm70_shflsync_bfly_p,@function
        .size           $__internal_45_$__cuda_sm70_shflsync_bfly_p,($__internal_46_$__cuda_sm70_shflsync_idx - $__internal_45_$__cuda_sm70_shflsync_bfly_p)
$__internal_45_$__cuda_sm70_shflsync_bfly_p:
[----:B------:R-:W-:Y:S01]  /*8a80*/  IMAD.MOV.U32 R44, RZ, RZ, R8 ;  /* 0x000000ffff2c7224 */ /* 0x000fe200078e0008 */
[----:B------:R-:W-:Y:S04]  /*8a90*/  WARPSYNC R7 ;  /* 0x0000000700007348 */ /* 0x000fe80003800000 */
[----:B------:R-:W-:Y:S01]  /*8aa0*/  IMAD.MOV.U32 R45, RZ, RZ, 0x0 ;  /* 0x00000000ff2d7424 */ /* 0x000fe200078e00ff */
[----:B------:R0:W1:Y:S03]  /*8ab0*/  SHFL.BFLY PT, R9, R41, R9, R10 ;  /* 0x0c00000929097389 */ /* 0x00006600000e000a */
[----:B------:R-:W-:Y:S05]  /*8ac0*/  RET.REL.NODEC R44 `(_ZN4vllm3moe25grouped_topk_fused_kernelI6__halfS2_iLNS0_11ScoringFuncE0EEEvPT_PfPT1_PKT0_lllllbd) ;  /* 0xffff75302c007950 */ /* 0x000fea0003c3ffff */
        .weak           $__internal_46_$__cuda_sm70_shflsync_idx
        .type           $__internal_46_$__cuda_sm70_shflsync_idx,@function
        .size           $__internal_46_$__cuda_sm70_shflsync_idx,($__internal_47_$__cuda_sm70_shflsync_idx_p - $__internal_46_$__cuda_sm70_shflsync_idx)
$__internal_46_$__cuda_sm70_shflsync_idx:
[----:B------:R-:W-:Y:S04]  /*8ad0*/  WARPSYNC R44 ;  /* 0x0000002c00007348 */ /* 0x000fe80003800000 */
[----:B------:R-:W0:Y:S01]  /*8ae0*/  SHFL.IDX PT, R7, R7, R33, R42 ;  /* 0x0000002107077389 */ /* 0x000e2200000e002a */
[----:B------:R-:W-:Y:S01]  /*8af0*/  IMAD.MOV.U32 R9, RZ, RZ, 0x0 ;  /* 0x00000000ff097424 */ /* 0x000fe200078e00ff */
[----:B0-----:R-:W-:-:S03]  /*8b00*/  PRMT R10, R10, 0x5410, R7 ;  /* 0x000054100a0a7816 */ /* 0x001fc60000000007 */
[----:B------:R-:W-:Y:S05]  /*8b10*/  RET.REL.NODEC R8 `(_ZN4vllm3moe25grouped_topk_fused_kernelI6__halfS2_iLNS0_11ScoringFuncE0EEEvPT_PfPT1_PKT0_lllllbd) ;  /* 0xffff74e008007950 */ /* 0x000fea0003c3ffff */
        .weak           $__internal_47_$__cuda_sm70_shflsync_idx_p
        .type           $__internal_47_$__cuda_sm70_shflsync_idx_p,@function
        .size           $__internal_47_$__cuda_sm70_shflsync_idx_p,($__internal_48_$__cuda_sm70_votesync_ballot - $__internal_47_$__cuda_sm70_shflsync_idx_p)
$__internal_47_$__cuda_sm70_shflsync_idx_p:
[----:B------:R-:W-:Y:S01]  /*8b20*/  IMAD.MOV.U32 R9, RZ, RZ, 0x0 ;  /* 0x00000000ff097424 */ /* 0x000fe200078e00ff */
[----:B------:R-:W-:Y:S04]  /*8b30*/  WARPSYNC R44 ;  /* 0x0000002c00007348 */ /* 0x000fe80003800000 */
[----:B------:R0:W1:Y:S01]  /*8b40*/  SHFL.IDX PT, R41, R41, R42, R43 ;  /* 0x0000002a29297389 */ /* 0x00006200000e002b */
[----:B------:R-:W-:Y:S05]  /*8b50*/  RET.REL.NODEC R8 `(_ZN4vllm3moe25grouped_topk_fused_kernelI6__halfS2_iLNS0_11ScoringFuncE0EEEvPT_PfPT1_PKT0_lllllbd) ;  /* 0xffff74a008007950 */ /* 0x000fea0003c3ffff */
        .weak           $__internal_48_$__cuda_sm70_votesync_ballot
        .type           $__internal_48_$__cuda_sm70_votesync_ballot,@function
        .size           $__internal_48_$__cuda_sm70_votesync_ballot,($__internal_49_$__cuda_sm70_warpsync - $__internal_48_$__cuda_sm70_votesync_ballot)
$__internal_48_$__cuda_sm70_votesync_ballot:
[----:B------:R-:W-:Y:S01]  /*8b60*/  ISETP.NE.U32.AND P5, PT, R9, 0x1, PT ;  /* 0x000000010900780c */ /* 0x000fe20003fa5070 */
[----:B------:R-:W-:Y:S01]  /*8b70*/  IMAD.MOV.U32 R9, RZ, RZ, 0x0 ;  /* 0x00000000ff097424 */ /* 0x000fe200078e00ff */
[----:B------:R-:W-:Y:S11]  /*8b80*/  WARPSYNC 0xffffffff ;  /* 0xffffffff00007948 */ /* 0x000ff60003800000 */
[----:B------:R-:W-:Y:S01]  /*8b90*/  VOTE.ANY R11, PT, !P5 ;  /* 0x00000000000b7806 */ /* 0x000fe200068e0100 */
[----:B------:R-:W-:Y:S06]  /*8ba0*/  RET.REL.NODEC R8 `(_ZN4vllm3moe25grouped_topk_fused_kernelI6__halfS2_iLNS0_11ScoringFuncE0EEEvPT_PfPT1_PKT0_lllllbd) ;  /* 0xffff745008007950 */ /* 0x000fec0003c3ffff */
        .weak           $__internal_49_$__cuda_sm70_warpsync
        .type           $__internal_49_$__cuda_sm70_warpsync,@function
        .size           $__internal_49_$__cuda_sm70_warpsync,(.L_x_5604 - $__internal_49_$__cuda_sm70_warpsync)
$__internal_49_$__cuda_sm70_warpsync:
[----:B------:R-:W-:Y:S04]  /*8bb0*/  WARPSYNC R9 ;  /* 0x0000000900007348 */ /* 0x000fe80003800000 */
[----:B------:R-:W-:-:S04]  /*8bc0*/  IMAD.MOV.U32 R9, RZ, RZ, 0x0 ;  /* 0x00000000ff097424 */ /* 0x000fc800078e00ff */
[----:B------:R-:W-:Y:S05]  /*8bd0*/  RET.REL.NODEC R8 `(_ZN4vllm3moe25grouped_topk_fused_kernelI6__halfS2_iLNS0_11ScoringFuncE0EEEvPT_PfPT1_PKT0_lllllbd) ;  /* 0xffff742008007950 */ /* 0x000fea0003c3ffff */
.L_x_1191:
        /* <DEDUP_REMOVED lines=10> */
.L_x_5604:


//--------------------- .text._ZN4vllm3moe44grouped_topk_fused_small_expert_count_kernelI6__halfS2_iLNS0_11ScoringFuncE0ELi128ELb0ELi8EEEvPT_PfPT1_PKT0_llllllbd --------------------------
	.section	.text._ZN4vllm3moe44grouped_topk_fused_small_expert_count_kernelI6__halfS2_iLNS0_11ScoringFuncE0ELi128ELb0ELi8EEEvPT_PfPT1_PKT0_llllllbd,"ax",@progbits
	.sectioninfo	@"SHI_REGISTERS=25"
	.align	128
        .global         _ZN4vllm3moe44grouped_topk_fused_small_expert_count_kernelI6__halfS2_iLNS0_11ScoringFuncE0ELi128ELb0ELi8EEEvPT_PfPT1_PKT0_llllllbd
        .type           _ZN4vllm3moe44grouped_topk_fused_small_expert_count_kernelI6__halfS2_iLNS0_11ScoringFuncE0ELi128ELb0ELi8EEEvPT_PfPT1_PKT0_llllllbd,@function
        .size           _ZN4vllm3moe44grouped_topk_fused_small_expert_count_kernelI6__halfS2_iLNS0_11ScoringFuncE0ELi128ELb0ELi8EEEvPT_PfPT1_PKT0_llllllbd,(.L_x_5605 - _ZN4vllm3moe44grouped_topk_fused_small_expert_count_kernelI6__halfS2_iLNS0_11ScoringFuncE0ELi128ELb0ELi8EEEvPT_PfPT1_PKT0_llllllbd)
        .other          _ZN4vllm3moe44grouped_topk_fused_small_expert_count_kernelI6__halfS2_iLNS0_11ScoringFuncE0ELi128ELb0ELi8EEEvPT_PfPT1_PKT0_llllllbd,@"STO_CUDA_ENTRY STV_DEFAULT"
_ZN4vllm3moe44grouped_topk_fused_small_expert_count_kernelI6__halfS2_iLNS0_11ScoringFuncE0ELi128ELb0ELi8EEEvPT_PfPT1_PKT0_llllllbd:
.text._ZN4vllm3moe44grouped_topk_fused_small_expert_count_kernelI6__halfS2_iLNS0_11ScoringFuncE0ELi128ELb0ELi8EEEvPT_PfPT1_PKT0_llllllbd:
        /* <DEDUP_REMOVED lines=21> */
[----:B0-----:R-:W-:Y:S01]  /*0150*/  ISETP.NE.AND P1, PT, R0, RZ, PT ;  /* 0x000000ff0000720c */ /* 0x001fe20003f25270 */
[----:B--2---:R-:W-:Y:S02]  /*0160*/  @!P0 HADD2.F32 R5, -RZ, R2.H0_H0 ;  /* 0x20000002ff058230 */ /* 0x004fe40000004100 */
        /* <DEDUP_REMOVED lines=97> */
.L_x_1194:
        /* <DEDUP_REMOVED lines=90> */
.L_x_1193:
        /* <DEDUP_REMOVED lines=38> */
.L_x_1192:
        /* <DEDUP_REMOVED lines=47> */
[----:B------:R-:W-:Y:S05]  /*1270*/  CALL.REL.NOINC `($__internal_50_$__cuda_sm20_div_rn_f64_full) ;  /* 0x0000013000007944 */ /* 0x000fea0003c00000 */
.L_x_1197:
[----:B------:R-:W-:Y:S05]  /*1280*/  BSYNC B0 ;  /* 0x0000000000007941 */ /* 0x000fea0003800000 */
.L_x_1196:
[----:B------:R-:W0:Y:S01]  /*1290*/  F2F.F32.F64 R2, R8 ;  /* 0x0000000800027310 */ /* 0x000e220000301000 */
[----:B------:R-:W0:-:S14]  /*12a0*/  DSETP.GEU.AND P1, PT, |R8|, c[0x2][0x0], PT ;  /* 0x008000000800762a */ /* 0x000e1c0003f2e200 */
[----:B0-----:R-:W-:Y:S02]  /*12b0*/  @!P1 FMUL R2, R2, 1.175494350822287508e-38 ;  /* 0x0080000002029820 */ /* 0x001fe40000400000 */
.L_x_1195:
        /* <DEDUP_REMOVED lines=15> */
        .weak           $__internal_50_$__cuda_sm20_div_rn_f64_full
        .type           $__internal_50_$__cuda_sm20_div_rn_f64_full,@function
        .size           $__internal_50_$__cuda_sm20_div_rn_f64_full,(.L_x_5605 - $__internal_50_$__cuda_sm20_div_rn_f64_full)
$__internal_50_$__cuda_sm20_div_rn_f64_full:
        /* <DEDUP_REMOVED lines=68> */
.L_x_1199:
        /* <DEDUP_REMOVED lines=16> */
.L_x_1202:
[----:B------:R-:W-:Y:S01]  /*18f0*/  LOP3.LUT R17, R5, 0x80000, RZ, 0xfc, !PT ;  /* 0x0008000005117812 */ /* 0x000fe200078efcff */
[----:B------:R-:W-:Y:S01]  /*1900*/  IMAD.MOV.U32 R16, RZ, RZ, R4 ;  /* 0x000000ffff107224 */ /* 0x000fe200078e0004 */
[----:B------:R-:W-:Y:S05]  /*1910*/  BRA `(.L_x_1200) ;  /* 0x0000002000007947 */ /* 0x000fea0003800000 */
.L_x_1201:
[----:B------:R-:W-:Y:S01]  /*1920*/  LOP3.LUT R17, R7, 0x80000, RZ, 0xfc, !PT ;  /* 0x0008000007117812 */ /* 0x000fe200078efcff */
[----:B------:R-:W-:Y:S02]  /*1930*/  IMAD.MOV.U32 R16, RZ, RZ, R6 ;  /* 0x000000ffff107224 */ /* 0x000fe400078e0006 */
.L_x_1200:
[----:B------:R-:W-:Y:S05]  /*1940*/  BSYNC B1 ;  /* 0x0000000000017941 */ /* 0x000fea0003800000 */
.L_x_1198:
[----:B------:R-:W-:Y:S02]  /*1950*/  IMAD.MOV.U32 R13, RZ, RZ, 0x0 ;  /* 0x00000000ff0d7424 */ /* 0x000fe400078e00ff */
[----:B------:R-:W-:-:S02]  /*1960*/  IMAD.MOV.U32 R8, RZ, RZ, R16 ;  /* 0x000000ffff087224 */ /* 0x000fc400078e0010 */
[----:B------:R-:W-:Y:S01]  /*1970*/  IMAD.MOV.U32 R9, RZ, RZ, R17 ;  /* 0x000000ffff097224 */ /* 0x000fe200078e0011 */
[----:B------:R-:W-:Y:S06]  /*1980*/  RET.REL.NODEC R12 `(_ZN4vllm3moe44grouped_topk_fused_small_expert_count_kernelI6__halfS2_iLNS0_11ScoringFuncE0ELi128ELb0ELi8EEEvPT_PfPT1_PKT0_llllllbd) ;  /* 0xffffe6700c007950 */ /* 0x000fec0003c3ffff */
.L_x_1203:
        /* <DEDUP_REMOVED lines=15> */
.L_x_5605:


//--------------------- .text._ZN4vllm3moe44grouped_topk_fused_small_expert_count_kernelI6__halfS2_iLNS0_11ScoringFuncE0ELi384ELb0ELi8EEEvPT_PfPT1_PKT0_llllllbd --------------------------
	.section	.text._ZN4vllm3moe44grouped_topk_fused_small_expert_count_kernelI6__halfS2_iLNS0_11ScoringFuncE0ELi384ELb0ELi8EEEvPT_PfPT1_PKT0_llllllbd,"ax",@progbits
	.sectioninfo	@"SHI_REGISTERS=32"
	.align	128
        .global         _ZN4vllm3moe44grouped_topk_fused_small_expert_count_kernelI6__halfS2_iLNS0_11ScoringFuncE0ELi384ELb0ELi8EEEvPT_PfPT1_PKT0_llllllbd
        .type           _ZN4vllm3moe44grouped_topk_fused_small_expert_count_kernelI6__halfS2_iLNS0_11ScoringFuncE0ELi384ELb0ELi8EEEvPT_PfPT1_PKT0_llllllbd,@function
        .size           _ZN4vllm3moe44grouped_topk_fused_small_expert_count_kernelI6__halfS2_iLNS0_11ScoringFuncE0ELi384ELb0ELi8EEEvPT_PfPT1_PKT0_llllllbd,(.L_x_5606 - _ZN4vllm3moe44grouped_topk_fused_small_expert_count_kernelI6__halfS2_iLNS0_11ScoringFuncE0ELi384ELb0ELi8EEEvPT_PfPT1_PKT0_llllllbd)
        .other          _ZN4vllm3moe44grouped_topk_fused_small_expert_count_kernelI6__halfS2_iLNS0_11ScoringFuncE0ELi384ELb0ELi8EEEvPT_PfPT1_PKT0_llllllbd,@"STO_CUDA_ENTRY STV_DEFAULT"
_ZN4vllm3moe44grouped_topk_fused_small_expert_count_kernelI6__halfS2_iLNS0_11ScoringFuncE0ELi384ELb0ELi8EEEvPT_PfPT1_PKT0_llllllbd:
.text._ZN4vllm3moe44grouped_topk_fused_small_expert_count_kernelI6__halfS2_iLNS0_11ScoringFuncE0ELi384ELb0ELi8EEEvPT_PfPT1_PKT0_llllllbd:
        /* <DEDUP_REMOVED lines=22> */
[----:B--2---:R-:W-:Y:S01]  /*0160*/  @!P0 HADD2.F32 R5, -RZ, R2.H0_H0 ;  /* 0x20000002ff058230 */ /* 0x004fe20000004100 */
[----:B------:R-:W-:Y:S01]  /*0170*/  LOP3.LUT R2, R9, 0x1f, RZ, 0xc0, !PT ;  /* 0x0000001f09027812 */ /* 0x000fe200078ec0ff */
[----:B---3--:R-:W-:-:S05]  /*0180*/  @!P0 HADD2.F32 R4, -RZ, R6.H0_H0 ;  /* 0x20000006ff048230 */ /* 0x008fca0000004100 */
        /* <DEDUP_REMOVED lines=103> */
.L_x_1207:
        /* <DEDUP_REMOVED lines=100> */
.L_x_1206:
        /* <DEDUP_REMOVED lines=44> */
.L_x_1205:
        /* <DEDUP_REMOVED lines=12> */
.L_x_1208:
[----:B0-----:R-:W-:-:S05]  /*11c0*/  IMAD R7, R2, 0x4, R1 ;  /* 0x0000000402077824 */ /* 0x001fca00078e0201 */
[----:B------:R-:W2:Y:S04]  /*11d0*/  LDL R4, [R7] ;  /* 0x0000000007047983 */ /* 0x000ea80000100800 */
[----:B------:R-:W3:Y:S04]  /*11e0*/  LDL R6, [R7+0x20] ;  /* 0x0000200007067983 */ /* 0x000ee80000100800 */
[----:B--2---:R0:W-:Y:S04]  /*11f0*/  STS [R5.X4+0xc00], R4 ;  /* 0x000c000405007388 */ /* 0x0041e80000004800 */
[----:B---3--:R0:W-:Y:S02]  /*1200*/  STS [R5.X4+0xc80], R6 ;  /* 0x000c800605007388 */ /* 0x0081e40000004800 */
.L_x_1209:
[----:B------:R-:W-:Y:S05]  /*1210*/  BSYNC B0 ;  /* 0x0000000000007941 */ /* 0x000fea0003800000 */
.L_x_1204:
        /* <DEDUP_REMOVED lines=33> */
.L_x_1212:
        /* <DEDUP_REMOVED lines=166> */
.L_x_1211:
[----:B------:R-:W-:Y:S05]  /*1e90*/  @!P1 BRA `(.L_x_1210) ;  /* 0x0000031000009947 */ /* 0x000fea0003800000 */
[C---:B------:R-:W-:Y:S02]  /*1ea0*/  IMAD R8, R6.reuse, 0x4, R1 ;  /* 0x0000000406087824 */ /* 0x040fe400078e0201 */
[----:B----4-:R-:W-:-:S02]  /*1eb0*/  IMAD R9, R6, 0x4, R3 ;  /* 0x0000000406097824 */ /* 0x010fc400078e0203 */
.L_x_1213:
        /* <DEDUP_REMOVED lines=47> */
.L_x_1210:
        /* <DEDUP_REMOVED lines=49> */
[----:B------:R-:W-:Y:S05]  /*24c0*/  CALL.REL.NOINC `($__internal_51_$__cuda_sm20_div_rn_f64_full) ;  /* 0x0000012000007944 */ /* 0x000fea0003c00000 */
.L_x_1216:
[----:B------:R-:W-:Y:S05]  /*24d0*/  BSYNC B0 ;  /* 0x0000000000007941 */ /* 0x000fea0003800000 */
.L_x_1215:
[----:B------:R-:W0:Y:S01]  /*24e0*/  F2F.F32.F64 R4, R6 ;  /* 0x0000000600047310 */ /* 0x000e220000301000 */
[----:B------:R-:W0:-:S14]  /*24f0*/  DSETP.GEU.AND P1, PT, |R6|, c[0x2][0x0], PT ;  /* 0x008000000600762a */ /* 0x000e1c0003f2e200 */
[----:B0-----:R-:W-:Y:S02]  /*2500*/  @!P1 FMUL R4, R4, 1.175494350822287508e-38 ;  /* 0x0080000004049820 */ /* 0x001fe40000400000 */
.L_x_1214:
        /* <DEDUP_REMOVED lines=14> */
        .weak           $__internal_51_$__cuda_sm20_div_rn_f64_full
        .type           $__internal_51_$__cuda_sm20_div_rn_f64_full,@function
        .size           $__internal_51_$__cuda_sm20_div_rn_f64_full,(.L_x_5606 - $__internal_51_$__cuda_sm20_div_rn_f64_full)
$__internal_51_$__cuda_sm20_div_rn_f64_full:
        /* <DEDUP_REMOVED lines=68> */
.L_x_1218:
        /* <DEDUP_REMOVED lines=16> */
.L_x_1221:
[----:B------:R-:W-:Y:S01]  /*2b30*/  LOP3.LUT R19, R9, 0x80000, RZ, 0xfc, !PT ;  /* 0x0008000009137812 */ /* 0x000fe200078efcff */
[----:B------:R-:W-:Y:S01]  /*2b40*/  IMAD.MOV.U32 R18, RZ, RZ, R8 ;  /* 0x000000ffff127224 */ /* 0x000fe200078e0008 */
[----:B------:R-:W-:Y:S05]  /*2b50*/  BRA `(.L_x_1219) ;  /* 0x0000002000007947 */ /* 0x000fea0003800000 */
.L_x_1220:
[----:B------:R-:W-:Y:S01]  /*2b60*/  LOP3.LUT R19, R5, 0x80000, RZ, 0xfc, !PT ;  /* 0x0008000005137812 */ /* 0x000fe200078efcff */
[----:B------:R-:W-:Y:S02]  /*2b70*/  IMAD.MOV.U32 R18, RZ, RZ, R4 ;  /* 0x000000ffff127224 */ /* 0x000fe400078e0004 */
.L_x_1219:
[----:B------:R-:W-:Y:S05]  /*2b80*/  BSYNC B1 ;  /* 0x0000000000017941 */ /* 0x000fea0003800000 */
.L_x_1217:
[----:B------:R-:W-:Y:S02]  /*2b90*/  IMAD.MOV.U32 R13, RZ, RZ, 0x0 ;  /* 0x00000000ff0d7424 */ /* 0x000fe400078e00ff */
[----:B------:R-:W-:-:S02]  /*2ba0*/  IMAD.MOV.U32 R6, RZ, RZ, R18 ;  /* 0x000000ffff067224 */ /* 0x000fc400078e0012 */
[----:B------:R-:W-:Y:S01]  /*2bb0*/  IMAD.MOV.U32 R7, RZ, RZ, R19 ;  /* 0x000000ffff077224 */ /* 0x000fe200078e0013 */
[----:B------:R-:W-:Y:S06]  /*2bc0*/  RET.REL.NODEC R12 `(_ZN4vllm3moe44grouped_topk_fused_small_expert_count_kernelI6__halfS2_iLNS0_11ScoringFuncE0ELi384ELb0ELi8EEEvPT_PfPT1_PKT0_llllllbd) ;  /* 0xffffd4300c007950 */ /* 0x000fec0003c3ffff */
.L_x_1222:
        /* <DEDUP_REMOVED lines=11> */
.L_x_5606:


//--------------------- .text._ZN4vllm3moe44grouped_topk_fused_small_expert_count_kernelI6__halfS2_iLNS0_11ScoringFuncE0ELi512ELb0ELi8EEEvPT_PfPT1_PKT0_llllllbd --------------------------
	.section	.text._ZN4vllm3moe44grouped_topk_fused_small_expert_count_kernelI6__halfS2_iLNS0_11ScoringFuncE0ELi512ELb0ELi8EEEvPT_PfPT1_PKT0_llllllbd,"ax",@progbits
	.sectioninfo	@"SHI_REGISTERS=28"
	.align	128
        .global         _ZN4vllm3moe44grouped_topk_fused_small_expert_count_kernelI6__halfS2_iLNS0_11ScoringFuncE0ELi512ELb0ELi8EEEvPT_PfPT1_PKT0_llllllbd
        .type           _ZN4vllm3moe44grouped_topk_fused_small_expert_count_kernelI6__halfS2_iLNS0_11ScoringFuncE0ELi512ELb0ELi8EEEvPT_PfPT1_PKT0_llllllbd,@function
        .size           _ZN4vllm3moe44grouped_topk_fused_small_expert_count_kernelI6__halfS2_iLNS0_11ScoringFuncE0ELi512ELb0ELi8EEEvPT_PfPT1_PKT0_llllllbd,(.L_x_5607 - _ZN4vllm3moe44grouped_topk_fused_small_expert_count_kernelI6__halfS2_iLNS0_11ScoringFuncE0ELi512ELb0ELi8EEEvPT_PfPT1_PKT0_llllllbd)
        .other          _ZN4vllm3moe44grouped_topk_fused_small_expert_count_kernelI6__halfS2_iLNS0_11ScoringFuncE0ELi512ELb0ELi8EEEvPT_PfPT1_PKT0_llllllbd,@"STO_CUDA_ENTRY STV_DEFAULT"
_ZN4vllm3moe44grouped_topk_fused_small_expert_count_kernelI6__halfS2_iLNS0_11ScoringFuncE0ELi512ELb0ELi8EEEvPT_PfPT1_PKT0_llllllbd:
.text._ZN4vllm3moe44grouped_topk_fused_small_expert_count_kernelI6__halfS2_iLNS0_11ScoringFuncE0ELi512ELb0ELi8EEEvPT_PfPT1_PKT0_llllllbd:
        /* <DEDUP_REMOVED lines=128> */
.L_x_1226:
        /* <DEDUP_REMOVED lines=100> */
.L_x_1225:
        /* <DEDUP_REMOVED lines=44> */
.L_x_1224:
        /* <DEDUP_REMOVED lines=12> */
.L_x_1227:
[----:B0-----:R-:W-:-:S05]  /*11c0*/  IMAD R7, R2, 0x4, R1 ;  /* 0x0000000402077824 */ /* 0x001fca00078e0201 */
[----:B------:R-:W2:Y:S04]  /*11d0*/  LDL R4, [R7] ;  /* 0x0000000007047983 */ /* 0x000ea80000100800 */
[----:B------:R-:W3:Y:S04]  /*11e0*/  LDL R6, [R7+0x20] ;  /* 0x0000200007067983 */ /* 0x000ee80000100800 */
[----:B--2---:R0:W-:Y:S04]  /*11f0*/  STS [R5.X4+0x1000], R4 ;  /* 0x0010000405007388 */ /* 0x0041e80000004800 */
[----:B---3--:R0:W-:Y:S02]  /*1200*/  STS [R5.X4+0x1080], R6 ;  /* 0x0010800605007388 */ /* 0x0081e40000004800 */
.L_x_1228:
[----:B------:R-:W-:Y:S05]  /*1210*/  BSYNC B0 ;  /* 0x0000000000007941 */ /* 0x000fea0003800000 */
.L_x_1223:
        /* <DEDUP_REMOVED lines=27> */
.L_x_1231:
        /* <DEDUP_REMOVED lines=166> */
.L_x_1230:
[----:B------:R-:W-:Y:S05]  /*1e30*/  @!P1 BRA `(.L_x_1229) ;  /* 0x0000031000009947 */ /* 0x000fea0003800000 */
[C---:B------:R-:W-:Y:S02]  /*1e40*/  IMAD R2, R6.reuse, 0x4, R1 ;  /* 0x0000000406027824 */ /* 0x040fe400078e0201 */
[----:B------:R-:W-:-:S02]  /*1e50*/  IMAD R7, R6, 0x4, R3 ;  /* 0x0000000406077824 */ /* 0x000fc400078e0203 */
.L_x_1232:
        /* <DEDUP_REMOVED lines=47> */
.L_x_1229:
        /* <DEDUP_REMOVED lines=49> */
[----:B------:R-:W-:Y:S05]  /*2460*/  CALL.REL.NOINC `($__internal_52_$__cuda_sm20_div_rn_f64_full) ;  /* 0x0000012000007944 */ /* 0x000fea0003c00000 */
.L_x_1235:
[----:B------:R-:W-:Y:S05]  /*2470*/  BSYNC B0 ;  /* 0x0000000000007941 */ /* 0x000fea0003800000 */
.L_x_1234:
[----:B------:R-:W0:Y:S01]  /*2480*/  F2F.F32.F64 R4, R6 ;  /* 0x0000000600047310 */ /* 0x000e220000301000 */
[----:B------:R-:W0:-:S14]  /*2490*/  DSETP.GEU.AND P1, PT, |R6|, c[0x2][0x0], PT ;  /* 0x008000000600762a */ /* 0x000e1c0003f2e200 */
[----:B0-----:R-:W-:Y:S02]  /*24a0*/  @!P1 FMUL R4, R4, 1.175494350822287508e-38 ;  /* 0x0080000004049820 */ /* 0x001fe40000400000 */
.L_x_1233:
        /* <DEDUP_REMOVED lines=14> */
        .weak           $__internal_52_$__cuda_sm20_div_rn_f64_full
        .type           $__internal_52_$__cuda_sm20_div_rn_f64_full,@function
        .size           $__internal_52_$__cuda_sm20_div_rn_f64_full,(.L_x_5607 - $__internal_52_$__cuda_sm20_div_rn_f64_full)
$__internal_52_$__cuda_sm20_div_rn_f64_full:
        /* <DEDUP_REMOVED lines=68> */
.L_x_1237:
        /* <DEDUP_REMOVED lines=16> */
.L_x_1240:
[----:B------:R-:W-:Y:S01]  /*2ad0*/  LOP3.LUT R19, R9, 0x80000, RZ, 0xfc, !PT ;  /* 0x0008000009137812 */ /* 0x000fe200078efcff */
[----:B------:R-:W-:Y:S01]  /*2ae0*/  IMAD.MOV.U32 R18, RZ, RZ, R8 ;  /* 0x000000ffff127224 */ /* 0x000fe200078e0008 */
[----:B------:R-:W-:Y:S05]  /*2af0*/  BRA `(.L_x_1238) ;  /* 0x0000002000007947 */ /* 0x000fea0003800000 */
.L_x_1239:
[----:B------:R-:W-:Y:S01]  /*2b00*/  LOP3.LUT R19, R5, 0x80000, RZ, 0xfc, !PT ;  /* 0x0008000005137812 */ /* 0x000fe200078efcff */
[----:B------:R-:W-:Y:S02]  /*2b10*/  IMAD.MOV.U32 R18, RZ, RZ, R4 ;  /* 0x000000ffff127224 */ /* 0x000fe400078e0004 */
.L_x_1238:
[----:B------:R-:W-:Y:S05]  /*2b20*/  BSYNC B1 ;  /* 0x0000000000017941 */ /* 0x000fea0003800000 */
.L_x_1236:
[----:B------:R-:W-:Y:S02]  /*2b30*/  IMAD.MOV.U32 R13, RZ, RZ, 0x0 ;  /* 0x00000000ff0d7424 */ /* 0x000fe400078e00ff */
[----:B------:R-:W-:-:S02]  /*2b40*/  IMAD.MOV.U32 R6, RZ, RZ, R18 ;  /* 0x000000ffff067224 */ /* 0x000fc400078e0012 */
[----:B------:R-:W-:Y:S01]  /*2b50*/  IMAD.MOV.U32 R7, RZ, RZ, R19 ;  /* 0x000000ffff077224 */ /* 0x000fe200078e0013 */
[----:B------:R-:W-:Y:S06]  /*2b60*/  RET.REL.NODEC R12 `(_ZN4vllm3moe44grouped_topk_fused_small_expert_count_kernelI6__halfS2_iLNS0_11ScoringFuncE0ELi512ELb0ELi8EEEvPT_PfPT1_PKT0_llllllbd) ;  /* 0xffffd4900c007950 */ /* 0x000fec0003c3ffff */
.L_x_1241:
        /* <DEDUP_REMOVED lines=9> */
.L_x_5607:


//--------------------- .text._ZN4vllm3moe44grouped_topk_fused_small_expert_count_kernelI6__halfS2_iLNS0_11ScoringFuncE0ELi512ELb0ELi22EEEvPT_PfPT1_PKT0_llllllbd --------------------------
	.section	.text._ZN4vllm3moe44grouped_topk_fused_small_expert_count_kernelI6__halfS2_iLNS0_11ScoringFuncE0ELi512ELb0ELi22EEEvPT_PfPT1_PKT0_llllllbd,"ax",@progbits
	.sectioninfo	@"SHI_REGISTERS=32"
	.align	128
        .global         _ZN4vllm3moe44grouped_topk_fused_small_expert_count_kernelI6__halfS2_iLNS0_11ScoringFuncE0ELi512ELb0ELi22EEEvPT_PfPT1_PKT0_llllllbd
        .type           _ZN4vllm3moe44grouped_topk_fused_small_expert_count_kernelI6__halfS2_iLNS0_11ScoringFuncE0ELi512ELb0ELi22EEEvPT_PfPT1_PKT0_llllllbd,@function
        .size           _ZN4vllm3moe44grouped_topk_fused_small_expert_count_kernelI6__halfS2_iLNS0_11ScoringFuncE0ELi512ELb0ELi22EEEvPT_PfPT1_PKT0_llllllbd,(.L_x_5608 - _ZN4vllm3moe44grouped_topk_fused_small_expert_count_kernelI6__halfS2_iLNS0_11ScoringFuncE0ELi512ELb0ELi22EEEvPT_PfPT1_PKT0_llllllbd)
        .other          _ZN4vllm3moe44grouped_topk_fused_small_expert_count_kernelI6__halfS2_iLNS0_11ScoringFuncE0ELi512ELb0ELi22EEEvPT_PfPT1_PKT0_llllllbd,@"STO_CUDA_ENTRY STV_DEFAULT"
_ZN4vllm3moe44grouped_topk_fused_small_expert_count_kernelI6__halfS2_iLNS0_11ScoringFuncE0ELi512ELb0ELi22EEEvPT_PfPT1_PKT0_llllllbd:
.text._ZN4vllm3moe44grouped_topk_fused_small_expert_count_kernelI6__halfS2_iLNS0_11ScoringFuncE0ELi512ELb0ELi22EEEvPT_PfPT1_PKT0_llllllbd:
        /* <DEDUP_REMOVED lines=23> */
[----:B--2---:R-:W-:-:S02]  /*0170*/  @!P0 HADD2.F32 R9, -RZ, R2.H0_H0 ;  /* 0x20000002ff098230 */ /* 0x004fc40000004100 */
        /* <DEDUP_REMOVED lines=107> */
.L_x_1245:
        /* <DEDUP_REMOVED lines=100> */
.L_x_1244:
        /* <DEDUP_REMOVED lines=44> */
.L_x_1243:
        /* <DEDUP_REMOVED lines=15> */
.L_x_1246:
[C---:B------:R-:W-:Y:S02]  /*1220*/  IMAD R6, R0.reuse, 0x4, R1 ;  /* 0x0000000400067824 */ /* 0x040fe400078e0201 */
[----:B0-----:R-:W-:-:S03]  /*1230*/  IMAD R4, R0, 0x4, R3 ;  /* 0x0000000400047824 */ /* 0x001fc600078e0203 */
[----:B------:R-:W3:Y:S04]  /*1240*/  LDL R7, [R6] ;  /* 0x0000000006077983 */ /* 0x000ee80000100800 */
[----:B------:R-:W4:Y:S04]  /*1250*/  LDL R9, [R4] ;  /* 0x0000000004097983 */ /* 0x000f280000100800 */
[----:B---3--:R0:W-:Y:S04]  /*1260*/  STS [R2.X4+0x1000], R7 ;  /* 0x0010000702007388 */ /* 0x0081e80000004800 */
[----:B----4-:R0:W-:Y:S02]  /*1270*/  STS [R2.X4+0x1180], R9 ;  /* 0x0011800902007388 */ /* 0x0101e40000004800 */
.L_x_1247:
[----:B------:R-:W-:Y:S05]  /*1280*/  BSYNC B0 ;  /* 0x0000000000007941 */ /* 0x000fea0003800000 */
.L_x_1242:
        /* <DEDUP_REMOVED lines=71> */
.L_x_1250:
        /* <DEDUP_REMOVED lines=94> */
.L_x_1249:
        /* <DEDUP_REMOVED lines=43> */
.L_x_1248:
        /* <DEDUP_REMOVED lines=47> */
[----:B--2---:R-:W-:Y:S05]  /*2280*/  CALL.REL.NOINC `($__internal_53_$__cuda_sm20_div_rn_f64_full) ;  /* 0x0000013000007944 */ /* 0x004fea0003c00000 */
.L_x_1253:
[----:B------:R-:W-:Y:S05]  /*2290*/  BSYNC B0 ;  /* 0x0000000000007941 */ /* 0x000fea0003800000 */
.L_x_1252:
[----:B------:R-:W0:Y:S01]  /*22a0*/  F2F.F32.F64 R2, R8 ;  /* 0x0000000800027310 */ /* 0x000e220000301000 */
[----:B------:R-:W0:-:S14]  /*22b0*/  DSETP.GEU.AND P1, PT, |R8|, c[0x2][0x0], PT ;  /* 0x008000000800762a */ /* 0x000e1c0003f2e200 */
[----:B0-----:R-:W-:Y:S02]  /*22c0*/  @!P1 FMUL R2, R2, 1.175494350822287508e-38 ;  /* 0x0080000002029820 */ /* 0x001fe40000400000 */
.L_x_1251:
        /* <DEDUP_REMOVED lines=15> */
        .weak           $__internal_53_$__cuda_sm20_div_rn_f64_full
        .type           $__internal_53_$__cuda_sm20_div_rn_f64_full,@function
        .size           $__internal_53_$__cuda_sm20_div_rn_f64_full,(.L_x_5608 - $__internal_53_$__cuda_sm20_div_rn_f64_full)
$__internal_53_$__cuda_sm20_div_rn_f64_full:
        /* <DEDUP_REMOVED lines=68> */
.L_x_1255:
        /* <DEDUP_REMOVED lines=16> */
.L_x_1258:
[----:B------:R-:W-:Y:S01]  /*2900*/  LOP3.LUT R17, R5, 0x80000, RZ, 0xfc, !PT ;  /* 0x0008000005117812 */ /* 0x000fe200078efcff */
[----:B------:R-:W-:Y:S01]  /*2910*/  IMAD.MOV.U32 R16, RZ, RZ, R4 ;  /* 0x000000ffff107224 */ /* 0x000fe200078e0004 */
[----:B------:R-:W-:Y:S05]  /*2920*/  BRA `(.L_x_1256) ;  /* 0x0000002000007947 */ /* 0x000fea0003800000 */
.L_x_1257:
[----:B------:R-:W-:Y:S01]  /*2930*/  LOP3.LUT R17, R7, 0x80000, RZ, 0xfc, !PT ;  /* 0x0008000007117812 */ /* 0x000fe200078efcff */
[----:B------:R-:W-:Y:S02]  /*2940*/  IMAD.MOV.U32 R16, RZ, RZ, R6 ;  /* 0x000000ffff107224 */ /* 0x000fe400078e0006 */
.L_x_1256:
[----:B------:R-:W-:Y:S05]  /*2950*/  BSYNC B1 ;  /* 0x0000000000017941 */ /* 0x000fea0003800000 */
.L_x_1254:
[----:B------:R-:W-:Y:S02]  /*2960*/  IMAD.MOV.U32 R13, RZ, RZ, 0x0 ;  /* 0x00000000ff0d7424 */ /* 0x000fe400078e00ff */
[----:B------:R-:W-:-:S02]  /*2970*/  IMAD.MOV.U32 R8, RZ, RZ, R16 ;  /* 0x000000ffff087224 */ /* 0x000fc400078e0010 */
[----:B------:R-:W-:Y:S01]  /*2980*/  IMAD.MOV.U32 R9, RZ, RZ, R17 ;  /* 0x000000ffff097224 */ /* 0x000fe200078e0011 */
[----:B------:R-:W-:Y:S06]  /*2990*/  RET.REL.NODEC R12 `(_ZN4vllm3moe44grouped_topk_fused_small_expert_count_kernelI6__halfS2_iLNS0_11ScoringFuncE0ELi512ELb0ELi22EEEvPT_PfPT1_PKT0_llllllbd) ;  /* 0xffffd6600c007950 */ /* 0x000fec0003c3ffff */
.L_x_1259:
        /* <DEDUP_REMOVED lines=14> */
.L_x_5608:


//--------------------- .text._ZN4vllm3moe44grouped_topk_fused_small_expert_count_kernelI6__halfS2_iLNS0_11ScoringFuncE0ELi256ELb1ELi8EEEvPT_PfPT1_PKT0_llllllbd --------------------------
	.section	.text._ZN4vllm3moe44grouped_topk_fused_small_expert_count_kernelI6__halfS2_iLNS0_11ScoringFuncE0ELi256ELb1ELi8EEEvPT_PfPT1_PKT0_llllllbd,"ax",@progbits
	.sectioninfo	@"SHI_REGISTERS=28"
	.align	128
        .global         _ZN4vllm3moe44grouped_topk_fused_small_expert_count_kernelI6__halfS2_iLNS0_11ScoringFuncE0ELi256ELb1ELi8EEEvPT_PfPT1_PKT0_llllllbd
        .type           _ZN4vllm3moe44grouped_topk_fused_small_expert_count_kernelI6__halfS2_iLNS0_11ScoringFuncE0ELi256ELb1ELi8EEEvPT_PfPT1_PKT0_llllllbd,@function
        .size           _ZN4vllm3moe44grouped_topk_fused_small_expert_count_kernelI6__halfS2_iLNS0_11ScoringFuncE0ELi256ELb1ELi8EEEvPT_PfPT1_PKT0_llllllbd,(.L_x_5609 - _ZN4vllm3moe44grouped_topk_fused_small_expert_count_kernelI6__halfS2_iLNS0_11ScoringFuncE0ELi256ELb1ELi8EEEvPT_PfPT1_PKT0_llllllbd)
        .other          _ZN4vllm3moe44grouped_topk_fused_small_expert_count_kernelI6__halfS2_iLNS0_11ScoringFuncE0ELi256ELb1ELi8EEEvPT_PfPT1_PKT0_llllllbd,@"STO_CUDA_ENTRY STV_DEFAULT"
_ZN4vllm3moe44grouped_topk_fused_small_expert_count_kernelI6__halfS2_iLNS0_11ScoringFuncE0ELi256ELb1ELi8EEEvPT_PfPT1_PKT0_llllllbd:
.text._ZN4vllm3moe44grouped_topk_fused_small_expert_count_kernelI6__halfS2_iLNS0_11ScoringFuncE0ELi256ELb1ELi8EEEvPT_PfPT1_PKT0_llllllbd:
        /* <DEDUP_REMOVED lines=30> */
[----:B--2---:R-:W-:Y:S02]  /*01e0*/  @!P0 HADD2.F32 R6, -RZ, R10.H0_H0 ;  /* 0x2000000aff068230 */ /* 0x004fe40000004100 */
        /* <DEDUP_REMOVED lines=316> */
.L_x_1262:
        /* <DEDUP_REMOVED lines=90> */
.L_x_1261:
        /* <DEDUP_REMOVED lines=38> */
.L_x_1260:
        /* <DEDUP_REMOVED lines=47> */
[----:B------:R-:W-:Y:S05]  /*20a0*/  CALL.REL.NOINC `($__internal_54_$__cuda_sm20_div_rn_f64_full) ;  /* 0x0000013000007944 */ /* 0x000fea0003c00000 */
.L_x_1265:
[----:B------:R-:W-:Y:S05]  /*20b0*/  BSYNC B0 ;  /* 0x0000000000007941 */ /* 0x000fea0003800000 */
.L_x_1264:
[----:B------:R-:W0:Y:S01]  /*20c0*/  F2F.F32.F64 R2, R8 ;  /* 0x0000000800027310 */ /* 0x000e220000301000 */
[----:B------:R-:W0:-:S14]  /*20d0*/  DSETP.GEU.AND P1, PT, |R8|, c[0x2][0x0], PT ;  /* 0x008000000800762a */ /* 0x000e1c0003f2e200 */
[----:B0-----:R-:W-:Y:S02]  /*20e0*/  @!P1 FMUL R2, R2, 1.175494350822287508e-38 ;  /* 0x0080000002029820 */ /* 0x001fe40000400000 */
.L_x_1263:
        /* <DEDUP_REMOVED lines=15> */
        .weak           $__internal_54_$__cuda_sm20_div_rn_f64_full
        .type           $__internal_54_$__cuda_sm20_div_rn_f64_full,@function
        .size           $__internal_54_$__cuda_sm20_div_rn_f64_full,(.L_x_5609 - $__internal_54_$__cuda_sm20_div_rn_f64_full)
$__internal_54_$__cuda_sm20_div_rn_f64_full:
        /* <DEDUP_REMOVED lines=68> */
.L_x_1267:
        /* <DEDUP_REMOVED lines=16> */
.L_x_1270:
[----:B------:R-:W-:Y:S01]  /*2720*/  LOP3.LUT R17, R5, 0x80000, RZ, 0xfc, !PT ;  /* 0x0008000005117812 */ /* 0x000fe200078efcff */
[----:B------:R-:W-:Y:S01]  /*2730*/  IMAD.MOV.U32 R16, RZ, RZ, R4 ;  /* 0x000000ffff107224 */ /* 0x000fe200078e0004 */
[----:B------:R-:W-:Y:S05]  /*2740*/  BRA `(.L_x_1268) ;  /* 0x0000002000007947 */ /* 0x000fea0003800000 */
.L_x_1269:
[----:B------:R-:W-:Y:S01]  /*2750*/  LOP3.LUT R17, R7, 0x80000, RZ, 0xfc, !PT ;  /* 0x0008000007117812 */ /* 0x000fe200078efcff */
[----:B------:R-:W-:Y:S02]  /*2760*/  IMAD.MOV.U32 R16, RZ, RZ, R6 ;  /* 0x000000ffff107224 */ /* 0x000fe400078e0006 */
.L_x_1268:
[----:B------:R-:W-:Y:S05]  /*2770*/  BSYNC B1 ;  /* 0x0000000000017941 */ /* 0x000fea0003800000 */
.L_x_1266:
[----:B------:R-:W-:Y:S02]  /*2780*/  IMAD.MOV.U32 R13, RZ, RZ, 0x0 ;  /* 0x00000000ff0d7424 */ /* 0x000fe400078e00ff */
[----:B------:R-:W-:-:S02]  /*2790*/  IMAD.MOV.U32 R8, RZ, RZ, R16 ;  /* 0x000000ffff087224 */ /* 0x000fc400078e0010 */
[----:B------:R-:W-:Y:S01]  /*27a0*/  IMAD.MOV.U32 R9, RZ, RZ, R17 ;  /* 0x000000ffff097224 */ /* 0x000fe200078e0011 */
[----:B------:R-:W-:Y:S06]  /*27b0*/  RET.REL.NODEC R12 `(_ZN4vllm3moe44grouped_topk_fused_small_expert_count_kernelI6__halfS2_iLNS0_11ScoringFuncE0ELi256ELb1ELi8EEEvPT_PfPT1_PKT0_llllllbd) ;  /* 0xffffd8400c007950 */ /* 0x000fec0003c3ffff */
.L_x_1271:
        /* <DEDUP_REMOVED lines=12> */
.L_x_5609:


//--------------------- .text._ZN4vllm3moe25grouped_topk_fused_kernelI6__halffiLNS0_11ScoringFuncE0EEEvPT_PfPT1_PKT0_lllllbd --------------------------
	.section	.text._ZN4vllm3moe25grouped_topk_fused_kernelI6__halffiLNS0_11ScoringFuncE0EEEvPT_PfPT1_PKT0_lllllbd,"ax",@progbits
	.sectioninfo	@"SHI_REGISTERS=48"
	.align	128
        .global         _ZN4vllm3moe25grouped_topk_fused_kernelI6__halffiLNS0_11ScoringFuncE0EEEvPT_PfPT1_PKT0_lllllbd
        .type           _ZN4vllm3moe25grouped_topk_fused_kernelI6__halffiLNS0_11ScoringFuncE0EEEvPT_PfPT1_PKT0_lllllbd,@function
        .size           _ZN4vllm3moe25grouped_topk_fused_kernelI6__halffiLNS0_11ScoringFuncE0EEEvPT_PfPT1_PKT0_lllllbd,(.L_x_5615 - _ZN4vllm3moe25grouped_topk_fused_kernelI6__halffiLNS0_11ScoringFuncE0EEEvPT_PfPT1_PKT0_lllllbd)
        .other          _ZN4vllm3moe25grouped_topk_fused_kernelI6__halffiLNS0_11ScoringFuncE0EEEvPT_PfPT1_PKT0_lllllbd,@"STO_CUDA_ENTRY STV_DEFAULT"
_ZN4vllm3moe25grouped_topk_fused_kernelI6__halffiLNS0_11ScoringFuncE0EEEvPT_PfPT1_PKT0_lllllbd:
.text._ZN4vllm3moe25grouped_topk_fused_kernelI6__halffiLNS0_11ScoringFuncE0EEEvPT_PfPT1_PKT0_lllllbd:
        /* <DEDUP_REMOVED lines=83> */
.L_x_1277:
        /* <DEDUP_REMOVED lines=14> */
[----:B--2---:R-:W-:-:S05]  /*0610*/  F2FP.PACK_AB R9, RZ, R14 ;  /* 0x0000000eff09723e */ /* 0x004fca00000000ff */
[----:B---3--:R-:W-:-:S06]  /*0620*/  HADD2 R9, R12.H0_H0, R9.H0_H0 ;  /* 0x200000090c097230 */ /* 0x008fcc0000000800 */
[----:B------:R-:W-:Y:S05]  /*0630*/  @P0 BRA `(.L_x_1277) ;  /* 0xfffffef000000947 */ /* 0x000fea000383ffff */
[----:B------:R-:W-:Y:S05]  /*0640*/  BSYNC B2 ;  /* 0x0000000000027941 */ /* 0x000fea0003800000 */
.L_x_1276:
[----:B------:R-:W-:Y:S05]  /*0650*/  BSYNC B1 ;  /* 0x0000000000017941 */ /* 0x000fea0003800000 */
.L_x_1275:
        /* <DEDUP_REMOVED lines=10> */
.L_x_1280:
        /* <DEDUP_REMOVED lines=14> */
[----:B--2---:R-:W-:-:S05]  /*07e0*/  F2FP.PACK_AB R9, RZ, R14 ;  /* 0x0000000eff09723e */ /* 0x004fca00000000ff */
[----:B---3--:R-:W-:-:S06]  /*07f0*/  HADD2 R9, R12.H0_H0, R9.H0_H0 ;  /* 0x200000090c097230 */ /* 0x008fcc0000000800 */
[----:B------:R-:W-:Y:S05]  /*0800*/  @!P1 BRA `(.L_x_1280) ;  /* 0xfffffef000009947 */ /* 0x000fea000383ffff */
[----:B------:R-:W-:Y:S05]  /*0810*/  BSYNC B2 ;  /* 0x0000000000027941 */ /* 0x000fea0003800000 */
.L_x_1279:
[----:B------:R-:W-:Y:S05]  /*0820*/  BSYNC B1 ;  /* 0x0000000000017941 */ /* 0x000fea0003800000 */
.L_x_1278:
        /* <DEDUP_REMOVED lines=18> */
[----:B--2---:R-:W-:-:S05]  /*0950*/  F2FP.PACK_AB R9, RZ, R14 ;  /* 0x0000000eff09723e */ /* 0x004fca00000000ff */
[----:B---3--:R-:W-:Y:S02]  /*0960*/  HADD2 R9, R12.H0_H0, R9.H0_H0 ;  /* 0x200000090c097230 */ /* 0x008fe40000000800 */
.L_x_1282:
[----:B------:R-:W-:Y:S05]  /*0970*/  BSYNC B1 ;  /* 0x0000000000017941 */ /* 0x000fea0003800000 */
.L_x_1281:
        /* <DEDUP_REMOVED lines=14> */
[----:B--2---:R-:W-:-:S05]  /*0a60*/  F2FP.PACK_AB R5, RZ, R6 ;  /* 0x00000006ff05723e */ /* 0x004fca00000000ff */
[----:B---3--:R-:W-:-:S05]  /*0a70*/  HADD2 R5, R4.H0_H0, R5.H0_H0 ;  /* 0x2000000504057230 */ /* 0x008fca0000000800 */
[----:B------:R-:W-:Y:S01]  /*0a80*/  PRMT R9, R5, 0x7610, R9 ;  /* 0x0000761005097816 */ /* 0x000fe20000000009 */
[----:B------:R-:W-:Y:S05]  /*0a90*/  BRA `(.L_x_1274) ;  /* 0x000005f000007947 */ /* 0x000fea0003800000 */
.L_x_1273:
        /* <DEDUP_REMOVED lines=14> */
.L_x_1285:
        /* <DEDUP_REMOVED lines=13> */
[----:B--2---:R-:W-:-:S05]  /*0c50*/  F2FP.PACK_AB R9, RZ, R14 ;  /* 0x0000000eff09723e */ /* 0x004fca00000000ff */
        /* <DEDUP_REMOVED lines=10> */
.L_x_1284:
[----:B------:R-:W-:Y:S05]  /*0d00*/  BSYNC B1 ;  /* 0x0000000000017941 */ /* 0x000fea0003800000 */
.L_x_1283:
        /* <DEDUP_REMOVED lines=9> */
.L_x_1286:
        /* <DEDUP_REMOVED lines=8> */
[----:B------:R-:W-:-:S04]  /*0e20*/  IADD3 R11, R11, 0x80, RZ ;  /* 0x000000800b0b7810 */ /* 0x000fc80007ffe0ff */
[----:B------:R-:W-:Y:S02]  /*0e30*/  ISETP.GE.AND P2, PT, R11, R39, PT ;  /* 0x000000270b00720c */ /* 0x000fe40003f46270 */
[----:B0-----:R-:W-:Y:S02]  /*0e40*/  IADD3 R4, P3, R4, 0x200, RZ ;  /* 0x0000020004047810 */ /* 0x001fe40007f7e0ff */
[----:B-1----:R-:W-:-:S03]  /*0e50*/  IADD3 R6, P4, R6, 0x100, RZ ;  /* 0x0000010006067810 */ /* 0x002fc60007f9e0ff */
[----:B------:R-:W-:Y:S02]  /*0e60*/  IMAD.X R5, RZ, RZ, R5, P3 ;  /* 0x000000ffff057224 */ /* 0x000fe400018e0605 */
[----:B------:R-:W-:Y:S01]  /*0e70*/  IMAD.X R7, RZ, RZ, R7, P4 ;  /* 0x000000ffff077224 */ /* 0x000fe200020e0607 */
[----:B--2---:R-:W-:-:S05]  /*0e80*/  F2FP.PACK_AB R10, RZ, R10 ;  /* 0x0000000aff0a723e */ /* 0x004fca00000000ff */
[----:B---3--:R-:W-:Y:S01]  /*0e90*/  HADD2 R8, R8.H0_H0, R10.H0_H0 ;  /* 0x2000000a08087230 */ /* 0x008fe20000000800 */
[----:B----4-:R-:W-:-:S04]  /*0ea0*/  F2FP.PACK_AB R14, RZ, R14 ;  /* 0x0000000eff0e723e */ /* 0x010fc800000000ff */
[----:B------:R-:W-:Y:S01]  /*0eb0*/  PRMT R13, R8, 0x7610, R13 ;  /* 0x00007610080d7816 */ /* 0x000fe2000000000d */
[----:B-----5:R-:W-:-:S04]  /*0ec0*/  HADD2 R12, R12.H0_H0, R14.H0_H0 ;  /* 0x2000000e0c0c7230 */ /* 0x020fc80000000800 */
[----:B------:R-:W-:Y:S01]  /*0ed0*/  HSETP2.GT.AND P0, PT, R13.H0_H0, R9.H0_H0, PT ;  /* 0x200000090d007234 */ /* 0x000fe20003f04800 */
[----:B------:R-:W-:Y:S02]  /*0ee0*/  F2FP.PACK_AB R16, RZ, R16 ;  /* 0x00000010ff10723e */ /* 0x000fe400000000ff */
[----:B------:R-:W-:-:S03]  /*0ef0*/  PRMT R8, R12, 0x7610, R8 ;  /* 0x000076100c087816 */ /* 0x000fc60000000008 */
[----:B------:R-:W-:Y:S01]  /*0f00*/  HADD2 R15, R15.H0_H0, R16.H0_H0 ;  /* 0x200000100f0f7230 */ /* 0x000fe20000000800 */
[----:B------:R-:W-:-:S06]  /*0f10*/  F2FP.PACK_AB R18, RZ, R18 ;  /* 0x00000012ff12723e */ /* 0x000fcc00000000ff */
        /* <DEDUP_REMOVED lines=23> */
.L_x_1274:
[----:B------:R-:W-:Y:S05]  /*1090*/  BSYNC B0 ;  /* 0x0000000000007941 */ /* 0x000fea0003800000 */
.L_x_1272:
        /* <DEDUP_REMOVED lines=52> */
.L_x_1287:
        /* <DEDUP_REMOVED lines=283> */
.L_x_1289:
[----:B------:R1:W-:Y:S04]  /*2590*/  @P4 STS.U16 [R7+-0x40], R4 ;  /* 0xffffc00407004388 */ /* 0x0003e80000000400 */
[----:B------:R1:W-:Y:S01]  /*25a0*/  @P4 STS [R9.X4+UR6+-0x80], R40 ;  /* 0xffff802809004988 */ /* 0x0003e20008004806 */
[----:B------:R-:W-:-:S06]  /*25b0*/  NOP ;  /* 0x0000000000007918 */ /* 0x000fcc0000000000 */
.L_x_1288:
        /* <DEDUP_REMOVED lines=239> */
.L_x_1290:
        /* <DEDUP_REMOVED lines=73> */
.L_x_1338:
[----:B------:R-:W-:Y:S05]  /*3940*/  BRA.DIV ~URZ, `(.L_x_1293) ;  /* 0x00002e727f007947 */ /* 0x000fea000b800000 */
[----:B------:R0:W1:Y:S02]  /*3950*/  SHFL.IDX PT, R21, R34, R27, 0x1f ;  /* 0x00001f1b22157589 */ /* 0x00006400000e0000 */
.L_x_1379:
        /* <DEDUP_REMOVED lines=12> */
.L_x_1336:
        /* <DEDUP_REMOVED lines=16> */
[----:B--2---:R-:W-:-:S05]  /*3b20*/  F2FP.PACK_AB R14, RZ, R8 ;  /* 0x00000008ff0e723e */ /* 0x004fca00000000ff */
[----:B------:R-:W-:Y:S02]  /*3b30*/  HADD2 R14, R13.H0_H0, R14.H0_H0 ;  /* 0x2000000e0d0e7230 */ /* 0x000fe40000000800 */
.L_x_1297:
[----:B------:R-:W-:Y:S05]  /*3b40*/  BSYNC B2 ;  /* 0x0000000000027941 */ /* 0x000fea0003800000 */
.L_x_1296:
        /* <DEDUP_REMOVED lines=9> */
.L_x_1380:
        /* <DEDUP_REMOVED lines=21> */
[----:B0-----:R-:W-:Y:S05]  /*3d30*/  CALL.REL.NOINC `($__internal_60_$__cuda_sm70_warpsync) ;  /* 0x00004ee000007944 */ /* 0x001fea0003c00000 */
.L_x_1303:
[----:B------:R-:W-:-:S06]  /*3d40*/  NOP ;  /* 0x0000000000007918 */ /* 0x000fcc0000000000 */
[----:B------:R-:W1:Y:S04]  /*3d50*/  LDS.U16 R43, [R36] ;  /* 0x00000000242b7984 */ /* 0x000e680000000400 */
[----:B------:R2:W3:Y:S01]  /*3d60*/  LDS R41, [R37.X4+UR6] ;  /* 0x0000000625297984 */ /* 0x0004e20008004800 */
[----:B-1----:R-:W-:Y:S01]  /*3d70*/  PRMT R10, R43, 0x5410, R43 ;  /* 0x000054102b0a7816 */ /* 0x002fe2000000002b */
[----:B------:R-:W-:Y:S05]  /*3d80*/  BRA.DIV ~URZ, `(.L_x_1304) ;  /* 0x00002b027f007947 */ /* 0x000fea000b800000 */
[----:B--2---:R1:W2:Y:S04]  /*3d90*/  SHFL.BFLY PT, R42, R10, 0x1, 0x1f ;  /* 0x0c201f000a2a7f89 */ /* 0x0042a800000e0000 */
[----:B---3--:R1:W3:Y:S02]  /*3da0*/  SHFL.BFLY PT, R9, R41, 0x1, 0x1f ;  /* 0x0c201f0029097f89 */ /* 0x0082e400000e0000 */
.L_x_1381:
        /* <DEDUP_REMOVED lines=13> */
.L_x_1382:
        /* <DEDUP_REMOVED lines=10> */
.L_x_1383:
[----:B------:R-:W-:Y:S05]  /*3f20*/  BRA.DIV ~URZ, `(.L_x_1307) ;  /* 0x00002b527f007947 */ /* 0x000fea000b800000 */
[----:B------:R3:W4:Y:S02]  /*3f30*/  SHFL.BFLY PT, R9, R41, 0x1, 0x1f ;  /* 0x0c201f0029097f89 */ /* 0x00072400000e0000 */
.L_x_1384:
        /* <DEDUP_REMOVED lines=13> */
.L_x_1385:
        /* <DEDUP_REMOVED lines=10> */
.L_x_1386:
[----:B------:R-:W-:Y:S05]  /*40b0*/  BRA.DIV ~URZ, `(.L_x_1310) ;  /* 0x00002b527f007947 */ /* 0x000fea000b800000 */
[----:B------:R3:W4:Y:S02]  /*40c0*/  SHFL.BFLY PT, R9, R41, 0x2, 0x1f ;  /* 0x0c401f0029097f89 */ /* 0x00072400000e0000 */
.L_x_1387:
        /* <DEDUP_REMOVED lines=13> */
.L_x_1388:
        /* <DEDUP_REMOVED lines=10> */
.L_x_1389:
[----:B------:R-:W-:Y:S05]  /*4240*/  BRA.DIV ~URZ, `(.L_x_1313) ;  /* 0x00002b527f007947 */ /* 0x000fea000b800000 */
[----:B------:R3:W4:Y:S02]  /*4250*/  SHFL.BFLY PT, R9, R41, 0x8, 0x1f ;  /* 0x0d001f0029097f89 */ /* 0x00072400000e0000 */
.L_x_1390:
        /* <DEDUP_REMOVED lines=12> */
.L_x_1391:
        /* <DEDUP_REMOVED lines=9> */
.L_x_1392:
[----:B------:R-:W-:Y:S05]  /*43b0*/  BRA.DIV ~URZ, `(.L_x_1316) ;  /* 0x00002b727f007947 */ /* 0x000fea000b800000 */
[----:B------:R3:W4:Y:S02]  /*43c0*/  SHFL.BFLY PT, R9, R41, 0x2, 0x1f ;  /* 0x0c401f0029097f89 */ /* 0x00072400000e0000 */
.L_x_1393:
        /* <DEDUP_REMOVED lines=12> */
.L_x_1394:
        /* <DEDUP_REMOVED lines=9> */
.L_x_1395:
[----:B------:R-:W-:Y:S05]  /*4520*/  BRA.DIV ~URZ, `(.L_x_1319) ;  /* 0x00002b927f007947 */ /* 0x000fea000b800000 */
[----:B------:R3:W4:Y:S02]  /*4530*/  SHFL.BFLY PT, R9, R41, 0x10, 0x1f ;  /* 0x0e001f0029097f89 */ /* 0x00072400000e0000 */
.L_x_1396:
        /* <DEDUP_REMOVED lines=12> */
.L_x_1397:
        /* <DEDUP_REMOVED lines=9> */
.L_x_1398:
[----:B------:R-:W-:Y:S05]  /*4690*/  BRA.DIV ~URZ, `(.L_x_1322) ;  /* 0x00002bb27f007947 */ /* 0x000fea000b800000 */
[----:B------:R3:W4:Y:S02]  /*46a0*/  SHFL.BFLY PT, R9, R41, 0x4, 0x1f ;  /* 0x0c801f0029097f89 */ /* 0x00072400000e0000 */
.L_x_1399:
        /* <DEDUP_REMOVED lines=12> */
.L_x_1400:
        /* <DEDUP_REMOVED lines=9> */
.L_x_1401:
[----:B------:R-:W-:Y:S05]  /*4800*/  BRA.DIV ~URZ, `(.L_x_1325) ;  /* 0x00002bd27f007947 */ /* 0x000fea000b800000 */
[----:B------:R3:W4:Y:S02]  /*4810*/  SHFL.BFLY PT, R9, R41, 0x1, 0x1f ;  /* 0x0c201f0029097f89 */ /* 0x00072400000e0000 */
.L_x_1402:
        /* <DEDUP_REMOVED lines=21> */
.L_x_1403:
        /* <DEDUP_REMOVED lines=9> */
.L_x_1404:
[----:B------:R-:W-:Y:S05]  /*4a00*/  BRA.DIV ~URZ, `(.L_x_1328) ;  /* 0x00002b627f007947 */ /* 0x000fea000b800000 */
[----:B------:R3:W4:Y:S02]  /*4a10*/  SHFL.BFLY PT, R9, R41, 0x8, 0x1f ;  /* 0x0d001f0029097f89 */ /* 0x00072400000e0000 */
.L_x_1405:
        /* <DEDUP_REMOVED lines=12> */
.L_x_1406:
        /* <DEDUP_REMOVED lines=9> */
.L_x_1407:
[----:B------:R-:W-:Y:S05]  /*4b70*/  BRA.DIV ~URZ, `(.L_x_1331) ;  /* 0x00002b827f007947 */ /* 0x000fea000b800000 */
[----:B------:R3:W4:Y:S02]  /*4b80*/  SHFL.BFLY PT, R9, R41, 0x2, 0x1f ;  /* 0x0c401f0029097f89 */ /* 0x00072400000e0000 */
.L_x_1408:
        /* <DEDUP_REMOVED lines=12> */
.L_x_1409:
        /* <DEDUP_REMOVED lines=11> */
.L_x_1410:
[----:B------:R-:W-:Y:S05]  /*4d00*/  BRA.DIV ~URZ, `(.L_x_1334) ;  /* 0x00002b627f007947 */ /* 0x000fea000b800000 */
[----:B------:R1:W2:Y:S02]  /*4d10*/  SHFL.IDX PT, R7, R26, R33, 0x1f ;  /* 0x00001f211a077589 */ /* 0x0002a400000e0000 */
.L_x_1411:
[----:B------:R-:W-:Y:S02]  /*4d20*/  IADD3 R25, R25, -0x20, RZ ;  /* 0xffffffe019197810 */ /* 0x000fe40007ffe0ff */
.L_x_1302:
[----:B-1----:R-:W-:Y:S05]  /*4d30*/  BSYNC B3 ;  /* 0x0000000000037941 */ /* 0x002fea0003800000 */
.L_x_1301:
[----:B------:R-:W-:-:S04]  /*4d40*/  PRMT R8, R11, 0x9910, RZ ;  /* 0x000099100b087816 */ /* 0x000fc800000000ff */
[----:B------:R-:W-:-:S13]  /*4d50*/  ISETP.NE.AND P0, PT, R8, RZ, PT ;  /* 0x000000ff0800720c */ /* 0x000fda0003f05270 */
[----:B------:R1:W-:Y:S04]  /*4d60*/  @P0 STS.U16 [R12+-0x40], R14 ;  /* 0xffffc00e0c000388 */ /* 0x0003e80000000400 */
[----:B------:R1:W-:Y:S01]  /*4d70*/  @P0 STS [R13.X4+UR6+-0x80], R16 ;  /* 0xffff80100d000988 */ /* 0x0003e20008004806 */
[----:B------:R-:W-:Y:S05]  /*4d80*/  BRA.CONV ~URZ, `(.L_x_1335) ;  /* 0x000000337f007947 */ /* 0x000fea000b800000 */
[----:B------:R-:W-:Y:S01]  /*4d90*/  IMAD.MOV.U32 R9, RZ, RZ, -0x1 ;  /* 0xffffffffff097424 */ /* 0x000fe200078e00ff */
[----:B------:R-:W-:Y:S02]  /*4da0*/  MOV R8, 0x4dc0 ;  /* 0x00004dc000087802 */ /* 0x000fe40000000f00 */
[----:B012---:R-:W-:Y:S05]  /*4db0*/  CALL.REL.NOINC `($__internal_60_$__cuda_sm70_warpsync) ;  /* 0x00003e6000007944 */ /* 0x007fea0003c00000 */
.L_x_1335:
[----:B------:R-:W-:-:S06]  /*4dc0*/  NOP ;  /* 0x0000000000007918 */ /* 0x000fcc0000000000 */
.L_x_1300:
[----:B------:R-:W-:Y:S05]  /*4dd0*/  BSYNC B2 ;  /* 0x0000000000027941 */ /* 0x000fea0003800000 */
.L_x_1299:
        /* <DEDUP_REMOVED lines=9> */
.L_x_1295:
[----:B------:R-:W-:Y:S05]  /*4e70*/  BSYNC B1 ;  /* 0x0000000000017941 */ /* 0x000fea0003800000 */
.L_x_1294:
[----:B0-----:R-:W-:-:S04]  /*4e80*/  IADD3 R27, R27, 0x1, RZ ;  /* 0x000000011b1b7810 */ /* 0x001fc80007ffe0ff */
[----:B------:R-:W-:-:S13]  /*4e90*/  ISETP.GE.AND P0, PT, R27, c[0x0][0x198], PT ;  /* 0x000066001b007a0c */ /* 0x000fda0003f06270 */
[----:B-1----:R-:W-:Y:S01]  /*4ea0*/  @P0 CALL.REL.NOINC `(.L_x_1337) ;  /* 0x0000001000000944 */ /* 0x002fe20003c00000 */
[----:B------:R-:W-:Y:S05]  /*4eb0*/  BRA `(.L_x_1338) ;  /* 0xffffea8000007947 */ /* 0x000fea000383ffff */
.L_x_1337:
[----:B------:R-:W-:Y:S05]  /*4ec0*/  BSYNC B0 ;  /* 0x0000000000007941 */ /* 0x000fea0003800000 */
.L_x_1292:
        /* <DEDUP_REMOVED lines=12> */
.L_x_1412:
[----:B------:R-:W-:Y:S05]  /*4f90*/  BRA.DIV ~URZ, `(.L_x_1342) ;  /* 0x000029c27f007947 */ /* 0x000fea000b800000 */
[----:B------:R2:W3:Y:S02]  /*4fa0*/  SHFL.BFLY PT, R9, R41, 0x1, 0x1f ;  /* 0x0c201f0029097f89 */ /* 0x0004e400000e0000 */
.L_x_1413:
        /* <DEDUP_REMOVED lines=13> */
.L_x_1414:
        /* <DEDUP_REMOVED lines=10> */
.L_x_1415:
[----:B------:R-:W-:Y:S05]  /*5120*/  BRA.DIV ~URZ, `(.L_x_1345) ;  /* 0x000029c27f007947 */ /* 0x000fea000b800000 */
[----:B------:R2:W3:Y:S02]  /*5130*/  SHFL.BFLY PT, R9, R41, 0x1, 0x1f ;  /* 0x0c201f0029097f89 */ /* 0x0004e400000e0000 */
.L_x_1416:
        /* <DEDUP_REMOVED lines=13> */
.L_x_1417:
        /* <DEDUP_REMOVED lines=10> */
.L_x_1418:
[----:B------:R-:W-:Y:S05]  /*52b0*/  BRA.DIV ~URZ, `(.L_x_1348) ;  /* 0x000029c27f007947 */ /* 0x000fea000b800000 */
[----:B------:R2:W3:Y:S02]  /*52c0*/  SHFL.BFLY PT, R9, R41, 0x2, 0x1f ;  /* 0x0c401f0029097f89 */ /* 0x0004e400000e0000 */
.L_x_1419:
        /* <DEDUP_REMOVED lines=13> */
.L_x_1420:
        /* <DEDUP_REMOVED lines=10> */
.L_x_1421:
[----:B------:R-:W-:Y:S05]  /*5440*/  BRA.DIV ~URZ, `(.L_x_1351) ;  /* 0x000029c27f007947 */ /* 0x000fea000b800000 */
[----:B------:R2:W3:Y:S02]  /*5450*/  SHFL.BFLY PT, R9, R41, 0x8, 0x1f ;  /* 0x0d001f0029097f89 */ /* 0x0004e400000e0000 */
.L_x_1422:
        /* <DEDUP_REMOVED lines=12> */
.L_x_1423:
        /* <DEDUP_REMOVED lines=9> */
.L_x_1424:
[----:B------:R-:W-:Y:S05]  /*55b0*/  BRA.DIV ~URZ, `(.L_x_1354) ;  /* 0x000029e27f007947 */ /* 0x000fea000b800000 */
[----:B------:R2:W3:Y:S02]  /*55c0*/  SHFL.BFLY PT, R9, R41, 0x2, 0x1f ;  /* 0x0c401f0029097f89 */ /* 0x0004e400000e0000 */
.L_x_1425:
        /* <DEDUP_REMOVED lines=12> */
.L_x_1426:
        /* <DEDUP_REMOVED lines=9> */
.L_x_1427:
[----:B------:R-:W-:Y:S05]  /*5720*/  BRA.DIV ~URZ, `(.L_x_1357) ;  /* 0x00002a027f007947 */ /* 0x000fea000b800000 */
[----:B------:R2:W3:Y:S02]  /*5730*/  SHFL.BFLY PT, R9, R41, 0x10, 0x1f ;  /* 0x0e001f0029097f89 */ /* 0x0004e400000e0000 */
.L_x_1428:
        /* <DEDUP_REMOVED lines=12> */
.L_x_1429:
        /* <DEDUP_REMOVED lines=9> */
.L_x_1430:
[----:B------:R-:W-:Y:S05]  /*5890*/  BRA.DIV ~URZ, `(.L_x_1360) ;  /* 0x00002a227f007947 */ /* 0x000fea000b800000 */
[----:B------:R2:W3:Y:S02]  /*58a0*/  SHFL.BFLY PT, R9, R41, 0x4, 0x1f ;  /* 0x0c801f0029097f89 */ /* 0x0004e400000e0000 */
.L_x_1431:
        /* <DEDUP_REMOVED lines=12> */
.L_x_1432:
        /* <DEDUP_REMOVED lines=9> */
.L_x_1433:
[----:B------:R-:W-:Y:S05]  /*5a00*/  BRA.DIV ~URZ, `(.L_x_1363) ;  /* 0x00002a427f007947 */ /* 0x000fea000b800000 */
[----:B------:R2:W3:Y:S02]  /*5a10*/  SHFL.BFLY PT, R9, R41, 0x1, 0x1f ;  /* 0x0c201f0029097f89 */ /* 0x0004e400000e0000 */
.L_x_1434:
        /* <DEDUP_REMOVED lines=21> */
.L_x_1435:
        /* <DEDUP_REMOVED lines=9> */
.L_x_1436:
[----:B------:R-:W-:Y:S05]  /*5c00*/  BRA.DIV ~URZ, `(.L_x_1366) ;  /* 0x000029d27f007947 */ /* 0x000fea000b800000 */
[----:B------:R2:W3:Y:S02]  /*5c10*/  SHFL.BFLY PT, R9, R41, 0x8, 0x1f ;  /* 0x0d001f0029097f89 */ /* 0x0004e400000e0000 */
.L_x_1437:
        /* <DEDUP_REMOVED lines=12> */
.L_x_1438:
        /* <DEDUP_REMOVED lines=9> */
.L_x_1439:
[----:B------:R-:W-:Y:S05]  /*5d70*/  BRA.DIV ~URZ, `(.L_x_1369) ;  /* 0x000029f27f007947 */ /* 0x000fea000b800000 */
[----:B------:R2:W3:Y:S02]  /*5d80*/  SHFL.BFLY PT, R9, R41, 0x2, 0x1f ;  /* 0x0c401f0029097f89 */ /* 0x0004e400000e0000 */
.L_x_1440:
        /* <DEDUP_REMOVED lines=12> */
.L_x_1441:
        /* <DEDUP_REMOVED lines=11> */
[----:B0-----:R-:W-:Y:S05]  /*5f00*/  CALL.REL.NOINC `($__internal_57_$__cuda_sm70_shflsync_idx) ;  /* 0x00002c3000007944 */ /* 0x001fea0003c00000 */
.L_x_1371:
[----:B------:R-:W-:Y:S05]  /*5f10*/  BRA.CONV ~URZ, `(.L_x_1340) ;  /* 0x000000637f007947 */ /* 0x000fea000b800000 */
[----:B------:R-:W-:Y:S01]  /*5f20*/  IMAD.MOV.U32 R42, RZ, RZ, R33 ;  /* 0x000000ffff2a7224 */ /* 0x000fe200078e0021 */
[----:B------:R-:W-:Y:S01]  /*5f30*/  MOV R8, 0x5f80 ;  /* 0x00005f8000087802 */ /* 0x000fe20000000f00 */
[----:B0-----:R-:W-:Y:S02]  /*5f40*/  IMAD.MOV.U32 R41, RZ, RZ, R26 ;  /* 0x000000ffff297224 */ /* 0x001fe400078e001a */
[----:B------:R-:W-:-:S02]  /*5f50*/  IMAD.MOV.U32 R43, RZ, RZ, 0x1f ;  /* 0x0000001fff2b7424 */ /* 0x000fc400078e00ff */
[----:B------:R-:W-:Y:S02]  /*5f60*/  IMAD.MOV.U32 R44, RZ, RZ, -0x1 ;  /* 0xffffffffff2c7424 */ /* 0x000fe400078e00ff */
[----:B------:R-:W-:Y:S05]  /*5f70*/  CALL.REL.NOINC `($__internal_58_$__cuda_sm70_shflsync_idx_p) ;  /* 0x00002c1000007944 */ /* 0x000fea0003c00000 */
.L_x_1340:
[----:B------:R-:W-:Y:S05]  /*5f80*/  BSYNC B0 ;  /* 0x0000000000007941 */ /* 0x000fea0003800000 */
.L_x_1339:
        /* <DEDUP_REMOVED lines=21> */
.L_x_1442:
        /* <DEDUP_REMOVED lines=9> */
.L_x_1443:
[----:B-1----:R-:W-:-:S04]  /*6170*/  FADD.FTZ R9, R9, R41 ;  /* 0x0000002909097221 */ /* 0x002fc80000010000 */
[----:B------:R-:W-:Y:S02]  /*6180*/  FADD.FTZ R3, R9, 9.999999682655225389e-21 ;  /* 0x1e3ce50809037421 */ /* 0x000fe40000010000 */
.L_x_1372:
        /* <DEDUP_REMOVED lines=25> */
.L_x_1291:
        /* <DEDUP_REMOVED lines=24> */
.L_x_1377:
        /* <DEDUP_REMOVED lines=14> */
.L_x_1376:
[----:B0-----:R-:W-:Y:S05]  /*6580*/  BSYNC B0 ;  /* 0x0000000000007941 */ /* 0x001fea0003800000 */
.L_x_1375:
        /* <DEDUP_REMOVED lines=12> */
.L_x_1378:
        /* <DEDUP_REMOVED lines=23> */
.L_x_1293:
[----:B------:R-:W-:Y:S01]  /*67c0*/  IMAD.MOV.U32 R41, RZ, RZ, R34 ;  /* 0x000000ffff297224 */ /* 0x000fe200078e0022 */
[----:B------:R-:W-:Y:S01]  /*67d0*/  MOV R8, 0x6820 ;  /* 0x0000682000087802 */ /* 0x000fe20000000f00 */
[----:B------:R-:W-:Y:S02]  /*67e0*/  IMAD.MOV.U32 R42, RZ, RZ, R27 ;  /* 0x000000ffff2a7224 */ /* 0x000fe400078e001b */
[----:B------:R-:W-:-:S02]  /*67f0*/  IMAD.MOV.U32 R43, RZ, RZ, 0x1f ;  /* 0x0000001fff2b7424 */ /* 0x000fc400078e00ff */
[----:B------:R-:W-:Y:S02]  /*6800*/  IMAD.MOV.U32 R44, RZ, RZ, -0x1 ;  /* 0xffffffffff2c7424 */ /* 0x000fe400078e00ff */
[----:B------:R-:W-:Y:S05]  /*6810*/  CALL.REL.NOINC `($__internal_58_$__cuda_sm70_shflsync_idx_p) ;  /* 0x0000237000007944 */ /* 0x000fea0003c00000 */
[----:B-1----:R-:W-:Y:S01]  /*6820*/  IMAD.MOV.U32 R21, RZ, RZ, R41 ;  /* 0x000000ffff157224 */ /* 0x002fe200078e0029 */
[----:B0-----:R-:W-:Y:S05]  /*6830*/  BRA `(.L_x_1379) ;  /* 0xffffd12000007947 */ /* 0x001fea000383ffff */
.L_x_1298:
[----:B------:R-:W-:Y:S02]  /*6840*/  SEL R9, RZ, 0x1, P0 ;  /* 0x00000001ff097807 */ /* 0x000fe40000000000 */
[----:B------:R-:W-:Y:S02]  /*6850*/  MOV R8, 0x6870 ;  /* 0x0000687000087802 */ /* 0x000fe40000000f00 */
[----:B0-----:R-:W-:Y:S05]  /*6860*/  CALL.REL.NOINC `($__internal_59_$__cuda_sm70_votesync_ballot) ;  /* 0x0000236000007944 */ /* 0x001fea0003c00000 */
[----:B------:R-:W-:Y:S01]  /*6870*/  IMAD.MOV.U32 R9, RZ, RZ, R11 ;  /* 0x000000ffff097224 */ /* 0x000fe200078e000b */
[----:B------:R-:W-:Y:S05]  /*6880*/  BRA `(.L_x_1380) ;  /* 0xffffd35000007947 */ /* 0x000fea000383ffff */
.L_x_1304:
[----:B--2---:R-:W-:Y:S01]  /*6890*/  IMAD.MOV.U32 R9, RZ, RZ, 0x1 ;  /* 0x00000001ff097424 */ /* 0x004fe200078e00ff */
[----:B------:R-:W-:Y:S01]  /*68a0*/  MOV R42, 0x68e0 ;  /* 0x000068e0002a7802 */ /* 0x000fe20000000f00 */
[----:B------:R-:W-:Y:S02]  /*68b0*/  IMAD.MOV.U32 R8, RZ, RZ, 0x1f ;  /* 0x0000001fff087424 */ /* 0x000fe400078e00ff */
[----:B------:R-:W-:Y:S02]  /*68c0*/  IMAD.MOV.U32 R7, RZ, RZ, -0x1 ;  /* 0xffffffffff077424 */ /* 0x000fe400078e00ff */
[----:B0--3--:R-:W-:Y:S05]  /*68d0*/  CALL.REL.NOINC `($__internal_55_$__cuda_sm70_shflsync_bfly) ;  /* 0x000021b000007944 */ /* 0x009fea0003c00000 */
[----:B------:R-:W-:Y:S01]  /*68e0*/  PRMT R42, R14, 0x7632, R42 ;  /* 0x000076320e2a7816 */ /* 0x000fe2000000002a */
[----:B------:R-:W-:Y:S01]  /*68f0*/  IMAD.MOV.U32 R9, RZ, RZ, 0x1 ;  /* 0x00000001ff097424 */ /* 0x000fe200078e00ff */
[----:B------:R-:W-:Y:S01]  /*6900*/  MOV R8, 0x6940 ;  /* 0x0000694000087802 */ /* 0x000fe20000000f00 */
[----:B------:R-:W-:-:S02]  /*6910*/  IMAD.MOV.U32 R10, RZ, RZ, 0x1f ;  /* 0x0000001fff0a7424 */ /* 0x000fc400078e00ff */
[----:B------:R-:W-:Y:S02]  /*6920*/  IMAD.MOV.U32 R7, RZ, RZ, -0x1 ;  /* 0xffffffffff077424 */ /* 0x000fe400078e00ff */
[----:B------:R-:W-:Y:S05]  /*6930*/  CALL.REL.NOINC `($__internal_56_$__cuda_sm70_shflsync_bfly_p) ;  /* 0x000021b000007944 */ /* 0x000fea0003c00000 */
[----:B01----:R-:W-:Y:S05]  /*6940*/  BRA `(.L_x_1381) ;  /* 0xffffd46000007947 */ /* 0x003fea000383ffff */
.L_x_1305:
[----:B------:R-:W-:Y:S01]  /*6950*/  IMAD.MOV.U32 R9, RZ, RZ, 0x2 ;  /* 0x00000002ff097424 */ /* 0x000fe200078e00ff */
[----:B------:R-:W-:Y:S01]  /*6960*/  MOV R42, 0x69a0 ;  /* 0x000069a0002a7802 */ /* 0x000fe20000000f00 */
[----:B------:R-:W-:Y:S02]  /*6970*/  IMAD.MOV.U32 R8, RZ, RZ, 0x1f ;  /* 0x0000001fff087424 */ /* 0x000fe400078e00ff */
[----:B------:R-:W-:Y:S02]  /*6980*/  IMAD.MOV.U32 R7, RZ, RZ, -0x1 ;  /* 0xffffffffff077424 */ /* 0x000fe400078e00ff */
[----:B0-----:R-:W-:Y:S05]  /*6990*/  CALL.REL.NOINC `($__internal_55_$__cuda_sm70_shflsync_bfly) ;  /* 0x000020f000007944 */ /* 0x001fea0003c00000 */
[----:B------:R-:W-:Y:S01]  /*69a0*/  PRMT R42, R14, 0x7632, R42 ;  /* 0x000076320e2a7816 */ /* 0x000fe2000000002a */
[----:B------:R-:W-:Y:S01]  /*69b0*/  IMAD.MOV.U32 R9, RZ, RZ, 0x2 ;  /* 0x00000002ff097424 */ /* 0x000fe200078e00ff */
[----:B------:R-:W-:Y:S01]  /*69c0*/  MOV R8, 0x6a00 ;  /* 0x00006a0000087802 */ /* 0x000fe20000000f00 */
[----:B------:R-:W-:Y:S02]  /*69d0*/  IMAD.MOV.U32 R10, RZ, RZ, 0x1f ;  /* 0x0000001fff0a7424 */ /* 0x000fe400078e00ff */
[----:B------:R-:W-:Y:S02]  /*69e0*/  IMAD.MOV.U32 R7, RZ, RZ, -0x1 ;  /* 0xffffffffff077424 */ /* 0x000fe400078e00ff */
[----:B------:R-:W-:Y:S05]  /*69f0*/  CALL.REL.NOINC `($__internal_56_$__cuda_sm70_shflsync_bfly_p) ;  /* 0x000020f000007944 */ /* 0x000fea0003c00000 */
[----:B01----:R-:W-:Y:S05]  /*6a00*/  BRA `(.L_x_1382) ;  /* 0xffffd47000007947 */ /* 0x003fea000383ffff */
.L_x_1306:
[----:B------:R-:W-:Y:S01]  /*6a10*/  IMAD.MOV.U32 R9, RZ, RZ, 0x1 ;  /* 0x00000001ff097424 */ /* 0x000fe200078e00ff */
[----:B------:R-:W-:Y:S01]  /*6a20*/  MOV R42, 0x6a60 ;  /* 0x00006a60002a7802 */ /* 0x000fe20000000f00 */
[----:B------:R-:W-:-:S02]  /*6a30*/  IMAD.MOV.U32 R8, RZ, RZ, 0x1f ;  /* 0x0000001fff087424 */ /* 0x000fc400078e00ff */
[----:B------:R-:W-:Y:S02]  /*6a40*/  IMAD.MOV.U32 R7, RZ, RZ, -0x1 ;  /* 0xffffffffff077424 */ /* 0x000fe400078e00ff */
[----:B0-----:R-:W-:Y:S05]  /*6a50*/  CALL.REL.NOINC `($__internal_55_$__cuda_sm70_shflsync_bfly) ;  /* 0x0000203000007944 */ /* 0x001fea0003c00000 */
[----:B------:R-:W-:Y:S01]  /*6a60*/  PRMT R42, R14, 0x7632, R42 ;  /* 0x000076320e2a7816 */ /* 0x000fe2000000002a */
[----:B------:R-:W-:Y:S05]  /*6a70*/  BRA `(.L_x_1383) ;  /* 0xffffd4a000007947 */ /* 0x000fea000383ffff */
.L_x_1307:
[----:B------:R-:W-:Y:S01]  /*6a80*/  IMAD.MOV.U32 R9, RZ, RZ, 0x1 ;  /* 0x00000001ff097424 */ /* 0x000fe200078e00ff */
[----:B------:R-:W-:Y:S01]  /*6a90*/  MOV R8, 0x6ad0 ;  /* 0x00006ad000087802 */ /* 0x000fe20000000f00 */
[----:B-1----:R-:W-:Y:S02]  /*6aa0*/  IMAD.MOV.U32 R10, RZ, RZ, 0x1f ;  /* 0x0000001fff0a7424 */ /* 0x002fe400078e00ff */
[----:B------:R-:W-:Y:S02]  /*6ab0*/  IMAD.MOV.U32 R7, RZ, RZ, -0x1 ;  /* 0xffffffffff077424 */ /* 0x000fe400078e00ff */
[----:B0-2---:R-:W-:Y:S05]  /*6ac0*/  CALL.REL.NOINC `($__internal_56_$__cuda_sm70_shflsync_bfly_p) ;  /* 0x0000202000007944 */ /* 0x005fea0003c00000 */
[----:B01----:R-:W-:Y:S05]  /*6ad0*/  BRA `(.L_x_1384) ;  /* 0xffffd46000007947 */ /* 0x003fea000383ffff */
.L_x_1308:
        /* <DEDUP_REMOVED lines=8> */
[----:B------:R-:W-:-:S02]  /*6b60*/  IMAD.MOV.U32 R10, RZ, RZ, 0x1f ;  /* 0x0000001fff0a7424 */ /* 0x000fc400078e00ff */
[----:B------:R-:W-:Y:S02]  /*6b70*/  IMAD.MOV.U32 R7, RZ, RZ, -0x1 ;  /* 0xffffffffff077424 */ /* 0x000fe400078e00ff */
[----:B------:R-:W-:Y:S05]  /*6b80*/  CALL.REL.NOINC `($__internal_56_$__cuda_sm70_shflsync_bfly_p) ;  /* 0x00001f6000007944 */ /* 0x000fea0003c00000 */
[----:B01----:R-:W-:Y:S05]  /*6b90*/  BRA `(.L_x_1385) ;  /* 0xffffd47000007947 */ /* 0x003fea000383ffff */
.L_x_1309:
[----:B------:R-:W-:Y:S01]  /*6ba0*/  IMAD.MOV.U32 R9, RZ, RZ, 0x2 ;  /* 0x00000002ff097424 */ /* 0x000fe200078e00ff */
[----:B------:R-:W-:Y:S01]  /*6bb0*/  MOV R42, 0x6bf0 ;  /* 0x00006bf0002a7802 */ /* 0x000fe20000000f00 */
[----:B------:R-:W-:Y:S02]  /*6bc0*/  IMAD.MOV.U32 R8, RZ, RZ, 0x1f ;  /* 0x0000001fff087424 */ /* 0x000fe400078e00ff */
[----:B------:R-:W-:Y:S02]  /*6bd0*/  IMAD.MOV.U32 R7, RZ, RZ, -0x1 ;  /* 0xffffffffff077424 */ /* 0x000fe400078e00ff */
[----:B0-----:R-:W-:Y:S05]  /*6be0*/  CALL.REL.NOINC `($__internal_55_$__cuda_sm70_shflsync_bfly) ;  /* 0x00001ea000007944 */ /* 0x001fea0003c00000 */
[----:B------:R-:W-:Y:S01]  /*6bf0*/  PRMT R42, R14, 0x7632, R42 ;  /* 0x000076320e2a7816 */ /* 0x000fe2000000002a */
[----:B------:R-:W-:Y:S05]  /*6c00*/  BRA `(.L_x_1386) ;  /* 0xffffd4a000007947 */ /* 0x000fea000383ffff */
.L_x_1310:
[----:B------:R-:W-:Y:S01]  /*6c10*/  IMAD.MOV.U32 R9, RZ, RZ, 0x2 ;  /* 0x00000002ff097424 */ /* 0x000fe200078e00ff */
[----:B------:R-:W-:Y:S01]  /*6c20*/  MOV R8, 0x6c60 ;  /* 0x00006c6000087802 */ /* 0x000fe20000000f00 */
[----:B-1----:R-:W-:Y:S02]  /*6c30*/  IMAD.MOV.U32 R10, RZ, RZ, 0x1f ;  /* 0x0000001fff0a7424 */ /* 0x002fe400078e00ff */
[----:B------:R-:W-:Y:S02]  /*6c40*/  IMAD.MOV.U32 R7, RZ, RZ, -0x1 ;  /* 0xffffffffff077424 */ /* 0x000fe400078e00ff */
[----:B0-2---:R-:W-:Y:S05]  /*6c50*/  CALL.REL.NOINC `($__internal_56_$__cuda_sm70_shflsync_bfly_p) ;  /* 0x00001e9000007944 */ /* 0x005fea0003c00000 */
[----:B01----:R-:W-:Y:S05]  /*6c60*/  BRA `(.L_x_1387) ;  /* 0xffffd46000007947 */ /* 0x003fea000383ffff */
.L_x_1311:
[----:B------:R-:W-:Y:S01]  /*6c70*/  IMAD.MOV.U32 R9, RZ, RZ, 0x1 ;  /* 0x00000001ff097424 */ /* 0x000fe200078e00ff */
[----:B------:R-:W-:Y:S01]  /*6c80*/  MOV R42, 0x6cc0 ;  /* 0x00006cc0002a7802 */ /* 0x000fe20000000f00 */
[----:B------:R-:W-:-:S02]  /*6c90*/  IMAD.MOV.U32 R8, RZ, RZ, 0x1f ;  /* 0x0000001fff087424 */ /* 0x000fc400078e00ff */
        /* <DEDUP_REMOVED lines=9> */
.L_x_1312:
[----:B------:R-:W-:Y:S01]  /*6d30*/  IMAD.MOV.U32 R9, RZ, RZ, 0x8 ;  /* 0x00000008ff097424 */ /* 0x000fe200078e00ff */
[----:B------:R-:W-:Y:S01]  /*6d40*/  MOV R42, 0x6d80 ;  /* 0x00006d80002a7802 */ /* 0x000fe20000000f00 */
[----:B------:R-:W-:Y:S02]  /*6d50*/  IMAD.MOV.U32 R8, RZ, RZ, 0x1f ;  /* 0x0000001fff087424 */ /* 0x000fe400078e00ff */
[----:B------:R-:W-:Y:S02]  /*6d60*/  IMAD.MOV.U32 R7, RZ, RZ, -0x1 ;  /* 0xffffffffff077424 */ /* 0x000fe400078e00ff */
[----:B0-----:R-:W-:Y:S05]  /*6d70*/  CALL.REL.NOINC `($__internal_55_$__cuda_sm70_shflsync_bfly) ;  /* 0x00001d1000007944 */ /* 0x001fea0003c00000 */
[----:B------:R-:W-:Y:S01]  /*6d80*/  PRMT R42, R14, 0x7632, R42 ;  /* 0x000076320e2a7816 */ /* 0x000fe2000000002a */
[----:B------:R-:W-:Y:S05]  /*6d90*/  BRA `(.L_x_1389) ;  /* 0xffffd4a000007947 */ /* 0x000fea000383ffff */
.L_x_1313:
[----:B------:R-:W-:Y:S01]  /*6da0*/  IMAD.MOV.U32 R9, RZ, RZ, 0x8 ;  /* 0x00000008ff097424 */ /* 0x000fe200078e00ff */
[----:B------:R-:W-:Y:S01]  /*6db0*/  MOV R8, 0x6df0 ;  /* 0x00006df000087802 */ /* 0x000fe20000000f00 */
[----:B-1----:R-:W-:-:S02]  /*6dc0*/  IMAD.MOV.U32 R10, RZ, RZ, 0x1f ;  /* 0x0000001fff0a7424 */ /* 0x002fc400078e00ff */
[----:B------:R-:W-:Y:S02]  /*6dd0*/  IMAD.MOV.U32 R7, RZ, RZ, -0x1 ;  /* 0xffffffffff077424 */ /* 0x000fe400078e00ff */
[----:B0-2---:R-:W-:Y:S05]  /*6de0*/  CALL.REL.NOINC `($__internal_56_$__cuda_sm70_shflsync_bfly_p) ;  /* 0x00001d0000007944 */ /* 0x005fea0003c00000 */
[----:B01----:R-:W-:Y:S05]  /*6df0*/  BRA `(.L_x_1390) ;  /* 0xffffd46000007947 */ /* 0x003fea000383ffff */
.L_x_1314:
        /* <DEDUP_REMOVED lines=12> */
.L_x_1315:
[----:B------:R-:W-:Y:S01]  /*6ec0*/  IMAD.MOV.U32 R9, RZ, RZ, 0x2 ;  /* 0x00000002ff097424 */ /* 0x000fe200078e00ff */
[----:B------:R-:W-:Y:S01]  /*6ed0*/  MOV R42, 0x6f10 ;  /* 0x00006f10002a7802 */ /* 0x000fe20000000f00 */
[----:B------:R-:W-:-:S02]  /*6ee0*/  IMAD.MOV.U32 R8, RZ, RZ, 0x1f ;  /* 0x0000001fff087424 */ /* 0x000fc400078e00ff */
[----:B------:R-:W-:Y:S02]  /*6ef0*/  IMAD.MOV.U32 R7, RZ, RZ, -0x1 ;  /* 0xffffffffff077424 */ /* 0x000fe400078e00ff */
[----:B0-----:R-:W-:Y:S05]  /*6f00*/  CALL.REL.NOINC `($__internal_55_$__cuda_sm70_shflsync_bfly) ;  /* 0x00001b8000007944 */ /* 0x001fea0003c00000 */
[----:B------:R-:W-:Y:S01]  /*6f10*/  PRMT R42, R14, 0x7632, R42 ;  /* 0x000076320e2a7816 */ /* 0x000fe2000000002a */
[----:B------:R-:W-:Y:S05]  /*6f20*/  BRA `(.L_x_1392) ;  /* 0xffffd48000007947 */ /* 0x000fea000383ffff */
.L_x_1316:
[----:B------:R-:W-:Y:S01]  /*6f30*/  IMAD.MOV.U32 R9, RZ, RZ, 0x2 ;  /* 0x00000002ff097424 */ /* 0x000fe200078e00ff */
[----:B------:R-:W-:Y:S01]  /*6f40*/  MOV R8, 0x6f80 ;  /* 0x00006f8000087802 */ /* 0x000fe20000000f00 */
[----:B-1----:R-:W-:Y:S02]  /*6f50*/  IMAD.MOV.U32 R10, RZ, RZ, 0x1f ;  /* 0x0000001fff0a7424 */ /* 0x002fe400078e00ff */
[----:B------:R-:W-:Y:S02]  /*6f60*/  IMAD.MOV.U32 R7, RZ, RZ, -0x1 ;  /* 0xffffffffff077424 */ /* 0x000fe400078e00ff */
[----:B0-2---:R-:W-:Y:S05]  /*6f70*/  CALL.REL.NOINC `($__internal_56_$__cuda_sm70_shflsync_bfly_p) ;  /* 0x00001b7000007944 */ /* 0x005fea0003c00000 */
[----:B01----:R-:W-:Y:S05]  /*6f80*/  BRA `(.L_x_1393) ;  /* 0xffffd44000007947 */ /* 0x003fea000383ffff */
.L_x_1317:
        /* <DEDUP_REMOVED lines=12> */
.L_x_1318:
[----:B------:R-:W-:Y:S01]  /*7050*/  IMAD.MOV.U32 R9, RZ, RZ, 0x10 ;  /* 0x00000010ff097424 */ /* 0x000fe200078e00ff */
[----:B------:R-:W-:Y:S01]  /*7060*/  MOV R42, 0x70a0 ;  /* 0x000070a0002a7802 */ /* 0x000fe20000000f00 */
[----:B------:R-:W-:Y:S02]  /*7070*/  IMAD.MOV.U32 R8, RZ, RZ, 0x1f ;  /* 0x0000001fff087424 */ /* 0x000fe400078e00ff */
[----:B------:R-:W-:Y:S02]  /*7080*/  IMAD.MOV.U32 R7, RZ, RZ, -0x1 ;  /* 0xffffffffff077424 */ /* 0x000fe400078e00ff */
[----:B0-----:R-:W-:Y:S05]  /*7090*/  CALL.REL.NOINC `($__internal_55_$__cuda_sm70_shflsync_bfly) ;  /* 0x000019f000007944 */ /* 0x001fea0003c00000 */
[----:B------:R-:W-:Y:S01]  /*70a0*/  PRMT R42, R14, 0x7632, R42 ;  /* 0x000076320e2a7816 */ /* 0x000fe2000000002a */
[----:B------:R-:W-:Y:S05]  /*70b0*/  BRA `(.L_x_1395) ;  /* 0xffffd46000007947 */ /* 0x000fea000383ffff */
.L_x_1319:
[----:B------:R-:W-:Y:S01]  /*70c0*/  IMAD.MOV.U32 R9, RZ, RZ, 0x10 ;  /* 0x00000010ff097424 */ /* 0x000fe200078e00ff */
[----:B------:R-:W-:Y:S01]  /*70d0*/  MOV R8, 0x7110 ;  /* 0x0000711000087802 */ /* 0x000fe20000000f00 */
[----:B-1----:R-:W-:Y:S02]  /*70e0*/  IMAD.MOV.U32 R10, RZ, RZ, 0x1f ;  /* 0x0000001fff0a7424 */ /* 0x002fe400078e00ff */
[----:B------:R-:W-:Y:S02]  /*70f0*/  IMAD.MOV.U32 R7, RZ, RZ, -0x1 ;  /* 0xffffffffff077424 */ /* 0x000fe400078e00ff */
[----:B0-2---:R-:W-:Y:S05]  /*7100*/  CALL.REL.NOINC `($__internal_56_$__cuda_sm70_shflsync_bfly_p) ;  /* 0x000019e000007944 */ /* 0x005fea0003c00000 */
[----:B01----:R-:W-:Y:S05]  /*7110*/  BRA `(.L_x_1396) ;  /* 0xffffd42000007947 */ /* 0x003fea000383ffff */
.L_x_1320:
        /* <DEDUP_REMOVED lines=12> */
.L_x_1321:
[----:B------:R-:W-:Y:S01]  /*71e0*/  IMAD.MOV.U32 R9, RZ, RZ, 0x4 ;  /* 0x00000004ff097424 */ /* 0x000fe200078e00ff */
[----:B------:R-:W-:Y:S01]  /*71f0*/  MOV R42, 0x7230 ;  /* 0x00007230002a7802 */ /* 0x000fe20000000f00 */
[----:B------:R-:W-:Y:S02]  /*7200*/  IMAD.MOV.U32 R8, RZ, RZ, 0x1f ;  /* 0x0000001fff087424 */ /* 0x000fe400078e00ff */
[----:B------:R-:W-:Y:S02]  /*7210*/  IMAD.MOV.U32 R7, RZ, RZ, -0x1 ;  /* 0xffffffffff077424 */ /* 0x000fe400078e00ff */
[----:B0-----:R-:W-:Y:S05]  /*7220*/  CALL.REL.NOINC `($__internal_55_$__cuda_sm70_shflsync_bfly) ;  /* 0x0000186000007944 */ /* 0x001fea0003c00000 */
[----:B------:R-:W-:Y:S01]  /*7230*/  PRMT R42, R14, 0x7632, R42 ;  /* 0x000076320e2a7816 */ /* 0x000fe2000000002a */
[----:B------:R-:W-:Y:S05]  /*7240*/  BRA `(.L_x_1398) ;  /* 0xffffd44000007947 */ /* 0x000fea000383ffff */
.L_x_1322:
[----:B------:R-:W-:Y:S01]  /*7250*/  IMAD.MOV.U32 R9, RZ, RZ, 0x4 ;  /* 0x00000004ff097424 */ /* 0x000fe200078e00ff */
[----:B------:R-:W-:Y:S01]  /*7260*/  MOV R8, 0x72a0 ;  /* 0x000072a000087802 */ /* 0x000fe20000000f00 */
[----:B-1----:R-:W-:-:S02]  /*7270*/  IMAD.MOV.U32 R10, RZ, RZ, 0x1f ;  /* 0x0000001fff0a7424 */ /* 0x002fc400078e00ff */
[----:B------:R-:W-:Y:S02]  /*7280*/  IMAD.MOV.U32 R7, RZ, RZ, -0x1 ;  /* 0xffffffffff077424 */ /* 0x000fe400078e00ff */
[----:B0-2---:R-:W-:Y:S05]  /*7290*/  CALL.REL.NOINC `($__internal_56_$__cuda_sm70_shflsync_bfly_p) ;  /* 0x0000185000007944 */ /* 0x005fea0003c00000 */
[----:B01----:R-:W-:Y:S05]  /*72a0*/  BRA `(.L_x_1399) ;  /* 0xffffd40000007947 */ /* 0x003fea000383ffff */
.L_x_1323:
        /* <DEDUP_REMOVED lines=12> */
.L_x_1324:
[----:B------:R-:W-:Y:S01]  /*7370*/  IMAD.MOV.U32 R9, RZ, RZ, 0x1 ;  /* 0x00000001ff097424 */ /* 0x000fe200078e00ff */
[----:B------:R-:W-:Y:S01]  /*7380*/  MOV R42, 0x73c0 ;  /* 0x000073c0002a7802 */ /* 0x000fe20000000f00 */
[----:B------:R-:W-:-:S02]  /*7390*/  IMAD.MOV.U32 R8, RZ, RZ, 0x1f ;  /* 0x0000001fff087424 */ /* 0x000fc400078e00ff */
[----:B------:R-:W-:Y:S02]  /*73a0*/  IMAD.MOV.U32 R7, RZ, RZ, -0x1 ;  /* 0xffffffffff077424 */ /* 0x000fe400078e00ff */
[----:B0-----:R-:W-:Y:S05]  /*73b0*/  CALL.REL.NOINC `($__internal_55_$__cuda_sm70_shflsync_bfly) ;  /* 0x000016d000007944 */ /* 0x001fea0003c00000 */
[----:B------:R-:W-:Y:S01]  /*73c0*/  PRMT R42, R14, 0x7632, R42 ;  /* 0x000076320e2a7816 */ /* 0x000fe2000000002a */
[----:B------:R-:W-:Y:S05]  /*73d0*/  BRA `(.L_x_1401) ;  /* 0xffffd42000007947 */ /* 0x000fea000383ffff */
.L_x_1325:
[----:B------:R-:W-:Y:S01]  /*73e0*/  IMAD.MOV.U32 R9, RZ, RZ, 0x1 ;  /* 0x00000001ff097424 */ /* 0x000fe200078e00ff */
[----:B------:R-:W-:Y:S01]  /*73f0*/  MOV R8, 0x7430 ;  /* 0x0000743000087802 */ /* 0x000fe20000000f00 */
[----:B-1----:R-:W-:Y:S02]  /*7400*/  IMAD.MOV.U32 R10, RZ, RZ, 0x1f ;  /* 0x0000001fff0a7424 */ /* 0x002fe400078e00ff */
[----:B------:R-:W-:Y:S02]  /*7410*/  IMAD.MOV.U32 R7, RZ, RZ, -0x1 ;  /* 0xffffffffff077424 */ /* 0x000fe400078e00ff */
[----:B0-2---:R-:W-:Y:S05]  /*7420*/  CALL.REL.NOINC `($__internal_56_$__cuda_sm70_shflsync_bfly_p) ;  /* 0x000016c000007944 */ /* 0x005fea0003c00000 */
[----:B01----:R-:W-:Y:S05]  /*7430*/  BRA `(.L_x_1402) ;  /* 0xffffd3e000007947 */ /* 0x003fea000383ffff */
.L_x_1326:
        /* <DEDUP_REMOVED lines=12> */
.L_x_1327:
[----:B------:R-:W-:Y:S01]  /*7500*/  IMAD.MOV.U32 R9, RZ, RZ, 0x8 ;  /* 0x00000008ff097424 */ /* 0x000fe200078e00ff */
[----:B------:R-:W-:Y:S01]  /*7510*/  MOV R42, 0x7550 ;  /* 0x00007550002a7802 */ /* 0x000fe20000000f00 */
[----:B------:R-:W-:Y:S02]  /*7520*/  IMAD.MOV.U32 R8, RZ, RZ, 0x1f ;  /* 0x0000001fff087424 */ /* 0x000fe400078e00ff */
[----:B------:R-:W-:Y:S02]  /*7530*/  IMAD.MOV.U32 R7, RZ, RZ, -0x1 ;  /* 0xffffffffff077424 */ /* 0x000fe400078e00ff */
[----:B0-----:R-:W-:Y:S05]  /*7540*/  CALL.REL.NOINC `($__internal_55_$__cuda_sm70_shflsync_bfly) ;  /* 0x0000154000007944 */ /* 0x001fea0003c00000 */
[----:B------:R-:W-:Y:S01]  /*7550*/  PRMT R43, R14, 0x7632, R43 ;  /* 0x000076320e2b7816 */ /* 0x000fe2000000002b */
[----:B------:R-:W-:Y:S05]  /*7560*/  BRA `(.L_x_1404) ;  /* 0xffffd49000007947 */ /* 0x000fea000383ffff */
.L_x_1328:
[----:B------:R-:W-:Y:S01]  /*7570*/  IMAD.MOV.U32 R9, RZ, RZ, 0x8 ;  /* 0x00000008ff097424 */ /* 0x000fe200078e00ff */
[----:B------:R-:W-:Y:S01]  /*7580*/  MOV R8, 0x75c0 ;  /* 0x000075c000087802 */ /* 0x000fe20000000f00 */
[----:B-1----:R-:W-:Y:S02]  /*7590*/  IMAD.MOV.U32 R10, RZ, RZ, 0x1f ;  /* 0x0000001fff0a7424 */ /* 0x002fe400078e00ff */
[----:B------:R-:W-:Y:S02]  /*75a0*/  IMAD.MOV.U32 R7, RZ, RZ, -0x1 ;  /* 0xffffffffff077424 */ /* 0x000fe400078e00ff */
[----:B0-2---:R-:W-:Y:S05]  /*75b0*/  CALL.REL.NOINC `($__internal_56_$__cuda_sm70_shflsync_bfly_p) ;  /* 0x0000153000007944 */ /* 0x005fea0003c00000 */
[----:B01----:R-:W-:Y:S05]  /*75c0*/  BRA `(.L_x_1405) ;  /* 0xffffd45000007947 */ /* 0x003fea000383ffff */
.L_x_1329:
        /* <DEDUP_REMOVED lines=12> */
.L_x_1330:
[----:B------:R-:W-:Y:S01]  /*7690*/  IMAD.MOV.U32 R9, RZ, RZ, 0x2 ;  /* 0x00000002ff097424 */ /* 0x000fe200078e00ff */
[----:B------:R-:W-:Y:S01]  /*76a0*/  MOV R42, 0x76e0 ;  /* 0x000076e0002a7802 */ /* 0x000fe20000000f00 */
[----:B------:R-:W-:Y:S02]  /*76b0*/  IMAD.MOV.U32 R8, RZ, RZ, 0x1f ;  /* 0x0000001fff087424 */ /* 0x000fe400078e00ff */
[----:B------:R-:W-:Y:S02]  /*76c0*/  IMAD.MOV.U32 R7, RZ, RZ, -0x1 ;  /* 0xffffffffff077424 */ /* 0x000fe400078e00ff */
[----:B0-----:R-:W-:Y:S05]  /*76d0*/  CALL.REL.NOINC `($__internal_55_$__cuda_sm70_shflsync_bfly) ;  /* 0x000013b000007944 */ /* 0x001fea0003c00000 */
[----:B------:R-:W-:Y:S01]  /*76e0*/  PRMT R43, R14, 0x7632, R43 ;  /* 0x000076320e2b7816 */ /* 0x000fe2000000002b */
[----:B------:R-:W-:Y:S05]  /*76f0*/  BRA `(.L_x_1407) ;  /* 0xffffd47000007947 */ /* 0x000fea000383ffff */
.L_x_1331:
[----:B------:R-:W-:Y:S01]  /*7700*/  IMAD.MOV.U32 R9, RZ, RZ, 0x2 ;  /* 0x00000002ff097424 */ /* 0x000fe200078e00ff */
[----:B------:R-:W-:Y:S01]  /*7710*/  MOV R8, 0x7750 ;  /* 0x0000775000087802 */ /* 0x000fe20000000f00 */
[----:B-1----:R-:W-:-:S02]  /*7720*/  IMAD.MOV.U32 R10, RZ, RZ, 0x1f ;  /* 0x0000001fff0a7424 */ /* 0x002fc400078e00ff */
[----:B------:R-:W-:Y:S02]  /*7730*/  IMAD.MOV.U32 R7, RZ, RZ, -0x1 ;  /* 0xffffffffff077424 */ /* 0x000fe400078e00ff */
[----:B0-2---:R-:W-:Y:S05]  /*7740*/  CALL.REL.NOINC `($__internal_56_$__cuda_sm70_shflsync_bfly_p) ;  /* 0x000013a000007944 */ /* 0x005fea0003c00000 */
[----:B01----:R-:W-:Y:S05]  /*7750*/  BRA `(.L_x_1408) ;  /* 0xffffd43000007947 */ /* 0x003fea000383ffff */
.L_x_1332:
        /* <DEDUP_REMOVED lines=12> */
.L_x_1333:
[----:B------:R-:W-:Y:S01]  /*7820*/  IMAD.MOV.U32 R42, RZ, RZ, 0x1f ;  /* 0x0000001fff2a7424 */ /* 0x000fe200078e00ff */
[----:B------:R-:W-:Y:S01]  /*7830*/  MOV R8, 0x7860 ;  /* 0x0000786000087802 */ /* 0x000fe20000000f00 */
[----:B------:R-:W-:-:S02]  /*7840*/  IMAD.MOV.U32 R44, RZ, RZ, -0x1 ;  /* 0xffffffffff2c7424 */ /* 0x000fc400078e00ff */
[----:B01----:R-:W-:Y:S05]  /*7850*/  CALL.REL.NOINC `($__internal_57_$__cuda_sm70_shflsync_idx) ;  /* 0x000012e000007944 */ /* 0x003fea0003c00000 */
[----:B------:R-:W-:Y:S05]  /*7860*/  BRA `(.L_x_1410) ;  /* 0xffffd49000007947 */ /* 0x000fea000383ffff */
.L_x_1334:
[----:B------:R-:W-:Y:S01]  /*7870*/  IMAD.MOV.U32 R41, RZ, RZ, R26 ;  /* 0x000000ffff297224 */ /* 0x000fe200078e001a */
[----:B------:R-:W-:Y:S01]  /*7880*/  MOV R8, 0x78d0 ;  /* 0x000078d000087802 */ /* 0x000fe20000000f00 */
[----:B------:R-:W-:-:S02]  /*7890*/  IMAD.MOV.U32 R42, RZ, RZ, R33 ;  /* 0x000000ffff2a7224 */ /* 0x000fc400078e0021 */
[----:B------:R-:W-:Y:S02]  /*78a0*/  IMAD.MOV.U32 R43, RZ, RZ, 0x1f ;  /* 0x0000001fff2b7424 */ /* 0x000fe400078e00ff */
[----:B------:R-:W-:Y:S02]  /*78b0*/  IMAD.MOV.U32 R44, RZ, RZ, -0x1 ;  /* 0xffffffffff2c7424 */ /* 0x000fe400078e00ff */
[----:B0-----:R-:W-:Y:S05]  /*78c0*/  CALL.REL.NOINC `($__internal_58_$__cuda_sm70_shflsync_idx_p) ;  /* 0x000012c000007944 */ /* 0x001fea0003c00000 */
[----:B-1----:R-:W-:Y:S01]  /*78d0*/  IMAD.MOV.U32 R7, RZ, RZ, R41 ;  /* 0x000000ffff077224 */ /* 0x002fe200078e0029 */
[----:B0-----:R-:W-:Y:S05]  /*78e0*/  BRA `(.L_x_1411) ;  /* 0xffffd43000007947 */ /* 0x001fea000383ffff */
.L_x_1341:
[----:B------:R-:W-:Y:S01]  /*78f0*/  IMAD.MOV.U32 R9, RZ, RZ, 0x1 ;  /* 0x00000001ff097424 */ /* 0x000fe200078e00ff */
[----:B------:R-:W-:Y:S01]  /*7900*/  MOV R42, 0x7940 ;  /* 0x00007940002a7802 */ /* 0x000fe20000000f00 */
[----:B------:R-:W-:Y:S02]  /*7910*/  IMAD.MOV.U32 R8, RZ, RZ, 0x1f ;  /* 0x0000001fff087424 */ /* 0x000fe400078e00ff */
[----:B------:R-:W-:Y:S02]  /*7920*/  IMAD.MOV.U32 R7, RZ, RZ, -0x1 ;  /* 0xffffffffff077424 */ /* 0x000fe400078e00ff */
[----:B------:R-:W-:Y:S05]  /*7930*/  CALL.REL.NOINC `($__internal_55_$__cuda_sm70_shflsync_bfly) ;  /* 0x0000115000007944 */ /* 0x000fea0003c00000 */
[----:B------:R-:W-:Y:S01]  /*7940*/  PRMT R14, R14, 0x7632, R14 ;  /* 0x000076320e0e7816 */ /* 0x000fe2000000000e */
[----:B------:R-:W-:Y:S05]  /*7950*/  BRA `(.L_x_1412) ;  /* 0xffffd63000007947 */ /* 0x000fea000383ffff */
.L_x_1342:
[----:B------:R-:W-:Y:S01]  /*7960*/  IMAD.MOV.U32 R9, RZ, RZ, 0x1 ;  /* 0x00000001ff097424 */ /* 0x000fe200078e00ff */
[----:B------:R-:W-:Y:S01]  /*7970*/  MOV R8, 0x79b0 ;  /* 0x000079b000087802 */ /* 0x000fe20000000f00 */
[----:B0-----:R-:W-:-:S02]  /*7980*/  IMAD.MOV.U32 R10, RZ, RZ, 0x1f ;  /* 0x0000001fff0a7424 */ /* 0x001fc400078e00ff */
[----:B------:R-:W-:Y:S02]  /*7990*/  IMAD.MOV.U32 R7, RZ, RZ, -0x1 ;  /* 0xffffffffff077424 */ /* 0x000fe400078e00ff */
[----:B-1----:R-:W-:Y:S05]  /*79a0*/  CALL.REL.NOINC `($__internal_56_$__cuda_sm70_shflsync_bfly_p) ;  /* 0x0000114000007944 */ /* 0x002fea0003c00000 */
[----:B01----:R-:W-:Y:S05]  /*79b0*/  BRA `(.L_x_1413) ;  /* 0xffffd5f000007947 */ /* 0x003fea000383ffff */
.L_x_1343:
[----:B------:R-:W-:Y:S01]  /*79c0*/  IMAD.MOV.U32 R9, RZ, RZ, 0x2 ;  /* 0x00000002ff097424 */ /* 0x000fe200078e00ff */
[----:B------:R-:W-:Y:S01]  /*79d0*/  MOV R42, 0x7a10 ;  /* 0x00007a10002a7802 */ /* 0x000fe20000000f00 */
[----:B------:R-:W-:Y:S02]  /*79e0*/  IMAD.MOV.U32 R8, RZ, RZ, 0x1f ;  /* 0x0000001fff087424 */ /* 0x000fe400078e00ff */
[----:B------:R-:W-:Y:S02]  /*79f0*/  IMAD.MOV.U32 R7, RZ, RZ, -0x1 ;  /* 0xffffffffff077424 */ /* 0x000fe400078e00ff */
[----:B------:R-:W-:Y:S05]  /*7a00*/  CALL.REL.NOINC `($__internal_55_$__cuda_sm70_shflsync_bfly) ;  /* 0x0000108000007944 */ /* 0x000fea0003c00000 */
[----:B------:R-:W-:Y:S01]  /*7a10*/  PRMT R6, R14, 0x7632, R6 ;  /* 0x000076320e067816 */ /* 0x000fe20000000006 */
[----:B------:R-:W-:Y:S01]  /*7a20*/  IMAD.MOV.U32 R9, RZ, RZ, 0x2 ;  /* 0x00000002ff097424 */ /* 0x000fe200078e00ff */
[----:B------:R-:W-:Y:S01]  /*7a30*/  MOV R8, 0x7a70 ;  /* 0x00007a7000087802 */ /* 0x000fe20000000f00 */
[----:B------:R-:W-:Y:S02]  /*7a40*/  IMAD.MOV.U32 R10, RZ, RZ, 0x1f ;  /* 0x0000001fff0a7424 */ /* 0x000fe400078e00ff */
[----:B------:R-:W-:Y:S02]  /*7a50*/  IMAD.MOV.U32 R7, RZ, RZ, -0x1 ;  /* 0xffffffffff077424 */ /* 0x000fe400078e00ff */
[----:B------:R-:W-:Y:S05]  /*7a60*/  CALL.REL.NOINC `($__internal_56_$__cuda_sm70_shflsync_bfly_p) ;  /* 0x0000108000007944 */ /* 0x000fea0003c00000 */
[----:B01----:R-:W-:Y:S05]  /*7a70*/  BRA `(.L_x_1414) ;  /* 0xffffd60000007947 */ /* 0x003fea000383ffff */
.L_x_1344:
[----:B------:R-:W-:Y:S01]  /*7a80*/  IMAD.MOV.U32 R9, RZ, RZ, 0x1 ;  /* 0x00000001ff097424 */ /* 0x000fe200078e00ff */
[----:B------:R-:W-:Y:S01]  /*7a90*/  MOV R42, 0x7ad0 ;  /* 0x00007ad0002a7802 */ /* 0x000fe20000000f00 */
[----:B------:R-:W-:-:S02]  /*7aa0*/  IMAD.MOV.U32 R8, RZ, RZ, 0x1f ;  /* 0x0000001fff087424 */ /* 0x000fc400078e00ff */
[----:B------:R-:W-:Y:S02]  /*7ab0*/  IMAD.MOV.U32 R7, RZ, RZ, -0x1 ;  /* 0xffffffffff077424 */ /* 0x000fe400078e00ff */
[----:B------:R-:W-:Y:S05]  /*7ac0*/  CALL.REL.NOINC `($__internal_55_$__cuda_sm70_shflsync_bfly) ;  /* 0x00000fc000007944 */ /* 0x000fea0003c00000 */
[----:B------:R-:W-:Y:S01]  /*7ad0*/  PRMT R14, R14, 0x7632, R14 ;  /* 0x000076320e0e7816 */ /* 0x000fe2000000000e */
[----:B------:R-:W-:Y:S05]  /*7ae0*/  BRA `(.L_x_1415) ;  /* 0xffffd63000007947 */ /* 0x000fea000383ffff */
.L_x_1345:
[----:B------:R-:W-:Y:S01]  /*7af0*/  IMAD.MOV.U32 R9, RZ, RZ, 0x1 ;  /* 0x00000001ff097424 */ /* 0x000fe200078e00ff */
[----:B------:R-:W-:Y:S01]  /*7b00*/  MOV R8, 0x7b40 ;  /* 0x00007b4000087802 */ /* 0x000fe20000000f00 */
[----:B0-----:R-:W-:Y:S02]  /*7b10*/  IMAD.MOV.U32 R10, RZ, RZ, 0x1f ;  /* 0x0000001fff0a7424 */ /* 0x001fe400078e00ff */
[----:B------:R-:W-:Y:S02]  /*7b20*/  IMAD.MOV.U32 R7, RZ, RZ, -0x1 ;  /* 0xffffffffff077424 */ /* 0x000fe400078e00ff */
[----:B-1----:R-:W-:Y:S05]  /*7b30*/  CALL.REL.NOINC `($__internal_56_$__cuda_sm70_shflsync_bfly_p) ;  /* 0x00000fb000007944 */ /* 0x002fea0003c00000 */
[----:B01----:R-:W-:Y:S05]  /*7b40*/  BRA `(.L_x_1416) ;  /* 0xffffd5f000007947 */ /* 0x003fea000383ffff */
.L_x_1346:
        /* <DEDUP_REMOVED lines=8> */
[----:B------:R-:W-:-:S02]  /*7bd0*/  IMAD.MOV.U32 R10, RZ, RZ, 0x1f ;  /* 0x0000001fff0a7424 */ /* 0x000fc400078e00ff */
[----:B------:R-:W-:Y:S02]  /*7be0*/  IMAD.MOV.U32 R7, RZ, RZ, -0x1 ;  /* 0xffffffffff077424 */ /* 0x000fe400078e00ff */
[----:B------:R-:W-:Y:S05]  /*7bf0*/  CALL.REL.NOINC `($__internal_56_$__cuda_sm70_shflsync_bfly_p) ;  /* 0x00000ef000007944 */ /* 0x000fea0003c00000 */
[----:B01----:R-:W-:Y:S05]  /*7c00*/  BRA `(.L_x_1417) ;  /* 0xffffd60000007947 */ /* 0x003fea000383ffff */
.L_x_1347:
[----:B------:R-:W-:Y:S01]  /*7c10*/  IMAD.MOV.U32 R9, RZ, RZ, 0x2 ;  /* 0x00000002ff097424 */ /* 0x000fe200078e00ff */
[----:B------:R-:W-:Y:S01]  /*7c20*/  MOV R42, 0x7c60 ;  /* 0x00007c60002a7802 */ /* 0x000fe20000000f00 */
[----:B------:R-:W-:Y:S02]  /*7c30*/  IMAD.MOV.U32 R8, RZ, RZ, 0x1f ;  /* 0x0000001fff087424 */ /* 0x000fe400078e00ff */
[----:B------:R-:W-:Y:S02]  /*7c40*/  IMAD.MOV.U32 R7, RZ, RZ, -0x1 ;  /* 0xffffffffff077424 */ /* 0x000fe400078e00ff */
[----:B------:R-:W-:Y:S05]  /*7c50*/  CALL.REL.NOINC `($__internal_55_$__cuda_sm70_shflsync_bfly) ;  /* 0x00000e3000007944 */ /* 0x000fea0003c00000 */
[----:B------:R-:W-:Y:S01]  /*7c60*/  PRMT R14, R14, 0x7632, R14 ;  /* 0x000076320e0e7816 */ /* 0x000fe2000000000e */
[----:B------:R-:W-:Y:S05]  /*7c70*/  BRA `(.L_x_1418) ;  /* 0xffffd63000007947 */ /* 0x000fea000383ffff */
.L_x_1348:
[----:B------:R-:W-:Y:S01]  /*7c80*/  IMAD.MOV.U32 R9, RZ, RZ, 0x2 ;  /* 0x00000002ff097424 */ /* 0x000fe200078e00ff */
[----:B------:R-:W-:Y:S01]  /*7c90*/  MOV R8, 0x7cd0 ;  /* 0x00007cd000087802 */ /* 0x000fe20000000f00 */
[----:B0-----:R-:W-:Y:S02]  /*7ca0*/  IMAD.MOV.U32 R10, RZ, RZ, 0x1f ;  /* 0x0000001fff0a7424 */ /* 0x001fe400078e00ff */
[----:B------:R-:W-:Y:S02]  /*7cb0*/  IMAD.MOV.U32 R7, RZ, RZ, -0x1 ;  /* 0xffffffffff077424 */ /* 0x000fe400078e00ff */
[----:B-1----:R-:W-:Y:S05]  /*7cc0*/  CALL.REL.NOINC `($__internal_56_$__cuda_sm70_shflsync_bfly_p) ;  /* 0x00000e2000007944 */ /* 0x002fea0003c00000 */
[----:B01----:R-:W-:Y:S05]  /*7cd0*/  BRA `(.L_x_1419) ;  /* 0xffffd5f000007947 */ /* 0x003fea000383ffff */
.L_x_1349:
[----:B------:R-:W-:Y:S01]  /*7ce0*/  IMAD.MOV.U32 R9, RZ, RZ, 0x1 ;  /* 0x00000001ff097424 */ /* 0x000fe200078e00ff */
[----:B------:R-:W-:Y:S01]  /*7cf0*/  MOV R42, 0x7d30 ;  /* 0x00007d30002a7802 */ /* 0x000fe20000000f00 */
[----:B------:R-:W-:-:S02]  /*7d00*/  IMAD.MOV.U32 R8, RZ, RZ, 0x1f ;  /* 0x0000001fff087424 */ /* 0x000fc400078e00ff */
        /* <DEDUP_REMOVED lines=9> */
.L_x_1350:
[----:B------:R-:W-:Y:S01]  /*7da0*/  IMAD.MOV.U32 R9, RZ, RZ, 0x8 ;  /* 0x00000008ff097424 */ /* 0x000fe200078e00ff */
[----:B------:R-:W-:Y:S01]  /*7db0*/  MOV R42, 0x7df0 ;  /* 0x00007df0002a7802 */ /* 0x000fe20000000f00 */
[----:B------:R-:W-:Y:S02]  /*7dc0*/  IMAD.MOV.U32 R8, RZ, RZ, 0x1f ;  /* 0x0000001fff087424 */ /* 0x000fe400078e00ff */
[----:B------:R-:W-:Y:S02]  /*7dd0*/  IMAD.MOV.U32 R7, RZ, RZ, -0x1 ;  /* 0xffffffffff077424 */ /* 0x000fe400078e00ff */
[----:B------:R-:W-:Y:S05]  /*7de0*/  CALL.REL.NOINC `($__internal_55_$__cuda_sm70_shflsync_bfly) ;  /* 0x00000ca000007944 */ /* 0x000fea0003c00000 */
[----:B------:R-:W-:Y:S01]  /*7df0*/  PRMT R14, R14, 0x7632, R14 ;  /* 0x000076320e0e7816 */ /* 0x000fe2000000000e */
[----:B------:R-:W-:Y:S05]  /*7e00*/  BRA `(.L_x_1421) ;  /* 0xffffd63000007947 */ /* 0x000fea000383ffff */
.L_x_1351:
[----:B------:R-:W-:Y:S01]  /*7e10*/  IMAD.MOV.U32 R9, RZ, RZ, 0x8 ;  /* 0x00000008ff097424 */ /* 0x000fe200078e00ff */
[----:B------:R-:W-:Y:S01]  /*7e20*/  MOV R8, 0x7e60 ;  /* 0x00007e6000087802 */ /* 0x000fe20000000f00 */
[----:B0-----:R-:W-:-:S02]  /*7e30*/  IMAD.MOV.U32 R10, RZ, RZ, 0x1f ;  /* 0x0000001fff0a7424 */ /* 0x001fc400078e00ff */
[----:B------:R-:W-:Y:S02]  /*7e40*/  IMAD.MOV.U32 R7, RZ, RZ, -0x1 ;  /* 0xffffffffff077424 */ /* 0x000fe400078e00ff */
[----:B-1----:R-:W-:Y:S05]  /*7e50*/  CALL.REL.NOINC `($__internal_56_$__cuda_sm70_shflsync_bfly_p) ;  /* 0x00000c9000007944 */ /* 0x002fea0003c00000 */
[----:B01----:R-:W-:Y:S05]  /*7e60*/  BRA `(.L_x_1422) ;  /* 0xffffd5f000007947 */ /* 0x003fea000383ffff */
.L_x_1352:
        /* <DEDUP_REMOVED lines=12> */
.L_x_1353:
[----:B------:R-:W-:Y:S01]  /*7f30*/  IMAD.MOV.U32 R9, RZ, RZ, 0x2 ;  /* 0x00000002ff097424 */ /* 0x000fe200078e00ff */
[----:B------:R-:W-:Y:S01]  /*7f40*/  MOV R42, 0x7f80 ;  /* 0x00007f80002a7802 */ /* 0x000fe20000000f00 */
[----:B------:R-:W-:-:S02]  /*7f50*/  IMAD.MOV.U32 R8, RZ, RZ, 0x1f ;  /* 0x0000001fff087424 */ /* 0x000fc400078e00ff */
[----:B------:R-:W-:Y:S02]  /*7f60*/  IMAD.MOV.U32 R7, RZ, RZ, -0x1 ;  /* 0xffffffffff077424 */ /* 0x000fe400078e00ff */
[----:B------:R-:W-:Y:S05]  /*7f70*/  CALL.REL.NOINC `($__internal_55_$__cuda_sm70_shflsync_bfly) ;  /* 0x00000b1000007944 */ /* 0x000fea0003c00000 */
[----:B------:R-:W-:Y:S01]  /*7f80*/  PRMT R14, R14, 0x7632, R14 ;  /* 0x000076320e0e7816 */ /* 0x000fe2000000000e */
[----:B------:R-:W-:Y:S05]  /*7f90*/  BRA `(.L_x_1424) ;  /* 0xffffd61000007947 */ /* 0x000fea000383ffff */
.L_x_1354:
[----:B------:R-:W-:Y:S01]  /*7fa0*/  IMAD.MOV.U32 R9, RZ, RZ, 0x2 ;  /* 0x00000002ff097424 */ /* 0x000fe200078e00ff */
[----:B------:R-:W-:Y:S01]  /*7fb0*/  MOV R8, 0x7ff0 ;  /* 0x00007ff000087802 */ /* 0x000fe20000000f00 */
[----:B0-----:R-:W-:Y:S02]  /*7fc0*/  IMAD.MOV.U32 R10, RZ, RZ, 0x1f ;  /* 0x0000001fff0a7424 */ /* 0x001fe400078e00ff */
[----:B------:R-:W-:Y:S02]  /*7fd0*/  IMAD.MOV.U32 R7, RZ, RZ, -0x1 ;  /* 0xffffffffff077424 */ /* 0x000fe400078e00ff */
[----:B-1----:R-:W-:Y:S05]  /*7fe0*/  CALL.REL.NOINC `($__internal_56_$__cuda_sm70_shflsync_bfly_p) ;  /* 0x00000b0000007944 */ /* 0x002fea0003c00000 */
[----:B01----:R-:W-:Y:S05]  /*7ff0*/  BRA `(.L_x_1425) ;  /* 0xffffd5d000007947 */ /* 0x003fea000383ffff */
.L_x_1355:
        /* <DEDUP_REMOVED lines=12> */
.L_x_1356:
[----:B------:R-:W-:Y:S01]  /*80c0*/  IMAD.MOV.U32 R9, RZ, RZ, 0x10 ;  /* 0x00000010ff097424 */ /* 0x000fe200078e00ff */
[----:B------:R-:W-:Y:S01]  /*80d0*/  MOV R42, 0x8110 ;  /* 0x00008110002a7802 */ /* 0x000fe20000000f00 */
[----:B------:R-:W-:Y:S02]  /*80e0*/  IMAD.MOV.U32 R8, RZ, RZ, 0x1f ;  /* 0x0000001fff087424 */ /* 0x000fe400078e00ff */
[----:B------:R-:W-:Y:S02]  /*80f0*/  IMAD.MOV.U32 R7, RZ, RZ, -0x1 ;  /* 0xffffffffff077424 */ /* 0x000fe400078e00ff */
[----:B------:R-:W-:Y:S05]  /*8100*/  CALL.REL.NOINC `($__internal_55_$__cuda_sm70_shflsync_bfly) ;  /* 0x0000098000007944 */ /* 0x000fea0003c00000 */
[----:B------:R-:W-:Y:S01]  /*8110*/  PRMT R14, R14, 0x7632, R14 ;  /* 0x000076320e0e7816 */ /* 0x000fe2000000000e */
[----:B------:R-:W-:Y:S05]  /*8120*/  BRA `(.L_x_1427) ;  /* 0xffffd5f000007947 */ /* 0x000fea000383ffff */
.L_x_1357:
[----:B------:R-:W-:Y:S01]  /*8130*/  IMAD.MOV.U32 R9, RZ, RZ, 0x10 ;  /* 0x00000010ff097424 */ /* 0x000fe200078e00ff */
[----:B------:R-:W-:Y:S01]  /*8140*/  MOV R8, 0x8180 ;  /* 0x0000818000087802 */ /* 0x000fe20000000f00 */
[----:B0-----:R-:W-:Y:S02]  /*8150*/  IMAD.MOV.U32 R10, RZ, RZ, 0x1f ;  /* 0x0000001fff0a7424 */ /* 0x001fe400078e00ff */
[----:B------:R-:W-:Y:S02]  /*8160*/  IMAD.MOV.U32 R7, RZ, RZ, -0x1 ;  /* 0xffffffffff077424 */ /* 0x000fe400078e00ff */
[----:B-1----:R-:W-:Y:S05]  /*8170*/  CALL.REL.NOINC `($__internal_56_$__cuda_sm70_shflsync_bfly_p) ;  /* 0x0000097000007944 */ /* 0x002fea0003c00000 */
[----:B01----:R-:W-:Y:S05]  /*8180*/  BRA `(.L_x_1428) ;  /* 0xffffd5b000007947 */ /* 0x003fea000383ffff */
.L_x_1358:
        /* <DEDUP_REMOVED lines=12> */
.L_x_1359:
[----:B------:R-:W-:Y:S01]  /*8250*/  IMAD.MOV.U32 R9, RZ, RZ, 0x4 ;  /* 0x00000004ff097424 */ /* 0x000fe200078e00ff */
[----:B------:R-:W-:Y:S01]  /*8260*/  MOV R42, 0x82a0 ;  /* 0x000082a0002a7802 */ /* 0x000fe20000000f00 */
[----:B------:R-:W-:Y:S02]  /*8270*/  IMAD.MOV.U32 R8, RZ, RZ, 0x1f ;  /* 0x0000001fff087424 */ /* 0x000fe400078e00ff */
[----:B------:R-:W-:Y:S02]  /*8280*/  IMAD.MOV.U32 R7, RZ, RZ, -0x1 ;  /* 0xffffffffff077424 */ /* 0x000fe400078e00ff */
[----:B------:R-:W-:Y:S05]  /*8290*/  CALL.REL.NOINC `($__internal_55_$__cuda_sm70_shflsync_bfly) ;  /* 0x000007f000007944 */ /* 0x000fea0003c00000 */
[----:B------:R-:W-:Y:S01]  /*82a0*/  PRMT R14, R14, 0x7632, R14 ;  /* 0x000076320e0e7816 */ /* 0x000fe2000000000e */
[----:B------:R-:W-:Y:S05]  /*82b0*/  BRA `(.L_x_1430) ;  /* 0xffffd5d000007947 */ /* 0x000fea000383ffff */
.L_x_1360:
[----:B------:R-:W-:Y:S01]  /*82c0*/  IMAD.MOV.U32 R9, RZ, RZ, 0x4 ;  /* 0x00000004ff097424 */ /* 0x000fe200078e00ff */
[----:B------:R-:W-:Y:S01]  /*82d0*/  MOV R8, 0x8310 ;  /* 0x0000831000087802 */ /* 0x000fe20000000f00 */
[----:B0-----:R-:W-:-:S02]  /*82e0*/  IMAD.MOV.U32 R10, RZ, RZ, 0x1f ;  /* 0x0000001fff0a7424 */ /* 0x001fc400078e00ff */
[----:B------:R-:W-:Y:S02]  /*82f0*/  IMAD.MOV.U32 R7, RZ, RZ, -0x1 ;  /* 0xffffffffff077424 */ /* 0x000fe400078e00ff */
[----:B-1----:R-:W-:Y:S05]  /*8300*/  CALL.REL.NOINC `($__internal_56_$__cuda_sm70_shflsync_bfly_p) ;  /* 0x000007e000007944 */ /* 0x002fea0003c00000 */
[----:B01----:R-:W-:Y:S05]  /*8310*/  BRA `(.L_x_1431) ;  /* 0xffffd59000007947 */ /* 0x003fea000383ffff */
.L_x_1361:
        /* <DEDUP_REMOVED lines=12> */
.L_x_1362:
[----:B------:R-:W-:Y:S01]  /*83e0*/  IMAD.MOV.U32 R9, RZ, RZ, 0x1 ;  /* 0x00000001ff097424 */ /* 0x000fe200078e00ff */
[----:B------:R-:W-:Y:S01]  /*83f0*/  MOV R42, 0x8430 ;  /* 0x00008430002a7802 */ /* 0x000fe20000000f00 */
[----:B------:R-:W-:-:S02]  /*8400*/  IMAD.MOV.U32 R8, RZ, RZ, 0x1f ;  /* 0x0000001fff087424 */ /* 0x000fc400078e00ff */
[----:B------:R-:W-:Y:S02]  /*8410*/  IMAD.MOV.U32 R7, RZ, RZ, -0x1 ;  /* 0xffffffffff077424 */ /* 0x000fe400078e00ff */
[----:B------:R-:W-:Y:S05]  /*8420*/  CALL.REL.NOINC `($__internal_55_$__cuda_sm70_shflsync_bfly) ;  /* 0x0000066000007944 */ /* 0x000fea0003c00000 */
[----:B------:R-:W-:Y:S01]  /*8430*/  PRMT R14, R14, 0x7632, R14 ;  /* 0x000076320e0e7816 */ /* 0x000fe2000000000e */
[----:B------:R-:W-:Y:S05]  /*8440*/  BRA `(.L_x_1433) ;  /* 0xffffd5b000007947 */ /* 0x000fea000383ffff */
.L_x_1363:
[----:B------:R-:W-:Y:S01]  /*8450*/  IMAD.MOV.U32 R9, RZ, RZ, 0x1 ;  /* 0x00000001ff097424 */ /* 0x000fe200078e00ff */
[----:B------:R-:W-:Y:S01]  /*8460*/  MOV R8, 0x84a0 ;  /* 0x000084a000087802 */ /* 0x000fe20000000f00 */
[----:B0-----:R-:W-:Y:S02]  /*8470*/  IMAD.MOV.U32 R10, RZ, RZ, 0x1f ;  /* 0x0000001fff0a7424 */ /* 0x001fe400078e00ff */
[----:B------:R-:W-:Y:S02]  /*8480*/  IMAD.MOV.U32 R7, RZ, RZ, -0x1 ;  /* 0xffffffffff077424 */ /* 0x000fe400078e00ff */
[----:B-1----:R-:W-:Y:S05]  /*8490*/  CALL.REL.NOINC `($__internal_56_$__cuda_sm70_shflsync_bfly_p) ;  /* 0x0000065000007944 */ /* 0x002fea0003c00000 */
[----:B01----:R-:W-:Y:S05]  /*84a0*/  BRA `(.L_x_1434) ;  /* 0xffffd57000007947 */ /* 0x003fea000383ffff */
.L_x_1364:
        /* <DEDUP_REMOVED lines=12> */
.L_x_1365:
[----:B------:R-:W-:Y:S01]  /*8570*/  IMAD.MOV.U32 R9, RZ, RZ, 0x8 ;  /* 0x00000008ff097424 */ /* 0x000fe200078e00ff */
[----:B------:R-:W-:Y:S01]  /*8580*/  MOV R42, 0x85c0 ;  /* 0x000085c0002a7802 */ /* 0x000fe20000000f00 */
[----:B------:R-:W-:Y:S02]  /*8590*/  IMAD.MOV.U32 R8, RZ, RZ, 0x1f ;  /* 0x0000001fff087424 */ /* 0x000fe400078e00ff */
[----:B------:R-:W-:Y:S02]  /*85a0*/  IMAD.MOV.U32 R7, RZ, RZ, -0x1 ;  /* 0xffffffffff077424 */ /* 0x000fe400078e00ff */
[----:B------:R-:W-:Y:S05]  /*85b0*/  CALL.REL.NOINC `($__internal_55_$__cuda_sm70_shflsync_bfly) ;  /* 0x000004d000007944 */ /* 0x000fea0003c00000 */
[----:B------:R-:W-:Y:S01]  /*85c0*/  PRMT R14, R14, 0x7632, R14 ;  /* 0x000076320e0e7816 */ /* 0x000fe2000000000e */
[----:B------:R-:W-:Y:S05]  /*85d0*/  BRA `(.L_x_1436) ;  /* 0xffffd62000007947 */ /* 0x000fea000383ffff */
.L_x_1366:
[----:B------:R-:W-:Y:S01]  /*85e0*/  IMAD.MOV.U32 R9, RZ, RZ, 0x8 ;  /* 0x00000008ff097424 */ /* 0x000fe200078e00ff */
[----:B------:R-:W-:Y:S01]  /*85f0*/  MOV R8, 0x8630 ;  /* 0x0000863000087802 */ /* 0x000fe20000000f00 */
[----:B0-----:R-:W-:Y:S02]  /*8600*/  IMAD.MOV.U32 R10, RZ, RZ, 0x1f ;  /* 0x0000001fff0a7424 */ /* 0x001fe400078e00ff */
[----:B------:R-:W-:Y:S02]  /*8610*/  IMAD.MOV.U32 R7, RZ, RZ, -0x1 ;  /* 0xffffffffff077424 */ /* 0x000fe400078e00ff */
[----:B-1----:R-:W-:Y:S05]  /*8620*/  CALL.REL.NOINC `($__internal_56_$__cuda_sm70_shflsync_bfly_p) ;  /* 0x000004c000007944 */ /* 0x002fea0003c00000 */
[----:B01----:R-:W-:Y:S05]  /*8630*/  BRA `(.L_x_1437) ;  /* 0xffffd5e000007947 */ /* 0x003fea000383ffff */
.L_x_1367:
        /* <DEDUP_REMOVED lines=12> */
.L_x_1368:
[----:B------:R-:W-:Y:S01]  /*8700*/  IMAD.MOV.U32 R9, RZ, RZ, 0x2 ;  /* 0x00000002ff097424 */ /* 0x000fe200078e00ff */
[----:B------:R-:W-:Y:S01]  /*8710*/  MOV R42, 0x8750 ;  /* 0x00008750002a7802 */ /* 0x000fe20000000f00 */
[----:B------:R-:W-:Y:S02]  /*8720*/  IMAD.MOV.U32 R8, RZ, RZ, 0x1f ;  /* 0x0000001fff087424 */ /* 0x000fe400078e00ff */
[----:B------:R-:W-:Y:S02]  /*8730*/  IMAD.MOV.U32 R7, RZ, RZ, -0x1 ;  /* 0xffffffffff077424 */ /* 0x000fe400078e00ff */
[----:B------:R-:W-:Y:S05]  /*8740*/  CALL.REL.NOINC `($__internal_55_$__cuda_sm70_shflsync_bfly) ;  /* 0x0000034000007944 */ /* 0x000fea0003c00000 */
[----:B------:R-:W-:Y:S01]  /*8750*/  PRMT R14, R14, 0x7632, R14 ;  /* 0x000076320e0e7816 */ /* 0x000fe2000000000e */
[----:B------:R-:W-:Y:S05]  /*8760*/  BRA `(.L_x_1439) ;  /* 0xffffd60000007947 */ /* 0x000fea000383ffff */
.L_x_1369:
[----:B------:R-:W-:Y:S01]  /*8770*/  IMAD.MOV.U32 R9, RZ, RZ, 0x2 ;  /* 0x00000002ff097424 */ /* 0x000fe200078e00ff */
[----:B------:R-:W-:Y:S01]  /*8780*/  MOV R8, 0x87c0 ;  /* 0x000087c000087802 */ /* 0x000fe20000000f00 */
[----:B0-----:R-:W-:-:S02]  /*8790*/  IMAD.MOV.U32 R10, RZ, RZ, 0x1f ;  /* 0x0000001fff0a7424 */ /* 0x001fc400078e00ff */
[----:B------:R-:W-:Y:S02]  /*87a0*/  IMAD.MOV.U32 R7, RZ, RZ, -0x1 ;  /* 0xffffffffff077424 */ /* 0x000fe400078e00ff */
[----:B-1----:R-:W-:Y:S05]  /*87b0*/  CALL.REL.NOINC `($__internal_56_$__cuda_sm70_shflsync_bfly_p) ;  /* 0x0000033000007944 */ /* 0x002fea0003c00000 */
[----:B01----:R-:W-:Y:S05]  /*87c0*/  BRA `(.L_x_1440) ;  /* 0xffffd5c000007947 */ /* 0x003fea000383ffff */
.L_x_1370:
        /* <DEDUP_REMOVED lines=12> */
.L_x_1373:
[----:B01----:R-:W-:Y:S01]  /*8890*/  IMAD.MOV.U32 R41, RZ, RZ, R2 ;  /* 0x000000ffff297224 */ /* 0x003fe200078e0002 */
[----:B------:R-:W-:Y:S01]  /*88a0*/  MOV R8, 0x88f0 ;  /* 0x000088f000087802 */ /* 0x000fe20000000f00 */
[----:B------:R-:W-:-:S02]  /*88b0*/  IMAD.MOV.U32 R9, RZ, RZ, 0x10 ;  /* 0x00000010ff097424 */ /* 0x000fc400078e00ff */
[----:B------:R-:W-:Y:S02]  /*88c0*/  IMAD.MOV.U32 R10, RZ, RZ, 0x1f ;  /* 0x0000001fff0a7424 */ /* 0x000fe400078e00ff */
[----:B------:R-:W-:Y:S02]  /*88d0*/  IMAD.MOV.U32 R7, RZ, RZ, -0x1 ;  /* 0xffffffffff077424 */ /* 0x000fe400078e00ff */
[----:B------:R-:W-:Y:S05]  /*88e0*/  CALL.REL.NOINC `($__internal_56_$__cuda_sm70_shflsync_bfly_p) ;  /* 0x0000020000007944 */ /* 0x000fea0003c00000 */
[----:B01----:R-:W-:Y:S05]  /*88f0*/  BRA `(.L_x_1442) ;  /* 0xffffd7e000007947 */ /* 0x003fea000383ffff */
.L_x_1374:
[----:B01----:R-:W-:Y:S01]  /*8900*/  IMAD.MOV.U32 R41, RZ, RZ, R6 ;  /* 0x000000ffff297224 */ /* 0x003fe200078e0006 */
[----:B------:R-:W-:Y:S01]  /*8910*/  MOV R8, 0x8960 ;  /* 0x0000896000087802 */ /* 0x000fe20000000f00 */
[----:B------:R-:W-:Y:S02]  /*8920*/  IMAD.MOV.U32 R9, RZ, RZ, 0x8 ;  /* 0x00000008ff097424 */ /* 0x000fe400078e00ff */
[----:B------:R-:W-:Y:S02]  /*8930*/  IMAD.MOV.U32 R10, RZ, RZ, 0x1f ;  /* 0x0000001fff0a7424 */ /* 0x000fe400078e00ff */
[----:B------:R-:W-:Y:S02]  /*8940*/  IMAD.MOV.U32 R7, RZ, RZ, -0x1 ;  /* 0xffffffffff077424 */ /* 0x000fe400078e00ff */
[----:B--2---:R-:W-:Y:S05]  /*8950*/  CALL.REL.NOINC `($__internal_56_$__cuda_sm70_shflsync_bfly_p) ;  /* 0x0000019000007944 */ /* 0x004fea0003c00000 */
[----:B01----:R-:W-:Y:S01]  /*8960*/  FADD.FTZ R41, R6, R9 ;  /* 0x0000000906297221 */ /* 0x003fe20000010000 */
[----:B------:R-:W-:Y:S01]  /*8970*/  MOV R8, 0x89c0 ;  /* 0x000089c000087802 */ /* 0x000fe20000000f00 */
[----:B------:R-:W-:-:S02]  /*8980*/  IMAD.MOV.U32 R9, RZ, RZ, 0x4 ;  /* 0x00000004ff097424 */ /* 0x000fc400078e00ff */
[----:B------:R-:W-:Y:S02]  /*8990*/  IMAD.MOV.U32 R10, RZ, RZ, 0x1f ;  /* 0x0000001fff0a7424 */ /* 0x000fe400078e00ff */
[----:B------:R-:W-:Y:S02]  /*89a0*/  IMAD.MOV.U32 R7, RZ, RZ, -0x1 ;  /* 0xffffffffff077424 */ /* 0x000fe400078e00ff */
[----:B------:R-:W-:Y:S05]  /*89b0*/  CALL.REL.NOINC `($__internal_56_$__cuda_sm70_shflsync_bfly_p) ;  /* 0x0000013000007944 */ /* 0x000fea0003c00000 */
[----:B01----:R-:W-:Y:S01]  /*89c0*/  FADD.FTZ R41, R41, R9 ;  /* 0x0000000929297221 */ /* 0x003fe20000010000 */
[----:B------:R-:W-:Y:S01]  /*89d0*/  MOV R8, 0x8a20 ;  /* 0x00008a2000087802 */ /* 0x000fe20000000f00 */
[----:B------:R-:W-:Y:S02]  /*89e0*/  IMAD.MOV.U32 R9, RZ, RZ, 0x2 ;  /* 0x00000002ff097424 */ /* 0x000fe400078e00ff */
[----:B------:R-:W-:Y:S02]  /*89f0*/  IMAD.MOV.U32 R10, RZ, RZ, 0x1f ;  /* 0x0000001fff0a7424 */ /* 0x000fe400078e00ff */
[----:B------:R-:W-:Y:S02]  /*8a00*/  IMAD.MOV.U32 R7, RZ, RZ, -0x1 ;  /* 0xffffffffff077424 */ /* 0x000fe400078e00ff */
[----:B------:R-:W-:Y:S05]  /*8a10*/  CALL.REL.NOINC `($__internal_56_$__cuda_sm70_shflsync_bfly_p) ;  /* 0x000000d000007944 */ /* 0x000fea0003c00000 */
[----:B01----:R-:W-:Y:S01]  /*8a20*/  FADD.FTZ R41, R41, R9 ;  /* 0x0000000929297221 */ /* 0x003fe20000010000 */
[----:B------:R-:W-:Y:S01]  /*8a30*/  MOV R8, 0x8a80 ;  /* 0x00008a8000087802 */ /* 0x000fe20000000f00 */
[----:B------:R-:W-:-:S02]  /*8a40*/  IMAD.MOV.U32 R9, RZ, RZ, 0x1 ;  /* 0x00000001ff097424 */ /* 0x000fc400078e00ff */
[----:B------:R-:W-:Y:S02]  /*8a50*/  IMAD.MOV.U32 R10, RZ, RZ, 0x1f ;  /* 0x0000001fff0a7424 */ /* 0x000fe400078e00ff */
[----:B------:R-:W-:Y:S02]  /*8a60*/  IMAD.MOV.U32 R7, RZ, RZ, -0x1 ;  /* 0xffffffffff077424 */ /* 0x000fe400078e00ff */
[----:B------:R-:W-:Y:S05]  /*8a70*/  CALL.REL.NOINC `($__internal_56_$__cuda_sm70_shflsync_bfly_p) ;  /* 0x0000007000007944 */ /* 0x000fea0003c00000 */
[----:B01----:R-:W-:Y:S05]  /*8a80*/  BRA `(.L_x_1443) ;  /* 0xffffd6e000007947 */ /* 0x003fea000383ffff */
        .weak           $__internal_55_$__cuda_sm70_shflsync_bfly
        .type           $__internal_55_$__cuda_sm70_shflsync_bfly,@function
        .size           $__internal_55_$__cuda_sm70_shflsync_bfly,($__internal_56_$__cuda_sm70_shflsync_bfly_p - $__internal_55_$__cuda_sm70_shflsync_bfly)
$__internal_55_$__cuda_sm70_shflsync_bfly:
[----:B------:R-:W-:Y:S04]  /*8a90*/  WARPSYNC R7 ;  /* 0x0000000700007348 */ /* 0x000fe80003800000 */
[----:B------:R-:W0:Y:S01]  /*8aa0*/  SHFL.BFLY PT, R8, R10, R9, R8 ;  /* 0x0c0000090a087389 */ /* 0x000e2200000e0008 */
[----:B------:R-:W-:Y:S02]  /*8ab0*/  IMAD.MOV.U32 R44, RZ, RZ, R42 ;  /* 0x000000ffff2c7224 */ /* 0x000fe400078e002a */
[----:B------:R-:W-:Y:S01]  /*8ac0*/  IMAD.MOV.U32 R45, RZ, RZ, 0x0 ;  /* 0x00000000ff2d7424 */ /* 0x000fe200078e00ff */
[----:B0-----:R-:W-:-:S03]  /*8ad0*/  PRMT R14, R14, 0x5410, R8 ;  /* 0x000054100e0e7816 */ /* 0x001fc60000000008 */
[----:B------:R-:W-:Y:S05]  /*8ae0*/  RET.REL.NODEC R44 `(_ZN4vllm3moe25grouped_topk_fused_kernelI6__halffiLNS0_11ScoringFuncE0EEEvPT_PfPT1_PKT0_lllllbd) ;  /* 0xffff75102c007950 */ /* 0x000fea0003c3ffff */
        .weak           $__internal_56_$__cuda_sm70_shflsync_bfly_p
        .type           $__internal_56_$__cuda_sm70_shflsync_bfly_p,@function
        .size           $__internal_56_$__cuda_sm70_shflsync_bfly_p,($__internal_57_$__cuda_sm70_shflsync_idx - $__internal_56_$__cuda_sm70_shflsync_bfly_p)
$__internal_56_$__cuda_sm70_shflsync_bfly_p:
[----:B------:R-:W-:Y:S01]  /*8af0*/  IMAD.MOV.U32 R44, RZ, RZ, R8 ;  /* 0x000000ffff2c7224 */ /* 0x000fe200078e0008 */
[----:B------:R-:W-:Y:S04]  /*8b00*/  WARPSYNC R7 ;  /* 0x0000000700007348 */ /* 0x000fe80003800000 */
[----:B------:R-:W-:Y:S01]  /*8b10*/  IMAD.MOV.U32 R45, RZ, RZ, 0x0 ;  /* 0x00000000ff2d7424 */ /* 0x000fe200078e00ff */
[----:B------:R0:W1:Y:S03]  /*8b20*/  SHFL.BFLY PT, R9, R41, R9, R10 ;  /* 0x0c00000929097389 */ /* 0x00006600000e000a */
[----:B------:R-:W-:Y:S05]  /*8b30*/  RET.REL.NODEC R44 `(_ZN4vllm3moe25grouped_topk_fused_kernelI6__halffiLNS0_11ScoringFuncE0EEEvPT_PfPT1_PKT0_lllllbd) ;  /* 0xffff74c02c007950 */ /* 0x000fea0003c3ffff */
        .weak           $__internal_57_$__cuda_sm70_shflsync_idx
        .type           $__internal_57_$__cuda_sm70_shflsync_idx,@function
        .size           $__internal_57_$__cuda_sm70_shflsync_idx,($__internal_58_$__cuda_sm70_shflsync_idx_p - $__internal_57_$__cuda_sm70_shflsync_idx)
$__internal_57_$__cuda_sm70_shflsync_idx:
[----:B------:R-:W-:Y:S04]  /*8b40*/  WARPSYNC R44 ;  /* 0x0000002c00007348 */ /* 0x000fe80003800000 */
[----:B------:R-:W0:Y:S01]  /*8b50*/  SHFL.IDX PT, R7, R7, R33, R42 ;  /* 0x0000002107077389 */ /* 0x000e2200000e002a */
[----:B------:R-:W-:Y:S01]  /*8b60*/  IMAD.MOV.U32 R9, RZ, RZ, 0x0 ;  /* 0x00000000ff097424 */ /* 0x000fe200078e00ff */
[----:B0-----:R-:W-:-:S03]  /*8b70*/  PRMT R10, R10, 0x5410, R7 ;  /* 0x000054100a0a7816 */ /* 0x001fc60000000007 */
[----:B------:R-:W-:Y:S05]  /*8b80*/  RET.REL.NODEC R8 `(_ZN4vllm3moe25grouped_topk_fused_kernelI6__halffiLNS0_11ScoringFuncE0EEEvPT_PfPT1_PKT0_lllllbd) ;  /* 0xffff747008007950 */ /* 0x000fea0003c3ffff */
        .weak           $__internal_58_$__cuda_sm70_shflsync_idx_p
        .type           $__internal_58_$__cuda_sm70_shflsync_idx_p,@function
        .size           $__internal_58_$__cuda_sm70_shflsync_idx_p,($__internal_59_$__cuda_sm70_votesync_ballot - $__internal_58_$__cuda_sm70_shflsync_idx_p)
$__internal_58_$__cuda_sm70_shflsync_idx_p:
[----:B------:R-:W-:Y:S01]  /*8b90*/  IMAD.MOV.U32 R9, RZ, RZ, 0x0 ;  /* 0x00000000ff097424 */ /* 0x000fe200078e00ff */
[----:B------:R-:W-:Y:S04]  /*8ba0*/  WARPSYNC R44 ;  /* 0x0000002c00007348 */ /* 0x000fe80003800000 */
[----:B------:R0:W1:Y:S01]  /*8bb0*/  SHFL.IDX PT, R41, R41, R42, R43 ;  /* 0x0000002a29297389 */ /* 0x00006200000e002b */
[----:B------:R-:W-:Y:S05]  /*8bc0*/  RET.REL.NODEC R8 `(_ZN4vllm3moe25grouped_topk_fused_kernelI6__halffiLNS0_11ScoringFuncE0EEEvPT_PfPT1_PKT0_lllllbd) ;  /* 0xffff743008007950 */ /* 0x000fea0003c3ffff */
        .weak           $__internal_59_$__cuda_sm70_votesync_ballot
        .type           $__internal_59_$__cuda_sm70_votesync_ballot,@function
        .size           $__internal_59_$__cuda_sm70_votesync_ballot,($__internal_60_$__cuda_sm70_warpsync - $__internal_59_$__cuda_sm70_votesync_ballot)
$__internal_59_$__cuda_sm70_votesync_ballot:
[----:B------:R-:W-:Y:S01]  /*8bd0*/  ISETP.NE.U32.AND P5, PT, R9, 0x1, PT ;  /* 0x000000010900780c */ /* 0x000fe20003fa5070 */
[----:B------:R-:W-:Y:S01]  /*8be0*/  IMAD.MOV.U32 R9, RZ, RZ, 0x0 ;  /* 0x00000000ff097424 */ /* 0x000fe200078e00ff */
[----:B------:R-:W-:Y:S11]  /*8bf0*/  WARPSYNC 0xffffffff ;  /* 0xffffffff00007948 */ /* 0x000ff60003800000 */
[----:B------:R-:W-:Y:S01]  /*8c00*/  VOTE.ANY R11, PT, !P5 ;  /* 0x00000000000b7806 */ /* 0x000fe200068e0100 */
[----:B------:R-:W-:Y:S06]  /*8c10*/  RET.REL.NODEC R8 `(_ZN4vllm3moe25grouped_topk_fused_kernelI6__halffiLNS0_11ScoringFuncE0EEEvPT_PfPT1_PKT0_lllllbd) ;  /* 0xffff73e008007950 */ /* 0x000fec0003c3ffff */
        .weak           $__internal_60_$__cuda_sm70_warpsync
        .type           $__internal_60_$__cuda_sm70_warpsync,@function
        .size           $__internal_60_$__cuda_sm70_warpsync,(.L_x_5615 - $__internal_60_$__cuda_sm70_warpsync)
$__internal_60_$__cuda_sm70_warpsync:
[----:B------:R-:W-:Y:S04]  /*8c20*/  WARPSYNC R9 ;  /* 0x0000000900007348 */ /* 0x000fe80003800000 */
[----:B------:R-:W-:-:S04]  /*8c30*/  IMAD.MOV.U32 R9, RZ, RZ, 0x0 ;  /* 0x00000000ff097424 */ /* 0x000fc800078e00ff */
[----:B------:R-:W-:Y:S05]  /*8c40*/  RET.REL.NODEC R8 `(_ZN4vllm3moe25grouped_topk_fused_kernelI6__halffiLNS0_11ScoringFuncE0EEEvPT_PfPT1_PKT0_lllllbd) ;  /* 0xffff73b008007950 */ /* 0x000fea0003c3ffff */
.L_x_1444:
        /* <DEDUP_REMOVED lines=11> */
.L_x_5615:


//--------------------- .text._ZN4vllm3moe44grouped_topk_fused_small_expert_count_kernelI6__halffiLNS0_11ScoringFuncE0ELi128ELb0ELi8EEEvPT_PfPT1_PKT0_llllllbd --------------------------
	.section	.text._ZN4vllm3moe44grouped_topk_fused_small_expert_count_kernelI6__halffiLNS0_11ScoringFuncE0ELi128ELb0ELi8EEEvPT_PfPT1_PKT0_llllllbd,"ax",@progbits
	.sectioninfo	@"SHI_REGISTERS=25"
	.align	128
        .global         _ZN4vllm3moe44grouped_topk_fused_small_expert_count_kernelI6__halffiLNS0_11ScoringFuncE0ELi128ELb0ELi8EEEvPT_PfPT1_PKT0_llllllbd
        .type           _ZN4vllm3moe44grouped_topk_fused_small_expert_count_kernelI6__halffiLNS0_11ScoringFuncE0ELi128ELb0ELi8EEEvPT_PfPT1_PKT0_llllllbd,@function
        .size           _ZN4vllm3moe44grouped_topk_fused_small_expert_count_kernelI6__halffiLNS0_11ScoringFuncE0ELi128ELb0ELi8EEEvPT_PfPT1_PKT0_llllllbd,(.L_x_5616 - _ZN4vllm3moe44grouped_topk_fused_small_expert_count_kernelI6__halffiLNS0_11ScoringFuncE0ELi128ELb0ELi8EEEvPT_PfPT1_PKT0_llllllbd)
        .other          _ZN4vllm3moe44grouped_topk_fused_small_expert_count_kernelI6__halffiLNS0_11ScoringFuncE0ELi128ELb0ELi8EEEvPT_PfPT1_PKT0_llllllbd,@"STO_CUDA_ENTRY STV_DEFAULT"
_ZN4vllm3moe44grouped_topk_fused_small_expert_count_kernelI6__halffiLNS0_11ScoringFuncE0ELi128ELb0ELi8EEEvPT_PfPT1_PKT0_llllllbd:
.text._ZN4vllm3moe44grouped_topk_fused_small_expert_count_kernelI6__halffiLNS0_11ScoringFuncE0ELi128ELb0ELi8EEEvPT_PfPT1_PKT0_llllllbd:
        /* <DEDUP_REMOVED lines=21> */
[----:B0-----:R-:W-:Y:S01]  /*0150*/  ISETP.NE.AND P1, PT, R0, RZ, PT ;  /* 0x000000ff0000720c */ /* 0x001fe20003f25270 */
[----:B---3--:R-:W-:-:S05]  /*0160*/  @!P0 HADD2.F32 R4, -RZ, R6.H0_H0 ;  /* 0x20000006ff048230 */ /* 0x008fca0000004100 */
        /* <DEDUP_REMOVED lines=96> */
.L_x_1447:
        /* <DEDUP_REMOVED lines=90> */
.L_x_1446:
        /* <DEDUP_REMOVED lines=38> */
.L_x_1445:
        /* <DEDUP_REMOVED lines=47> */
[----:B------:R-:W-:Y:S05]  /*1260*/  CALL.REL.NOINC `($__internal_61_$__cuda_sm20_div_rn_f64_full) ;  /* 0x0000013000007944 */ /* 0x000fea0003c00000 */
.L_x_1450:
[----:B------:R-:W-:Y:S05]  /*1270*/  BSYNC B0 ;  /* 0x0000000000007941 */ /* 0x000fea0003800000 */
.L_x_1449:
[----:B------:R-:W0:Y:S01]  /*1280*/  F2F.F32.F64 R2, R8 ;  /* 0x0000000800027310 */ /* 0x000e220000301000 */
[----:B------:R-:W0:-:S14]  /*1290*/  DSETP.GEU.AND P1, PT, |R8|, c[0x2][0x0], PT ;  /* 0x008000000800762a */ /* 0x000e1c0003f2e200 */
[----:B0-----:R-:W-:Y:S02]  /*12a0*/  @!P1 FMUL R2, R2, 1.175494350822287508e-38 ;  /* 0x0080000002029820 */ /* 0x001fe40000400000 */
.L_x_1448:
        /* <DEDUP_REMOVED lines=15> */
        .weak           $__internal_61_$__cuda_sm20_div_rn_f64_full
        .type           $__internal_61_$__cuda_sm20_div_rn_f64_full,@function
        .size           $__internal_61_$__cuda_sm20_div_rn_f64_full,(.L_x_5616 - $__internal_61_$__cuda_sm20_div_rn_f64_full)
$__internal_61_$__cuda_sm20_div_rn_f64_full:
        /* <DEDUP_REMOVED lines=68> */
.L_x_1452:
        /* <DEDUP_REMOVED lines=16> */
.L_x_1455:
[----:B------:R-:W-:Y:S01]  /*18e0*/  LOP3.LUT R17, R5, 0x80000, RZ, 0xfc, !PT ;  /* 0x0008000005117812 */ /* 0x000fe200078efcff */
[----:B------:R-:W-:Y:S01]  /*18f0*/  IMAD.MOV.U32 R16, RZ, RZ, R4 ;  /* 0x000000ffff107224 */ /* 0x000fe200078e0004 */
[----:B------:R-:W-:Y:S05]  /*1900*/  BRA `(.L_x_1453) ;  /* 0x0000002000007947 */ /* 0x000fea0003800000 */
.L_x_1454:
[----:B------:R-:W-:Y:S01]  /*1910*/  LOP3.LUT R17, R7, 0x80000, RZ, 0xfc, !PT ;  /* 0x0008000007117812 */ /* 0x000fe200078efcff */
[----:B------:R-:W-:Y:S02]  /*1920*/  IMAD.MOV.U32 R16, RZ, RZ, R6 ;  /* 0x000000ffff107224 */ /* 0x000fe400078e0006 */
.L_x_1453:
[----:B------:R-:W-:Y:S05]  /*1930*/  BSYNC B1 ;  /* 0x0000000000017941 */ /* 0x000fea0003800000 */
.L_x_1451:
[----:B------:R-:W-:Y:S02]  /*1940*/  IMAD.MOV.U32 R13, RZ, RZ, 0x0 ;  /* 0x00000000ff0d7424 */ /* 0x000fe400078e00ff */
[----:B------:R-:W-:-:S02]  /*1950*/  IMAD.MOV.U32 R8, RZ, RZ, R16 ;  /* 0x000000ffff087224 */ /* 0x000fc400078e0010 */
[----:B------:R-:W-:Y:S01]  /*1960*/  IMAD.MOV.U32 R9, RZ, RZ, R17 ;  /* 0x000000ffff097224 */ /* 0x000fe200078e0011 */
[----:B------:R-:W-:Y:S06]  /*1970*/  RET.REL.NODEC R12 `(_ZN4vllm3moe44grouped_topk_fused_small_expert_count_kernelI6__halffiLNS0_11ScoringFuncE0ELi128ELb0ELi8EEEvPT_PfPT1_PKT0_llllllbd) ;  /* 0xffffe6800c007950 */ /* 0x000fec0003c3ffff */
.L_x_1456:
        /* <DEDUP_REMOVED lines=16> */
.L_x_5616:


//--------------------- .text._ZN4vllm3moe44grouped_topk_fused_small_expert_count_kernelI6__halffiLNS0_11ScoringFuncE0ELi384ELb0ELi8EEEvPT_PfPT1_PKT0_llllllbd --------------------------
	.section	.text._ZN4vllm3moe44grouped_topk_fused_small_expert_count_kernelI6__halffiLNS0_11ScoringFuncE0ELi384ELb0ELi8EEEvPT_PfPT1_PKT0_llllllbd,"ax",@progbits
	.sectioninfo	@"SHI_REGISTERS=32"
	.align	128
        .global         _ZN4vllm3moe44grouped_topk_fused_small_expert_count_kernelI6__halffiLNS0_11ScoringFuncE0ELi384ELb0ELi8EEEvPT_PfPT1_PKT0_llllllbd
        .type           _ZN4vllm3moe44grouped_topk_fused_small_expert_count_kernelI6__halffiLNS0_11ScoringFuncE0ELi384ELb0ELi8EEEvPT_PfPT1_PKT0_llllllbd,@function
        .size           _ZN4vllm3moe44grouped_topk_fused_small_expert_count_kernelI6__halffiLNS0_11ScoringFuncE0ELi384ELb0ELi8EEEvPT_PfPT1_PKT0_llllllbd,(.L_x_5617 - _ZN4vllm3moe44grouped_topk_fused_small_expert_count_kernelI6__halffiLNS0_11ScoringFuncE0ELi384ELb0ELi8EEEvPT_PfPT1_PKT0_llllllbd)
        .other          _ZN4vllm3moe44grouped_topk_fused_small_expert_count_kernelI6__halffiLNS0_11ScoringFuncE0ELi384ELb0ELi8EEEvPT_PfPT1_PKT0_llllllbd,@"STO_CUDA_ENTRY STV_DEFAULT"
_ZN4vllm3moe44grouped_topk_fused_small_expert_count_kernelI6__halffiLNS0_11ScoringFuncE0ELi384ELb0ELi8EEEvPT_PfPT1_PKT0_llllllbd:
.text._ZN4vllm3moe44grouped_topk_fused_small_expert_count_kernelI6__halffiLNS0_11ScoringFuncE0ELi384ELb0ELi8EEEvPT_PfPT1_PKT0_llllllbd:
        /* <DEDUP_REMOVED lines=22> */
[----:B------:R-:W-:Y:S01]  /*0160*/  LOP3.LUT R2, R9, 0x1f, RZ, 0xc0, !PT ;  /* 0x0000001f09027812 */ /* 0x000fe200078ec0ff */
[----:B---3--:R-:W-:-:S05]  /*0170*/  @!P0 HADD2.F32 R4, -RZ, R6.H0_H0 ;  /* 0x20000006ff048230 */ /* 0x008fca0000004100 */
        /* <DEDUP_REMOVED lines=103> */
.L_x_1460:
        /* <DEDUP_REMOVED lines=100> */
.L_x_1459:
        /* <DEDUP_REMOVED lines=44> */
.L_x_1458:
        /* <DEDUP_REMOVED lines=12> */
.L_x_1461:
[----:B0-----:R-:W-:-:S05]  /*11b0*/  IMAD R7, R2, 0x4, R1 ;  /* 0x0000000402077824 */ /* 0x001fca00078e0201 */
[----:B------:R-:W2:Y:S04]  /*11c0*/  LDL R4, [R7] ;  /* 0x0000000007047983 */ /* 0x000ea80000100800 */
[----:B------:R-:W3:Y:S04]  /*11d0*/  LDL R6, [R7+0x20] ;  /* 0x0000200007067983 */ /* 0x000ee80000100800 */
[----:B--2---:R0:W-:Y:S04]  /*11e0*/  STS [R5.X4+0xc00], R4 ;  /* 0x000c000405007388 */ /* 0x0041e80000004800 */
[----:B---3--:R0:W-:Y:S02]  /*11f0*/  STS [R5.X4+0xc80], R6 ;  /* 0x000c800605007388 */ /* 0x0081e40000004800 */
.L_x_1462:
[----:B------:R-:W-:Y:S05]  /*1200*/  BSYNC B0 ;  /* 0x0000000000007941 */ /* 0x000fea0003800000 */
.L_x_1457:
        /* <DEDUP_REMOVED lines=33> */
.L_x_1465:
        /* <DEDUP_REMOVED lines=166> */
.L_x_1464:
[----:B------:R-:W-:Y:S05]  /*1e80*/  @!P1 BRA `(.L_x_1463) ;  /* 0x0000031000009947 */ /* 0x000fea0003800000 */
[C---:B------:R-:W-:Y:S02]  /*1e90*/  IMAD R8, R6.reuse, 0x4, R1 ;  /* 0x0000000406087824 */ /* 0x040fe400078e0201 */
[----:B----4-:R-:W-:-:S02]  /*1ea0*/  IMAD R9, R6, 0x4, R3 ;  /* 0x0000000406097824 */ /* 0x010fc400078e0203 */
.L_x_1466:
        /* <DEDUP_REMOVED lines=47> */
.L_x_1463:
        /* <DEDUP_REMOVED lines=49> */
[----:B------:R-:W-:Y:S05]  /*24b0*/  CALL.REL.NOINC `($__internal_62_$__cuda_sm20_div_rn_f64_full) ;  /* 0x0000012000007944 */ /* 0x000fea0003c00000 */
.L_x_1469:
[----:B------:R-:W-:Y:S05]  /*24c0*/  BSYNC B0 ;  /* 0x0000000000007941 */ /* 0x000fea0003800000 */
.L_x_1468:
[----:B------:R-:W0:Y:S01]  /*24d0*/  F2F.F32.F64 R4, R6 ;  /* 0x0000000600047310 */ /* 0x000e220000301000 */
[----:B------:R-:W0:-:S14]  /*24e0*/  DSETP.GEU.AND P1, PT, |R6|, c[0x2][0x0], PT ;  /* 0x008000000600762a */ /* 0x000e1c0003f2e200 */
[----:B0-----:R-:W-:Y:S02]  /*24f0*/  @!P1 FMUL R4, R4, 1.175494350822287508e-38 ;  /* 0x0080000004049820 */ /* 0x001fe40000400000 */
.L_x_1467:
        /* <DEDUP_REMOVED lines=14> */
        .weak           $__internal_62_$__cuda_sm20_div_rn_f64_full
        .type           $__internal_62_$__cuda_sm20_div_rn_f64_full,@function
        .size           $__internal_62_$__cuda_sm20_div_rn_f64_full,(.L_x_5617 - $__internal_62_$__cuda_sm20_div_rn_f64_full)
$__internal_62_$__cuda_sm20_div_rn_f64_full:
        /* <DEDUP_REMOVED lines=68> */
.L_x_1471:
        /* <DEDUP_REMOVED lines=16> */
.L_x_1474:
[----:B------:R-:W-:Y:S01]  /*2b20*/  LOP3.LUT R19, R9, 0x80000, RZ, 0xfc, !PT ;  /* 0x0008000009137812 */ /* 0x000fe200078efcff */
[----:B------:R-:W-:Y:S01]  /*2b30*/  IMAD.MOV.U32 R18, RZ, RZ, R8 ;  /* 0x000000ffff127224 */ /* 0x000fe200078e0008 */
[----:B------:R-:W-:Y:S05]  /*2b40*/  BRA `(.L_x_1472) ;  /* 0x0000002000007947 */ /* 0x000fea0003800000 */
.L_x_1473:
[----:B------:R-:W-:Y:S01]  /*2b50*/  LOP3.LUT R19, R5, 0x80000, RZ, 0xfc, !PT ;  /* 0x0008000005137812 */ /* 0x000fe200078efcff */
[----:B------:R-:W-:Y:S02]  /*2b60*/  IMAD.MOV.U32 R18, RZ, RZ, R4 ;  /* 0x000000ffff127224 */ /* 0x000fe400078e0004 */
.L_x_1472:
[----:B------:R-:W-:Y:S05]  /*2b70*/  BSYNC B1 ;  /* 0x0000000000017941 */ /* 0x000fea0003800000 */
.L_x_1470:
[----:B------:R-:W-:Y:S02]  /*2b80*/  IMAD.MOV.U32 R13, RZ, RZ, 0x0 ;  /* 0x00000000ff0d7424 */ /* 0x000fe400078e00ff */
[----:B------:R-:W-:-:S02]  /*2b90*/  IMAD.MOV.U32 R6, RZ, RZ, R18 ;  /* 0x000000ffff067224 */ /* 0x000fc400078e0012 */
[----:B------:R-:W-:Y:S01]  /*2ba0*/  IMAD.MOV.U32 R7, RZ, RZ, R19 ;  /* 0x000000ffff077224 */ /* 0x000fe200078e0013 */
[----:B------:R-:W-:Y:S06]  /*2bb0*/  RET.REL.NODEC R12 `(_ZN4vllm3moe44grouped_topk_fused_small_expert_count_kernelI6__halffiLNS0_11ScoringFuncE0ELi384ELb0ELi8EEEvPT_PfPT1_PKT0_llllllbd) ;  /* 0xffffd4400c007950 */ /* 0x000fec0003c3ffff */
.L_x_1475:
        /* <DEDUP_REMOVED lines=12> */
.L_x_5617:


//--------------------- .text._ZN4vllm3moe44grouped_topk_fused_small_expert_count_kernelI6__halffiLNS0_11ScoringFuncE0ELi512ELb0ELi8EEEvPT_PfPT1_PKT0_llllllbd --------------------------
	.section	.text._ZN4vllm3moe44grouped_topk_fused_small_expert_count_kernelI6__halffiLNS0_11ScoringFuncE0ELi512ELb0ELi8EEEvPT_PfPT1_PKT0_llllllbd,"ax",@progbits
	.sectioninfo	@"SHI_REGISTERS=28"
	.align	128
        .global         _ZN4vllm3moe44grouped_topk_fused_small_expert_count_kernelI6__halffiLNS0_11ScoringFuncE0ELi512ELb0ELi8EEEvPT_PfPT1_PKT0_llllllbd
        .type           _ZN4vllm3moe44grouped_topk_fused_small_expert_count_kernelI6__halffiLNS0_11ScoringFuncE0ELi512ELb0ELi8EEEvPT_PfPT1_PKT0_llllllbd,@function
        .size           _ZN4vllm3moe44grouped_topk_fused_small_expert_count_kernelI6__halffiLNS0_11ScoringFuncE0ELi512ELb0ELi8EEEvPT_PfPT1_PKT0_llllllbd,(.L_x_5618 - _ZN4vllm3moe44grouped_topk_fused_small_expert_count_kernelI6__halffiLNS0_11ScoringFuncE0ELi512ELb0ELi8EEEvPT_PfPT1_PKT0_llllllbd)
        .other          _ZN4vllm3moe44grouped_topk_fused_small_expert_count_kernelI6__halffiLNS0_11ScoringFuncE0ELi512ELb0ELi8EEEvPT_PfPT1_PKT0_llllllbd,@"STO_CUDA_ENTRY STV_DEFAULT"
_ZN4vllm3moe44grouped_topk_fused_small_expert_count_kernelI6__halffiLNS0_11ScoringFuncE0ELi512ELb0ELi8EEEvPT_PfPT1_PKT0_llllllbd:
.text._ZN4vllm3moe44grouped_topk_fused_small_expert_count_kernelI6__halffiLNS0_11ScoringFuncE0ELi512ELb0ELi8EEEvPT_PfPT1_PKT0_llllllbd:
        /* <DEDUP_REMOVED lines=127> */
.L_x_1479:
        /* <DEDUP_REMOVED lines=100> */
.L_x_1478:
        /* <DEDUP_REMOVED lines=44> */
.L_x_1477:
        /* <DEDUP_REMOVED lines=12> */
.L_x_1480:
[----:B0-----:R-:W-:-:S05]  /*11b0*/  IMAD R7, R2, 0x4, R1 ;  /* 0x0000000402077824 */ /* 0x001fca00078e0201 */
[----:B------:R-:W2:Y:S04]  /*11c0*/  LDL R4, [R7] ;  /* 0x0000000007047983 */ /* 0x000ea80000100800 */
[----:B------:R-:W3:Y:S04]  /*11d0*/  LDL R6, [R7+0x20] ;  /* 0x0000200007067983 */ /* 0x000ee80000100800 */
[----:B--2---:R0:W-:Y:S04]  /*11e0*/  STS [R5.X4+0x1000], R4 ;  /* 0x0010000405007388 */ /* 0x0041e80000004800 */
[----:B---3--:R0:W-:Y:S02]  /*11f0*/  STS [R5.X4+0x1080], R6 ;  /* 0x0010800605007388 */ /* 0x0081e40000004800 */
.L_x_1481:
[----:B------:R-:W-:Y:S05]  /*1200*/  BSYNC B0 ;  /* 0x0000000000007941 */ /* 0x000fea0003800000 */
.L_x_1476:
        /* <DEDUP_REMOVED lines=27> */
.L_x_1484:
        /* <DEDUP_REMOVED lines=166> */
.L_x_1483:
[----:B------:R-:W-:Y:S05]  /*1e20*/  @!P1 BRA `(.L_x_1482) ;  /* 0x0000031000009947 */ /* 0x000fea0003800000 */
[C---:B------:R-:W-:Y:S02]  /*1e30*/  IMAD R2, R6.reuse, 0x4, R1 ;  /* 0x0000000406027824 */ /* 0x040fe400078e0201 */
[----:B------:R-:W-:-:S02]  /*1e40*/  IMAD R7, R6, 0x4, R3 ;  /* 0x0000000406077824 */ /* 0x000fc400078e0203 */
.L_x_1485:
        /* <DEDUP_REMOVED lines=47> */
.L_x_1482:
        /* <DEDUP_REMOVED lines=49> */
[----:B------:R-:W-:Y:S05]  /*2450*/  CALL.REL.NOINC `($__internal_63_$__cuda_sm20_div_rn_f64_full) ;  /* 0x0000012000007944 */ /* 0x000fea0003c00000 */
.L_x_1488:
[----:B------:R-:W-:Y:S05]  /*2460*/  BSYNC B0 ;  /* 0x0000000000007941 */ /* 0x000fea0003800000 */
.L_x_1487:
[----:B------:R-:W0:Y:S01]  /*2470*/  F2F.F32.F64 R4, R6 ;  /* 0x0000000600047310 */ /* 0x000e220000301000 */
[----:B------:R-:W0:-:S14]  /*2480*/  DSETP.GEU.AND P1, PT, |R6|, c[0x2][0x0], PT ;  /* 0x008000000600762a */ /* 0x000e1c0003f2e200 */
[----:B0-----:R-:W-:Y:S02]  /*2490*/  @!P1 FMUL R4, R4, 1.175494350822287508e-38 ;  /* 0x0080000004049820 */ /* 0x001fe40000400000 */
.L_x_1486:
        /* <DEDUP_REMOVED lines=14> */
        .weak           $__internal_63_$__cuda_sm20_div_rn_f64_full
        .type           $__internal_63_$__cuda_sm20_div_rn_f64_full,@function
        .size           $__internal_63_$__cuda_sm20_div_rn_f64_full,(.L_x_5618 - $__internal_63_$__cuda_sm20_div_rn_f64_full)
$__internal_63_$__cuda_sm20_div_rn_f64_full:
        /* <DEDUP_REMOVED lines=68> */
.L_x_1490:
        /* <DEDUP_REMOVED lines=16> */
.L_x_1493:
[----:B------:R-:W-:Y:S01]  /*2ac0*/  LOP3.LUT R19, R9, 0x80000, RZ, 0xfc, !PT ;  /* 0x0008000009137812 */ /* 0x000fe200078efcff */
[----:B------:R-:W-:Y:S01]  /*2ad0*/  IMAD.MOV.U32 R18, RZ, RZ, R8 ;  /* 0x000000ffff127224 */ /* 0x000fe200078e0008 */
[----:B------:R-:W-:Y:S05]  /*2ae0*/  BRA `(.L_x_1491) ;  /* 0x0000002000007947 */ /* 0x000fea0003800000 */
.L_x_1492:
[----:B------:R-:W-:Y:S01]  /*2af0*/  LOP3.LUT R19, R5, 0x80000, RZ, 0xfc, !PT ;  /* 0x0008000005137812 */ /* 0x000fe200078efcff */
[----:B------:R-:W-:Y:S02]  /*2b00*/  IMAD.MOV.U32 R18, RZ, RZ, R4 ;  /* 0x000000ffff127224 */ /* 0x000fe400078e0004 */
.L_x_1491:
[----:B------:R-:W-:Y:S05]  /*2b10*/  BSYNC B1 ;  /* 0x0000000000017941 */ /* 0x000fea0003800000 */
.L_x_1489:
[----:B------:R-:W-:Y:S02]  /*2b20*/  IMAD.MOV.U32 R13, RZ, RZ, 0x0 ;  /* 0x00000000ff0d7424 */ /* 0x000fe400078e00ff */
[----:B------:R-:W-:-:S02]  /*2b30*/  IMAD.MOV.U32 R6, RZ, RZ, R18 ;  /* 0x000000ffff067224 */ /* 0x000fc400078e0012 */
[----:B------:R-:W-:Y:S01]  /*2b40*/  IMAD.MOV.U32 R7, RZ, RZ, R19 ;  /* 0x000000ffff077224 */ /* 0x000fe200078e0013 */
[----:B------:R-:W-:Y:S06]  /*2b50*/  RET.REL.NODEC R12 `(_ZN4vllm3moe44grouped_topk_fused_small_expert_count_kernelI6__halffiLNS0_11ScoringFuncE0ELi512ELb0ELi8EEEvPT_PfPT1_PKT0_llllllbd) ;  /* 0xffffd4a00c007950 */ /* 0x000fec0003c3ffff */
.L_x_1494:
        /* <DEDUP_REMOVED lines=10> */
.L_x_5618:


//--------------------- .text._ZN4vllm3moe44grouped_topk_fused_small_expert_count_kernelI6__halffiLNS0_11ScoringFuncE0ELi512ELb0ELi22EEEvPT_PfPT1_PKT0_llllllbd --------------------------
	.section	.text._ZN4vllm3moe44grouped_topk_fused_small_expert_count_kernelI6__halffiLNS0_11ScoringFuncE0ELi512ELb0ELi22EEEvPT_PfPT1_PKT0_llllllbd,"ax",@progbits
	.sectioninfo	@"SHI_REGISTERS=32"
	.align	128
        .global         _ZN4vllm3moe44grouped_topk_fused_small_expert_count_kernelI6__halffiLNS0_11ScoringFuncE0ELi512ELb0ELi22EEEvPT_PfPT1_PKT0_llllllbd
        .type           _ZN4vllm3moe44grouped_topk_fused_small_expert_count_kernelI6__halffiLNS0_11ScoringFuncE0ELi512ELb0ELi22EEEvPT_PfPT1_PKT0_llllllbd,@function
        .size           _ZN4vllm3moe44grouped_topk_fused_small_expert_count_kernelI6__halffiLNS0_11ScoringFuncE0ELi512ELb0ELi22EEEvPT_PfPT1_PKT0_llllllbd,(.L_x_5619 - _ZN4vllm3moe44grouped_topk_fused_small_expert_count_kernelI6__halffiLNS0_11ScoringFuncE0ELi512ELb0ELi22EEEvPT_PfPT1_PKT0_llllllbd)
        .other          _ZN4vllm3moe44grouped_topk_fused_small_expert_count_kernelI6__halffiLNS0_11ScoringFuncE0ELi512ELb0ELi22EEEvPT_PfPT1_PKT0_llllllbd,@"STO_CUDA_ENTRY STV_DEFAULT"
_ZN4vllm3moe44grouped_topk_fused_small_expert_count_kernelI6__halffiLNS0_11ScoringFuncE0ELi512ELb0ELi22EEEvPT_PfPT1_PKT0_llllllbd:
.text._ZN4vllm3moe44grouped_topk_fused_small_expert_count_kernelI6__halffiLNS0_11ScoringFuncE0ELi512ELb0ELi22EEEvPT_PfPT1_PKT0_llllllbd:
        /* <DEDUP_REMOVED lines=130> */
.L_x_1498:
        /* <DEDUP_REMOVED lines=100> */
.L_x_1497:
        /* <DEDUP_REMOVED lines=44> */
.L_x_1496:
        /* <DEDUP_REMOVED lines=15> */
.L_x_1499:
[C---:B------:R-:W-:Y:S02]  /*1210*/  IMAD R6, R0.reuse, 0x4, R1 ;  /* 0x0000000400067824 */ /* 0x040fe400078e0201 */
[----:B0-----:R-:W-:-:S03]  /*1220*/  IMAD R4, R0, 0x4, R3 ;  /* 0x0000000400047824 */ /* 0x001fc600078e0203 */
[----:B------:R-:W3:Y:S04]  /*1230*/  LDL R7, [R6] ;  /* 0x0000000006077983 */ /* 0x000ee80000100800 */
[----:B------:R-:W4:Y:S04]  /*1240*/  LDL R9, [R4] ;  /* 0x0000000004097983 */ /* 0x000f280000100800 */
[----:B---3--:R0:W-:Y:S04]  /*1250*/  STS [R2.X4+0x1000], R7 ;  /* 0x0010000702007388 */ /* 0x0081e80000004800 */
[----:B----4-:R0:W-:Y:S02]  /*1260*/  STS [R2.X4+0x1180], R9 ;  /* 0x0011800902007388 */ /* 0x0101e40000004800 */
.L_x_1500:
[----:B------:R-:W-:Y:S05]  /*1270*/  BSYNC B0 ;  /* 0x0000000000007941 */ /* 0x000fea0003800000 */
.L_x_1495:
        /* <DEDUP_REMOVED lines=71> */
.L_x_1503:
        /* <DEDUP_REMOVED lines=94> */
.L_x_1502:
        /* <DEDUP_REMOVED lines=43> */
.L_x_1501:
        /* <DEDUP_REMOVED lines=47> */
[----:B--2---:R-:W-:Y:S05]  /*2270*/  CALL.REL.NOINC `($__internal_64_$__cuda_sm20_div_rn_f64_full) ;  /* 0x0000013000007944 */ /* 0x004fea0003c00000 */
.L_x_1506:
[----:B------:R-:W-:Y:S05]  /*2280*/  BSYNC B0 ;  /* 0x0000000000007941 */ /* 0x000fea0003800000 */
.L_x_1505:
[----:B------:R-:W0:Y:S01]  /*2290*/  F2F.F32.F64 R2, R8 ;  /* 0x0000000800027310 */ /* 0x000e220000301000 */
[----:B------:R-:W0:-:S14]  /*22a0*/  DSETP.GEU.AND P1, PT, |R8|, c[0x2][0x0], PT ;  /* 0x008000000800762a */ /* 0x000e1c0003f2e200 */
[----:B0-----:R-:W-:Y:S02]  /*22b0*/  @!P1 FMUL R2, R2, 1.175494350822287508e-38 ;  /* 0x0080000002029820 */ /* 0x001fe40000400000 */
.L_x_1504:
        /* <DEDUP_REMOVED lines=15> */
        .weak           $__internal_64_$__cuda_sm20_div_rn_f64_full
        .type           $__internal_64_$__cuda_sm20_div_rn_f64_full,@function
        .size           $__internal_64_$__cuda_sm20_div_rn_f64_full,(.L_x_5619 - $__internal_64_$__cuda_sm20_div_rn_f64_full)
$__internal_64_$__cuda_sm20_div_rn_f64_full:
        /* <DEDUP_REMOVED lines=68> */
.L_x_1508:
        /* <DEDUP_REMOVED lines=16> */
.L_x_1511:
[----:B------:R-:W-:Y:S01]  /*28f0*/  LOP3.LUT R17, R5, 0x80000, RZ, 0xfc, !PT ;  /* 0x0008000005117812 */ /* 0x000fe200078efcff */
[----:B------:R-:W-:Y:S01]  /*2900*/  IMAD.MOV.U32 R16, RZ, RZ, R4 ;  /* 0x000000ffff107224 */ /* 0x000fe200078e0004 */
[----:B------:R-:W-:Y:S05]  /*2910*/  BRA `(.L_x_1509) ;  /* 0x0000002000007947 */ /* 0x000fea0003800000 */
.L_x_1510:
[----:B------:R-:W-:Y:S01]  /*2920*/  LOP3.LUT R17, R7, 0x80000, RZ, 0xfc, !PT ;  /* 0x0008000007117812 */ /* 0x000fe200078efcff */
[----:B------:R-:W-:Y:S02]  /*2930*/  IMAD.MOV.U32 R16, RZ, RZ, R6 ;  /* 0x000000ffff107224 */ /* 0x000fe400078e0006 */
.L_x_1509:
[----:B------:R-:W-:Y:S05]  /*2940*/  BSYNC B1 ;  /* 0x0000000000017941 */ /* 0x000fea0003800000 */
.L_x_1507:
[----:B------:R-:W-:Y:S02]  /*2950*/  IMAD.MOV.U32 R13, RZ, RZ, 0x0 ;  /* 0x00000000ff0d7424 */ /* 0x000fe400078e00ff */
[----:B------:R-:W-:-:S02]  /*2960*/  IMAD.MOV.U32 R8, RZ, RZ, R16 ;  /* 0x000000ffff087224 */ /* 0x000fc400078e0010 */
[----:B------:R-:W-:Y:S01]  /*2970*/  IMAD.MOV.U32 R9, RZ, RZ, R17 ;  /* 0x000000ffff097224 */ /* 0x000fe200078e0011 */
[----:B------:R-:W-:Y:S06]  /*2980*/  RET.REL.NODEC R12 `(_ZN4vllm3moe44grouped_topk_fused_small_expert_count_kernelI6__halffiLNS0_11ScoringFuncE0ELi512ELb0ELi22EEEvPT_PfPT1_PKT0_llllllbd) ;  /* 0xffffd6700c007950 */ /* 0x000fec0003c3ffff */
.L_x_1512:
        /* <DEDUP_REMOVED lines=15> */
.L_x_5619:


//--------------------- .text._ZN4vllm3moe44grouped_topk_fused_small_expert_count_kernelI6__halffiLNS0_11ScoringFuncE0ELi256ELb1ELi8EEEvPT_PfPT1_PKT0_llllllbd --------------------------
	.section	.text._ZN4vllm3moe44grouped_topk_fused_small_expert_count_kernelI6__halffiLNS0_11ScoringFuncE0ELi256ELb1ELi8EEEvPT_PfPT1_PKT0_llllllbd,"ax",@progbits
	.sectioninfo	@"SHI_REGISTERS=28"
	.align	128
        .global         _ZN4vllm3moe44grouped_topk_fused_small_expert_count_kernelI6__halffiLNS0_11ScoringFuncE0ELi256ELb1ELi8EEEvPT_PfPT1_PKT0_llllllbd
        .type           _ZN4vllm3moe44grouped_topk_fused_small_expert_count_kernelI6__halffiLNS0_11ScoringFuncE0ELi256ELb1ELi8EEEvPT_PfPT1_PKT0_llllllbd,@function
        .size           _ZN4vllm3moe44grouped_topk_fused_small_expert_count_kernelI6__halffiLNS0_11ScoringFuncE0ELi256ELb1ELi8EEEvPT_PfPT1_PKT0_llllllbd,(.L_x_5620 - _ZN4vllm3moe44grouped_topk_fused_small_expert_count_kernelI6__halffiLNS0_11ScoringFuncE0ELi256ELb1ELi8EEEvPT_PfPT1_PKT0_llllllbd)
        .other          _ZN4vllm3moe44grouped_topk_fused_small_expert_count_kernelI6__halffiLNS0_11ScoringFuncE0ELi256ELb1ELi8EEEvPT_PfPT1_PKT0_llllllbd,@"STO_CUDA_ENTRY STV_DEFAULT"
_ZN4vllm3moe44grouped_topk_fused_small_expert_count_kernelI6__halffiLNS0_11ScoringFuncE0ELi256ELb1ELi8EEEvPT_PfPT1_PKT0_llllllbd:
.text._ZN4vllm3moe44grouped_topk_fused_small_expert_count_kernelI6__halffiLNS0_11ScoringFuncE0ELi256ELb1ELi8EEEvPT_PfPT1_PKT0_llllllbd:
        /* <DEDUP_REMOVED lines=31> */
[----:B--2---:R-:W-:-:S05]  /*01f0*/  @!P0 HADD2.F32 R7, -RZ, R10.H0_H0 ;  /* 0x2000000aff078230 */ /* 0x004fca0000004100 */
        /* <DEDUP_REMOVED lines=314> */
.L_x_1515:
        /* <DEDUP_REMOVED lines=90> */
.L_x_1514:
        /* <DEDUP_REMOVED lines=38> */
.L_x_1513:
        /* <DEDUP_REMOVED lines=47> */
[----:B------:R-:W-:Y:S05]  /*2090*/  CALL.REL.NOINC `($__internal_65_$__cuda_sm20_div_rn_f64_full) ;  /* 0x0000013000007944 */ /* 0x000fea0003c00000 */
.L_x_1518:
[----:B------:R-:W-:Y:S05]  /*20a0*/  BSYNC B0 ;  /* 0x0000000000007941 */ /* 0x000fea0003800000 */
.L_x_1517:
[----:B------:R-:W0:Y:S01]  /*20b0*/  F2F.F32.F64 R2, R8 ;  /* 0x0000000800027310 */ /* 0x000e220000301000 */
[----:B------:R-:W0:-:S14]  /*20c0*/  DSETP.GEU.AND P1, PT, |R8|, c[0x2][0x0], PT ;  /* 0x008000000800762a */ /* 0x000e1c0003f2e200 */
[----:B0-----:R-:W-:Y:S02]  /*20d0*/  @!P1 FMUL R2, R2, 1.175494350822287508e-38 ;  /* 0x0080000002029820 */ /* 0x001fe40000400000 */
.L_x_1516:
        /* <DEDUP_REMOVED lines=15> */
        .weak           $__internal_65_$__cuda_sm20_div_rn_f64_full
        .type           $__internal_65_$__cuda_sm20_div_rn_f64_full,@function
        .size           $__internal_65_$__cuda_sm20_div_rn_f64_full,(.L_x_5620 - $__internal_65_$__cuda_sm20_div_rn_f64_full)
$__internal_65_$__cuda_sm20_div_rn_f64_full:
        /* <DEDUP_REMOVED lines=68> */
.L_x_1520:
        /* <DEDUP_REMOVED lines=16> */
.L_x_1523:
[----:B------:R-:W-:Y:S01]  /*2710*/  LOP3.LUT R17, R5, 0x80000, RZ, 0xfc, !PT ;  /* 0x0008000005117812 */ /* 0x000fe200078efcff */
[----:B------:R-:W-:Y:S01]  /*2720*/  IMAD.MOV.U32 R16, RZ, RZ, R4 ;  /* 0x000000ffff107224 */ /* 0x000fe200078e0004 */
[----:B------:R-:W-:Y:S05]  /*2730*/  BRA `(.L_x_1521) ;  /* 0x0000002000007947 */ /* 0x000fea0003800000 */
.L_x_1522:
[----:B------:R-:W-:Y:S01]  /*2740*/  LOP3.LUT R17, R7, 0x80000, RZ, 0xfc, !PT ;  /* 0x0008000007117812 */ /* 0x000fe200078efcff */
[----:B------:R-:W-:Y:S02]  /*2750*/  IMAD.MOV.U32 R16, RZ, RZ, R6 ;  /* 0x000000ffff107224 */ /* 0x000fe400078e0006 */
.L_x_1521:
[----:B------:R-:W-:Y:S05]  /*2760*/  BSYNC B1 ;  /* 0x0000000000017941 */ /* 0x000fea0003800000 */
.L_x_1519:
[----:B------:R-:W-:Y:S02]  /*2770*/  IMAD.MOV.U32 R13, RZ, RZ, 0x0 ;  /* 0x00000000ff0d7424 */ /* 0x000fe400078e00ff */
[----:B------:R-:W-:-:S02]  /*2780*/  IMAD.MOV.U32 R8, RZ, RZ, R16 ;  /* 0x000000ffff087224 */ /* 0x000fc400078e0010 */
[----:B------:R-:W-:Y:S01]  /*2790*/  IMAD.MOV.U32 R9, RZ, RZ, R17 ;  /* 0x000000ffff097224 */ /* 0x000fe200078e0011 */
[----:B------:R-:W-:Y:S06]  /*27a0*/  RET.REL.NODEC R12 `(_ZN4vllm3moe44grouped_topk_fused_small_expert_count_kernelI6__halffiLNS0_11ScoringFuncE0ELi256ELb1ELi8EEEvPT_PfPT1_PKT0_llllllbd) ;  /* 0xffffd8500c007950 */ /* 0x000fec0003c3ffff */
.L_x_1524:
        /* <DEDUP_REMOVED lines=13> */
.L_x_5620:


//--------------------- .text._ZN4vllm3moe25grouped_topk_fused_kernelIf13__nv_bfloat16iLNS0_11ScoringFuncE0EEEvPT_PfPT1_PKT0_lllllbd --------------------------
	.section	.text._ZN4vllm3moe25grouped_topk_fused_kernelIf13__nv_bfloat16iLNS0_11ScoringFuncE0EEEvPT_PfPT1_PKT0_lllllbd,"ax",@progbits
	.sectioninfo	@"SHI_REGISTERS=45"
	.align	128
        .global         _ZN4vllm3moe25grouped_topk_fused_kernelIf13__nv_bfloat16iLNS0_11ScoringFuncE0EEEvPT_PfPT1_PKT0_lllllbd
        .type           _ZN4vllm3moe25grouped_topk_fused_kernelIf13__nv_bfloat16iLNS0_11ScoringFuncE0EEEvPT_PfPT1_PKT0_lllllbd,@function
        .size           _ZN4vllm3moe25grouped_topk_fused_kernelIf13__nv_bfloat16iLNS0_11ScoringFuncE0EEEvPT_PfPT1_PKT0_lllllbd,(.L_x_5624 - _ZN4vllm3moe25grouped_topk_fused_kernelIf13__nv_bfloat16iLNS0_11ScoringFuncE0EEEvPT_PfPT1_PKT0_lllllbd)
        .other          _ZN4vllm3moe25grouped_topk_fused_kernelIf13__nv_bfloat16iLNS0_11ScoringFuncE0EEEvPT_PfPT1_PKT0_lllllbd,@"STO_CUDA_ENTRY STV_DEFAULT"
_ZN4vllm3moe25grouped_topk_fused_kernelIf13__nv_bfloat16iLNS0_11ScoringFuncE0EEEvPT_PfPT1_PKT0_lllllbd:
.text._ZN4vllm3moe25grouped_topk_fused_kernelIf13__nv_bfloat16iLNS0_11ScoringFuncE0EEEvPT_PfPT1_PKT0_lllllbd:
        /* <DEDUP_REMOVED lines=22> */
[----:B------:R-:W-:Y:S02]  /*0160*/  IMAD.MOV.U32 R13, RZ, RZ, -0x800000 ;  /* 0xff800000ff0d7424 */ /* 0x000fe400078e00ff */
        /* <DEDUP_REMOVED lines=22> */
[----:B------:R-:W-:Y:S02]  /*02d0*/  LOP3.LUT R9, R0, 0x3, RZ, 0xc0, !PT ;  /* 0x0000000300097812 */ /* 0x000fe400078ec0ff */
[----:B------:R-:W-:Y:S02]  /*02e0*/  LOP3.LUT R0, R2, 0xffffff00, RZ, 0xc0, !PT ;  /* 0xffffff0002007812 */ /* 0x000fe400078ec0ff */
[----:B------:R-:W-:Y:S01]  /*02f0*/  @P0 IADD3 R18, R18, 0x1, RZ ;  /* 0x0000000112120810 */ /* 0x000fe20007ffe0ff */
[----:B------:R-:W-:Y:S01]  /*0300*/  IMAD.X R2, RZ, RZ, R9, P3 ;  /* 0x000000ffff027224 */ /* 0x000fe200018e0609 */
[----:B------:R-:W-:-:S03]  /*0310*/  LOP3.LUT P0, RZ, R8, 0xffffffe0, RZ, 0xc0, !PT ;  /* 0xffffffe008ff7812 */ /* 0x000fc6000780c0ff */
[----:B------:R-:W-:Y:S01]  /*0320*/  @!P2 IMAD.MOV R18, RZ, RZ, -R18 ;  /* 0x000000ffff12a224 */ /* 0x000fe200078e0a12 */
[----:B------:R-:W-:Y:S02]  /*0330*/  LOP3.LUT R2, R2, 0x7, RZ, 0xc0, !PT ;  /* 0x0000000702027812 */ /* 0x000fe400078ec0ff */
[----:B------:R-:W-:Y:S02]  /*0340*/  @!P1 LOP3.LUT R18, RZ, c[0x0][0x190], RZ, 0x33, !PT ;  /* 0x00006400ff129a12 */ /* 0x000fe400078e33ff */
[----:B------:R-:W-:Y:S02]  /*0350*/  SEL R0, R0, RZ, P0 ;  /* 0x000000ff00007207 */ /* 0x000fe40000000000 */
[----:B------:R-:W-:Y:S01]  /*0360*/  SEL R2, R2, RZ, P0 ;  /* 0x000000ff02027207 */ /* 0x000fe20000000000 */
[----:B------:R-:W-:Y:S01]  /*0370*/  IMAD R6, R7, R18, RZ ;  /* 0x0000001207067224 */ /* 0x000fe200078e02ff */
[----:B------:R-:W-:Y:S02]  /*0380*/  ISETP.GT.AND P0, PT, R18, 0x20, PT ;  /* 0x000000201200780c */ /* 0x000fe40003f04270 */
[----:B------:R-:W-:-:S02]  /*0390*/  IADD3 R0, P1, P2, R0, c[0x0][0x18], R3 ;  /* 0x0000060000007a10 */ /* 0x000fc40007a3e003 */
[--C-:B------:R-:W-:Y:S02]  /*03a0*/  SHF.R.S32.HI R7, RZ, 0x1f, R6.reuse ;  /* 0x0000001fff077819 */ /* 0x100fe40000011406 */
[----:B------:R-:W-:Y:S02]  /*03b0*/  IADD3.X R2, R2, c[0x0][0x1c], R9, P1, P2 ;  /* 0x0000070002027a10 */ /* 0x000fe40000fe4409 */
[----:B------:R-:W-:Y:S01]  /*03c0*/  IADD3 R0, P1, R0, 0xf, RZ ;  /* 0x0000000f00007810 */ /* 0x000fe20007f3e0ff */
[----:B------:R-:W-:-:S04]  /*03d0*/  IMAD.WIDE.U32 R4, R5, c[0x0][0x188], R6 ;  /* 0x0000620005047a25 */ /* 0x000fc800078e0006 */
[----:B------:R-:W-:Y:S01]  /*03e0*/  IMAD.X R3, RZ, RZ, R2, P1 ;  /* 0x000000ffff037224 */ /* 0x000fe200008e0602 */
[----:B------:R-:W-:Y:S01]  /*03f0*/  LOP3.LUT R2, R0, 0xfffffff0, RZ, 0xc0, !PT ;  /* 0xfffffff000027812 */ /* 0x000fe200078ec0ff */
[----:B------:R-:W-:Y:S02]  /*0400*/  IMAD.MOV.U32 R0, RZ, RZ, -0x800000 ;  /* 0xff800000ff007424 */ /* 0x000fe400078e00ff */
[----:B------:R-:W-:Y:S01]  /*0410*/  IMAD.IADD R8, R5, 0x1, R11 ;  /* 0x0000000105087824 */ /* 0x000fe200078e020b */
[----:B------:R-:W-:Y:S05]  /*0420*/  @P0 BRA `(.L_x_1526) ;  /* 0x0000054000000947 */ /* 0x000fea0003800000 */
[----:B------:R-:W-:-:S13]  /*0430*/  ISETP.GE.AND P0, PT, R17, R18, PT ;  /* 0x000000121100720c */ /* 0x000fda0003f06270 */
[----:B------:R-:W-:Y:S05]  /*0440*/  @P0 BRA `(.L_x_1527) ;  /* 0x00000aa000000947 */ /* 0x000fea0003800000 */
[----:B------:R-:W-:Y:S01]  /*0450*/  LOP3.LUT R9, RZ, R17, RZ, 0x33, !PT ;  /* 0x00000011ff097212 */ /* 0x000fe200078e33ff */
[----:B------:R-:W-:Y:S01]  /*0460*/  BSSY B1, `(.L_x_1528) ;  /* 0x0000016000017945 */ /* 0x000fe20003800000 */
[----:B------:R-:W-:-:S03]  /*0470*/  IMAD.MOV.U32 R13, RZ, RZ, R17 ;  /* 0x000000ffff0d7224 */ /* 0x000fc600078e0011 */
[----:B------:R-:W-:-:S05]  /*0480*/  IMAD.IADD R14, R18, 0x1, R9 ;  /* 0x00000001120e7824 */ /* 0x000fca00078e0209 */
[----:B------:R-:W-:-:S04]  /*0490*/  LEA.HI R9, R14, 0x1, RZ, 0x1b ;  /* 0x000000010e097811 */ /* 0x000fc800078fd8ff */
[----:B------:R-:W-:-:S13]  /*04a0*/  LOP3.LUT P0, R9, R9, 0x3, RZ, 0xc0, !PT ;  /* 0x0000000309097812 */ /* 0x000fda000780c0ff */
[----:B------:R-:W-:Y:S05]  /*04b0*/  @!P0 BRA `(.L_x_1529) ;  /* 0x0000010000008947 */ /* 0x000fea0003800000 */
[----:B------:R-:W-:Y:S01]  /*04c0*/  BSSY B2, `(.L_x_1530) ;  /* 0x000000e000027945 */ /* 0x000fe20003800000 */
[----:B------:R-:W-:-:S05]  /*04d0*/  IMAD.MOV.U32 R13, RZ, RZ, R17 ;  /* 0x000000ffff0d7224 */ /* 0x000fca00078e0011 */
.L_x_1531:
[----:B------:R-:W-:Y:S02]  /*04e0*/  SHF.R.S32.HI R15, RZ, 0x1f, R13 ;  /* 0x0000001fff0f7819 */ /* 0x000fe4000001140d */
[----:B------:R-:W-:-:S05]  /*04f0*/  IADD3 R11, P0, R6, R13, RZ ;  /* 0x0000000d060b7210 */ /* 0x000fca0007f1e0ff */
[----:B------:R-:W-:Y:S01]  /*0500*/  IMAD.X R12, R7, 0x1, R15, P0 ;  /* 0x00000001070c7824 */ /* 0x000fe200000e060f */
[----:B------:R-:W-:-:S04]  /*0510*/  LEA R10, P0, R11, c[0x0][0x178], 0x1 ;  /* 0x00005e000b0a7a11 */ /* 0x000fc800078008ff */
[----:B------:R-:W-:-:S05]  /*0520*/  LEA.HI.X R11, R11, c[0x0][0x17c], R12, 0x1, P0 ;  /* 0x00005f000b0b7a11 */ /* 0x000fca00000f0c0c */
[----:B------:R-:W2:Y:S01]  /*0530*/  LDG.E.U16 R10, [R10.64] ;  /* 0x0000000c0a0a7981 */ /* 0x000ea2000c1e1500 */
[----:B------:R-:W-:Y:S01]  /*0540*/  IADD3 R9, R9, -0x1, RZ ;  /* 0xffffffff09097810 */ /* 0x000fe20007ffe0ff */
[----:B------:R-:W-:Y:S01]  /*0550*/  IMAD.MOV.U32 R12, RZ, RZ, R13 ;  /* 0x000000ffff0c7224 */ /* 0x000fe200078e000d */
[----:B------:R-:W-:Y:S02]  /*0560*/  IADD3 R13, R13, 0x20, RZ ;  /* 0x000000200d0d7810 */ /* 0x000fe40007ffe0ff */
[----:B------:R-:W-:Y:S02]  /*0570*/  ISETP.NE.AND P0, PT, R9, RZ, PT ;  /* 0x000000ff0900720c */ /* 0x000fe40003f05270 */
[----:B--2---:R-:W-:-:S11]  /*0580*/  PRMT R10, RZ, 0x5410, R10 ;  /* 0x00005410ff0a7816 */ /* 0x004fd6000000000a */
[----:B------:R-:W-:Y:S05]  /*0590*/  @P0 BRA `(.L_x_1531) ;  /* 0xffffff4000000947 */ /* 0x000fea000383ffff */
[----:B------:R-:W-:Y:S05]  /*05a0*/  BSYNC B2 ;  /* 0x0000000000027941 */ /* 0x000fea0003800000 */
.L_x_1530:
[----:B------:R-:W-:Y:S02]  /*05b0*/  IMAD.MOV.U32 R19, RZ, RZ, R12 ;  /* 0x000000ffff137224 */ /* 0x000fe400078e000c */
.L_x_1529:
[----:B------:R-:W-:Y:S05]  /*05c0*/  BSYNC B1 ;  /* 0x0000000000017941 */ /* 0x000fea0003800000 */
.L_x_1528:
[----:B------:R-:W-:Y:S01]  /*05d0*/  ISETP.GE.U32.AND P0, PT, R14, 0x60, PT ;  /* 0x000000600e00780c */ /* 0x000fe20003f06070 */
[----:B------:R-:W-:-:S12]  /*05e0*/  BSSY B1, `(.L_x_1532) ;  /* 0x0000031000017945 */ /* 0x000fd80003800000 */
        /* <DEDUP_REMOVED lines=9> */
.L_x_1537:
[----:B------:R-:W-:-:S04]  /*0680*/  IADD3 R9, R13, 0x1e0, RZ ;  /* 0x000001e00d097810 */ /* 0x000fc80007ffe0ff */
[----:B------:R-:W-:Y:S02]  /*0690*/  SHF.R.S32.HI R15, RZ, 0x1f, R9 ;  /* 0x0000001fff0f7819 */ /* 0x000fe40000011409 */
[----:B------:R-:W-:-:S05]  /*06a0*/  IADD3 R11, P1, R6, R9, RZ ;  /* 0x00000009060b7210 */ /* 0x000fca0007f3e0ff */
[----:B------:R-:W-:Y:S01]  /*06b0*/  IMAD.X R12, R7, 0x1, R15, P1 ;  /* 0x00000001070c7824 */ /* 0x000fe200008e060f */
[----:B------:R-:W-:-:S04]  /*06c0*/  LEA R10, P1, R11, c[0x0][0x178], 0x1 ;  /* 0x00005e000b0a7a11 */ /* 0x000fc800078208ff */
[----:B------:R-:W-:-:S05]  /*06d0*/  LEA.HI.X R11, R11, c[0x0][0x17c], R12, 0x1, P1 ;  /* 0x00005f000b0b7a11 */ /* 0x000fca00008f0c0c */
[----:B------:R-:W2:Y:S01]  /*06e0*/  LDG.E.U16 R10, [R10.64] ;  /* 0x0000000c0a0a7981 */ /* 0x000ea2000c1e1500 */
[----:B------:R-:W-:-:S04]  /*06f0*/  IADD3 R13, R13, 0x200, RZ ;  /* 0x000002000d0d7810 */ /* 0x000fc80007ffe0ff */
[----:B------:R-:W-:Y:S02]  /*0700*/  ISETP.GE.AND P1, PT, R13, R14, PT ;  /* 0x0000000e0d00720c */ /* 0x000fe40003f26270 */
[----:B--2---:R-:W-:-:S11]  /*0710*/  PRMT R10, RZ, 0x5410, R10 ;  /* 0x00005410ff0a7816 */ /* 0x004fd6000000000a */
[----:B------:R-:W-:Y:S05]  /*0720*/  @!P1 BRA `(.L_x_1537) ;  /* 0xffffff5000009947 */ /* 0x000fea000383ffff */
[----:B------:R-:W-:Y:S05]  /*0730*/  BSYNC B3 ;  /* 0x0000000000037941 */ /* 0x000fea0003800000 */
.L_x_1536:
[----:B------:R-:W-:Y:S02]  /*0740*/  IMAD.MOV.U32 R19, RZ, RZ, R9 ;  /* 0x000000ffff137224 */ /* 0x000fe400078e0009 */
.L_x_1535:
[----:B------:R-:W-:Y:S05]  /*0750*/  BSYNC B2 ;  /* 0x0000000000027941 */ /* 0x000fea0003800000 */
.L_x_1534:
[----:B------:R-:W-:Y:S01]  /*0760*/  IMAD.IADD R9, R18, 0x1, -R13 ;  /* 0x0000000112097824 */ /* 0x000fe200078e0a0d */
[----:B------:R-:W-:Y:S04]  /*0770*/  BSSY B2, `(.L_x_1538) ;  /* 0x000000d000027945 */ /* 0x000fe80003800000 */
[----:B------:R-:W-:-:S13]  /*0780*/  ISETP.GT.AND P1, PT, R9, 0x80, PT ;  /* 0x000000800900780c */ /* 0x000fda0003f24270 */
[----:B------:R-:W-:Y:S05]  /*0790*/  @!P1 BRA `(.L_x_1539) ;  /* 0x000000a000009947 */ /* 0x000fea0003800000 */
[----:B------:R-:W-:-:S04]  /*07a0*/  IADD3 R19, R13, 0xe0, RZ ;  /* 0x000000e00d137810 */ /* 0x000fc80007ffe0ff */
[----:B------:R-:W-:Y:S02]  /*07b0*/  SHF.R.S32.HI R15, RZ, 0x1f, R19 ;  /* 0x0000001fff0f7819 */ /* 0x000fe40000011413 */
[----:B------:R-:W-:-:S05]  /*07c0*/  IADD3 R9, P0, R6, R19, RZ ;  /* 0x0000001306097210 */ /* 0x000fca0007f1e0ff */
[----:B------:R-:W-:Y:S01]  /*07d0*/  IMAD.X R12, R7, 0x1, R15, P0 ;  /* 0x00000001070c7824 */ /* 0x000fe200000e060f */
[----:B------:R-:W-:-:S04]  /*07e0*/  LEA R10, P0, R9, c[0x0][0x178], 0x1 ;  /* 0x00005e00090a7a11 */ /* 0x000fc800078008ff */
[----:B------:R-:W-:-:S05]  /*07f0*/  LEA.HI.X R11, R9, c[0x0][0x17c], R12, 0x1, P0 ;  /* 0x00005f00090b7a11 */ /* 0x000fca00000f0c0c */
[----:B------:R-:W2:Y:S01]  /*0800*/  LDG.E.U16 R10, [R10.64] ;  /* 0x0000000c0a0a7981 */ /* 0x000ea2000c1e1500 */
[----:B------:R-:W-:Y:S02]  /*0810*/  PLOP3.LUT P0, PT, PT, PT, PT, 0x8, 0x0 ;  /* 0x000000000000781c */ /* 0x000fe40003f0e170 */
[----:B------:R-:W-:Y:S02]  /*0820*/  IADD3 R13, R13, 0x100, RZ ;  /* 0x000001000d0d7810 */ /* 0x000fe40007ffe0ff */
[----:B--2---:R-:W-:-:S04]  /*0830*/  PRMT R10, RZ, 0x5410, R10 ;  /* 0x00005410ff0a7816 */ /* 0x004fc8000000000a */
.L_x_1539:
[----:B------:R-:W-:Y:S05]  /*0840*/  BSYNC B2 ;  /* 0x0000000000027941 */ /* 0x000fea0003800000 */
.L_x_1538:
[----:B------:R-:W-:-:S13]  /*0850*/  ISETP.LT.OR P0, PT, R13, R18, P0 ;  /* 0x000000120d00720c */ /* 0x000fda0000701670 */
[----:B------:R-:W-:Y:S05]  /*0860*/  @!P0 BRA `(.L_x_1533) ;  /* 0x0000008000008947 */ /* 0x000fea0003800000 */
[----:B------:R-:W-:-:S04]  /*0870*/  IADD3 R19, R13, 0x60, RZ ;  /* 0x000000600d137810 */ /* 0x000fc80007ffe0ff */
[----:B------:R-:W-:Y:S02]  /*0880*/  IADD3 R9, P0, R6, R19, RZ ;  /* 0x0000001306097210 */ /* 0x000fe40007f1e0ff */
[----:B------:R-:W-:-:S05]  /*0890*/  SHF.R.S32.HI R15, RZ, 0x1f, R19 ;  /* 0x0000001fff0f7819 */ /* 0x000fca0000011413 */
[----:B------:R-:W-:Y:S01]  /*08a0*/  IMAD.X R10, R7, 0x1, R15, P0 ;  /* 0x00000001070a7824 */ /* 0x000fe200000e060f */
[----:B------:R-:W-:-:S04]  /*08b0*/  LEA R6, P0, R9, c[0x0][0x178], 0x1 ;  /* 0x00005e0009067a11 */ /* 0x000fc800078008ff */
[----:B------:R-:W-:-:S05]  /*08c0*/  LEA.HI.X R7, R9, c[0x0][0x17c], R10, 0x1, P0 ;  /* 0x00005f0009077a11 */ /* 0x000fca00000f0c0a */
[----:B------:R-:W2:Y:S02]  /*08d0*/  LDG.E.U16 R6, [R6.64] ;  /* 0x0000000c06067981 */ /* 0x000ea4000c1e1500 */
[----:B--2---:R-:W-:Y:S02]  /*08e0*/  PRMT R10, RZ, 0x5410, R6 ;  /* 0x00005410ff0a7816 */ /* 0x004fe40000000006 */
.L_x_1533:
[----:B------:R-:W-:Y:S05]  /*08f0*/  BSYNC B1 ;  /* 0x0000000000017941 */ /* 0x000fea0003800000 */
.L_x_1532:
[----:B------:R-:W-:-:S05]  /*0900*/  IADD3 R5, P0, R19, R4, RZ ;  /* 0x0000000413057210 */ /* 0x000fca0007f1e0ff */
[----:B------:R-:W-:Y:S01]  /*0910*/  IMAD.X R8, R15, 0x1, R8, P0 ;  /* 0x000000010f087824 */ /* 0x000fe200000e0608 */
[----:B------:R-:W-:-:S04]  /*0920*/  LEA R4, P0, R5, c[0x0][0x160], 0x2 ;  /* 0x0000580005047a11 */ /* 0x000fc800078010ff */
[----:B------:R-:W-:-:S06]  /*0930*/  LEA.HI.X R5, R5, c[0x0][0x164], R8, 0x2, P0 ;  /* 0x0000590005057a11 */ /* 0x000fcc00000f1408 */
[----:B------:R-:W2:Y:S02]  /*0940*/  LDG.E R5, [R4.64] ;  /* 0x0000000c04057981 */ /* 0x000ea4000c1e1900 */
[----:B--2---:R-:W-:Y:S01]  /*0950*/  FADD.FTZ R13, R5, R10 ;  /* 0x0000000a050d7221 */ /* 0x004fe20000010000 */
[----:B------:R-:W-:Y:S05]  /*0960*/  BRA `(.L_x_1527) ;  /* 0x0000058000007947 */ /* 0x000fea0003800000 */
.L_x_1526:
[----:B------:R-:W-:-:S13]  /*0970*/  ISETP.GE.AND P0, PT, R17, R18, PT ;  /* 0x000000121100720c */ /* 0x000fda0003f06270 */
[----:B------:R-:W-:Y:S05]  /*0980*/  @P0 BRA `(.L_x_1527) ;  /* 0x0000056000000947 */ /* 0x000fea0003800000 */
[----:B------:R-:W-:Y:S01]  /*0990*/  LOP3.LUT R9, RZ, R17, RZ, 0x33, !PT ;  /* 0x00000011ff097212 */ /* 0x000fe200078e33ff */
[----:B------:R-:W-:Y:S01]  /*09a0*/  BSSY B1, `(.L_x_1540) ;  /* 0x0000026000017945 */ /* 0x000fe20003800000 */
[----:B------:R-:W-:-:S03]  /*09b0*/  IMAD.MOV.U32 R13, RZ, RZ, -0x800000 ;  /* 0xff800000ff0d7424 */ /* 0x000fc600078e00ff */
[----:B------:R-:W-:Y:S02]  /*09c0*/  IMAD.IADD R21, R18, 0x1, R9 ;  /* 0x0000000112157824 */ /* 0x000fe400078e0209 */
[----:B------:R-:W-:-:S03]  /*09d0*/  IMAD.MOV.U32 R9, RZ, RZ, R17 ;  /* 0x000000ffff097224 */ /* 0x000fc600078e0011 */
[----:B------:R-:W-:-:S04]  /*09e0*/  LEA.HI R0, R21, 0x1, RZ, 0x1b ;  /* 0x0000000115007811 */ /* 0x000fc800078fd8ff */
[----:B------:R-:W-:Y:S01]  /*09f0*/  LOP3.LUT P0, R10, R0, 0x3, RZ, 0xc0, !PT ;  /* 0x00000003000a7812 */ /* 0x000fe2000780c0ff */
[----:B------:R-:W-:-:S12]  /*0a00*/  IMAD.MOV.U32 R0, RZ, RZ, -0x800000 ;  /* 0xff800000ff007424 */ /* 0x000fd800078e00ff */
[----:B------:R-:W-:Y:S05]  /*0a10*/  @!P0 BRA `(.L_x_1541) ;  /* 0x000001e000008947 */ /* 0x000fea0003800000 */
[----:B------:R-:W-:Y:S01]  /*0a20*/  BSSY B2, `(.L_x_1542) ;  /* 0x000001c000027945 */ /* 0x000fe20003800000 */
[----:B------:R-:W-:Y:S02]  /*0a30*/  IMAD.MOV.U32 R14, RZ, RZ, R10 ;  /* 0x000000ffff0e7224 */ /* 0x000fe400078e000a */
[----:B------:R-:W-:Y:S02]  /*0a40*/  IMAD.MOV.U32 R0, RZ, RZ, -0x800000 ;  /* 0xff800000ff007424 */ /* 0x000fe400078e00ff */
[----:B------:R-:W-:Y:S02]  /*0a50*/  IMAD.MOV.U32 R9, RZ, RZ, R17 ;  /* 0x000000ffff097224 */ /* 0x000fe400078e0011 */
[----:B------:R-:W-:-:S03]  /*0a60*/  IMAD.MOV.U32 R15, RZ, RZ, -0x800000 ;  /* 0xff800000ff0f7424 */ /* 0x000fc600078e00ff */
.L_x_1543:
        /* <DEDUP_REMOVED lines=10> */
[----:B------:R2:W3:Y:S01]  /*0b10*/  LDG.E R10, [R10.64] ;  /* 0x0000000c0a0a7981 */ /* 0x0004e2000c1e1900 */
[----:B------:R-:W-:Y:S01]  /*0b20*/  IMAD.MOV.U32 R16, RZ, RZ, R15 ;  /* 0x000000ffff107224 */ /* 0x000fe200078e000f */
[----:B------:R-:W-:Y:S02]  /*0b30*/  IADD3 R14, R14, -0x1, RZ ;  /* 0xffffffff0e0e7810 */ /* 0x000fe40007ffe0ff */
[----:B------:R-:W-:Y:S02]  /*0b40*/  IADD3 R9, R9, 0x20, RZ ;  /* 0x0000002009097810 */ /* 0x000fe40007ffe0ff */
[----:B------:R-:W-:-:S02]  /*0b50*/  ISETP.NE.AND P2, PT, R14, RZ, PT ;  /* 0x000000ff0e00720c */ /* 0x000fc40003f45270 */
[----:B--2---:R-:W-:-:S05]  /*0b60*/  PRMT R11, RZ, 0x5410, R12 ;  /* 0x00005410ff0b7816 */ /* 0x004fca000000000c */
[----:B---3--:R-:W-:-:S05]  /*0b70*/  FADD.FTZ R19, R10, R11 ;  /* 0x0000000b0a137221 */ /* 0x008fca0000010000 */
[C---:B------:R-:W-:Y:S02]  /*0b80*/  FSETP.GT.FTZ.AND P0, PT, R19.reuse, R16, PT ;  /* 0x000000101300720b */ /* 0x040fe40003f14000 */
[C---:B------:R-:W-:Y:S02]  /*0b90*/  FSETP.GT.FTZ.AND P1, PT, R19.reuse, R0, PT ;  /* 0x000000001300720b */ /* 0x040fe40003f34000 */
[----:B------:R-:W-:-:S09]  /*0ba0*/  FSEL R15, R19, R16, P0 ;  /* 0x00000010130f7208 */ /* 0x000fd20000000000 */
[----:B------:R-:W-:-:S05]  /*0bb0*/  @!P0 FSEL R16, R19, R0, P1 ;  /* 0x0000000013108208 */ /* 0x000fca0000800000 */
[----:B------:R-:W-:Y:S01]  /*0bc0*/  IMAD.MOV.U32 R0, RZ, RZ, R16 ;  /* 0x000000ffff007224 */ /* 0x000fe200078e0010 */
[----:B------:R-:W-:Y:S05]  /*0bd0*/  @P2 BRA `(.L_x_1543) ;  /* 0xfffffe9000002947 */ /* 0x000fea000383ffff */
[----:B------:R-:W-:Y:S05]  /*0be0*/  BSYNC B2 ;  /* 0x0000000000027941 */ /* 0x000fea0003800000 */
.L_x_1542:
[----:B------:R-:W-:Y:S02]  /*0bf0*/  IMAD.MOV.U32 R13, RZ, RZ, R15 ;  /* 0x000000ffff0d7224 */ /* 0x000fe400078e000f */
.L_x_1541:
[----:B------:R-:W-:Y:S05]  /*0c00*/  BSYNC B1 ;  /* 0x0000000000017941 */ /* 0x000fea0003800000 */
.L_x_1540:
[----:B------:R-:W-:-:S13]  /*0c10*/  ISETP.GE.U32.AND P0, PT, R21, 0x60, PT ;  /* 0x000000601500780c */ /* 0x000fda0003f06070 */
[----:B------:R-:W-:Y:S05]  /*0c20*/  @!P0 BRA `(.L_x_1527) ;  /* 0x000002c000008947 */ /* 0x000fea0003800000 */
.L_x_1544:
        /* <DEDUP_REMOVED lines=9> */
[----:B------:R0:W2:Y:S04]  /*0cc0*/  LDG.E R12, [R10.64] ;  /* 0x0000000c0a0c7981 */ /* 0x0000a8000c1e1900 */
[----:B------:R-:W0:Y:S04]  /*0cd0*/  LDG.E.U16 R16, [R14.64] ;  /* 0x0000000c0e107981 */ /* 0x000e28000c1e1500 */
[----:B------:R-:W3:Y:S04]  /*0ce0*/  LDG.E.U16 R21, [R14.64+0x40] ;  /* 0x0000400c0e157981 */ /* 0x000ee8000c1e1500 */
[----:B------:R0:W4:Y:S04]  /*0cf0*/  LDG.E R20, [R10.64+0x80] ;  /* 0x0000800c0a147981 */ /* 0x000128000c1e1900 */
[----:B------:R-:W5:Y:S04]  /*0d00*/  LDG.E.U16 R23, [R14.64+0x80] ;  /* 0x0000800c0e177981 */ /* 0x000f68000c1e1500 */
[----:B------:R0:W5:Y:S04]  /*0d10*/  LDG.E R22, [R10.64+0x100] ;  /* 0x0001000c0a167981 */ /* 0x000168000c1e1900 */
[----:B------:R-:W5:Y:S04]  /*0d20*/  LDG.E.U16 R25, [R14.64+0xc0] ;  /* 0x0000c00c0e197981 */ /* 0x000f68000c1e1500 */
[----:B------:R0:W5:Y:S01]  /*0d30*/  LDG.E R24, [R10.64+0x180] ;  /* 0x0001800c0a187981 */ /* 0x000162000c1e1900 */
[----:B------:R-:W-:-:S02]  /*0d40*/  IADD3 R9, R9, 0x80, RZ ;  /* 0x0000008009097810 */ /* 0x000fc40007ffe0ff */
[----:B0-----:R-:W-:-:S05]  /*0d50*/  PRMT R11, RZ, 0x5410, R16 ;  /* 0x00005410ff0b7816 */ /* 0x001fca0000000010 */
[----:B--2---:R-:W-:Y:S01]  /*0d60*/  FADD.FTZ R19, R12, R11 ;  /* 0x0000000b0c137221 */ /* 0x004fe20000010000 */
[----:B---3--:R-:W-:-:S04]  /*0d70*/  PRMT R21, RZ, 0x5410, R21 ;  /* 0x00005410ff157816 */ /* 0x008fc80000000015 */
[CC--:B------:R-:W-:Y:S01]  /*0d80*/  FSETP.GT.FTZ.AND P0, PT, R19.reuse, R13.reuse, PT ;  /* 0x0000000d1300720b */ /* 0x0c0fe20003f14000 */
[----:B----4-:R-:W-:Y:S01]  /*0d90*/  FADD.FTZ R21, R20, R21 ;  /* 0x0000001514157221 */ /* 0x010fe20000010000 */
[----:B-----5:R-:W-:Y:S02]  /*0da0*/  PRMT R23, RZ, 0x5410, R23 ;  /* 0x00005410ff177816 */ /* 0x020fe40000000017 */
[C---:B------:R-:W-:Y:S02]  /*0db0*/  FSEL R12, R19.reuse, R13, P0 ;  /* 0x0000000d130c7208 */ /* 0x040fe40000000000 */
[----:B------:R-:W-:Y:S02]  /*0dc0*/  FSETP.GT.FTZ.AND P1, PT, R19, R0, PT ;  /* 0x000000001300720b */ /* 0x000fe40003f34000 */
[----:B------:R-:W-:Y:S01]  /*0dd0*/  FSETP.GT.FTZ.AND P2, PT, R21, R12, PT ;  /* 0x0000000c1500720b */ /* 0x000fe20003f54000 */
[----:B------:R-:W-:-:S03]  /*0de0*/  FADD.FTZ R23, R22, R23 ;  /* 0x0000001716177221 */ /* 0x000fc60000010000 */
[----:B------:R-:W-:Y:S02]  /*0df0*/  FSEL R10, R21, R12, P2 ;  /* 0x0000000c150a7208 */ /* 0x000fe40001000000 */
[----:B------:R-:W-:Y:S02]  /*0e00*/  @!P0 FSEL R13, R19, R0, P1 ;  /* 0x00000000130d8208 */ /* 0x000fe40000800000 */
[----:B------:R-:W-:Y:S02]  /*0e10*/  FSETP.GT.FTZ.AND P1, PT, R23, R10, PT ;  /* 0x0000000a1700720b */ /* 0x000fe40003f34000 */
[CC--:B------:R-:W-:Y:S02]  /*0e20*/  FSETP.GT.FTZ.AND P0, PT, R21.reuse, R13.reuse, PT ;  /* 0x0000000d1500720b */ /* 0x0c0fe40003f14000 */
[----:B------:R-:W-:Y:S02]  /*0e30*/  PRMT R25, RZ, 0x5410, R25 ;  /* 0x00005410ff197816 */ /* 0x000fe40000000019 */
[----:B------:R-:W-:-:S04]  /*0e40*/  @!P2 FSEL R12, R21, R13, P0 ;  /* 0x0000000d150ca208 */ /* 0x000fc80000000000 */
[C---:B------:R-:W-:Y:S01]  /*0e50*/  FSETP.GT.FTZ.AND P0, PT, R23.reuse, R12, PT ;  /* 0x0000000c1700720b */ /* 0x040fe20003f14000 */
[----:B------:R-:W-:Y:S01]  /*0e60*/  FADD.FTZ R25, R24, R25 ;  /* 0x0000001918197221 */ /* 0x000fe20000010000 */
[C---:B------:R-:W-:Y:S02]  /*0e70*/  FSEL R0, R23.reuse, R10, P1 ;  /* 0x0000000a17007208 */ /* 0x040fe40000800000 */
[----:B------:R-:W-:Y:S02]  /*0e80*/  @!P1 FSEL R10, R23, R12, P0 ;  /* 0x0000000c170a9208 */ /* 0x000fe40000000000 */
[----:B------:R-:W-:Y:S02]  /*0e90*/  ISETP.GE.AND P1, PT, R9, R18, PT ;  /* 0x000000120900720c */ /* 0x000fe40003f26270 */
[C---:B------:R-:W-:Y:S02]  /*0ea0*/  FSETP.GT.FTZ.AND P2, PT, R25.reuse, R0, PT ;  /* 0x000000001900720b */ /* 0x040fe40003f54000 */
[----:B------:R-:W-:-:S02]  /*0eb0*/  FSETP.GT.FTZ.AND P0, PT, R25, R10, PT ;  /* 0x0000000a1900720b */ /* 0x000fc40003f14000 */
[----:B------:R-:W-:-:S09]  /*0ec0*/  FSEL R13, R25, R0, P2 ;  /* 0x00000000190d7208 */ /* 0x000fd20001000000 */
[----:B------:R-:W-:Y:S01]  /*0ed0*/  @!P2 FSEL R0, R25, R10, P0 ;  /* 0x0000000a1900a208 */ /* 0x000fe20000000000 */
[----:B------:R-:W-:Y:S05]  /*0ee0*/  @!P1 BRA `(.L_x_1544) ;  /* 0xfffffd4000009947 */ /* 0x000fea000383ffff */
.L_x_1527:
[----:B------:R-:W-:Y:S05]  /*0ef0*/  BSYNC B0 ;  /* 0x0000000000007941 */ /* 0x000fea0003800000 */
.L_x_1525:
[----:B------:R-:W0:Y:S04]  /*0f00*/  SHFL.BFLY PT, R4, R13, 0x10, 0x1f ;  /* 0x0e001f000d047f89 */ /* 0x000e2800000e0000 */
[----:B------:R-:W1:Y:S01]  /*0f10*/  S2R R11, SR_TID.X ;  /* 0x00000000000b7919 */ /* 0x000e620000002100 */
[----:B0-----:R-:W-:-:S04]  /*0f20*/  FSETP.GEU.FTZ.AND P0, PT, R13, R4, PT ;  /* 0x000000040d00720b */ /* 0x001fc80003f1e000 */
[----:B------:R-:W-:-:S05]  /*0f30*/  FSEL R4, R4, R13, !P0 ;  /* 0x0000000d04047208 */ /* 0x000fca0004000000 */
[----:B------:R-:W0:Y:S02]  /*0f40*/  SHFL.BFLY PT, R5, R4, 0x8, 0x1f ;  /* 0x0d001f0004057f89 */ /* 0x000e2400000e0000 */
[----:B0-----:R-:W-:-:S04]  /*0f50*/  FSETP.GEU.FTZ.AND P0, PT, R4, R5, PT ;  /* 0x000000050400720b */ /* 0x001fc80003f1e000 */
[----:B------:R-:W-:-:S05]  /*0f60*/  FSEL R5, R5, R4, !P0 ;  /* 0x0000000405057208 */ /* 0x000fca0004000000 */
[----:B------:R-:W0:Y:S02]  /*0f70*/  SHFL.BFLY PT, R6, R5, 0x4, 0x1f ;  /* 0x0c801f0005067f89 */ /* 0x000e2400000e0000 */
[----:B0-----:R-:W-:-:S04]  /*0f80*/  FSETP.GEU.FTZ.AND P0, PT, R5, R6, PT ;  /* 0x000000060500720b */ /* 0x001fc80003f1e000 */
[----:B------:R-:W-:Y:S02]  /*0f90*/  FSEL R6, R6, R5, !P0 ;  /* 0x0000000506067208 */ /* 0x000fe40004000000 */
[----:B-1----:R-:W-:-:S03]  /*0fa0*/  SHF.R.U32.HI R5, RZ, 0x5, R11 ;  /* 0x00000005ff057819 */ /* 0x002fc6000001160b */
[----:B------:R-:W0:Y:S01]  /*0fb0*/  SHFL.BFLY PT, R7, R6, 0x2, 0x1f ;  /* 0x0c401f0006077f89 */ /* 0x000e2200000e0000 */
[----:B------:R-:W-:Y:S02]  /*0fc0*/  ISETP.NE.AND P1, PT, R5, RZ, PT ;  /* 0x000000ff0500720c */ /* 0x000fe40003f25270 */
[----:B0-----:R-:W-:-:S04]  /*0fd0*/  FSETP.GEU.FTZ.AND P0, PT, R6, R7, PT ;  /* 0x000000070600720b */ /* 0x001fc80003f1e000 */
[----:B------:R-:W-:-:S05]  /*0fe0*/  FSEL R7, R7, R6, !P0 ;  /* 0x0000000607077208 */ /* 0x000fca0004000000 */
[----:B------:R-:W0:Y:S02]  /*0ff0*/  SHFL.BFLY PT, R8, R7, 0x1, 0x1f ;  /* 0x0c201f0007087f89 */ /* 0x000e2400000e0000 */
[----:B0-----:R-:W-:-:S04]  /*1000*/  FSETP.GEU.FTZ.AND P0, PT, R7, R8, PT ;  /* 0x000000080700720b */ /* 0x001fc80003f1e000 */
[----:B------:R-:W-:Y:S02]  /*1010*/  FSEL R10, R8, R7, !P0 ;  /* 0x00000007080a7208 */ /* 0x000fe40004000000 */
[----:B------:R-:W-:Y:S02]  /*1020*/  ISETP.NE.AND P0, PT, R17, RZ, PT ;  /* 0x000000ff1100720c */ /* 0x000fe40003f05270 */
[----:B------:R-:W-:Y:S01]  /*1030*/  FSETP.NEU.FTZ.AND P3, PT, R10, R13, PT ;  /* 0x0000000d0a00720b */ /* 0x000fe20003f7d000 */
[----:B------:R-:W-:-:S10]  /*1040*/  IMAD.MOV.U32 R6, RZ, RZ, R10 ;  /* 0x000000ffff067224 */ /* 0x000fd400078e000a */
[----:B------:R-:W-:Y:S02]  /*1050*/  @!P0 IMAD.WIDE.U32 R4, R5, 0x4, R2 ;  /* 0x0000000405048825 */ /* 0x000fe400078e0002 */
[----:B------:R-:W-:-:S06]  /*1060*/  VOTE.ANY R8, PT, !P3 ;  /* 0x0000000000087806 */ /* 0x000fcc00058e0100 */
[----:B------:R-:W0:Y:S02]  /*1070*/  POPC R8, R8 ;  /* 0x0000000800087309 */ /* 0x000e240000000000 */
[----:B0-----:R-:W-:-:S13]  /*1080*/  ISETP.NE.AND P2, PT, R8, 0x1, PT ;  /* 0x000000010800780c */ /* 0x001fda0003f45270 */
[----:B------:R-:W-:Y:S05]  /*1090*/  @P2 BRA `(.L_x_1545) ;  /* 0x0000010000002947 */ /* 0x000fea0003800000 */
[----:B------:R-:W-:-:S05]  /*10a0*/  FSEL R13, R0, R13, !P3 ;  /* 0x0000000d000d7208 */ /* 0x000fca0005800000 */
[----:B------:R-:W0:Y:S02]  /*10b0*/  SHFL.BFLY PT, R0, R13, 0x10, 0x1f ;  /* 0x0e001f000d007f89 */ /* 0x000e2400000e0000 */
[----:B0-----:R-:W-:-:S04]  /*10c0*/  FSETP.GEU.FTZ.AND P2, PT, R13, R0, PT ;  /* 0x000000000d00720b */ /* 0x001fc80003f5e000 */
        /* <DEDUP_REMOVED lines=13> */
.L_x_1545:
[----:B------:R-:W-:-:S05]  /*11a0*/  @!P0 FADD.FTZ R7, R10, R6 ;  /* 0x000000060a078221 */ /* 0x000fca0000010000 */
[----:B------:R0:W-:Y:S04]  /*11b0*/  @!P0 ST.E [R4.64], R7 ;  /* 0x0000000704008985 */ /* 0x0001e8000c10190c */
[----:B------:R-:W-:Y:S06]  /*11c0*/  BAR.SYNC.DEFER_BLOCKING 0x0 ;  /* 0x0000000000007b1d */ /* 0x000fec0000010000 */
[----:B------:R-:W-:Y:S05]  /*11d0*/  @P1 EXIT ;  /* 0x000000000000194d */ /* 0x000fea0003800000 */
[----:B0-----:R-:W-:Y:S01]  /*11e0*/  ISETP.GE.AND P0, PT, R17, c[0x0][0x190], PT ;  /* 0x0000640011007a0c */ /* 0x001fe20003f06270 */
[----:B------:R-:W-:-:S12]  /*11f0*/  IMAD.MOV.U32 R4, RZ, RZ, -0x800000 ;  /* 0xff800000ff047424 */ /* 0x000fd800078e00ff */
[----:B------:R-:W-:-:S05]  /*1200*/  @!P0 IMAD.WIDE.U32 R2, R17, 0x4, R2 ;  /* 0x0000000411028825 */ /* 0x000fca00078e0002 */
[----:B------:R0:W2:Y:S01]  /*1210*/  @!P0 LD.E R4, [R2.64] ;  /* 0x0000000c02048980 */ /* 0x0000a2000c101900 */
[----:B------:R-:W-:Y:S01]  /*1220*/  ULDC UR4, c[0x0][0x0] ;  /* 0x0000000000047ab9 */ /* 0x000fe20000000800 */
[----:B------:R-:W-:Y:S01]  /*1230*/  LOP3.LUT R16, R11, 0xffffffe0, RZ, 0xc0, !PT ;  /* 0xffffffe00b107812 */ /* 0x000fe200078ec0ff */
[----:B------:R-:W-:Y:S01]  /*1240*/  USHF.R.U32.HI UR5, URZ, 0x5, UR4 ;  /* 0x000000053f057899 */ /* 0x000fe20008011604 */
[----:B------:R-:W1:Y:S01]  /*1250*/  S2R R0, SR_CTAID.X ;  /* 0x0000000000007919 */ /* 0x000e620000002500 */
[----:B------:R-:W-:Y:S02]  /*1260*/  IMAD.MOV.U32 R5, RZ, RZ, 0x1 ;  /* 0x00000001ff057424 */ /* 0x000fe400078e00ff */
[----:B------:R-:W-:Y:S01]  /*1270*/  ULEA UR4, UR5, 0xff, 0x7 ;  /* 0x000000ff05047891 */ /* 0x000fe2000f8e383f */
[----:B------:R-:W-:Y:S01]  /*1280*/  IMAD.IADD R14, R17, 0x1, R16 ;  /* 0x00000001110e7824 */ /* 0x000fe200078e0210 */
[----:B------:R-:W-:Y:S01]  /*1290*/  UISETP.NE.AND UP0, UPT, UR5, URZ, UPT ;  /* 0x0000003f0500728c */ /* 0x000fe2000bf05270 */
[----:B------:R-:W-:Y:S01]  /*12a0*/  IMAD.MOV.U32 R8, RZ, RZ, -0x800000 ;  /* 0xff800000ff087424 */ /* 0x000fe200078e00ff */
[----:B------:R-:W-:Y:S01]  /*12b0*/  ULOP3.LUT UR4, UR4, 0xffffff00, URZ, 0xc0, !UPT ;  /* 0xffffff0004047892 */ /* 0x000fe2000f8ec03f */
[----:B------:R-:W-:Y:S01]  /*12c0*/  IMAD.MOV.U32 R10, RZ, RZ, RZ ;  /* 0x000000ffff0a7224 */ /* 0x000fe200078e00ff */
[----:B0-----:R-:W-:Y:S01]  /*12d0*/  IADD3 R3, -R5, c[0x0][0x198], RZ ;  /* 0x0000660005037a10 */ /* 0x001fe20007ffe1ff */
[----:B------:R-:W-:Y:S01]  /*12e0*/  IMAD.MOV.U32 R15, RZ, RZ, RZ ;  /* 0x000000ffff0f7224 */ /* 0x000fe200078e00ff */
[----:B------:R-:W-:Y:S01]  /*12f0*/  USEL UR6, UR4, URZ, UP0 ;  /* 0x0000003f04067287 */ /* 0x000fe20008000000 */
[----:B------:R-:W-:Y:S01]  /*1300*/  IMAD.SHL.U32 R14, R14, 0x4, RZ ;  /* 0x000000040e0e7824 */ /* 0x000fe200078e00ff */
[----:B-1----:R-:W-:-:S02]  /*1310*/  SHF.R.S32.HI R2, RZ, 0x1f, R0 ;  /* 0x0000001fff027819 */ /* 0x002fc40000011400 */
[----:B--2---:R-:W-:-:S13]  /*1320*/  FSETP.GT.FTZ.AND P1, PT, R4, -INF , PT ;  /* 0xff8000000400780b */ /* 0x004fda0003f34000 */
[----:B------:R-:W-:-:S04]  /*1330*/  VOTE.ANY R12, PT, P1 ;  /* 0x00000000000c7806 */ /* 0x000fc800008e0100 */
[----:B------:R-:W-:-:S13]  /*1340*/  ISETP.NE.AND P0, PT, R12, RZ, PT ;  /* 0x000000ff0c00720c */ /* 0x000fda0003f05270 */
[----:B------:R-:W-:Y:S05]  /*1350*/  @!P0 BRA `(.L_x_1546) ;  /* 0x0000124000008947 */ /* 0x000fea0003800000 */
[----:B------:R-:W-:Y:S01]  /*1360*/  IMAD.MOV.U32 R6, RZ, RZ, -0x1 ;  /* 0xffffffffff067424 */ /* 0x000fe200078e00ff */
[----:B------:R-:W-:Y:S01]  /*1370*/  POPC R10, R12 ;  /* 0x0000000c000a7309 */ /* 0x000fe20000000000 */
[----:B------:R-:W-:Y:S02]  /*1380*/  IMAD.MOV.U32 R8, RZ, RZ, -0x800000 ;  /* 0xff800000ff087424 */ /* 0x000fe400078e00ff */
[----:B------:R-:W-:Y:S01]  /*1390*/  IMAD.MOV.U32 R15, RZ, RZ, RZ ;  /* 0x000000ffff0f7224 */ /* 0x000fe200078e00ff */
[----:B------:R-:W-:Y:S02]  /*13a0*/  SHF.L.U32 R5, R6, R17, RZ ;  /* 0x0000001106057219 */ /* 0x000fe400000006ff */
[----:B------:R-:W-:Y:S02]  /*13b0*/  SEL R6, RZ, 0x1, !P1 ;  /* 0x00000001ff067807 */ /* 0x000fe40004800000 */
[----:B------:R-:W-:-:S06]  /*13c0*/  LOP3.LUT R7, R12, R5, RZ, 0x30, !PT ;  /* 0x000000050c077212 */ /* 0x000fcc00078e30ff */
[----:B------:R-:W0:Y:S02]  /*13d0*/  POPC R7, R7 ;  /* 0x0000000700077309 */ /* 0x000e240000000000 */
[----:B0-----:R-:W-:Y:S01]  /*13e0*/  ISETP.GT.U32.OR P0, PT, R7, 0x1f, !P1 ;  /* 0x0000001f0700780c */ /* 0x001fe20004f04470 */
[----:B------:R-:W-:Y:S01]  /*13f0*/  IMAD.IADD R5, R16, 0x1, R7 ;  /* 0x0000000110057824 */ /* 0x000fe200078e0207 */
[----:B------:R-:W-:-:S03]  /*1400*/  ISETP.GE.U32.AND P1, PT, R10, 0x20, PT ;  /* 0x000000200a00780c */ /* 0x000fc60003f26070 */
[----:B------:R-:W-:-:S08]  /*1410*/  IMAD.SHL.U32 R5, R5, 0x4, RZ ;  /* 0x0000000405057824 */ /* 0x000fd000078e00ff */
[----:B------:R0:W-:Y:S01]  /*1420*/  @!P0 STS [R5], R4 ;  /* 0x0000000405008388 */ /* 0x0001e20000000800 */
[----:B------:R-:W-:-:S03]  /*1430*/  @!P0 PRMT R6, RZ, 0x7610, R6 ;  /* 0x00007610ff068816 */ /* 0x000fc60000000006 */
[----:B------:R0:W-:Y:S01]  /*1440*/  @!P0 STS [R5+UR6], R17 ;  /* 0x0000001105008988 */ /* 0x0001e20008000806 */
[----:B------:R-:W-:Y:S05]  /*1450*/  @!P1 BRA `(.L_x_1547) ;  /* 0x000010f000009947 */ /* 0x000fea0003800000 */
[----:B------:R-:W-:-:S06]  /*1460*/  NOP ;  /* 0x0000000000007918 */ /* 0x000fcc0000000000 */
[----:B------:R-:W1:Y:S01]  /*1470*/  LDS R12, [R14] ;  /* 0x000000000e0c7984 */ /* 0x000e620000000800 */
[C---:B------:R-:W-:Y:S01]  /*1480*/  LOP3.LUT R8, R11.reuse, 0x1, RZ, 0xc0, !PT ;  /* 0x000000010b087812 */ /* 0x040fe200078ec0ff */
[----:B------:R-:W-:Y:S01]  /*1490*/  BSSY B0, `(.L_x_1548) ;  /* 0x000000d000007945 */ /* 0x000fe20003800000 */
[----:B------:R-:W-:Y:S01]  /*14a0*/  LOP3.LUT R7, R11, 0x2, RZ, 0xc0, !PT ;  /* 0x000000020b077812 */ /* 0x000fe200078ec0ff */
[----:B------:R-:W2:Y:S01]  /*14b0*/  LDS R13, [R14+UR6] ;  /* 0x000000060e0d7984 */ /* 0x000ea20008000800 */
[----:B------:R-:W-:Y:S02]  /*14c0*/  ISETP.NE.AND P2, PT, R8, RZ, PT ;  /* 0x000000ff0800720c */ /* 0x000fe40003f45270 */
[----:B------:R-:W-:Y:S02]  /*14d0*/  PLOP3.LUT P0, PT, PT, PT, PT, 0x80, 0x0 ;  /* 0x000000000000781c */ /* 0x000fe40003f0f070 */
[----:B------:R-:W-:Y:S02]  /*14e0*/  ISETP.NE.XOR P3, PT, R7, RZ, P2 ;  /* 0x000000ff0700720c */ /* 0x000fe40001765a70 */
[----:B------:R-:W-:Y:S01]  /*14f0*/  PLOP3.LUT P1, PT, PT, PT, PT, 0x80, 0x0 ;  /* 0x000000000000781c */ /* 0x000fe20003f2f070 */
[----:B-1----:R-:W1:Y:S04]  /*1500*/  SHFL.BFLY PT, R9, R12, 0x1, 0x1f ;  /* 0x0c201f000c097f89 */ /* 0x002e6800000e0000 */
[----:B--2---:R2:W3:Y:S01]  /*1510*/  SHFL.BFLY PT, R10, R13, 0x1, 0x1f ;  /* 0x0c201f000d0a7f89 */ /* 0x0044e200000e0000 */
[----:B-1----:R-:W-:-:S13]  /*1520*/  FSETP.GT.FTZ.AND P4, PT, R12, R9, PT ;  /* 0x000000090c00720b */ /* 0x002fda0003f94000 */
[----:B------:R-:W-:Y:S05]  /*1530*/  @P4 BRA `(.L_x_1549) ;  /* 0x0000002000004947 */ /* 0x000fea0003800000 */
[----:B--23--:R-:W-:-:S04]  /*1540*/  FSETP.NEU.FTZ.AND P1, PT, R12, R9, PT ;  /* 0x000000090c00720b */ /* 0x00cfc80003f3d000 */
[----:B------:R-:W-:-:S08]  /*1550*/  ISETP.LT.AND P1, PT, R13, R10, !P1 ;  /* 0x0000000a0d00720c */ /* 0x000fd00004f21270 */
.L_x_1549:
[----:B--23--:R-:W-:Y:S05]  /*1560*/  BSYNC B0 ;  /* 0x0000000000007941 */ /* 0x00cfea0003800000 */
.L_x_1548:
[----:B------:R-:W-:Y:S01]  /*1570*/  PLOP3.LUT P1, PT, P3, P1, PT, 0x28, 0x0 ;  /* 0x000000000000781c */ /* 0x000fe20001f22570 */
[----:B------:R-:W-:Y:S01]  /*1580*/  BSSY B0, `(.L_x_1550) ;  /* 0x000000c000007945 */ /* 0x000fe20003800000 */
[----:B------:R-:W-:Y:S02]  /*1590*/  ISETP.NE.AND P3, PT, R7, RZ, PT ;  /* 0x000000ff0700720c */ /* 0x000fe40003f65270 */
[----:B------:R-:W-:Y:S02]  /*15a0*/  FSEL R15, R9, R12, P1 ;  /* 0x0000000c090f7208 */ /* 0x000fe40000800000 */
[----:B------:R-:W-:Y:S02]  /*15b0*/  SEL R13, R10, R13, P1 ;  /* 0x0000000d0a0d7207 */ /* 0x000fe40000800000 */
[----:B------:R-:W-:Y:S01]  /*15c0*/  LOP3.LUT R9, R11, 0x4, RZ, 0xc0, !PT ;  /* 0x000000040b097812 */ /* 0x000fe200078ec0ff */
[----:B------:R-:W1:Y:S03]  /*15d0*/  SHFL.BFLY PT, R12, R15, 0x2, 0x1f ;  /* 0x0c401f000f0c7f89 */ /* 0x000e6600000e0000 */
[----:B------:R-:W-:Y:S01]  /*15e0*/  ISETP.NE.XOR P4, PT, R9, RZ, P3 ;  /* 0x000000ff0900720c */ /* 0x000fe20001f85a70 */
[----:B------:R2:W3:Y:S01]  /*15f0*/  SHFL.BFLY PT, R10, R13, 0x2, 0x1f ;  /* 0x0c401f000d0a7f89 */ /* 0x0004e200000e0000 */
[----:B-1----:R-:W-:-:S13]  /*1600*/  FSETP.GT.FTZ.AND P5, PT, R15, R12, PT ;  /* 0x0000000c0f00720b */ /* 0x002fda0003fb4000 */
[----:B------:R-:W-:Y:S05]  /*1610*/  @P5 BRA `(.L_x_1551) ;  /* 0x0000002000005947 */ /* 0x000fea0003800000 */
[----:B--23--:R-:W-:-:S04]  /*1620*/  FSETP.NEU.FTZ.AND P0, PT, R15, R12, PT ;  /* 0x0000000c0f00720b */ /* 0x00cfc80003f1d000 */
[----:B------:R-:W-:-:S08]  /*1630*/  ISETP.LT.AND P0, PT, R13, R10, !P0 ;  /* 0x0000000a0d00720c */ /* 0x000fd00004701270 */
.L_x_1551:
[----:B--23--:R-:W-:Y:S05]  /*1640*/  BSYNC B0 ;  /* 0x0000000000007941 */ /* 0x00cfea0003800000 */
.L_x_1550:
[----:B------:R-:W-:Y:S01]  /*1650*/  PLOP3.LUT P0, PT, P4, P0, PT, 0x28, 0x0 ;  /* 0x000000000000781c */ /* 0x000fe20002700570 */
[----:B------:R-:W-:Y:S01]  /*1660*/  BSSY B0, `(.L_x_1552) ;  /* 0x000000c000007945 */ /* 0x000fe20003800000 */
[----:B------:R-:W-:Y:S02]  /*1670*/  ISETP.NE.XOR P4, PT, R9, RZ, P2 ;  /* 0x000000ff0900720c */ /* 0x000fe40001785a70 */
[----:B------:R-:W-:Y:S02]  /*1680*/  FSEL R15, R12, R15, P0 ;  /* 0x0000000f0c0f7208 */ /* 0x000fe40000000000 */
[----:B------:R-:W-:Y:S02]  /*1690*/  SEL R20, R10, R13, P0 ;  /* 0x0000000d0a147207 */ /* 0x000fe40000000000 */
[----:B------:R-:W-:Y:S01]  /*16a0*/  PLOP3.LUT P0, PT, PT, PT, PT, 0x80, 0x0 ;  /* 0x000000000000781c */ /* 0x000fe20003f0f070 */
[----:B------:R-:W1:Y:S01]  /*16b0*/  SHFL.BFLY PT, R12, R15, 0x1, 0x1f ;  /* 0x0c201f000f0c7f89 */ /* 0x000e6200000e0000 */
[----:B------:R-:W-:-:S03]  /*16c0*/  PLOP3.LUT P1, PT, PT, PT, PT, 0x80, 0x0 ;  /* 0x000000000000781c */ /* 0x000fc60003f2f070 */
[----:B------:R2:W3:Y:S01]  /*16d0*/  SHFL.BFLY PT, R13, R20, 0x1, 0x1f ;  /* 0x0c201f00140d7f89 */ /* 0x0004e200000e0000 */
[----:B-1----:R-:W-:-:S13]  /*16e0*/  FSETP.GT.FTZ.AND P5, PT, R15, R12, PT ;  /* 0x0000000c0f00720b */ /* 0x002fda0003fb4000 */
[----:B------:R-:W-:Y:S05]  /*16f0*/  @P5 BRA `(.L_x_1553) ;  /* 0x0000002000005947 */ /* 0x000fea0003800000 */
[----:B--23--:R-:W-:-:S04]  /*1700*/  FSETP.NEU.FTZ.AND P1, PT, R15, R12, PT ;  /* 0x0000000c0f00720b */ /* 0x00cfc80003f3d000 */
[----:B------:R-:W-:-:S08]  /*1710*/  ISETP.LT.AND P1, PT, R20, R13, !P1 ;  /* 0x0000000d1400720c */ /* 0x000fd00004f21270 */
.L_x_1553:
[----:B--23--:R-:W-:Y:S05]  /*1720*/  BSYNC B0 ;  /* 0x0000000000007941 */ /* 0x00cfea0003800000 */
.L_x_1552:
[----:B------:R-:W-:Y:S01]  /*1730*/  PLOP3.LUT P5, PT, P4, P1, PT, 0x28, 0x0 ;  /* 0x000000000000781c */ /* 0x000fe200027a2570 */
[----:B------:R-:W-:Y:S01]  /*1740*/  BSSY B0, `(.L_x_1554) ;  /* 0x000000c000007945 */ /* 0x000fe20003800000 */
[----:B------:R-:W-:Y:S02]  /*1750*/  LOP3.LUT R10, R11, 0x8, RZ, 0xc0, !PT ;  /* 0x000000080b0a7812 */ /* 0x000fe400078ec0ff */
[----:B------:R-:W-:Y:S02]  /*1760*/  FSEL R15, R12, R15, P5 ;  /* 0x0000000f0c0f7208 */ /* 0x000fe40002800000 */
[----:B------:R-:W-:Y:S02]  /*1770*/  SEL R20, R13, R20, P5 ;  /* 0x000000140d147207 */ /* 0x000fe40002800000 */
[----:B------:R-:W-:Y:S01]  /*1780*/  ISETP.NE.AND P4, PT, R9, RZ, PT ;  /* 0x000000ff0900720c */ /* 0x000fe20003f85270 */
[----:B------:R-:W1:Y:S03]  /*1790*/  SHFL.BFLY PT, R12, R15, 0x4, 0x1f ;  /* 0x0c801f000f0c7f89 */ /* 0x000e6600000e0000 */
[----:B------:R-:W-:Y:S01]  /*17a0*/  ISETP.NE.XOR P1, PT, R10, RZ, P4 ;  /* 0x000000ff0a00720c */ /* 0x000fe20002725a70 */
[----:B------:R2:W3:Y:S01]  /*17b0*/  SHFL.BFLY PT, R13, R20, 0x4, 0x1f ;  /* 0x0c801f00140d7f89 */ /* 0x0004e200000e0000 */
[----:B-1----:R-:W-:-:S13]  /*17c0*/  FSETP.GT.FTZ.AND P6, PT, R15, R12, PT ;  /* 0x0000000c0f00720b */ /* 0x002fda0003fd4000 */
[----:B------:R-:W-:Y:S05]  /*17d0*/  @P6 BRA `(.L_x_1555) ;  /* 0x0000002000006947 */ /* 0x000fea0003800000 */
[----:B--23--:R-:W-:-:S04]  /*17e0*/  FSETP.NEU.FTZ.AND P0, PT, R15, R12, PT ;  /* 0x0000000c0f00720b */ /* 0x00cfc80003f1d000 */
[----:B------:R-:W-:-:S08]  /*17f0*/  ISETP.LT.AND P0, PT, R20, R13, !P0 ;  /* 0x0000000d1400720c */ /* 0x000fd00004701270 */
.L_x_1555:
[----:B--23--:R-:W-:Y:S05]  /*1800*/  BSYNC B0 ;  /* 0x0000000000007941 */ /* 0x00cfea0003800000 */
.L_x_1554:
        /* <DEDUP_REMOVED lines=13> */
.L_x_1557:
[----:B--23--:R-:W-:Y:S05]  /*18e0*/  BSYNC B0 ;  /* 0x0000000000007941 */ /* 0x00cfea0003800000 */
.L_x_1556:
[----:B------:R-:W-:Y:S01]  /*18f0*/  PLOP3.LUT P5, PT, P5, P1, PT, 0x28, 0x0 ;  /* 0x000000000000781c */ /* 0x000fe20002fa2570 */
[----:B------:R-:W-:Y:S01]  /*1900*/  BSSY B0, `(.L_x_1558) ;  /* 0x000000a000007945 */ /* 0x000fe20003800000 */
[----:B------:R-:W-:Y:S02]  /*1910*/  ISETP.NE.XOR P1, PT, R10, RZ, P2 ;  /* 0x000000ff0a00720c */ /* 0x000fe40001725a70 */
[----:B------:R-:W-:Y:S02]  /*1920*/  FSEL R15, R12, R15, P5 ;  /* 0x0000000f0c0f7208 */ /* 0x000fe40002800000 */
[----:B------:R-:W-:-:S03]  /*1930*/  SEL R20, R13, R20, P5 ;  /* 0x000000140d147207 */ /* 0x000fc60002800000 */
[----:B------:R-:W1:Y:S04]  /*1940*/  SHFL.BFLY PT, R12, R15, 0x1, 0x1f ;  /* 0x0c201f000f0c7f89 */ /* 0x000e6800000e0000 */
[----:B------:R2:W3:Y:S01]  /*1950*/  SHFL.BFLY PT, R13, R20, 0x1, 0x1f ;  /* 0x0c201f00140d7f89 */ /* 0x0004e200000e0000 */
[----:B-1----:R-:W-:-:S13]  /*1960*/  FSETP.GT.FTZ.AND P6, PT, R15, R12, PT ;  /* 0x0000000c0f00720b */ /* 0x002fda0003fd4000 */
[----:B------:R-:W-:Y:S05]  /*1970*/  @P6 BRA `(.L_x_1559) ;  /* 0x0000002000006947 */ /* 0x000fea0003800000 */
[----:B--23--:R-:W-:-:S04]  /*1980*/  FSETP.NEU.FTZ.AND P0, PT, R15, R12, PT ;  /* 0x0000000c0f00720b */ /* 0x00cfc80003f1d000 */
[----:B------:R-:W-:-:S08]  /*1990*/  ISETP.LT.AND P0, PT, R20, R13, !P0 ;  /* 0x0000000d1400720c */ /* 0x000fd00004701270 */
.L_x_1559:
[----:B--23--:R-:W-:Y:S05]  /*19a0*/  BSYNC B0 ;  /* 0x0000000000007941 */ /* 0x00cfea0003800000 */
.L_x_1558:
[----:B------:R-:W-:Y:S01]  /*19b0*/  PLOP3.LUT P0, PT, P1, P0, PT, 0x28, 0x0 ;  /* 0x000000000000781c */ /* 0x000fe20000f00570 */
[----:B------:R-:W-:Y:S01]  /*19c0*/  BSSY B0, `(.L_x_1560) ;  /* 0x000000e000007945 */ /* 0x000fe20003800000 */
[----:B------:R-:W-:Y:S02]  /*19d0*/  ISETP.NE.AND P5, PT, R10, RZ, PT ;  /* 0x000000ff0a00720c */ /* 0x000fe40003fa5270 */
[----:B------:R-:W-:Y:S02]  /*19e0*/  FSEL R22, R12, R15, P0 ;  /* 0x0000000f0c167208 */ /* 0x000fe40000000000 */
[----:B------:R-:W-:Y:S02]  /*19f0*/  SEL R20, R13, R20, P0 ;  /* 0x000000140d147207 */ /* 0x000fe40000000000 */
[----:B------:R-:W-:Y:S01]  /*1a00*/  LOP3.LUT R12, R11, 0x10, RZ, 0xc0, !PT ;  /* 0x000000100b0c7812 */ /* 0x000fe200078ec0ff */
[----:B------:R-:W1:Y:S01]  /*1a10*/  SHFL.BFLY PT, R15, R22, 0x8, 0x1f ;  /* 0x0d001f00160f7f89 */ /* 0x000e6200000e0000 */
[----:B------:R-:W-:-:S02]  /*1a20*/  PLOP3.LUT P0, PT, PT, PT, PT, 0x80, 0x0 ;  /* 0x000000000000781c */ /* 0x000fc40003f0f070 */
[----:B------:R-:W-:Y:S01]  /*1a30*/  ISETP.NE.XOR P5, PT, R12, RZ, P5 ;  /* 0x000000ff0c00720c */ /* 0x000fe20002fa5a70 */
[----:B------:R2:W3:Y:S01]  /*1a40*/  SHFL.BFLY PT, R13, R20, 0x8, 0x1f ;  /* 0x0d001f00140d7f89 */ /* 0x0004e200000e0000 */
[----:B------:R-:W-:Y:S02]  /*1a50*/  PLOP3.LUT P1, PT, PT, PT, PT, 0x80, 0x0 ;  /* 0x000000000000781c */ /* 0x000fe40003f2f070 */
[----:B-1----:R-:W-:-:S13]  /*1a60*/  FSETP.GT.FTZ.AND P6, PT, R22, R15, PT ;  /* 0x0000000f1600720b */ /* 0x002fda0003fd4000 */
[----:B------:R-:W-:Y:S05]  /*1a70*/  @P6 BRA `(.L_x_1561) ;  /* 0x0000002000006947 */ /* 0x000fea0003800000 */
[----:B--23--:R-:W-:-:S04]  /*1a80*/  FSETP.NEU.FTZ.AND P1, PT, R22, R15, PT ;  /* 0x0000000f1600720b */ /* 0x00cfc80003f3d000 */
[----:B------:R-:W-:-:S08]  /*1a90*/  ISETP.LT.AND P1, PT, R20, R13, !P1 ;  /* 0x0000000d1400720c */ /* 0x000fd00004f21270 */
.L_x_1561:
[----:B--23--:R-:W-:Y:S05]  /*1aa0*/  BSYNC B0 ;  /* 0x0000000000007941 */ /* 0x00cfea0003800000 */
.L_x_1560:
        /* <DEDUP_REMOVED lines=11> */
.L_x_1563:
[----:B--23--:R-:W-:Y:S05]  /*1b60*/  BSYNC B0 ;  /* 0x0000000000007941 */ /* 0x00cfea0003800000 */
.L_x_1562:
        /* <DEDUP_REMOVED lines=13> */
.L_x_1565:
[----:B--23--:R-:W-:Y:S05]  /*1c40*/  BSYNC B0 ;  /* 0x0000000000007941 */ /* 0x00cfea0003800000 */
.L_x_1564:
        /* <DEDUP_REMOVED lines=11> */
.L_x_1567:
[----:B--23--:R-:W-:Y:S05]  /*1d00*/  BSYNC B0 ;  /* 0x0000000000007941 */ /* 0x00cfea0003800000 */
.L_x_1566:
[----:B------:R-:W-:Y:S01]  /*1d10*/  PLOP3.LUT P0, PT, P2, P0, PT, 0x28, 0x0 ;  /* 0x000000000000781c */ /* 0x000fe20001700570 */
[----:B------:R-:W-:Y:S01]  /*1d20*/  BSSY B0, `(.L_x_1568) ;  /* 0x000000b000007945 */ /* 0x000fe20003800000 */
[----:B------:R-:W-:Y:S02]  /*1d30*/  PLOP3.LUT P1, PT, PT, PT, PT, 0x80, 0x0 ;  /* 0x000000000000781c */ /* 0x000fe40003f2f070 */
[----:B------:R-:W-:Y:S02]  /*1d40*/  FSEL R22, R15, R22, P0 ;  /* 0x000000160f167208 */ /* 0x000fe40000000000 */
[----:B------:R-:W-:Y:S02]  /*1d50*/  SEL R20, R13, R20, P0 ;  /* 0x000000140d147207 */ /* 0x000fe40000000000 */
[----:B------:R-:W-:Y:S01]  /*1d60*/  PLOP3.LUT P0, PT, PT, PT, PT, 0x80, 0x0 ;  /* 0x000000000000781c */ /* 0x000fe20003f0f070 */
[----:B------:R-:W1:Y:S04]  /*1d70*/  SHFL.BFLY PT, R15, R22, 0x10, 0x1f ;  /* 0x0e001f00160f7f89 */ /* 0x000e6800000e0000 */
[----:B------:R2:W3:Y:S01]  /*1d80*/  SHFL.BFLY PT, R13, R20, 0x10, 0x1f ;  /* 0x0e001f00140d7f89 */ /* 0x0004e200000e0000 */
[----:B-1----:R-:W-:-:S13]  /*1d90*/  FSETP.GT.FTZ.AND P2, PT, R22, R15, PT ;  /* 0x0000000f1600720b */ /* 0x002fda0003f54000 */
[----:B------:R-:W-:Y:S05]  /*1da0*/  @P2 BRA `(.L_x_1569) ;  /* 0x0000002000002947 */ /* 0x000fea0003800000 */
[----:B--23--:R-:W-:-:S04]  /*1db0*/  FSETP.NEU.FTZ.AND P1, PT, R22, R15, PT ;  /* 0x0000000f1600720b */ /* 0x00cfc80003f3d000 */
[----:B------:R-:W-:-:S08]  /*1dc0*/  ISETP.LT.AND P1, PT, R20, R13, !P1 ;  /* 0x0000000d1400720c */ /* 0x000fd00004f21270 */
.L_x_1569:
[----:B--23--:R-:W-:Y:S05]  /*1dd0*/  BSYNC B0 ;  /* 0x0000000000007941 */ /* 0x00cfea0003800000 */
.L_x_1568:
[----:B------:R-:W-:Y:S01]  /*1de0*/  ISETP.EQ.XOR P1, PT, R12, RZ, P1 ;  /* 0x000000ff0c00720c */ /* 0x000fe20000f22a70 */
[----:B------:R-:W-:Y:S03]  /*1df0*/  BSSY B0, `(.L_x_1570) ;  /* 0x0000009000007945 */ /* 0x000fe60003800000 */
        /* <DEDUP_REMOVED lines=8> */
.L_x_1571:
[----:B--23--:R-:W-:Y:S05]  /*1e80*/  BSYNC B0 ;  /* 0x0000000000007941 */ /* 0x00cfea0003800000 */
.L_x_1570:
[----:B------:R-:W-:Y:S01]  /*1e90*/  ISETP.EQ.XOR P0, PT, R10, RZ, P0 ;  /* 0x000000ff0a00720c */ /* 0x000fe20000702a70 */
        /* <DEDUP_REMOVED lines=11> */
.L_x_1573:
[----:B--23--:R-:W-:Y:S05]  /*1f50*/  BSYNC B0 ;  /* 0x0000000000007941 */ /* 0x00cfea0003800000 */
.L_x_1572:
        /* <DEDUP_REMOVED lines=10> */
.L_x_1575:
[----:B--23--:R-:W-:Y:S05]  /*2000*/  BSYNC B0 ;  /* 0x0000000000007941 */ /* 0x00cfea0003800000 */
.L_x_1574:
        /* <DEDUP_REMOVED lines=12> */
.L_x_1577:
[----:B--23--:R-:W-:Y:S05]  /*20d0*/  BSYNC B0 ;  /* 0x0000000000007941 */ /* 0x00cfea0003800000 */
.L_x_1576:
[----:B------:R-:W-:Y:S01]  /*20e0*/  ISETP.EQ.XOR P1, PT, R8, RZ, P1 ;  /* 0x000000ff0800720c */ /* 0x000fe20000f22a70 */
[----:B------:R-:W-:Y:S03]  /*20f0*/  BSSY B0, `(.L_x_1578) ;  /* 0x0000011000007945 */ /* 0x000fe60003800000 */
[----:B------:R-:W-:Y:S02]  /*2100*/  FSEL R15, R22, R15, P1 ;  /* 0x0000000f160f7208 */ /* 0x000fe40000800000 */
[----:B------:R-:W-:Y:S02]  /*2110*/  SEL R13, R20, R13, P1 ;  /* 0x0000000d140d7207 */ /* 0x000fe40000800000 */
[C---:B------:R-:W-:Y:S02]  /*2120*/  FSETP.NEU.FTZ.AND P2, PT, R15.reuse, -INF , PT ;  /* 0xff8000000f00780b */ /* 0x040fe40003f5d000 */
[----:B------:R-:W-:-:S02]  /*2130*/  FSETP.GT.FTZ.AND P1, PT, R15, -INF , PT ;  /* 0xff8000000f00780b */ /* 0x000fc40003f34000 */
[----:B------:R-:W-:-:S09]  /*2140*/  SHF.R.U32.HI R19, RZ, 0x1f, R13 ;  /* 0x0000001fff137819 */ /* 0x000fd2000001160d */
[----:B------:R-:W-:-:S04]  /*2150*/  @P2 SEL R19, RZ, 0xffffffff, !P1 ;  /* 0xffffffffff132807 */ /* 0x000fc80004800000 */
[----:B------:R-:W-:-:S04]  /*2160*/  LOP3.LUT R19, R19, 0x1, RZ, 0xc0, !PT ;  /* 0x0000000113137812 */ /* 0x000fc800078ec0ff */
[----:B------:R-:W-:-:S04]  /*2170*/  ISETP.NE.U32.AND P2, PT, R19, 0x1, PT ;  /* 0x000000011300780c */ /* 0x000fc80003f45070 */
[----:B------:R-:W-:Y:S02]  /*2180*/  FSEL R22, R15, -INF , !P2 ;  /* 0xff8000000f167808 */ /* 0x000fe40005000000 */
[----:B------:R-:W-:-:S03]  /*2190*/  SEL R20, R13, RZ, !P2 ;  /* 0x000000ff0d147207 */ /* 0x000fc60005000000 */
[----:B------:R-:W1:Y:S04]  /*21a0*/  SHFL.BFLY PT, R15, R22, 0x10, 0x1f ;  /* 0x0e001f00160f7f89 */ /* 0x000e6800000e0000 */
[----:B------:R2:W3:Y:S01]  /*21b0*/  SHFL.BFLY PT, R13, R20, 0x10, 0x1f ;  /* 0x0e001f00140d7f89 */ /* 0x0004e200000e0000 */
[----:B-1----:R-:W-:-:S13]  /*21c0*/  FSETP.GT.FTZ.AND P1, PT, R22, R15, PT ;  /* 0x0000000f1600720b */ /* 0x002fda0003f34000 */
[----:B------:R-:W-:Y:S05]  /*21d0*/  @P1 BRA `(.L_x_1579) ;  /* 0x0000002000001947 */ /* 0x000fea0003800000 */
[----:B--23--:R-:W-:-:S04]  /*21e0*/  FSETP.NEU.FTZ.AND P0, PT, R22, R15, PT ;  /* 0x0000000f1600720b */ /* 0x00cfc80003f1d000 */
[----:B------:R-:W-:-:S08]  /*21f0*/  ISETP.LT.AND P0, PT, R20, R13, !P0 ;  /* 0x0000000d1400720c */ /* 0x000fd00004701270 */
.L_x_1579:
[----:B--23--:R-:W-:Y:S05]  /*2200*/  BSYNC B0 ;  /* 0x0000000000007941 */ /* 0x00cfea0003800000 */
.L_x_1578:
[----:B------:R-:W-:Y:S01]  /*2210*/  ISETP.NE.XOR P0, PT, R12, RZ, P0 ;  /* 0x000000ff0c00720c */ /* 0x000fe20000705a70 */
        /* <DEDUP_REMOVED lines=11> */
.L_x_1581:
[----:B--23--:R-:W-:Y:S05]  /*22d0*/  BSYNC B0 ;  /* 0x0000000000007941 */ /* 0x00cfea0003800000 */
.L_x_1580:
[----:B------:R-:W-:Y:S01]  /*22e0*/  ISETP.NE.XOR P1, PT, R10, RZ, P1 ;  /* 0x000000ff0a00720c */ /* 0x000fe20000f25a70 */
        /* <DEDUP_REMOVED lines=9> */
.L_x_1583:
[----:B--23--:R-:W-:Y:S05]  /*2380*/  BSYNC B0 ;  /* 0x0000000000007941 */ /* 0x00cfea0003800000 */
.L_x_1582:
        /* <DEDUP_REMOVED lines=12> */
.L_x_1585:
[----:B--23--:R-:W-:Y:S05]  /*2450*/  BSYNC B0 ;  /* 0x0000000000007941 */ /* 0x00cfea0003800000 */
.L_x_1584:
        /* <DEDUP_REMOVED lines=10> */
.L_x_1587:
[----:B--23--:R-:W-:Y:S05]  /*2500*/  BSYNC B0 ;  /* 0x0000000000007941 */ /* 0x00cfea0003800000 */
.L_x_1586:
[----:B------:R-:W-:Y:S01]  /*2510*/  ISETP.NE.XOR P0, PT, R8, RZ, P0 ;  /* 0x000000ff0800720c */ /* 0x000fe20000705a70 */
[----:B------:R-:W-:-:S03]  /*2520*/  IMAD.MOV.U32 R10, RZ, RZ, RZ ;  /* 0x000000ffff0a7224 */ /* 0x000fc600078e00ff */
[----:B------:R-:W-:Y:S02]  /*2530*/  SEL R15, R12, R15, P0 ;  /* 0x0000000f0c0f7207 */ /* 0x000fe40000000000 */
[----:B------:R-:W-:Y:S02]  /*2540*/  FSEL R8, R20, R7, P0 ;  /* 0x0000000714087208 */ /* 0x000fe40000000000 */
.L_x_1547:
[----:B------:R-:W-:-:S04]  /*2550*/  PRMT R6, R6, 0x9910, RZ ;  /* 0x0000991006067816 */ /* 0x000fc800000000ff */
[----:B------:R-:W-:-:S13]  /*2560*/  ISETP.NE.AND P0, PT, R6, RZ, PT ;  /* 0x000000ff0600720c */ /* 0x000fda0003f05270 */
[----:B------:R1:W-:Y:S04]  /*2570*/  @P0 STS [R5+-0x80], R4 ;  /* 0xffff800405000388 */ /* 0x0003e80000000800 */
[----:B------:R1:W-:Y:S01]  /*2580*/  @P0 STS [R5+UR6+-0x80], R17 ;  /* 0xffff801105000988 */ /* 0x0003e20008000806 */
[----:B------:R-:W-:-:S06]  /*2590*/  NOP ;  /* 0x0000000000007918 */ /* 0x000fcc0000000000 */
.L_x_1546:
[----:B------:R-:W-:-:S13]  /*25a0*/  ISETP.NE.AND P0, PT, R10, RZ, PT ;  /* 0x000000ff0a00720c */ /* 0x000fda0003f05270 */
[----:B------:R-:W-:Y:S05]  /*25b0*/  @!P0 BRA `(.L_x_1588) ;  /* 0x0000111000008947 */ /* 0x000fea0003800000 */
[----:B------:R-:W-:Y:S01]  /*25c0*/  ISETP.GE.AND P0, PT, R17, R10, PT ;  /* 0x0000000a1100720c */ /* 0x000fe20003f06270 */
[----:B------:R-:W-:Y:S01]  /*25d0*/  IMAD.MOV.U32 R6, RZ, RZ, -0x800000 ;  /* 0xff800000ff067424 */ /* 0x000fe200078e00ff */
[C---:B01----:R-:W-:Y:S01]  /*25e0*/  LOP3.LUT R5, R11.reuse, 0x1, RZ, 0xc0, !PT ;  /* 0x000000010b057812 */ /* 0x043fe200078ec0ff */
[----:B------:R-:W-:Y:S01]  /*25f0*/  IMAD.MOV.U32 R7, RZ, RZ, RZ ;  /* 0x000000ffff077224 */ /* 0x000fe200078e00ff */
[----:B------:R-:W-:Y:S01]  /*2600*/  LOP3.LUT R4, R11, 0x2, RZ, 0xc0, !PT ;  /* 0x000000020b047812 */ /* 0x000fe200078ec0ff */
[----:B------:R-:W-:Y:S01]  /*2610*/  BSSY B0, `(.L_x_1589) ;  /* 0x000000d000007945 */ /* 0x000fe20003800000 */
[----:B------:R-:W-:Y:S02]  /*2620*/  ISETP.NE.AND P2, PT, R5, RZ, PT ;  /* 0x000000ff0500720c */ /* 0x000fe40003f45270 */
[----:B------:R-:W-:Y:S02]  /*2630*/  PLOP3.LUT P1, PT, PT, PT, PT, 0x80, 0x0 ;  /* 0x000000000000781c */ /* 0x000fe40003f2f070 */
[----:B------:R-:W-:-:S03]  /*2640*/  ISETP.NE.XOR P3, PT, R4, RZ, P2 ;  /* 0x000000ff0400720c */ /* 0x000fc60001765a70 */
[----:B------:R-:W0:Y:S04]  /*2650*/  @!P0 LDS R6, [R14] ;  /* 0x000000000e068984 */ /* 0x000e280000000800 */
[----:B------:R-:W1:Y:S01]  /*2660*/  @!P0 LDS R7, [R14+UR6] ;  /* 0x000000060e078984 */ /* 0x000e620008000800 */
[----:B------:R-:W-:-:S03]  /*2670*/  PLOP3.LUT P0, PT, PT, PT, PT, 0x80, 0x0 ;  /* 0x000000000000781c */ /* 0x000fc60003f0f070 */
[----:B0-----:R-:W0:Y:S04]  /*2680*/  SHFL.BFLY PT, R9, R6, 0x1, 0x1f ;  /* 0x0c201f0006097f89 */ /* 0x001e2800000e0000 */
[----:B-1----:R1:W2:Y:S01]  /*2690*/  SHFL.BFLY PT, R10, R7, 0x1, 0x1f ;  /* 0x0c201f00070a7f89 */ /* 0x0022a200000e0000 */
[----:B0-----:R-:W-:-:S13]  /*26a0*/  FSETP.GT.FTZ.AND P4, PT, R6, R9, PT ;  /* 0x000000090600720b */ /* 0x001fda0003f94000 */
[----:B------:R-:W-:Y:S05]  /*26b0*/  @P4 BRA `(.L_x_1590) ;  /* 0x0000002000004947 */ /* 0x000fea0003800000 */
[----:B-12---:R-:W-:-:S04]  /*26c0*/  FSETP.NEU.FTZ.AND P1, PT, R6, R9, PT ;  /* 0x000000090600720b */ /* 0x006fc80003f3d000 */
[----:B------:R-:W-:-:S08]  /*26d0*/  ISETP.LT.AND P1, PT, R7, R10, !P1 ;  /* 0x0000000a0700720c */ /* 0x000fd00004f21270 */
.L_x_1590:
[----:B-12---:R-:W-:Y:S05]  /*26e0*/  BSYNC B0 ;  /* 0x0000000000007941 */ /* 0x006fea0003800000 */
.L_x_1589:
[----:B------:R-:W-:Y:S01]  /*26f0*/  PLOP3.LUT P1, PT, P3, P1, PT, 0x28, 0x0 ;  /* 0x000000000000781c */ /* 0x000fe20001f22570 */
[----:B------:R-:W-:Y:S01]  /*2700*/  BSSY B0, `(.L_x_1591) ;  /* 0x000000c000007945 */ /* 0x000fe20003800000 */
[----:B------:R-:W-:Y:S02]  /*2710*/  ISETP.NE.AND P3, PT, R4, RZ, PT ;  /* 0x000000ff0400720c */ /* 0x000fe40003f65270 */
[----:B------:R-:W-:Y:S02]  /*2720*/  FSEL R12, R9, R6, P1 ;  /* 0x00000006090c7208 */ /* 0x000fe40000800000 */
[----:B------:R-:W-:Y:S02]  /*2730*/  SEL R10, R10, R7, P1 ;  /* 0x000000070a0a7207 */ /* 0x000fe40000800000 */
[----:B------:R-:W-:Y:S01]  /*2740*/  LOP3.LUT R6, R11, 0x4, RZ, 0xc0, !PT ;  /* 0x000000040b067812 */ /* 0x000fe200078ec0ff */
[----:B------:R-:W0:Y:S03]  /*2750*/  SHFL.BFLY PT, R9, R12, 0x2, 0x1f ;  /* 0x0c401f000c097f89 */ /* 0x000e2600000e0000 */
[----:B------:R-:W-:Y:S01]  /*2760*/  ISETP.NE.XOR P4, PT, R6, RZ, P3 ;  /* 0x000000ff0600720c */ /* 0x000fe20001f85a70 */
[----:B------:R1:W2:Y:S01]  /*2770*/  SHFL.BFLY PT, R7, R10, 0x2, 0x1f ;  /* 0x0c401f000a077f89 */ /* 0x0002a200000e0000 */
[----:B0-----:R-:W-:-:S13]  /*2780*/  FSETP.GT.FTZ.AND P5, PT, R12, R9, PT ;  /* 0x000000090c00720b */ /* 0x001fda0003fb4000 */
[----:B------:R-:W-:Y:S05]  /*2790*/  @P5 BRA `(.L_x_1592) ;  /* 0x0000002000005947 */ /* 0x000fea0003800000 */
[----:B-12---:R-:W-:-:S04]  /*27a0*/  FSETP.NEU.FTZ.AND P0, PT, R12, R9, PT ;  /* 0x000000090c00720b */ /* 0x006fc80003f1d000 */
[----:B------:R-:W-:-:S08]  /*27b0*/  ISETP.LT.AND P0, PT, R10, R7, !P0 ;  /* 0x000000070a00720c */ /* 0x000fd00004701270 */
.L_x_1592:
[----:B-12---:R-:W-:Y:S05]  /*27c0*/  BSYNC B0 ;  /* 0x0000000000007941 */ /* 0x006fea0003800000 */
.L_x_1591:
[----:B------:R-:W-:Y:S01]  /*27d0*/  PLOP3.LUT P0, PT, P4, P0, PT, 0x28, 0x0 ;  /* 0x000000000000781c */ /* 0x000fe20002700570 */
[----:B------:R-:W-:Y:S01]  /*27e0*/  BSSY B0, `(.L_x_1593) ;  /* 0x000000c000007945 */ /* 0x000fe20003800000 */
[----:B------:R-:W-:Y:S02]  /*27f0*/  ISETP.NE.XOR P4, PT, R6, RZ, P2 ;  /* 0x000000ff0600720c */ /* 0x000fe40001785a70 */
[----:B------:R-:W-:Y:S02]  /*2800*/  FSEL R12, R9, R12, P0 ;  /* 0x0000000c090c7208 */ /* 0x000fe40000000000 */
[----:B------:R-:W-:Y:S02]  /*2810*/  SEL R13, R7, R10, P0 ;  /* 0x0000000a070d7207 */ /* 0x000fe40000000000 */
[----:B------:R-:W-:Y:S01]  /*2820*/  PLOP3.LUT P0, PT, PT, PT, PT, 0x80, 0x0 ;  /* 0x000000000000781c */ /* 0x000fe20003f0f070 */
[----:B------:R-:W0:Y:S01]  /*2830*/  SHFL.BFLY PT, R9, R12, 0x1, 0x1f ;  /* 0x0c201f000c097f89 */ /* 0x000e2200000e0000 */
[----:B------:R-:W-:-:S03]  /*2840*/  PLOP3.LUT P1, PT, PT, PT, PT, 0x80, 0x0 ;  /* 0x000000000000781c */ /* 0x000fc60003f2f070 */
[----:B------:R1:W2:Y:S01]  /*2850*/  SHFL.BFLY PT, R10, R13, 0x1, 0x1f ;  /* 0x0c201f000d0a7f89 */ /* 0x0002a200000e0000 */
[----:B0-----:R-:W-:-:S13]  /*2860*/  FSETP.GT.FTZ.AND P5, PT, R12, R9, PT ;  /* 0x000000090c00720b */ /* 0x001fda0003fb4000 */
[----:B------:R-:W-:Y:S05]  /*2870*/  @P5 BRA `(.L_x_1594) ;  /* 0x0000002000005947 */ /* 0x000fea0003800000 */
[----:B-12---:R-:W-:-:S04]  /*2880*/  FSETP.NEU.FTZ.AND P1, PT, R12, R9, PT ;  /* 0x000000090c00720b */ /* 0x006fc80003f3d000 */
[----:B------:R-:W-:-:S08]  /*2890*/  ISETP.LT.AND P1, PT, R13, R10, !P1 ;  /* 0x0000000a0d00720c */ /* 0x000fd00004f21270 */
.L_x_1594:
[----:B-12---:R-:W-:Y:S05]  /*28a0*/  BSYNC B0 ;  /* 0x0000000000007941 */ /* 0x006fea0003800000 */
.L_x_1593:
[----:B------:R-:W-:Y:S01]  /*28b0*/  PLOP3.LUT P5, PT, P4, P1, PT, 0x28, 0x0 ;  /* 0x000000000000781c */ /* 0x000fe200027a2570 */
[----:B------:R-:W-:Y:S01]  /*28c0*/  BSSY B0, `(.L_x_1595) ;  /* 0x000000c000007945 */ /* 0x000fe20003800000 */
[----:B------:R-:W-:Y:S02]  /*28d0*/  LOP3.LUT R7, R11, 0x8, RZ, 0xc0, !PT ;  /* 0x000000080b077812 */ /* 0x000fe400078ec0ff */
[----:B------:R-:W-:Y:S02]  /*28e0*/  FSEL R12, R9, R12, P5 ;  /* 0x0000000c090c7208 */ /* 0x000fe40002800000 */
[----:B------:R-:W-:Y:S02]  /*28f0*/  SEL R13, R10, R13, P5 ;  /* 0x0000000d0a0d7207 */ /* 0x000fe40002800000 */
[----:B------:R-:W-:Y:S01]  /*2900*/  ISETP.NE.AND P4, PT, R6, RZ, PT ;  /* 0x000000ff0600720c */ /* 0x000fe20003f85270 */
[----:B------:R-:W0:Y:S03]  /*2910*/  SHFL.BFLY PT, R9, R12, 0x4, 0x1f ;  /* 0x0c801f000c097f89 */ /* 0x000e2600000e0000 */
[----:B------:R-:W-:Y:S01]  /*2920*/  ISETP.NE.XOR P1, PT, R7, RZ, P4 ;  /* 0x000000ff0700720c */ /* 0x000fe20002725a70 */
[----:B------:R1:W2:Y:S01]  /*2930*/  SHFL.BFLY PT, R10, R13, 0x4, 0x1f ;  /* 0x0c801f000d0a7f89 */ /* 0x0002a200000e0000 */
[----:B0-----:R-:W-:-:S13]  /*2940*/  FSETP.GT.FTZ.AND P6, PT, R12, R9, PT ;  /* 0x000000090c00720b */ /* 0x001fda0003fd4000 */
[----:B------:R-:W-:Y:S05]  /*2950*/  @P6 BRA `(.L_x_1596) ;  /* 0x0000002000006947 */ /* 0x000fea0003800000 */
[----:B-12---:R-:W-:-:S04]  /*2960*/  FSETP.NEU.FTZ.AND P0, PT, R12, R9, PT ;  /* 0x000000090c00720b */ /* 0x006fc80003f1d000 */
[----:B------:R-:W-:-:S08]  /*2970*/  ISETP.LT.AND P0, PT, R13, R10, !P0 ;  /* 0x0000000a0d00720c */ /* 0x000fd00004701270 */
.L_x_1596:
[----:B-12---:R-:W-:Y:S05]  /*2980*/  BSYNC B0 ;  /* 0x0000000000007941 */ /* 0x006fea0003800000 */
.L_x_1595:
        /* <DEDUP_REMOVED lines=13> */
.L_x_1598:
[----:B-12---:R-:W-:Y:S05]  /*2a60*/  BSYNC B0 ;  /* 0x0000000000007941 */ /* 0x006fea0003800000 */
.L_x_1597:
[----:B------:R-:W-:Y:S01]  /*2a70*/  PLOP3.LUT P5, PT, P5, P1, PT, 0x28, 0x0 ;  /* 0x000000000000781c */ /* 0x000fe20002fa2570 */
[----:B------:R-:W-:Y:S01]  /*2a80*/  BSSY B0, `(.L_x_1599) ;  /* 0x000000a000007945 */ /* 0x000fe20003800000 */
[----:B------:R-:W-:Y:S02]  /*2a90*/  ISETP.NE.XOR P1, PT, R7, RZ, P2 ;  /* 0x000000ff0700720c */ /* 0x000fe40001725a70 */
[----:B------:R-:W-:Y:S02]  /*2aa0*/  FSEL R12, R9, R12, P5 ;  /* 0x0000000c090c7208 */ /* 0x000fe40002800000 */
[----:B------:R-:W-:-:S03]  /*2ab0*/  SEL R13, R10, R13, P5 ;  /* 0x0000000d0a0d7207 */ /* 0x000fc60002800000 */
[----:B------:R-:W0:Y:S04]  /*2ac0*/  SHFL.BFLY PT, R9, R12, 0x1, 0x1f ;  /* 0x0c201f000c097f89 */ /* 0x000e2800000e0000 */
[----:B------:R1:W2:Y:S01]  /*2ad0*/  SHFL.BFLY PT, R10, R13, 0x1, 0x1f ;  /* 0x0c201f000d0a7f89 */ /* 0x0002a200000e0000 */
[----:B0-----:R-:W-:-:S13]  /*2ae0*/  FSETP.GT.FTZ.AND P6, PT, R12, R9, PT ;  /* 0x000000090c00720b */ /* 0x001fda0003fd4000 */
[----:B------:R-:W-:Y:S05]  /*2af0*/  @P6 BRA `(.L_x_1600) ;  /* 0x0000002000006947 */ /* 0x000fea0003800000 */
[----:B-12---:R-:W-:-:S04]  /*2b00*/  FSETP.NEU.FTZ.AND P0, PT, R12, R9, PT ;  /* 0x000000090c00720b */ /* 0x006fc80003f1d000 */
[----:B------:R-:W-:-:S08]  /*2b10*/  ISETP.LT.AND P0, PT, R13, R10, !P0 ;  /* 0x0000000a0d00720c */ /* 0x000fd00004701270 */
.L_x_1600:
[----:B-12---:R-:W-:Y:S05]  /*2b20*/  BSYNC B0 ;  /* 0x0000000000007941 */ /* 0x006fea0003800000 */
.L_x_1599:
[----:B------:R-:W-:Y:S01]  /*2b30*/  PLOP3.LUT P0, PT, P1, P0, PT, 0x28, 0x0 ;  /* 0x000000000000781c */ /* 0x000fe20000f00570 */
[----:B------:R-:W-:Y:S01]  /*2b40*/  BSSY B0, `(.L_x_1601) ;  /* 0x000000e000007945 */ /* 0x000fe20003800000 */
[----:B------:R-:W-:Y:S02]  /*2b50*/  ISETP.NE.AND P5, PT, R7, RZ, PT ;  /* 0x000000ff0700720c */ /* 0x000fe40003fa5270 */
[----:B------:R-:W-:Y:S02]  /*2b60*/  FSEL R19, R9, R12, P0 ;  /* 0x0000000c09137208 */ /* 0x000fe40000000000 */
[----:B------:R-:W-:Y:S02]  /*2b70*/  SEL R13, R10, R13, P0 ;  /* 0x0000000d0a0d7207 */ /* 0x000fe40000000000 */
[----:B------:R-:W-:Y:S01]  /*2b80*/  LOP3.LUT R9, R11, 0x10, RZ, 0xc0, !PT ;  /* 0x000000100b097812 */ /* 0x000fe200078ec0ff */
[----:B------:R-:W0:Y:S01]  /*2b90*/  SHFL.BFLY PT, R12, R19, 0x8, 0x1f ;  /* 0x0d001f00130c7f89 */ /* 0x000e2200000e0000 */
[----:B------:R-:W-:-:S02]  /*2ba0*/  PLOP3.LUT P0, PT, PT, PT, PT, 0x80, 0x0 ;  /* 0x000000000000781c */ /* 0x000fc40003f0f070 */
[----:B------:R-:W-:Y:S01]  /*2bb0*/  ISETP.NE.XOR P5, PT, R9, RZ, P5 ;  /* 0x000000ff0900720c */ /* 0x000fe20002fa5a70 */
[----:B------:R1:W2:Y:S01]  /*2bc0*/  SHFL.BFLY PT, R10, R13, 0x8, 0x1f ;  /* 0x0d001f000d0a7f89 */ /* 0x0002a200000e0000 */
[----:B------:R-:W-:Y:S02]  /*2bd0*/  PLOP3.LUT P1, PT, PT, PT, PT, 0x80, 0x0 ;  /* 0x000000000000781c */ /* 0x000fe40003f2f070 */
[----:B0-----:R-:W-:-:S13]  /*2be0*/  FSETP.GT.FTZ.AND P6, PT, R19, R12, PT ;  /* 0x0000000c1300720b */ /* 0x001fda0003fd4000 */
[----:B------:R-:W-:Y:S05]  /*2bf0*/  @P6 BRA `(.L_x_1602) ;  /* 0x0000002000006947 */ /* 0x000fea0003800000 */
[----:B-12---:R-:W-:-:S04]  /*2c00*/  FSETP.NEU.FTZ.AND P1, PT, R19, R12, PT ;  /* 0x0000000c1300720b */ /* 0x006fc80003f3d000 */
[----:B------:R-:W-:-:S08]  /*2c10*/  ISETP.LT.AND P1, PT, R13, R10, !P1 ;  /* 0x0000000a0d00720c */ /* 0x000fd00004f21270 */
.L_x_1602:
[----:B-12---:R-:W-:Y:S05]  /*2c20*/  BSYNC B0 ;  /* 0x0000000000007941 */ /* 0x006fea0003800000 */
.L_x_1601:
        /* <DEDUP_REMOVED lines=11> */
.L_x_1604:
[----:B-12---:R-:W-:Y:S05]  /*2ce0*/  BSYNC B0 ;  /* 0x0000000000007941 */ /* 0x006fea0003800000 */
.L_x_1603:
        /* <DEDUP_REMOVED lines=13> */
.L_x_1606:
[----:B-12---:R-:W-:Y:S05]  /*2dc0*/  BSYNC B0 ;  /* 0x0000000000007941 */ /* 0x006fea0003800000 */
.L_x_1605:
        /* <DEDUP_REMOVED lines=11> */
.L_x_1608:
[----:B-12---:R-:W-:Y:S05]  /*2e80*/  BSYNC B0 ;  /* 0x0000000000007941 */ /* 0x006fea0003800000 */
.L_x_1607:
[----:B------:R-:W-:Y:S01]  /*2e90*/  PLOP3.LUT P0, PT, P2, P0, PT, 0x28, 0x0 ;  /* 0x000000000000781c */ /* 0x000fe20001700570 */
[----:B------:R-:W-:Y:S01]  /*2ea0*/  BSSY B0, `(.L_x_1609) ;  /* 0x000000b000007945 */ /* 0x000fe20003800000 */
[----:B------:R-:W-:Y:S02]  /*2eb0*/  PLOP3.LUT P1, PT, PT, PT, PT, 0x80, 0x0 ;  /* 0x000000000000781c */ /* 0x000fe40003f2f070 */
[----:B------:R-:W-:Y:S02]  /*2ec0*/  FSEL R19, R12, R19, P0 ;  /* 0x000000130c137208 */ /* 0x000fe40000000000 */
[----:B------:R-:W-:Y:S02]  /*2ed0*/  SEL R13, R10, R13, P0 ;  /* 0x0000000d0a0d7207 */ /* 0x000fe40000000000 */
[----:B------:R-:W-:Y:S01]  /*2ee0*/  PLOP3.LUT P0, PT, PT, PT, PT, 0x80, 0x0 ;  /* 0x000000000000781c */ /* 0x000fe20003f0f070 */
[----:B------:R-:W0:Y:S04]  /*2ef0*/  SHFL.BFLY PT, R12, R19, 0x10, 0x1f ;  /* 0x0e001f00130c7f89 */ /* 0x000e2800000e0000 */
[----:B------:R1:W2:Y:S01]  /*2f00*/  SHFL.BFLY PT, R10, R13, 0x10, 0x1f ;  /* 0x0e001f000d0a7f89 */ /* 0x0002a200000e0000 */
[----:B0-----:R-:W-:-:S13]  /*2f10*/  FSETP.GT.FTZ.AND P2, PT, R19, R12, PT ;  /* 0x0000000c1300720b */ /* 0x001fda0003f54000 */
[----:B------:R-:W-:Y:S05]  /*2f20*/  @P2 BRA `(.L_x_1610) ;  /* 0x0000002000002947 */ /* 0x000fea0003800000 */
[----:B-12---:R-:W-:-:S04]  /*2f30*/  FSETP.NEU.FTZ.AND P1, PT, R19, R12, PT ;  /* 0x0000000c1300720b */ /* 0x006fc80003f3d000 */
[----:B------:R-:W-:-:S08]  /*2f40*/  ISETP.LT.AND P1, PT, R13, R10, !P1 ;  /* 0x0000000a0d00720c */ /* 0x000fd00004f21270 */
.L_x_1610:
[----:B-12---:R-:W-:Y:S05]  /*2f50*/  BSYNC B0 ;  /* 0x0000000000007941 */ /* 0x006fea0003800000 */
.L_x_1609:
[----:B------:R-:W-:Y:S01]  /*2f60*/  ISETP.EQ.XOR P1, PT, R9, RZ, P1 ;  /* 0x000000ff0900720c */ /* 0x000fe20000f22a70 */
[----:B------:R-:W-:Y:S03]  /*2f70*/  BSSY B0, `(.L_x_1611) ;  /* 0x0000009000007945 */ /* 0x000fe60003800000 */
        /* <DEDUP_REMOVED lines=8> */
.L_x_1612:
[----:B-12---:R-:W-:Y:S05]  /*3000*/  BSYNC B0 ;  /* 0x0000000000007941 */ /* 0x006fea0003800000 */
.L_x_1611:
[----:B------:R-:W-:Y:S01]  /*3010*/  ISETP.EQ.XOR P0, PT, R7, RZ, P0 ;  /* 0x000000ff0700720c */ /* 0x000fe20000702a70 */
        /* <DEDUP_REMOVED lines=11> */
.L_x_1614:
[----:B-12---:R-:W-:Y:S05]  /*30d0*/  BSYNC B0 ;  /* 0x0000000000007941 */ /* 0x006fea0003800000 */
.L_x_1613:
        /* <DEDUP_REMOVED lines=10> */
.L_x_1616:
[----:B-12---:R-:W-:Y:S05]  /*3180*/  BSYNC B0 ;  /* 0x0000000000007941 */ /* 0x006fea0003800000 */
.L_x_1615:
        /* <DEDUP_REMOVED lines=12> */
.L_x_1618:
[----:B-12---:R-:W-:Y:S05]  /*3250*/  BSYNC B0 ;  /* 0x0000000000007941 */ /* 0x006fea0003800000 */
.L_x_1617:
[----:B------:R-:W-:Y:S01]  /*3260*/  ISETP.EQ.XOR P1, PT, R5, RZ, P1 ;  /* 0x000000ff0500720c */ /* 0x000fe20000f22a70 */
[----:B------:R-:W-:Y:S03]  /*3270*/  BSSY B0, `(.L_x_1619) ;  /* 0x0000012000007945 */ /* 0x000fe60003800000 */
[----:B------:R-:W-:Y:S02]  /*3280*/  FSEL R13, R21, R12, P1 ;  /* 0x0000000c150d7208 */ /* 0x000fe40000800000 */
[----:B------:R-:W-:Y:S02]  /*3290*/  SEL R10, R19, R10, P1 ;  /* 0x0000000a130a7207 */ /* 0x000fe40000800000 */
[CC--:B------:R-:W-:Y:S02]  /*32a0*/  FSETP.NEU.FTZ.AND P2, PT, R13.reuse, R8.reuse, PT ;  /* 0x000000080d00720b */ /* 0x0c0fe40003f5d000 */
[----:B------:R-:W-:-:S02]  /*32b0*/  FSETP.GT.FTZ.AND P1, PT, R13, R8, PT ;  /* 0x000000080d00720b */ /* 0x000fc40003f34000 */
[----:B------:R-:W-:Y:S02]  /*32c0*/  ISETP.GE.AND P3, PT, R10, R15, PT ;  /* 0x0000000f0a00720c */ /* 0x000fe40003f66270 */
[----:B------:R-:W-:-:S07]  /*32d0*/  SEL R12, RZ, 0xffffffff, !P1 ;  /* 0xffffffffff0c7807 */ /* 0x000fce0004800000 */
[----:B------:R-:W-:-:S04]  /*32e0*/  @!P2 SEL R12, RZ, 0xffffffff, P3 ;  /* 0xffffffffff0ca807 */ /* 0x000fc80001800000 */
[----:B------:R-:W-:-:S04]  /*32f0*/  LOP3.LUT R12, R12, 0x1, RZ, 0xc0, !PT ;  /* 0x000000010c0c7812 */ /* 0x000fc800078ec0ff */
[----:B------:R-:W-:-:S04]  /*3300*/  ISETP.NE.U32.AND P2, PT, R12, 0x1, PT ;  /* 0x000000010c00780c */ /* 0x000fc80003f45070 */
[----:B------:R-:W-:Y:S02]  /*3310*/  FSEL R13, R13, R8, !P2 ;  /* 0x000000080d0d7208 */ /* 0x000fe40005000000 */
[----:B------:R-:W-:-:S03]  /*3320*/  SEL R15, R10, R15, !P2 ;  /* 0x0000000f0a0f7207 */ /* 0x000fc60005000000 */
[----:B------:R-:W0:Y:S04]  /*3330*/  SHFL.BFLY PT, R8, R13, 0x10, 0x1f ;  /* 0x0e001f000d087f89 */ /* 0x000e2800000e0000 */
[----:B------:R1:W2:Y:S01]  /*3340*/  SHFL.BFLY PT, R10, R15, 0x10, 0x1f ;  /* 0x0e001f000f0a7f89 */ /* 0x0002a200000e0000 */
[----:B0-----:R-:W-:-:S13]  /*3350*/  FSETP.GT.FTZ.AND P1, PT, R13, R8, PT ;  /* 0x000000080d00720b */ /* 0x001fda0003f34000 */
[----:B------:R-:W-:Y:S05]  /*3360*/  @P1 BRA `(.L_x_1620) ;  /* 0x0000002000001947 */ /* 0x000fea0003800000 */
[----:B-12---:R-:W-:-:S04]  /*3370*/  FSETP.NEU.FTZ.AND P0, PT, R13, R8, PT ;  /* 0x000000080d00720b */ /* 0x006fc80003f1d000 */
[----:B------:R-:W-:-:S08]  /*3380*/  ISETP.LT.AND P0, PT, R15, R10, !P0 ;  /* 0x0000000a0f00720c */ /* 0x000fd00004701270 */
.L_x_1620:
[----:B-12---:R-:W-:Y:S05]  /*3390*/  BSYNC B0 ;  /* 0x0000000000007941 */ /* 0x006fea0003800000 */
.L_x_1619:
[----:B------:R-:W-:Y:S01]  /*33a0*/  ISETP.NE.XOR P0, PT, R9, RZ, P0 ;  /* 0x000000ff0900720c */ /* 0x000fe20000705a70 */
        /* <DEDUP_REMOVED lines=11> */
.L_x_1622:
[----:B-12---:R-:W-:Y:S05]  /*3460*/  BSYNC B0 ;  /* 0x0000000000007941 */ /* 0x006fea0003800000 */
.L_x_1621:
[----:B------:R-:W-:Y:S01]  /*3470*/  ISETP.NE.XOR P1, PT, R7, RZ, P1 ;  /* 0x000000ff0700720c */ /* 0x000fe20000f25a70 */
        /* <DEDUP_REMOVED lines=9> */
.L_x_1624:
[----:B-12---:R-:W-:Y:S05]  /*3510*/  BSYNC B0 ;  /* 0x0000000000007941 */ /* 0x006fea0003800000 */
.L_x_1623:
        /* <DEDUP_REMOVED lines=12> */
.L_x_1626:
[----:B-12---:R-:W-:Y:S05]  /*35e0*/  BSYNC B0 ;  /* 0x0000000000007941 */ /* 0x006fea0003800000 */
.L_x_1625:
        /* <DEDUP_REMOVED lines=10> */
.L_x_1628:
[----:B-12---:R-:W-:Y:S05]  /*3690*/  BSYNC B0 ;  /* 0x0000000000007941 */ /* 0x006fea0003800000 */
.L_x_1627:
[----:B------:R-:W-:-:S04]  /*36a0*/  ISETP.NE.XOR P0, PT, R5, RZ, P0 ;  /* 0x000000ff0500720c */ /* 0x000fc80000705a70 */
[----:B------:R-:W-:Y:S02]  /*36b0*/  SEL R15, R10, R15, P0 ;  /* 0x0000000f0a0f7207 */ /* 0x000fe40000000000 */
[----:B------:R-:W-:Y:S02]  /*36c0*/  FSEL R8, R13, R8, P0 ;  /* 0x000000080d087208 */ /* 0x000fe40000000000 */
.L_x_1588:
[----:B01----:R-:W-:-:S05]  /*36d0*/  IMAD.MOV.U32 R4, RZ, RZ, 0x1 ;  /* 0x00000001ff047424 */ /* 0x003fca00078e00ff */
[----:B------:R-:W-:-:S13]  /*36e0*/  ISETP.LE.AND P0, PT, R4, c[0x0][0x198], PT ;  /* 0x0000660004007a0c */ /* 0x000fda0003f03270 */
[----:B------:R-:W-:Y:S05]  /*36f0*/  @!P0 BRA `(.L_x_1629) ;  /* 0x000032d000008947 */ /* 0x000fea0003800000 */
[----:B------:R-:W0:Y:S02]  /*3700*/  SHFL.IDX PT, R3, R8, R3, 0x1f ;  /* 0x00001f0308037589 */ /* 0x000e2400000e0000 */
[----:B0-----:R-:W-:-:S13]  /*3710*/  FSETP.NEU.FTZ.AND P0, PT, R3, -INF , PT ;  /* 0xff8000000300780b */ /* 0x001fda0003f1d000 */
[----:B------:R-:W-:Y:S05]  /*3720*/  @!P0 BRA `(.L_x_1629) ;  /* 0x000032a000008947 */ /* 0x000fea0003800000 */
[----:B------:R-:W0:Y:S01]  /*3730*/  S2UR UR7, SR_CTAID.X ;  /* 0x00000000000779c3 */ /* 0x000e220000002500 */
[----:B------:R-:W-:Y:S01]  /*3740*/  IADD3 R0, R18, -0x1, RZ ;  /* 0xffffffff12007810 */ /* 0x000fe20007ffe0ff */
[----:B------:R-:W-:Y:S01]  /*3750*/  IMAD.MOV.U32 R13, RZ, RZ, 0x1 ;  /* 0x00000001ff0d7424 */ /* 0x000fe200078e00ff */
[----:B------:R-:W-:Y:S01]  /*3760*/  LOP3.LUT R23, R11, 0x1, RZ, 0xc0, !PT ;  /* 0x000000010b177812 */ /* 0x000fe200078ec0ff */
[----:B------:R-:W-:Y:S01]  /*3770*/  ULDC.64 UR10, c[0x0][0x188] ;  /* 0x00006200000a7ab9 */ /* 0x000fe20000000a00 */
[----:B------:R-:W-:Y:S01]  /*3780*/  SHF.R.S32.HI R3, RZ, 0x1f, R0 ;  /* 0x0000001fff037819 */ /* 0x000fe20000011400 */
[----:B------:R-:W-:Y:S01]  /*3790*/  BSSY B1, `(.L_x_1630) ;  /* 0x00001b8000017945 */ /* 0x000fe20003800000 */
[----:B------:R-:W-:Y:S01]  /*37a0*/  IADD3 R13, -R13, c[0x0][0x1a0], RZ ;  /* 0x000068000d0d7a10 */ /* 0x000fe20007ffe1ff */
[----:B------:R-:W-:Y:S01]  /*37b0*/  IMAD.MOV.U32 R10, RZ, RZ, RZ ;  /* 0x000000ffff0a7224 */ /* 0x000fe200078e00ff */
[----:B------:R-:W-:Y:S01]  /*37c0*/  LEA.HI R3, R3, R0, RZ, 0x5 ;  /* 0x0000000003037211 */ /* 0x000fe200078f28ff */
[----:B------:R-:W-:Y:S01]  /*37d0*/  IMAD.MOV.U32 R9, RZ, RZ, -0x800000 ;  /* 0xff800000ff097424 */ /* 0x000fe200078e00ff */
[--C-:B------:R-:W-:Y:S01]  /*37e0*/  SHF.R.U32.HI R0, RZ, 0x1, R11.reuse ;  /* 0x00000001ff007819 */ /* 0x100fe2000001160b */
[----:B------:R-:W-:Y:S01]  /*37f0*/  IMAD.MOV.U32 R8, RZ, RZ, RZ ;  /* 0x000000ffff087224 */ /* 0x000fe200078e00ff */
[----:B------:R-:W-:Y:S01]  /*3800*/  SHF.R.U32.HI R4, RZ, 0x2, R11 ;  /* 0x00000002ff047819 */ /* 0x000fe2000001160b */
[----:B------:R-:W-:Y:S01]  /*3810*/  IMAD.MOV.U32 R31, RZ, RZ, -0x800000 ;  /* 0xff800000ff1f7424 */ /* 0x000fe200078e00ff */
[----:B------:R-:W-:Y:S01]  /*3820*/  LOP3.LUT R2, R0, 0x1, RZ, 0xc0, !PT ;  /* 0x0000000100027812 */ /* 0x000fe200078ec0ff */
[----:B------:R-:W-:Y:S01]  /*3830*/  IMAD.MOV.U32 R29, RZ, RZ, RZ ;  /* 0x000000ffff1d7224 */ /* 0x000fe200078e00ff */
[----:B------:R-:W-:-:S02]  /*3840*/  SHF.R.S32.HI R0, RZ, 0x1f, R13 ;  /* 0x0000001fff007819 */ /* 0x000fc4000001140d */
[----:B------:R-:W-:Y:S02]  /*3850*/  ISETP.GE.AND P1, PT, R17, c[0x0][0x198], PT ;  /* 0x0000660011007a0c */ /* 0x000fe40003f26270 */
[----:B------:R-:W-:Y:S02]  /*3860*/  LOP3.LUT R3, R3, 0xffffffe0, RZ, 0xc0, !PT ;  /* 0xffffffe003037812 */ /* 0x000fe400078ec0ff */
[----:B------:R-:W-:Y:S01]  /*3870*/  SHF.R.U32.HI R5, RZ, 0x3, R11 ;  /* 0x00000003ff057819 */ /* 0x000fe2000001160b */
[----:B0-----:R-:W-:Y:S01]  /*3880*/  USHF.R.S32.HI UR4, URZ, 0x1f, UR7 ;  /* 0x0000001f3f047899 */ /* 0x001fe20008011407 */
[----:B------:R-:W-:Y:S02]  /*3890*/  ISETP.NE.U32.AND P4, PT, R23, 0x1, PT ;  /* 0x000000011700780c */ /* 0x000fe40003f85070 */
[----:B------:R-:W-:Y:S01]  /*38a0*/  LOP3.LUT R4, R4, 0x1, RZ, 0xc0, !PT ;  /* 0x0000000104047812 */ /* 0x000fe200078ec0ff */
[----:B------:R-:W-:Y:S01]  /*38b0*/  UIMAD UR8, UR4, UR10, URZ ;  /* 0x0000000a040872a4 */ /* 0x000fe2000f8e023f */
[----:B------:R-:W-:Y:S01]  /*38c0*/  LEA.HI R0, R0, R13, RZ, 0x5 ;  /* 0x0000000d00007211 */ /* 0x000fe200078f28ff */
[----:B------:R-:W-:Y:S01]  /*38d0*/  UIMAD.WIDE.U32 UR4, UR7, UR10, URZ ;  /* 0x0000000a070472a5 */ /* 0x000fe2000f8e003f */
[----:B------:R-:W-:Y:S01]  /*38e0*/  ISETP.NE.AND P0, PT, R18, RZ, PT ;  /* 0x000000ff1200720c */ /* 0x000fe20003f05270 */
[----:B------:R-:W-:Y:S01]  /*38f0*/  UIMAD UR8, UR7, UR11, UR8 ;  /* 0x0000000b070872a4 */ /* 0x000fe2000f8e0208 */
[----:B------:R-:W-:-:S02]  /*3900*/  SEL R15, R15, RZ, !P1 ;  /* 0x000000ff0f0f7207 */ /* 0x000fc40004800000 */
[----:B------:R-:W-:Y:S01]  /*3910*/  IADD3 R3, R3, 0x20, RZ ;  /* 0x0000002003037810 */ /* 0x000fe20007ffe0ff */
[----:B------:R-:W-:Y:S01]  /*3920*/  ULDC.64 UR10, c[0x0][0x160] ;  /* 0x00005800000a7ab9 */ /* 0x000fe20000000a00 */
[----:B------:R-:W-:Y:S01]  /*3930*/  LOP3.LUT R5, R5, 0x1, RZ, 0xc0, !PT ;  /* 0x0000000105057812 */ /* 0x000fe200078ec0ff */
[----:B------:R-:W-:Y:S01]  /*3940*/  ULEA UR7, UP0, UR4, UR10, 0x2 ;  /* 0x0000000a04077291 */ /* 0x000fe2000f80103f */
[C---:B------:R-:W-:Y:S01]  /*3950*/  ISETP.NE.U32.AND P2, PT, R4.reuse, 0x1, PT ;  /* 0x000000010400780c */ /* 0x040fe20003f45070 */
[----:B------:R-:W-:Y:S01]  /*3960*/  UIADD3 UR5, UR8, UR5, URZ ;  /* 0x0000000508057290 */ /* 0x000fe2000fffe03f */
[----:B------:R-:W-:Y:S02]  /*3970*/  ISETP.EQ.U32.XOR P1, PT, R4, 0x1, !P4 ;  /* 0x000000010400780c */ /* 0x000fe40006722870 */
[----:B------:R-:W-:Y:S01]  /*3980*/  LOP3.LUT R0, R0, 0xffffffe0, RZ, 0xc0, !PT ;  /* 0xffffffe000007812 */ /* 0x000fe200078ec0ff */
[----:B------:R-:W-:Y:S01]  /*3990*/  ULEA.HI.X UR5, UR4, UR11, UR5, 0x2, UP0 ;  /* 0x0000000b04057291 */ /* 0x000fe200080f1405 */
[----:B------:R-:W-:-:S02]  /*39a0*/  ISETP.EQ.U32.XOR P3, PT, R2, 0x1, !P4 ;  /* 0x000000010200780c */ /* 0x000fc40006762870 */
[----:B------:R-:W-:Y:S01]  /*39b0*/  SEL R12, R3, RZ, P0 ;  /* 0x000000ff030c7207 */ /* 0x000fe20000000000 */
[----:B------:R-:W-:Y:S01]  /*39c0*/  IMAD.IADD R13, R13, 0x1, -R0 ;  /* 0x000000010d0d7824 */ /* 0x000fe200078e0a00 */
[----:B------:R-:W-:Y:S01]  /*39d0*/  SHF.R.U32.HI R6, RZ, 0x4, R11 ;  /* 0x00000004ff067819 */ /* 0x000fe2000001160b */
[----:B------:R-:W-:Y:S01]  /*39e0*/  IMAD.MOV.U32 R0, RZ, RZ, -0x1 ;  /* 0xffffffffff007424 */ /* 0x000fe200078e00ff */
[----:B------:R-:W-:Y:S02]  /*39f0*/  P2R R26, PR, RZ, 0x2 ;  /* 0x00000002ff1a7803 */ /* 0x000fe40000000000 */
[----:B------:R-:W-:Y:S02]  /*3a00*/  ISETP.EQ.U32.XOR P0, PT, R5, 0x1, !P2 ;  /* 0x000000010500780c */ /* 0x000fe40005702870 */
[----:B------:R-:W-:Y:S02]  /*3a10*/  ISETP.NE.U32.AND P1, PT, R2, 0x1, PT ;  /* 0x000000010200780c */ /* 0x000fe40003f25070 */
[----:B------:R-:W-:-:S02]  /*3a20*/  P2R R24, PR, RZ, 0x8 ;  /* 0x00000008ff187803 */ /* 0x000fc40000000000 */
[----:B------:R-:W-:Y:S02]  /*3a30*/  LOP3.LUT R6, R6, 0x1, RZ, 0xc0, !PT ;  /* 0x0000000106067812 */ /* 0x000fe400078ec0ff */
[C---:B------:R-:W-:Y:S02]  /*3a40*/  ISETP.NE.U32.AND P3, PT, R5.reuse, 0x1, PT ;  /* 0x000000010500780c */ /* 0x040fe40003f65070 */
[----:B------:R-:W-:Y:S02]  /*3a50*/  P2R R27, PR, RZ, 0x1 ;  /* 0x00000001ff1b7803 */ /* 0x000fe40000000000 */
[----:B------:R-:W-:Y:S02]  /*3a60*/  ISETP.EQ.U32.XOR P6, PT, R4, 0x1, !P1 ;  /* 0x000000010400780c */ /* 0x000fe40004fc2870 */
[C---:B------:R-:W-:Y:S02]  /*3a70*/  ISETP.EQ.U32.XOR P0, PT, R5.reuse, 0x1, !P1 ;  /* 0x000000010500780c */ /* 0x040fe40004f02870 */
[----:B------:R-:W-:-:S02]  /*3a80*/  ISETP.EQ.U32.XOR P5, PT, R5, 0x1, !P4 ;  /* 0x000000010500780c */ /* 0x000fc400067a2870 */
[C---:B------:R-:W-:Y:S02]  /*3a90*/  ISETP.EQ.U32.XOR P4, PT, R6.reuse, 0x1, !P4 ;  /* 0x000000010600780c */ /* 0x040fe40006782870 */
[C---:B------:R-:W-:Y:S02]  /*3aa0*/  ISETP.EQ.U32.XOR P3, PT, R6.reuse, 0x1, !P3 ;  /* 0x000000010600780c */ /* 0x040fe40005f62870 */
[C---:B------:R-:W-:Y:S02]  /*3ab0*/  ISETP.EQ.U32.XOR P2, PT, R6.reuse, 0x1, !P2 ;  /* 0x000000010600780c */ /* 0x040fe40005742870 */
[----:B------:R-:W-:Y:S01]  /*3ac0*/  ISETP.EQ.U32.XOR P1, PT, R6, 0x1, !P1 ;  /* 0x000000010600780c */ /* 0x000fe20004f22870 */
[----:B------:R-:W-:Y:S01]  /*3ad0*/  IMAD.MOV.U32 R6, RZ, RZ, RZ ;  /* 0x000000ffff067224 */ /* 0x000fe200078e00ff */
[C---:B------:R-:W-:Y:S02]  /*3ae0*/  LOP3.LUT R22, R11.reuse, 0x2, RZ, 0xc0, !PT ;  /* 0x000000020b167812 */ /* 0x040fe400078ec0ff */
[----:B------:R-:W-:-:S02]  /*3af0*/  LOP3.LUT R21, R11, 0x4, RZ, 0xc0, !PT ;  /* 0x000000040b157812 */ /* 0x000fc400078ec0ff */
[C---:B------:R-:W-:Y:S02]  /*3b00*/  LOP3.LUT R20, R11.reuse, 0x8, RZ, 0xc0, !PT ;  /* 0x000000080b147812 */ /* 0x040fe400078ec0ff */
[----:B------:R-:W-:Y:S02]  /*3b10*/  P2R R25, PR, RZ, 0x40 ;  /* 0x00000040ff197803 */ /* 0x000fe40000000000 */
[----:B------:R-:W-:Y:S02]  /*3b20*/  P2R R28, PR, RZ, 0x1 ;  /* 0x00000001ff1c7803 */ /* 0x000fe40000000000 */
[----:B------:R-:W-:Y:S02]  /*3b30*/  LOP3.LUT R11, R11, 0x10, RZ, 0xc0, !PT ;  /* 0x000000100b0b7812 */ /* 0x000fe400078ec0ff */
[----:B------:R-:W-:Y:S02]  /*3b40*/  SHF.L.U32 R0, R0, R17, RZ ;  /* 0x0000001100007219 */ /* 0x000fe400000006ff */
.L_x_1716:
[----:B------:R-:W-:Y:S05]  /*3b50*/  BRA.DIV ~URZ, `(.L_x_1631) ;  /* 0x000033227f007947 */ /* 0x000fea000b800000 */
[----:B------:R0:W1:Y:S02]  /*3b60*/  SHFL.IDX PT, R7, R15, R10, 0x1f ;  /* 0x00001f0a0f077589 */ /* 0x00006400000e0000 */
.L_x_1797:
[----:B------:R-:W-:Y:S01]  /*3b70*/  ISETP.GE.AND P0, PT, R17, R12, PT ;  /* 0x0000000c1100720c */ /* 0x000fe20003f06270 */
[----:B------:R-:W-:-:S12]  /*3b80*/  BSSY B0, `(.L_x_1632) ;  /* 0x0000174000007945 */ /* 0x000fd80003800000 */
[----:B------:R-:W-:Y:S05]  /*3b90*/  @P0 BRA `(.L_x_1633) ;  /* 0x0000172000000947 */ /* 0x000fea0003800000 */
[----:B-1----:R-:W-:Y:S02]  /*3ba0*/  IMAD R7, R18, R7, R17 ;  /* 0x0000000712077224 */ /* 0x002fe400078e0211 */
[----:B------:R-:W-:Y:S02]  /*3bb0*/  IMAD.U32 R4, RZ, RZ, UR7 ;  /* 0x00000007ff047e24 */ /* 0x000fe4000f8e00ff */
[----:B------:R-:W-:Y:S02]  /*3bc0*/  IMAD.U32 R5, RZ, RZ, UR5 ;  /* 0x00000005ff057e24 */ /* 0x000fe4000f8e00ff */
[----:B------:R-:W-:Y:S02]  /*3bd0*/  IMAD.MOV.U32 R2, RZ, RZ, 0x2 ;  /* 0x00000002ff027424 */ /* 0x000fe400078e00ff */
[----:B------:R-:W-:-:S04]  /*3be0*/  IMAD.WIDE R4, R7, 0x4, R4 ;  /* 0x0000000407047825 */ /* 0x000fc800078e0204 */
[----:B------:R-:W-:-:S04]  /*3bf0*/  IMAD.WIDE R2, R7, R2, c[0x0][0x178] ;  /* 0x00005e0007027625 */ /* 0x000fc800078e0202 */
[----:B------:R-:W-:Y:S02]  /*3c00*/  IMAD.MOV.U32 R33, RZ, RZ, R5 ;  /* 0x000000ffff217224 */ /* 0x000fe400078e0005 */
[----:B------:R-:W-:Y:S02]  /*3c10*/  IMAD.MOV.U32 R19, RZ, RZ, R2 ;  /* 0x000000ffff137224 */ /* 0x000fe400078e0002 */
[----:B------:R-:W-:Y:S02]  /*3c20*/  IMAD.MOV.U32 R30, RZ, RZ, R3 ;  /* 0x000000ffff1e7224 */ /* 0x000fe400078e0003 */
[----:B------:R-:W-:-:S05]  /*3c30*/  IMAD.MOV.U32 R5, RZ, RZ, R17 ;  /* 0x000000ffff057224 */ /* 0x000fca00078e0011 */
.L_x_1714:
[----:B------:R-:W-:Y:S01]  /*3c40*/  ISETP.GE.AND P0, PT, R5, R18, PT ;  /* 0x000000120500720c */ /* 0x000fe20003f06270 */
[----:B------:R-:W-:Y:S01]  /*3c50*/  BSSY B2, `(.L_x_1634) ;  /* 0x0000010000027945 */ /* 0x000fe20003800000 */
[----:B------:R-:W-:Y:S02]  /*3c60*/  IMAD.MOV.U32 R34, RZ, RZ, RZ ;  /* 0x000000ffff227224 */ /* 0x000fe400078e00ff */
[----:B------:R-:W-:-:S09]  /*3c70*/  IMAD.MOV.U32 R32, RZ, RZ, -0x800000 ;  /* 0xff800000ff207424 */ /* 0x000fd200078e00ff */
[----:B------:R-:W-:Y:S05]  /*3c80*/  @P0 BRA `(.L_x_1635) ;  /* 0x000000c000000947 */ /* 0x000fea0003800000 */
[----:B------:R-:W-:Y:S02]  /*3c90*/  IMAD.MOV.U32 R2, RZ, RZ, R4 ;  /* 0x000000ffff027224 */ /* 0x000fe400078e0004 */
[----:B------:R-:W-:-:S05]  /*3ca0*/  IMAD.MOV.U32 R3, RZ, RZ, R33 ;  /* 0x000000ffff037224 */ /* 0x000fca00078e0021 */
[----:B------:R-:W2:Y:S01]  /*3cb0*/  LDG.E R35, [R2.64] ;  /* 0x0000000c02237981 */ /* 0x000ea2000c1e1900 */
[----:B------:R-:W-:Y:S01]  /*3cc0*/  IMAD.MOV.U32 R34, RZ, RZ, R7 ;  /* 0x000000ffff227224 */ /* 0x000fe200078e0007 */
[----:B--2---:R-:W-:-:S13]  /*3cd0*/  FSETP.GEU.FTZ.AND P0, PT, |R35|, +INF , PT ;  /* 0x7f8000002300780b */ /* 0x004fda0003f1e200 */
[----:B------:R-:W-:Y:S05]  /*3ce0*/  @P0 BRA `(.L_x_1635) ;  /* 0x0000006000000947 */ /* 0x000fea0003800000 */
[----:B------:R-:W-:Y:S02]  /*3cf0*/  IMAD.MOV.U32 R2, RZ, RZ, R19 ;  /* 0x000000ffff027224 */ /* 0x000fe400078e0013 */
[----:B------:R-:W-:-:S05]  /*3d00*/  IMAD.MOV.U32 R3, RZ, RZ, R30 ;  /* 0x000000ffff037224 */ /* 0x000fca00078e001e */
[----:B------:R-:W2:Y:S01]  /*3d10*/  LDG.E.U16 R2, [R2.64] ;  /* 0x0000000c02027981 */ /* 0x000ea2000c1e1500 */
[----:B------:R-:W-:Y:S01]  /*3d20*/  IMAD.MOV.U32 R34, RZ, RZ, R7 ;  /* 0x000000ffff227224 */ /* 0x000fe200078e0007 */
[----:B--2---:R-:W-:-:S05]  /*3d30*/  PRMT R2, RZ, 0x5410, R2 ;  /* 0x00005410ff027816 */ /* 0x004fca0000000002 */
[----:B------:R-:W-:Y:S02]  /*3d40*/  FADD.FTZ R32, R35, R2 ;  /* 0x0000000223207221 */ /* 0x000fe40000010000 */
.L_x_1635:
[----:B------:R-:W-:Y:S05]  /*3d50*/  BSYNC B2 ;  /* 0x0000000000027941 */ /* 0x000fea0003800000 */
.L_x_1634:
[----:B------:R-:W-:Y:S02]  /*3d60*/  FSETP.GT.FTZ.AND P0, PT, R32, R31, PT ;  /* 0x0000001f2000720b */ /* 0x000fe40003f14000 */
[----:B------:R-:W-:Y:S02]  /*3d70*/  ISETP.GE.AND P6, PT, R34, R29, PT ;  /* 0x0000001d2200720c */ /* 0x000fe40003fc6270 */
[----:B------:R-:W-:Y:S02]  /*3d80*/  SEL R2, RZ, 0xffffffff, !P0 ;  /* 0xffffffffff027807 */ /* 0x000fe40004000000 */
[----:B------:R-:W-:-:S13]  /*3d90*/  FSETP.NEU.FTZ.AND P0, PT, R32, R31, PT ;  /* 0x0000001f2000720b */ /* 0x000fda0003f1d000 */
[----:B------:R-:W-:-:S04]  /*3da0*/  @!P0 SEL R2, RZ, 0xffffffff, P6 ;  /* 0xffffffffff028807 */ /* 0x000fc80003000000 */
[----:B------:R-:W-:-:S04]  /*3db0*/  LOP3.LUT R2, R2, 0x1, RZ, 0xc0, !PT ;  /* 0x0000000102027812 */ /* 0x000fc800078ec0ff */
[----:B------:R-:W-:Y:S01]  /*3dc0*/  ISETP.NE.U32.AND P0, PT, R2, 0x1, PT ;  /* 0x000000010200780c */ /* 0x000fe20003f05070 */
[----:B------:R-:W-:-:S12]  /*3dd0*/  BRA.DIV ~URZ, `(.L_x_1636) ;  /* 0x000031227f007947 */ /* 0x000fd8000b800000 */
[----:B------:R-:W-:-:S04]  /*3de0*/  VOTE.ANY R3, PT, !P0 ;  /* 0x0000000000037806 */ /* 0x000fc800040e0100 */
.L_x_1798:
[----:B------:R-:W-:Y:S01]  /*3df0*/  ISETP.NE.AND P6, PT, R3, RZ, PT ;  /* 0x000000ff0300720c */ /* 0x000fe20003fc5270 */
[----:B------:R-:W-:-:S12]  /*3e00*/  BSSY B3, `(.L_x_1637) ;  /* 0x0000142000037945 */ /* 0x000fd80003800000 */
[----:B------:R-:W-:Y:S05]  /*3e10*/  @!P6 BRA `(.L_x_1638) ;  /* 0x000014000000e947 */ /* 0x000fea0003800000 */
[----:B------:R-:W-:Y:S01]  /*3e20*/  LOP3.LUT R2, R3, R0, RZ, 0x30, !PT ;  /* 0x0000000003027212 */ /* 0x000fe200078e30ff */
[----:B------:R-:W-:Y:S01]  /*3e30*/  BSSY B2, `(.L_x_1639) ;  /* 0x0000135000027945 */ /* 0x000fe20003800000 */
[----:B------:R-:W-:Y:S01]  /*3e40*/  POPC R3, R3 ;  /* 0x0000000300037309 */ /* 0x000fe20000000000 */
[----:B------:R-:W-:-:S07]  /*3e50*/  SEL R36, RZ, 0x1, P0 ;  /* 0x00000001ff247807 */ /* 0x000fce0000000000 */
[----:B------:R-:W1:Y:S02]  /*3e60*/  POPC R35, R2 ;  /* 0x0000000200237309 */ /* 0x000e640000000000 */
[C---:B-1----:R-:W-:Y:S02]  /*3e70*/  IMAD.IADD R35, R6.reuse, 0x1, R35 ;  /* 0x0000000106237824 */ /* 0x042fe400078e0223 */
[----:B------:R-:W-:-:S03]  /*3e80*/  IMAD.IADD R6, R6, 0x1, R3 ;  /* 0x0000000106067824 */ /* 0x000fc600078e0203 */
[----:B------:R-:W-:Y:S01]  /*3e90*/  ISETP.GT.OR P0, PT, R35, 0x1f, P0 ;  /* 0x0000001f2300780c */ /* 0x000fe20000704670 */
[----:B------:R-:W-:-:S04]  /*3ea0*/  IMAD.IADD R35, R16, 0x1, R35 ;  /* 0x0000000110237824 */ /* 0x000fc800078e0223 */
[----:B------:R-:W-:-:S08]  /*3eb0*/  IMAD.SHL.U32 R35, R35, 0x4, RZ ;  /* 0x0000000423237824 */ /* 0x000fd000078e00ff */
[----:B------:R1:W-:Y:S01]  /*3ec0*/  @!P0 STS [R35], R32 ;  /* 0x0000002023008388 */ /* 0x0003e20000000800 */
[----:B------:R-:W-:-:S03]  /*3ed0*/  @!P0 PRMT R36, RZ, 0x7610, R36 ;  /* 0x00007610ff248816 */ /* 0x000fc60000000024 */
[----:B------:R1:W-:Y:S01]  /*3ee0*/  @!P0 STS [R35+UR6], R34 ;  /* 0x0000002223008988 */ /* 0x0003e20008000806 */
[----:B------:R-:W-:-:S13]  /*3ef0*/  ISETP.GE.AND P0, PT, R6, 0x20, PT ;  /* 0x000000200600780c */ /* 0x000fda0003f06270 */
[----:B------:R-:W-:Y:S05]  /*3f00*/  @!P0 BRA `(.L_x_1640) ;  /* 0x0000127000008947 */ /* 0x000fea0003800000 */
[----:B-1----:R-:W-:Y:S05]  /*3f10*/  BRA.CONV ~URZ, `(.L_x_1641) ;  /* 0x000000337f007947 */ /* 0x002fea000b800000 */
[----:B------:R-:W-:Y:S01]  /*3f20*/  IMAD.MOV.U32 R3, RZ, RZ, -0x1 ;  /* 0xffffffffff037424 */ /* 0x000fe200078e00ff */
[----:B------:R-:W-:Y:S02]  /*3f30*/  MOV R2, 0x3f50 ;  /* 0x00003f5000027802 */ /* 0x000fe40000000f00 */
[----:B0-----:R-:W-:Y:S05]  /*3f40*/  CALL.REL.NOINC `($__internal_69_$__cuda_sm70_warpsync) ;  /* 0x0000580000007944 */ /* 0x001fea0003c00000 */
.L_x_1641:
[----:B------:R-:W-:-:S06]  /*3f50*/  NOP ;  /* 0x0000000000007918 */ /* 0x000fcc0000000000 */
[----:B------:R1:W2:Y:S04]  /*3f60*/  LDS R29, [R14+UR6] ;  /* 0x000000060e1d7984 */ /* 0x0002a80008000800 */
[----:B------:R1:W3:Y:S01]  /*3f70*/  LDS R31, [R14] ;  /* 0x000000000e1f7984 */ /* 0x0002e20000000800 */
[----:B------:R-:W-:Y:S05]  /*3f80*/  BRA.DIV ~URZ, `(.L_x_1642) ;  /* 0x00002fc27f007947 */ /* 0x000fea000b800000 */
[----:B---3--:R3:W4:Y:S04]  /*3f90*/  SHFL.BFLY PT, R38, R31, 0x1, 0x1f ;  /* 0x0c201f001f267f89 */ /* 0x00872800000e0000 */
[----:B--2---:R3:W2:Y:S02]  /*3fa0*/  SHFL.BFLY PT, R37, R29, 0x1, 0x1f ;  /* 0x0c201f001d257f89 */ /* 0x0046a400000e0000 */
.L_x_1799:
[----:B----4-:R-:W-:Y:S01]  /*3fb0*/  FSETP.GT.FTZ.AND P6, PT, R31, R38, PT ;  /* 0x000000261f00720b */ /* 0x010fe20003fd4000 */
[----:B------:R-:W-:Y:S01]  /*3fc0*/  BSSY B4, `(.L_x_1643) ;  /* 0x0000005000047945 */ /* 0x000fe20003800000 */
[----:B------:R-:W-:-:S11]  /*3fd0*/  PLOP3.LUT P0, PT, PT, PT, PT, 0x80, 0x0 ;  /* 0x000000000000781c */ /* 0x000fd60003f0f070 */
[----:B------:R-:W-:Y:S05]  /*3fe0*/  @P6 BRA `(.L_x_1644) ;  /* 0x0000002000006947 */ /* 0x000fea0003800000 */
[----:B------:R-:W-:-:S04]  /*3ff0*/  FSETP.NEU.FTZ.AND P0, PT, R31, R38, PT ;  /* 0x000000261f00720b */ /* 0x000fc80003f1d000 */
[----:B--2---:R-:W-:-:S08]  /*4000*/  ISETP.LT.AND P0, PT, R29, R37, !P0 ;  /* 0x000000251d00720c */ /* 0x004fd00004701270 */
.L_x_1644:
[----:B------:R-:W-:Y:S05]  /*4010*/  BSYNC B4 ;  /* 0x0000000000047941 */ /* 0x000fea0003800000 */
.L_x_1643:
[----:B------:R-:W-:-:S04]  /*4020*/  ISETP.NE.AND P6, PT, R24, RZ, PT ;  /* 0x000000ff1800720c */ /* 0x000fc80003fc5270 */
[----:B------:R-:W-:-:S04]  /*4030*/  PLOP3.LUT P0, PT, P6, P0, PT, 0x28, 0x0 ;  /* 0x000000000000781c */ /* 0x000fc80003700570 */
[----:B--23--:R-:W-:Y:S02]  /*4040*/  SEL R29, R37, R29, P0 ;  /* 0x0000001d251d7207 */ /* 0x00cfe40000000000 */
[----:B------:R-:W-:Y:S02]  /*4050*/  FSEL R31, R38, R31, P0 ;  /* 0x0000001f261f7208 */ /* 0x000fe40000000000 */
[----:B------:R-:W-:Y:S01]  /*4060*/  PLOP3.LUT P0, PT, PT, PT, PT, 0x80, 0x0 ;  /* 0x000000000000781c */ /* 0x000fe20003f0f070 */
[----:B------:R-:W-:Y:S06]  /*4070*/  BRA.DIV ~URZ, `(.L_x_1645) ;  /* 0x00002fb27f007947 */ /* 0x000fec000b800000 */
[----:B------:R2:W3:Y:S04]  /*4080*/  SHFL.BFLY PT, R38, R31, 0x2, 0x1f ;  /* 0x0c401f001f267f89 */ /* 0x0004e800000e0000 */
[----:B------:R2:W4:Y:S02]  /*4090*/  SHFL.BFLY PT, R37, R29, 0x2, 0x1f ;  /* 0x0c401f001d257f89 */ /* 0x00052400000e0000 */
.L_x_1800:
[----:B---3--:R-:W-:Y:S01]  /*40a0*/  FSETP.GT.FTZ.AND P6, PT, R31, R38, PT ;  /* 0x000000261f00720b */ /* 0x008fe20003fd4000 */
[----:B------:R-:W-:-:S12]  /*40b0*/  BSSY B4, `(.L_x_1646) ;  /* 0x0000004000047945 */ /* 0x000fd80003800000 */
[----:B------:R-:W-:Y:S05]  /*40c0*/  @P6 BRA `(.L_x_1647) ;  /* 0x0000002000006947 */ /* 0x000fea0003800000 */
[----:B------:R-:W-:-:S04]  /*40d0*/  FSETP.NEU.FTZ.AND P0, PT, R31, R38, PT ;  /* 0x000000261f00720b */ /* 0x000fc80003f1d000 */
[----:B----4-:R-:W-:-:S08]  /*40e0*/  ISETP.LT.AND P0, PT, R29, R37, !P0 ;  /* 0x000000251d00720c */ /* 0x010fd00004701270 */
.L_x_1647:
[----:B------:R-:W-:Y:S05]  /*40f0*/  BSYNC B4 ;  /* 0x0000000000047941 */ /* 0x000fea0003800000 */
.L_x_1646:
[----:B------:R-:W-:-:S04]  /*4100*/  ISETP.NE.AND P6, PT, R25, RZ, PT ;  /* 0x000000ff1900720c */ /* 0x000fc80003fc5270 */
[----:B------:R-:W-:-:S04]  /*4110*/  PLOP3.LUT P0, PT, P6, P0, PT, 0x28, 0x0 ;  /* 0x000000000000781c */ /* 0x000fc80003700570 */
[----:B--2-4-:R-:W-:Y:S02]  /*4120*/  SEL R29, R37, R29, P0 ;  /* 0x0000001d251d7207 */ /* 0x014fe40000000000 */
[----:B------:R-:W-:Y:S01]  /*4130*/  FSEL R31, R38, R31, P0 ;  /* 0x0000001f261f7208 */ /* 0x000fe20000000000 */
[----:B------:R-:W-:Y:S05]  /*4140*/  BRA.DIV ~URZ, `(.L_x_1648) ;  /* 0x00002fc27f007947 */ /* 0x000fea000b800000 */
[----:B------:R2:W3:Y:S02]  /*4150*/  SHFL.BFLY PT, R38, R31, 0x1, 0x1f ;  /* 0x0c201f001f267f89 */ /* 0x0004e400000e0000 */
.L_x_1801:
[----:B------:R-:W-:Y:S05]  /*4160*/  BRA.DIV ~URZ, `(.L_x_1649) ;  /* 0x000030227f007947 */ /* 0x000fea000b800000 */
[----:B------:R4:W0:Y:S02]  /*4170*/  SHFL.BFLY PT, R37, R29, 0x1, 0x1f ;  /* 0x0c201f001d257f89 */ /* 0x00082400000e0000 */
.L_x_1802:
[----:B---3--:R-:W-:Y:S01]  /*4180*/  FSETP.GT.FTZ.AND P6, PT, R31, R38, PT ;  /* 0x000000261f00720b */ /* 0x008fe20003fd4000 */
[----:B------:R-:W-:Y:S01]  /*4190*/  BSSY B4, `(.L_x_1650) ;  /* 0x0000005000047945 */ /* 0x000fe20003800000 */
[----:B------:R-:W-:-:S11]  /*41a0*/  PLOP3.LUT P0, PT, PT, PT, PT, 0x80, 0x0 ;  /* 0x000000000000781c */ /* 0x000fd60003f0f070 */
[----:B------:R-:W-:Y:S05]  /*41b0*/  @P6 BRA `(.L_x_1651) ;  /* 0x0000002000006947 */ /* 0x000fea0003800000 */
[----:B------:R-:W-:-:S04]  /*41c0*/  FSETP.NEU.FTZ.AND P0, PT, R31, R38, PT ;  /* 0x000000261f00720b */ /* 0x000fc80003f1d000 */
[----:B0-----:R-:W-:-:S08]  /*41d0*/  ISETP.LT.AND P0, PT, R29, R37, !P0 ;  /* 0x000000251d00720c */ /* 0x001fd00004701270 */
.L_x_1651:
[----:B------:R-:W-:Y:S05]  /*41e0*/  BSYNC B4 ;  /* 0x0000000000047941 */ /* 0x000fea0003800000 */
.L_x_1650:
[----:B------:R-:W-:-:S04]  /*41f0*/  ISETP.NE.AND P6, PT, R26, RZ, PT ;  /* 0x000000ff1a00720c */ /* 0x000fc80003fc5270 */
[----:B------:R-:W-:-:S04]  /*4200*/  PLOP3.LUT P0, PT, P6, P0, PT, 0x28, 0x0 ;  /* 0x000000000000781c */ /* 0x000fc80003700570 */
[----:B0---4-:R-:W-:Y:S02]  /*4210*/  SEL R29, R37, R29, P0 ;  /* 0x0000001d251d7207 */ /* 0x011fe40000000000 */
[----:B--2---:R-:W-:Y:S02]  /*4220*/  FSEL R31, R38, R31, P0 ;  /* 0x0000001f261f7208 */ /* 0x004fe40000000000 */
[----:B------:R-:W-:Y:S01]  /*4230*/  PLOP3.LUT P0, PT, PT, PT, PT, 0x80, 0x0 ;  /* 0x000000000000781c */ /* 0x000fe20003f0f070 */
[----:B------:R-:W-:Y:S06]  /*4240*/  BRA.DIV ~URZ, `(.L_x_1652) ;  /* 0x00002fb27f007947 */ /* 0x000fec000b800000 */
[----:B------:R0:W2:Y:S04]  /*4250*/  SHFL.BFLY PT, R38, R31, 0x4, 0x1f ;  /* 0x0c801f001f267f89 */ /* 0x0000a800000e0000 */
[----:B------:R0:W3:Y:S02]  /*4260*/  SHFL.BFLY PT, R37, R29, 0x4, 0x1f ;  /* 0x0c801f001d257f89 */ /* 0x0000e400000e0000 */
.L_x_1803:
[----:B--2---:R-:W-:Y:S01]  /*4270*/  FSETP.GT.FTZ.AND P6, PT, R31, R38, PT ;  /* 0x000000261f00720b */ /* 0x004fe20003fd4000 */
[----:B------:R-:W-:-:S12]  /*4280*/  BSSY B4, `(.L_x_1653) ;  /* 0x0000004000047945 */ /* 0x000fd80003800000 */
[----:B------:R-:W-:Y:S05]  /*4290*/  @P6 BRA `(.L_x_1654) ;  /* 0x0000002000006947 */ /* 0x000fea0003800000 */
[----:B------:R-:W-:-:S04]  /*42a0*/  FSETP.NEU.FTZ.AND P0, PT, R31, R38, PT ;  /* 0x000000261f00720b */ /* 0x000fc80003f1d000 */
[----:B---3--:R-:W-:-:S08]  /*42b0*/  ISETP.LT.AND P0, PT, R29, R37, !P0 ;  /* 0x000000251d00720c */ /* 0x008fd00004701270 */
.L_x_1654:
[----:B------:R-:W-:Y:S05]  /*42c0*/  BSYNC B4 ;  /* 0x0000000000047941 */ /* 0x000fea0003800000 */
.L_x_1653:
[----:B------:R-:W-:-:S04]  /*42d0*/  ISETP.NE.AND P6, PT, R27, RZ, PT ;  /* 0x000000ff1b00720c */ /* 0x000fc80003fc5270 */
[----:B------:R-:W-:-:S04]  /*42e0*/  PLOP3.LUT P0, PT, P6, P0, PT, 0x28, 0x0 ;  /* 0x000000000000781c */ /* 0x000fc80003700570 */
[----:B0--3--:R-:W-:Y:S02]  /*42f0*/  SEL R29, R37, R29, P0 ;  /* 0x0000001d251d7207 */ /* 0x009fe40000000000 */
[----:B------:R-:W-:Y:S01]  /*4300*/  FSEL R31, R38, R31, P0 ;  /* 0x0000001f261f7208 */ /* 0x000fe20000000000 */
[----:B------:R-:W-:Y:S05]  /*4310*/  BRA.DIV ~URZ, `(.L_x_1655) ;  /* 0x00002fc27f007947 */ /* 0x000fea000b800000 */
[----:B------:R0:W2:Y:S02]  /*4320*/  SHFL.BFLY PT, R38, R31, 0x2, 0x1f ;  /* 0x0c401f001f267f89 */ /* 0x0000a400000e0000 */
.L_x_1804:
[----:B------:R-:W-:Y:S05]  /*4330*/  BRA.DIV ~URZ, `(.L_x_1656) ;  /* 0x000030227f007947 */ /* 0x000fea000b800000 */
[----:B------:R3:W4:Y:S02]  /*4340*/  SHFL.BFLY PT, R37, R29, 0x2, 0x1f ;  /* 0x0c401f001d257f89 */ /* 0x00072400000e0000 */
.L_x_1805:
[----:B--2---:R-:W-:Y:S01]  /*4350*/  FSETP.GT.FTZ.AND P6, PT, R31, R38, PT ;  /* 0x000000261f00720b */ /* 0x004fe20003fd4000 */
[----:B------:R-:W-:Y:S01]  /*4360*/  BSSY B4, `(.L_x_1657) ;  /* 0x0000005000047945 */ /* 0x000fe20003800000 */
[----:B------:R-:W-:-:S11]  /*4370*/  PLOP3.LUT P0, PT, PT, PT, PT, 0x80, 0x0 ;  /* 0x000000000000781c */ /* 0x000fd60003f0f070 */
[----:B------:R-:W-:Y:S05]  /*4380*/  @P6 BRA `(.L_x_1658) ;  /* 0x0000002000006947 */ /* 0x000fea0003800000 */
[----:B------:R-:W-:-:S04]  /*4390*/  FSETP.NEU.FTZ.AND P0, PT, R31, R38, PT ;  /* 0x000000261f00720b */ /* 0x000fc80003f1d000 */
[----:B----4-:R-:W-:-:S08]  /*43a0*/  ISETP.LT.AND P0, PT, R29, R37, !P0 ;  /* 0x000000251d00720c */ /* 0x010fd00004701270 */
.L_x_1658:
[----:B------:R-:W-:Y:S05]  /*43b0*/  BSYNC B4 ;  /* 0x0000000000047941 */ /* 0x000fea0003800000 */
.L_x_1657:
[----:B------:R-:W-:-:S04]  /*43c0*/  ISETP.NE.AND P6, PT, R28, RZ, PT ;  /* 0x000000ff1c00720c */ /* 0x000fc80003fc5270 */
[----:B------:R-:W-:-:S04]  /*43d0*/  PLOP3.LUT P0, PT, P6, P0, PT, 0x28, 0x0 ;  /* 0x000000000000781c */ /* 0x000fc80003700570 */
[----:B---34-:R-:W-:Y:S02]  /*43e0*/  SEL R29, R37, R29, P0 ;  /* 0x0000001d251d7207 */ /* 0x018fe40000000000 */
[----:B0-----:R-:W-:Y:S02]  /*43f0*/  FSEL R31, R38, R31, P0 ;  /* 0x0000001f261f7208 */ /* 0x001fe40000000000 */
[----:B------:R-:W-:Y:S01]  /*4400*/  PLOP3.LUT P0, PT, PT, PT, PT, 0x80, 0x0 ;  /* 0x000000000000781c */ /* 0x000fe20003f0f070 */
[----:B------:R-:W-:Y:S06]  /*4410*/  BRA.DIV ~URZ, `(.L_x_1659) ;  /* 0x00002fb27f007947 */ /* 0x000fec000b800000 */
[----:B------:R0:W2:Y:S04]  /*4420*/  SHFL.BFLY PT, R38, R31, 0x1, 0x1f ;  /* 0x0c201f001f267f89 */ /* 0x0000a800000e0000 */
[----:B------:R0:W3:Y:S02]  /*4430*/  SHFL.BFLY PT, R37, R29, 0x1, 0x1f ;  /* 0x0c201f001d257f89 */ /* 0x0000e400000e0000 */
.L_x_1806:
[----:B--2---:R-:W-:Y:S01]  /*4440*/  FSETP.GT.FTZ.AND P6, PT, R31, R38, PT ;  /* 0x000000261f00720b */ /* 0x004fe20003fd4000 */
[----:B------:R-:W-:-:S12]  /*4450*/  BSSY B4, `(.L_x_1660) ;  /* 0x0000004000047945 */ /* 0x000fd80003800000 */
[----:B------:R-:W-:Y:S05]  /*4460*/  @P6 BRA `(.L_x_1661) ;  /* 0x0000002000006947 */ /* 0x000fea0003800000 */
[----:B------:R-:W-:-:S04]  /*4470*/  FSETP.NEU.FTZ.AND P0, PT, R31, R38, PT ;  /* 0x000000261f00720b */ /* 0x000fc80003f1d000 */
[----:B---3--:R-:W-:-:S08]  /*4480*/  ISETP.LT.AND P0, PT, R29, R37, !P0 ;  /* 0x000000251d00720c */ /* 0x008fd00004701270 */
.L_x_1661:
[----:B------:R-:W-:Y:S05]  /*4490*/  BSYNC B4 ;  /* 0x0000000000047941 */ /* 0x000fea0003800000 */
.L_x_1660:
[----:B------:R-:W-:-:S04]  /*44a0*/  PLOP3.LUT P0, PT, P5, P0, PT, 0x28, 0x0 ;  /* 0x000000000000781c */ /* 0x000fc80002f00570 */
[----:B0--3--:R-:W-:Y:S02]  /*44b0*/  SEL R29, R37, R29, P0 ;  /* 0x0000001d251d7207 */ /* 0x009fe40000000000 */
[----:B------:R-:W-:Y:S01]  /*44c0*/  FSEL R31, R38, R31, P0 ;  /* 0x0000001f261f7208 */ /* 0x000fe20000000000 */
[----:B------:R-:W-:Y:S05]  /*44d0*/  BRA.DIV ~URZ, `(.L_x_1662) ;  /* 0x00002fd27f007947 */ /* 0x000fea000b800000 */
[----:B------:R0:W2:Y:S02]  /*44e0*/  SHFL.BFLY PT, R38, R31, 0x8, 0x1f ;  /* 0x0d001f001f267f89 */ /* 0x0000a400000e0000 */
.L_x_1807:
[----:B------:R-:W-:Y:S05]  /*44f0*/  BRA.DIV ~URZ, `(.L_x_1663) ;  /* 0x000030327f007947 */ /* 0x000fea000b800000 */
[----:B------:R3:W4:Y:S02]  /*4500*/  SHFL.BFLY PT, R37, R29, 0x8, 0x1f ;  /* 0x0d001f001d257f89 */ /* 0x00072400000e0000 */
.L_x_1808:
[----:B--2---:R-:W-:Y:S01]  /*4510*/  FSETP.GT.FTZ.AND P6, PT, R31, R38, PT ;  /* 0x000000261f00720b */ /* 0x004fe20003fd4000 */
[----:B------:R-:W-:Y:S01]  /*4520*/  BSSY B4, `(.L_x_1664) ;  /* 0x0000005000047945 */ /* 0x000fe20003800000 */
[----:B------:R-:W-:-:S11]  /*4530*/  PLOP3.LUT P0, PT, PT, PT, PT, 0x80, 0x0 ;  /* 0x000000000000781c */ /* 0x000fd60003f0f070 */
[----:B------:R-:W-:Y:S05]  /*4540*/  @P6 BRA `(.L_x_1665) ;  /* 0x0000002000006947 */ /* 0x000fea0003800000 */
[----:B------:R-:W-:-:S04]  /*4550*/  FSETP.NEU.FTZ.AND P0, PT, R31, R38, PT ;  /* 0x000000261f00720b */ /* 0x000fc80003f1d000 */
[----:B----4-:R-:W-:-:S08]  /*4560*/  ISETP.LT.AND P0, PT, R29, R37, !P0 ;  /* 0x000000251d00720c */ /* 0x010fd00004701270 */
.L_x_1665:
[----:B------:R-:W-:Y:S05]  /*4570*/  BSYNC B4 ;  /* 0x0000000000047941 */ /* 0x000fea0003800000 */
.L_x_1664:
[----:B------:R-:W-:-:S04]  /*4580*/  PLOP3.LUT P0, PT, P3, P0, PT, 0x28, 0x0 ;  /* 0x000000000000781c */ /* 0x000fc80001f00570 */
[----:B---34-:R-:W-:Y:S02]  /*4590*/  SEL R29, R37, R29, P0 ;  /* 0x0000001d251d7207 */ /* 0x018fe40000000000 */
[----:B0-----:R-:W-:Y:S02]  /*45a0*/  FSEL R31, R38, R31, P0 ;  /* 0x0000001f261f7208 */ /* 0x001fe40000000000 */
[----:B------:R-:W-:Y:S01]  /*45b0*/  PLOP3.LUT P0, PT, PT, PT, PT, 0x80, 0x0 ;  /* 0x000000000000781c */ /* 0x000fe20003f0f070 */
[----:B------:R-:W-:Y:S06]  /*45c0*/  BRA.DIV ~URZ, `(.L_x_1666) ;  /* 0x00002fd27f007947 */ /* 0x000fec000b800000 */
[----:B------:R0:W2:Y:S04]  /*45d0*/  SHFL.BFLY PT, R38, R31, 0x4, 0x1f ;  /* 0x0c801f001f267f89 */ /* 0x0000a800000e0000 */
[----:B------:R0:W3:Y:S02]  /*45e0*/  SHFL.BFLY PT, R37, R29, 0x4, 0x1f ;  /* 0x0c801f001d257f89 */ /* 0x0000e400000e0000 */
.L_x_1809:
[----:B--2---:R-:W-:Y:S01]  /*45f0*/  FSETP.GT.FTZ.AND P6, PT, R31, R38, PT ;  /* 0x000000261f00720b */ /* 0x004fe20003fd4000 */
[----:B------:R-:W-:-:S12]  /*4600*/  BSSY B4, `(.L_x_1667) ;  /* 0x0000004000047945 */ /* 0x000fd80003800000 */
[----:B------:R-:W-:Y:S05]  /*4610*/  @P6 BRA `(.L_x_1668) ;  /* 0x0000002000006947 */ /* 0x000fea0003800000 */
[----:B------:R-:W-:-:S04]  /*4620*/  FSETP.NEU.FTZ.AND P0, PT, R31, R38, PT ;  /* 0x000000261f00720b */ /* 0x000fc80003f1d000 */
[----:B---3--:R-:W-:-:S08]  /*4630*/  ISETP.LT.AND P0, PT, R29, R37, !P0 ;  /* 0x000000251d00720c */ /* 0x008fd00004701270 */
.L_x_1668:
[----:B------:R-:W-:Y:S05]  /*4640*/  BSYNC B4 ;  /* 0x0000000000047941 */ /* 0x000fea0003800000 */
.L_x_1667:
[----:B------:R-:W-:-:S04]  /*4650*/  PLOP3.LUT P0, PT, P2, P0, PT, 0x28, 0x0 ;  /* 0x000000000000781c */ /* 0x000fc80001700570 */
[----:B0--3--:R-:W-:Y:S02]  /*4660*/  SEL R29, R37, R29, P0 ;  /* 0x0000001d251d7207 */ /* 0x009fe40000000000 */
[----:B------:R-:W-:Y:S01]  /*4670*/  FSEL R38, R38, R31, P0 ;  /* 0x0000001f26267208 */ /* 0x000fe20000000000 */
[----:B------:R-:W-:Y:S05]  /*4680*/  BRA.DIV ~URZ, `(.L_x_1669) ;  /* 0x00002ff27f007947 */ /* 0x000fea000b800000 */
[----:B------:R0:W2:Y:S02]  /*4690*/  SHFL.BFLY PT, R31, R38, 0x2, 0x1f ;  /* 0x0c401f00261f7f89 */ /* 0x0000a400000e0000 */
.L_x_1810:
[----:B------:R-:W-:Y:S05]  /*46a0*/  BRA.DIV ~URZ, `(.L_x_1670) ;  /* 0x000030527f007947 */ /* 0x000fea000b800000 */
[----:B------:R3:W4:Y:S02]  /*46b0*/  SHFL.BFLY PT, R37, R29, 0x2, 0x1f ;  /* 0x0c401f001d257f89 */ /* 0x00072400000e0000 */
.L_x_1811:
[----:B--2---:R-:W-:Y:S01]  /*46c0*/  FSETP.GT.FTZ.AND P6, PT, R38, R31, PT ;  /* 0x0000001f2600720b */ /* 0x004fe20003fd4000 */
[----:B------:R-:W-:Y:S01]  /*46d0*/  BSSY B4, `(.L_x_1671) ;  /* 0x0000005000047945 */ /* 0x000fe20003800000 */
[----:B------:R-:W-:-:S11]  /*46e0*/  PLOP3.LUT P0, PT, PT, PT, PT, 0x80, 0x0 ;  /* 0x000000000000781c */ /* 0x000fd60003f0f070 */
[----:B------:R-:W-:Y:S05]  /*46f0*/  @P6 BRA `(.L_x_1672) ;  /* 0x0000002000006947 */ /* 0x000fea0003800000 */
[----:B------:R-:W-:-:S04]  /*4700*/  FSETP.NEU.FTZ.AND P0, PT, R38, R31, PT ;  /* 0x0000001f2600720b */ /* 0x000fc80003f1d000 */
[----:B----4-:R-:W-:-:S08]  /*4710*/  ISETP.LT.AND P0, PT, R29, R37, !P0 ;  /* 0x000000251d00720c */ /* 0x010fd00004701270 */
.L_x_1672:
[----:B------:R-:W-:Y:S05]  /*4720*/  BSYNC B4 ;  /* 0x0000000000047941 */ /* 0x000fea0003800000 */
.L_x_1671:
[----:B------:R-:W-:-:S04]  /*4730*/  PLOP3.LUT P0, PT, P1, P0, PT, 0x28, 0x0 ;  /* 0x000000000000781c */ /* 0x000fc80000f00570 */
[----:B---34-:R-:W-:Y:S02]  /*4740*/  SEL R29, R37, R29, P0 ;  /* 0x0000001d251d7207 */ /* 0x018fe40000000000 */
[----:B0-----:R-:W-:Y:S02]  /*4750*/  FSEL R38, R31, R38, P0 ;  /* 0x000000261f267208 */ /* 0x001fe40000000000 */
[----:B------:R-:W-:Y:S01]  /*4760*/  PLOP3.LUT P0, PT, PT, PT, PT, 0x80, 0x0 ;  /* 0x000000000000781c */ /* 0x000fe20003f0f070 */
[----:B------:R-:W-:Y:S06]  /*4770*/  BRA.DIV ~URZ, `(.L_x_1673) ;  /* 0x00002ff27f007947 */ /* 0x000fec000b800000 */
[----:B------:R0:W2:Y:S04]  /*4780*/  SHFL.BFLY PT, R31, R38, 0x1, 0x1f ;  /* 0x0c201f00261f7f89 */ /* 0x0000a800000e0000 */
[----:B------:R0:W3:Y:S02]  /*4790*/  SHFL.BFLY PT, R37, R29, 0x1, 0x1f ;  /* 0x0c201f001d257f89 */ /* 0x0000e400000e0000 */
.L_x_1812:
[----:B--2---:R-:W-:Y:S01]  /*47a0*/  FSETP.GT.FTZ.AND P6, PT, R38, R31, PT ;  /* 0x0000001f2600720b */ /* 0x004fe20003fd4000 */
[----:B------:R-:W-:-:S12]  /*47b0*/  BSSY B4, `(.L_x_1674) ;  /* 0x0000004000047945 */ /* 0x000fd80003800000 */
[----:B------:R-:W-:Y:S05]  /*47c0*/  @P6 BRA `(.L_x_1675) ;  /* 0x0000002000006947 */ /* 0x000fea0003800000 */
[----:B------:R-:W-:-:S04]  /*47d0*/  FSETP.NEU.FTZ.AND P0, PT, R38, R31, PT ;  /* 0x0000001f2600720b */ /* 0x000fc80003f1d000 */
[----:B---3--:R-:W-:-:S08]  /*47e0*/  ISETP.LT.AND P0, PT, R29, R37, !P0 ;  /* 0x000000251d00720c */ /* 0x008fd00004701270 */
.L_x_1675:
[----:B------:R-:W-:Y:S05]  /*47f0*/  BSYNC B4 ;  /* 0x0000000000047941 */ /* 0x000fea0003800000 */
.L_x_1674:
[----:B------:R-:W-:-:S04]  /*4800*/  PLOP3.LUT P0, PT, P4, P0, PT, 0x28, 0x0 ;  /* 0x000000000000781c */ /* 0x000fc80002700570 */
[----:B0--3--:R-:W-:Y:S02]  /*4810*/  SEL R29, R37, R29, P0 ;  /* 0x0000001d251d7207 */ /* 0x009fe40000000000 */
[----:B------:R-:W-:Y:S01]  /*4820*/  FSEL R38, R31, R38, P0 ;  /* 0x000000261f267208 */ /* 0x000fe20000000000 */
[----:B------:R-:W-:Y:S05]  /*4830*/  BRA.DIV ~URZ, `(.L_x_1676) ;  /* 0x000030127f007947 */ /* 0x000fea000b800000 */
[----:B------:R0:W2:Y:S02]  /*4840*/  SHFL.BFLY PT, R31, R38, 0x10, 0x1f ;  /* 0x0e001f00261f7f89 */ /* 0x0000a400000e0000 */
.L_x_1813:
[----:B------:R-:W-:Y:S05]  /*4850*/  BRA.DIV ~URZ, `(.L_x_1677) ;  /* 0x000030727f007947 */ /* 0x000fea000b800000 */
[----:B------:R3:W4:Y:S02]  /*4860*/  SHFL.BFLY PT, R37, R29, 0x10, 0x1f ;  /* 0x0e001f001d257f89 */ /* 0x00072400000e0000 */
.L_x_1814:
[----:B--2---:R-:W-:Y:S01]  /*4870*/  FSETP.GT.FTZ.AND P6, PT, R38, R31, PT ;  /* 0x0000001f2600720b */ /* 0x004fe20003fd4000 */
[----:B------:R-:W-:Y:S01]  /*4880*/  BSSY B4, `(.L_x_1678) ;  /* 0x0000005000047945 */ /* 0x000fe20003800000 */
[----:B------:R-:W-:-:S11]  /*4890*/  PLOP3.LUT P0, PT, PT, PT, PT, 0x80, 0x0 ;  /* 0x000000000000781c */ /* 0x000fd60003f0f070 */
[----:B------:R-:W-:Y:S05]  /*48a0*/  @P6 BRA `(.L_x_1679) ;  /* 0x0000002000006947 */ /* 0x000fea0003800000 */
[----:B------:R-:W-:-:S04]  /*48b0*/  FSETP.NEU.FTZ.AND P0, PT, R38, R31, PT ;  /* 0x0000001f2600720b */ /* 0x000fc80003f1d000 */
[----:B----4-:R-:W-:-:S08]  /*48c0*/  ISETP.LT.AND P0, PT, R29, R37, !P0 ;  /* 0x000000251d00720c */ /* 0x010fd00004701270 */
.L_x_1679:
[----:B------:R-:W-:Y:S05]  /*48d0*/  BSYNC B4 ;  /* 0x0000000000047941 */ /* 0x000fea0003800000 */
.L_x_1678:
[----:B------:R-:W-:-:S04]  /*48e0*/  ISETP.EQ.XOR P0, PT, R11, RZ, P0 ;  /* 0x000000ff0b00720c */ /* 0x000fc80000702a70 */
[----:B---34-:R-:W-:Y:S02]  /*48f0*/  SEL R29, R29, R37, P0 ;  /* 0x000000251d1d7207 */ /* 0x018fe40000000000 */
[----:B0-----:R-:W-:Y:S02]  /*4900*/  FSEL R38, R38, R31, P0 ;  /* 0x0000001f26267208 */ /* 0x001fe40000000000 */
[----:B------:R-:W-:Y:S01]  /*4910*/  PLOP3.LUT P0, PT, PT, PT, PT, 0x80, 0x0 ;  /* 0x000000000000781c */ /* 0x000fe20003f0f070 */
[----:B------:R-:W-:Y:S06]  /*4920*/  BRA.DIV ~URZ, `(.L_x_1680) ;  /* 0x000030127f007947 */ /* 0x000fec000b800000 */
[----:B------:R0:W2:Y:S04]  /*4930*/  SHFL.BFLY PT, R31, R38, 0x8, 0x1f ;  /* 0x0d001f00261f7f89 */ /* 0x0000a800000e0000 */
[----:B------:R0:W3:Y:S02]  /*4940*/  SHFL.BFLY PT, R37, R29, 0x8, 0x1f ;  /* 0x0d001f001d257f89 */ /* 0x0000e400000e0000 */
.L_x_1815:
[----:B--2---:R-:W-:Y:S01]  /*4950*/  FSETP.GT.FTZ.AND P6, PT, R38, R31, PT ;  /* 0x0000001f2600720b */ /* 0x004fe20003fd4000 */
[----:B------:R-:W-:-:S12]  /*4960*/  BSSY B4, `(.L_x_1681) ;  /* 0x0000004000047945 */ /* 0x000fd80003800000 */
[----:B------:R-:W-:Y:S05]  /*4970*/  @P6 BRA `(.L_x_1682) ;  /* 0x0000002000006947 */ /* 0x000fea0003800000 */
[----:B------:R-:W-:-:S04]  /*4980*/  FSETP.NEU.FTZ.AND P0, PT, R38, R31, PT ;  /* 0x0000001f2600720b */ /* 0x000fc80003f1d000 */
[----:B---3--:R-:W-:-:S08]  /*4990*/  ISETP.LT.AND P0, PT, R29, R37, !P0 ;  /* 0x000000251d00720c */ /* 0x008fd00004701270 */
.L_x_1682:
[----:B------:R-:W-:Y:S05]  /*49a0*/  BSYNC B4 ;  /* 0x0000000000047941 */ /* 0x000fea0003800000 */
.L_x_1681:
[----:B------:R-:W-:-:S04]  /*49b0*/  ISETP.EQ.XOR P0, PT, R20, RZ, P0 ;  /* 0x000000ff1400720c */ /* 0x000fc80000702a70 */
[----:B0--3--:R-:W-:Y:S02]  /*49c0*/  SEL R29, R29, R37, P0 ;  /* 0x000000251d1d7207 */ /* 0x009fe40000000000 */
[----:B------:R-:W-:Y:S01]  /*49d0*/  FSEL R38, R38, R31, P0 ;  /* 0x0000001f26267208 */ /* 0x000fe20000000000 */
[----:B------:R-:W-:Y:S05]  /*49e0*/  BRA.DIV ~URZ, `(.L_x_1683) ;  /* 0x000030327f007947 */ /* 0x000fea000b800000 */
[----:B------:R0:W2:Y:S02]  /*49f0*/  SHFL.BFLY PT, R31, R38, 0x4, 0x1f ;  /* 0x0c801f00261f7f89 */ /* 0x0000a400000e0000 */
.L_x_1816:
[----:B------:R-:W-:Y:S05]  /*4a00*/  BRA.DIV ~URZ, `(.L_x_1684) ;  /* 0x000030927f007947 */ /* 0x000fea000b800000 */
[----:B------:R3:W4:Y:S02]  /*4a10*/  SHFL.BFLY PT, R37, R29, 0x4, 0x1f ;  /* 0x0c801f001d257f89 */ /* 0x00072400000e0000 */
.L_x_1817:
[----:B--2---:R-:W-:Y:S01]  /*4a20*/  FSETP.GT.FTZ.AND P6, PT, R38, R31, PT ;  /* 0x0000001f2600720b */ /* 0x004fe20003fd4000 */
[----:B------:R-:W-:Y:S01]  /*4a30*/  BSSY B4, `(.L_x_1685) ;  /* 0x0000005000047945 */ /* 0x000fe20003800000 */
[----:B------:R-:W-:-:S11]  /*4a40*/  PLOP3.LUT P0, PT, PT, PT, PT, 0x80, 0x0 ;  /* 0x000000000000781c */ /* 0x000fd60003f0f070 */
[----:B------:R-:W-:Y:S05]  /*4a50*/  @P6 BRA `(.L_x_1686) ;  /* 0x0000002000006947 */ /* 0x000fea0003800000 */
[----:B------:R-:W-:-:S04]  /*4a60*/  FSETP.NEU.FTZ.AND P0, PT, R38, R31, PT ;  /* 0x0000001f2600720b */ /* 0x000fc80003f1d000 */
[----:B----4-:R-:W-:-:S08]  /*4a70*/  ISETP.LT.AND P0, PT, R29, R37, !P0 ;  /* 0x000000251d00720c */ /* 0x010fd00004701270 */
.L_x_1686:
[----:B------:R-:W-:Y:S05]  /*4a80*/  BSYNC B4 ;  /* 0x0000000000047941 */ /* 0x000fea0003800000 */
.L_x_1685:
[----:B------:R-:W-:-:S04]  /*4a90*/  ISETP.EQ.XOR P0, PT, R21, RZ, P0 ;  /* 0x000000ff1500720c */ /* 0x000fc80000702a70 */
[----:B---34-:R-:W-:Y:S02]  /*4aa0*/  SEL R29, R29, R37, P0 ;  /* 0x000000251d1d7207 */ /* 0x018fe40000000000 */
[----:B0-----:R-:W-:Y:S02]  /*4ab0*/  FSEL R38, R38, R31, P0 ;  /* 0x0000001f26267208 */ /* 0x001fe40000000000 */
[----:B------:R-:W-:Y:S01]  /*4ac0*/  PLOP3.LUT P0, PT, PT, PT, PT, 0x80, 0x0 ;  /* 0x000000000000781c */ /* 0x000fe20003f0f070 */
[----:B------:R-:W-:Y:S06]  /*4ad0*/  BRA.DIV ~URZ, `(.L_x_1687) ;  /* 0x000030327f007947 */ /* 0x000fec000b800000 */
[----:B------:R0:W2:Y:S04]  /*4ae0*/  SHFL.BFLY PT, R31, R38, 0x2, 0x1f ;  /* 0x0c401f00261f7f89 */ /* 0x0000a800000e0000 */
[----:B------:R0:W3:Y:S02]  /*4af0*/  SHFL.BFLY PT, R37, R29, 0x2, 0x1f ;  /* 0x0c401f001d257f89 */ /* 0x0000e400000e0000 */
.L_x_1818:
[----:B--2---:R-:W-:Y:S01]  /*4b00*/  FSETP.GT.FTZ.AND P6, PT, R38, R31, PT ;  /* 0x0000001f2600720b */ /* 0x004fe20003fd4000 */
[----:B------:R-:W-:-:S12]  /*4b10*/  BSSY B4, `(.L_x_1688) ;  /* 0x0000004000047945 */ /* 0x000fd80003800000 */
[----:B------:R-:W-:Y:S05]  /*4b20*/  @P6 BRA `(.L_x_1689) ;  /* 0x0000002000006947 */ /* 0x000fea0003800000 */
[----:B------:R-:W-:-:S04]  /*4b30*/  FSETP.NEU.FTZ.AND P0, PT, R38, R31, PT ;  /* 0x0000001f2600720b */ /* 0x000fc80003f1d000 */
[----:B---3--:R-:W-:-:S08]  /*4b40*/  ISETP.LT.AND P0, PT, R29, R37, !P0 ;  /* 0x000000251d00720c */ /* 0x008fd00004701270 */
.L_x_1689:
[----:B------:R-:W-:Y:S05]  /*4b50*/  BSYNC B4 ;  /* 0x0000000000047941 */ /* 0x000fea0003800000 */
.L_x_1688:
[----:B------:R-:W-:-:S04]  /*4b60*/  ISETP.EQ.XOR P0, PT, R22, RZ, P0 ;  /* 0x000000ff1600720c */ /* 0x000fc80000702a70 */
[----:B0--3--:R-:W-:Y:S02]  /*4b70*/  SEL R29, R29, R37, P0 ;  /* 0x000000251d1d7207 */ /* 0x009fe40000000000 */
[----:B------:R-:W-:Y:S01]  /*4b80*/  FSEL R38, R38, R31, P0 ;  /* 0x0000001f26267208 */ /* 0x000fe20000000000 */
[----:B------:R-:W-:Y:S05]  /*4b90*/  BRA.DIV ~URZ, `(.L_x_1690) ;  /* 0x000030527f007947 */ /* 0x000fea000b800000 */
[----:B------:R0:W2:Y:S02]  /*4ba0*/  SHFL.BFLY PT, R31, R38, 0x1, 0x1f ;  /* 0x0c201f00261f7f89 */ /* 0x0000a400000e0000 */
.L_x_1819:
[----:B------:R-:W-:Y:S05]  /*4bb0*/  BRA.DIV ~URZ, `(.L_x_1691) ;  /* 0x000030b27f007947 */ /* 0x000fea000b800000 */
[----:B------:R3:W4:Y:S02]  /*4bc0*/  SHFL.BFLY PT, R37, R29, 0x1, 0x1f ;  /* 0x0c201f001d257f89 */ /* 0x00072400000e0000 */
.L_x_1820:
[----:B--2---:R-:W-:Y:S01]  /*4bd0*/  FSETP.GT.FTZ.AND P6, PT, R38, R31, PT ;  /* 0x0000001f2600720b */ /* 0x004fe20003fd4000 */
[----:B------:R-:W-:Y:S01]  /*4be0*/  BSSY B4, `(.L_x_1692) ;  /* 0x0000005000047945 */ /* 0x000fe20003800000 */
[----:B------:R-:W-:-:S11]  /*4bf0*/  PLOP3.LUT P0, PT, PT, PT, PT, 0x80, 0x0 ;  /* 0x000000000000781c */ /* 0x000fd60003f0f070 */
[----:B------:R-:W-:Y:S05]  /*4c00*/  @P6 BRA `(.L_x_1693) ;  /* 0x0000002000006947 */ /* 0x000fea0003800000 */
[----:B------:R-:W-:-:S04]  /*4c10*/  FSETP.NEU.FTZ.AND P0, PT, R38, R31, PT ;  /* 0x0000001f2600720b */ /* 0x000fc80003f1d000 */
[----:B----4-:R-:W-:-:S08]  /*4c20*/  ISETP.LT.AND P0, PT, R29, R37, !P0 ;  /* 0x000000251d00720c */ /* 0x010fd00004701270 */
.L_x_1693:
[----:B------:R-:W-:Y:S05]  /*4c30*/  BSYNC B4 ;  /* 0x0000000000047941 */ /* 0x000fea0003800000 */
.L_x_1692:
[----:B------:R-:W-:-:S04]  /*4c40*/  ISETP.EQ.XOR P0, PT, R23, RZ, P0 ;  /* 0x000000ff1700720c */ /* 0x000fc80000702a70 */
[----:B0-----:R-:W-:Y:S02]  /*4c50*/  FSEL R38, R38, R31, P0 ;  /* 0x0000001f26267208 */ /* 0x001fe40000000000 */
[----:B---34-:R-:W-:Y:S02]  /*4c60*/  SEL R29, R29, R37, P0 ;  /* 0x000000251d1d7207 */ /* 0x018fe40000000000 */
[CC--:B------:R-:W-:Y:S02]  /*4c70*/  FSETP.GT.FTZ.AND P0, PT, R38.reuse, R9.reuse, PT ;  /* 0x000000092600720b */ /* 0x0c0fe40003f14000 */
[----:B------:R-:W-:Y:S02]  /*4c80*/  ISETP.GE.AND P6, PT, R29, R8, PT ;  /* 0x000000081d00720c */ /* 0x000fe40003fc6270 */
[----:B------:R-:W-:Y:S02]  /*4c90*/  SEL R2, RZ, 0xffffffff, !P0 ;  /* 0xffffffffff027807 */ /* 0x000fe40004000000 */
[----:B------:R-:W-:-:S13]  /*4ca0*/  FSETP.NEU.FTZ.AND P0, PT, R38, R9, PT ;  /* 0x000000092600720b */ /* 0x000fda0003f1d000 */
[----:B------:R-:W-:-:S04]  /*4cb0*/  @!P0 SEL R2, RZ, 0xffffffff, P6 ;  /* 0xffffffffff028807 */ /* 0x000fc80003000000 */
[----:B------:R-:W-:-:S04]  /*4cc0*/  LOP3.LUT R2, R2, 0x1, RZ, 0xc0, !PT ;  /* 0x0000000102027812 */ /* 0x000fc800078ec0ff */
[----:B------:R-:W-:-:S04]  /*4cd0*/  ISETP.NE.U32.AND P0, PT, R2, 0x1, PT ;  /* 0x000000010200780c */ /* 0x000fc80003f05070 */
[----:B------:R-:W-:Y:S02]  /*4ce0*/  SEL R8, R29, R8, !P0 ;  /* 0x000000081d087207 */ /* 0x000fe40004000000 */
[----:B------:R-:W-:Y:S02]  /*4cf0*/  FSEL R38, R38, R9, !P0 ;  /* 0x0000000926267208 */ /* 0x000fe40004000000 */
[----:B------:R-:W-:Y:S01]  /*4d00*/  PLOP3.LUT P0, PT, PT, PT, PT, 0x80, 0x0 ;  /* 0x000000000000781c */ /* 0x000fe20003f0f070 */
[----:B------:R-:W-:Y:S06]  /*4d10*/  BRA.DIV ~URZ, `(.L_x_1694) ;  /* 0x00002fc27f007947 */ /* 0x000fec000b800000 */
[----:B------:R0:W2:Y:S04]  /*4d20*/  SHFL.BFLY PT, R9, R38, 0x10, 0x1f ;  /* 0x0e001f0026097f89 */ /* 0x0000a800000e0000 */
[----:B------:R0:W3:Y:S02]  /*4d30*/  SHFL.BFLY PT, R37, R8, 0x10, 0x1f ;  /* 0x0e001f0008257f89 */ /* 0x0000e400000e0000 */
.L_x_1821:
[----:B--2---:R-:W-:Y:S01]  /*4d40*/  FSETP.GT.FTZ.AND P6, PT, R38, R9, PT ;  /* 0x000000092600720b */ /* 0x004fe20003fd4000 */
[----:B------:R-:W-:-:S12]  /*4d50*/  BSSY B4, `(.L_x_1695) ;  /* 0x0000004000047945 */ /* 0x000fd80003800000 */
[----:B------:R-:W-:Y:S05]  /*4d60*/  @P6 BRA `(.L_x_1696) ;  /* 0x0000002000006947 */ /* 0x000fea0003800000 */
[----:B------:R-:W-:-:S04]  /*4d70*/  FSETP.NEU.FTZ.AND P0, PT, R38, R9, PT ;  /* 0x000000092600720b */ /* 0x000fc80003f1d000 */
[----:B---3--:R-:W-:-:S08]  /*4d80*/  ISETP.LT.AND P0, PT, R8, R37, !P0 ;  /* 0x000000250800720c */ /* 0x008fd00004701270 */
.L_x_1696:
[----:B------:R-:W-:Y:S05]  /*4d90*/  BSYNC B4 ;  /* 0x0000000000047941 */ /* 0x000fea0003800000 */
.L_x_1695:
[----:B------:R-:W-:-:S04]  /*4da0*/  ISETP.NE.XOR P0, PT, R11, RZ, P0 ;  /* 0x000000ff0b00720c */ /* 0x000fc80000705a70 */
[----:B0--3--:R-:W-:Y:S02]  /*4db0*/  SEL R8, R8, R37, P0 ;  /* 0x0000002508087207 */ /* 0x009fe40000000000 */
[----:B------:R-:W-:Y:S01]  /*4dc0*/  FSEL R38, R38, R9, P0 ;  /* 0x0000000926267208 */ /* 0x000fe20000000000 */
[----:B------:R-:W-:Y:S05]  /*4dd0*/  BRA.DIV ~URZ, `(.L_x_1697) ;  /* 0x00002fe27f007947 */ /* 0x000fea000b800000 */
[----:B------:R0:W2:Y:S02]  /*4de0*/  SHFL.BFLY PT, R9, R38, 0x8, 0x1f ;  /* 0x0d001f0026097f89 */ /* 0x0000a400000e0000 */
.L_x_1822:
[----:B------:R-:W-:Y:S05]  /*4df0*/  BRA.DIV ~URZ, `(.L_x_1698) ;  /* 0x000030427f007947 */ /* 0x000fea000b800000 */
[----:B------:R3:W4:Y:S02]  /*4e00*/  SHFL.BFLY PT, R37, R8, 0x8, 0x1f ;  /* 0x0d001f0008257f89 */ /* 0x00072400000e0000 */
.L_x_1823:
[----:B--2---:R-:W-:Y:S01]  /*4e10*/  FSETP.GT.FTZ.AND P6, PT, R38, R9, PT ;  /* 0x000000092600720b */ /* 0x004fe20003fd4000 */
[----:B------:R-:W-:Y:S01]  /*4e20*/  BSSY B4, `(.L_x_1699) ;  /* 0x0000005000047945 */ /* 0x000fe20003800000 */
[----:B------:R-:W-:-:S11]  /*4e30*/  PLOP3.LUT P0, PT, PT, PT, PT, 0x80, 0x0 ;  /* 0x000000000000781c */ /* 0x000fd60003f0f070 */
[----:B------:R-:W-:Y:S05]  /*4e40*/  @P6 BRA `(.L_x_1700) ;  /* 0x0000002000006947 */ /* 0x000fea0003800000 */
[----:B------:R-:W-:-:S04]  /*4e50*/  FSETP.NEU.FTZ.AND P0, PT, R38, R9, PT ;  /* 0x000000092600720b */ /* 0x000fc80003f1d000 */
[----:B----4-:R-:W-:-:S08]  /*4e60*/  ISETP.LT.AND P0, PT, R8, R37, !P0 ;  /* 0x000000250800720c */ /* 0x010fd00004701270 */
.L_x_1700:
[----:B------:R-:W-:Y:S05]  /*4e70*/  BSYNC B4 ;  /* 0x0000000000047941 */ /* 0x000fea0003800000 */
.L_x_1699:
[----:B------:R-:W-:-:S04]  /*4e80*/  ISETP.NE.XOR P0, PT, R20, RZ, P0 ;  /* 0x000000ff1400720c */ /* 0x000fc80000705a70 */
[----:B---34-:R-:W-:Y:S02]  /*4e90*/  SEL R8, R8, R37, P0 ;  /* 0x0000002508087207 */ /* 0x018fe40000000000 */
[----:B0-----:R-:W-:Y:S02]  /*4ea0*/  FSEL R38, R38, R9, P0 ;  /* 0x0000000926267208 */ /* 0x001fe40000000000 */
[----:B------:R-:W-:Y:S01]  /*4eb0*/  PLOP3.LUT P0, PT, PT, PT, PT, 0x80, 0x0 ;  /* 0x000000000000781c */ /* 0x000fe20003f0f070 */
[----:B------:R-:W-:Y:S06]  /*4ec0*/  BRA.DIV ~URZ, `(.L_x_1701) ;  /* 0x00002fe27f007947 */ /* 0x000fec000b800000 */
[----:B------:R0:W2:Y:S04]  /*4ed0*/  SHFL.BFLY PT, R9, R38, 0x4, 0x1f ;  /* 0x0c801f0026097f89 */ /* 0x0000a800000e0000 */
[----:B------:R0:W3:Y:S02]  /*4ee0*/  SHFL.BFLY PT, R37, R8, 0x4, 0x1f ;  /* 0x0c801f0008257f89 */ /* 0x0000e400000e0000 */
.L_x_1824:
[----:B--2---:R-:W-:Y:S01]  /*4ef0*/  FSETP.GT.FTZ.AND P6, PT, R38, R9, PT ;  /* 0x000000092600720b */ /* 0x004fe20003fd4000 */
[----:B------:R-:W-:-:S12]  /*4f00*/  BSSY B4, `(.L_x_1702) ;  /* 0x0000004000047945 */ /* 0x000fd80003800000 */
[----:B------:R-:W-:Y:S05]  /*4f10*/  @P6 BRA `(.L_x_1703) ;  /* 0x0000002000006947 */ /* 0x000fea0003800000 */
[----:B------:R-:W-:-:S04]  /*4f20*/  FSETP.NEU.FTZ.AND P0, PT, R38, R9, PT ;  /* 0x000000092600720b */ /* 0x000fc80003f1d000 */
[----:B---3--:R-:W-:-:S08]  /*4f30*/  ISETP.LT.AND P0, PT, R8, R37, !P0 ;  /* 0x000000250800720c */ /* 0x008fd00004701270 */
.L_x_1703:
[----:B------:R-:W-:Y:S05]  /*4f40*/  BSYNC B4 ;  /* 0x0000000000047941 */ /* 0x000fea0003800000 */
.L_x_1702:
[----:B------:R-:W-:-:S04]  /*4f50*/  ISETP.NE.XOR P0, PT, R21, RZ, P0 ;  /* 0x000000ff1500720c */ /* 0x000fc80000705a70 */
[----:B0--3--:R-:W-:Y:S02]  /*4f60*/  SEL R8, R8, R37, P0 ;  /* 0x0000002508087207 */ /* 0x009fe40000000000 */
[----:B------:R-:W-:Y:S01]  /*4f70*/  FSEL R38, R38, R9, P0 ;  /* 0x0000000926267208 */ /* 0x000fe20000000000 */
[----:B------:R-:W-:Y:S05]  /*4f80*/  BRA.DIV ~URZ, `(.L_x_1704) ;  /* 0x000030027f007947 */ /* 0x000fea000b800000 */
[----:B------:R0:W2:Y:S02]  /*4f90*/  SHFL.BFLY PT, R9, R38, 0x2, 0x1f ;  /* 0x0c401f0026097f89 */ /* 0x0000a400000e0000 */
.L_x_1825:
[----:B------:R-:W-:Y:S05]  /*4fa0*/  BRA.DIV ~URZ, `(.L_x_1705) ;  /* 0x000030627f007947 */ /* 0x000fea000b800000 */
[----:B------:R3:W4:Y:S02]  /*4fb0*/  SHFL.BFLY PT, R37, R8, 0x2, 0x1f ;  /* 0x0c401f0008257f89 */ /* 0x00072400000e0000 */
.L_x_1826:
[----:B--2---:R-:W-:Y:S01]  /*4fc0*/  FSETP.GT.FTZ.AND P6, PT, R38, R9, PT ;  /* 0x000000092600720b */ /* 0x004fe20003fd4000 */
[----:B------:R-:W-:Y:S01]  /*4fd0*/  BSSY B4, `(.L_x_1706) ;  /* 0x0000005000047945 */ /* 0x000fe20003800000 */
[----:B------:R-:W-:-:S11]  /*4fe0*/  PLOP3.LUT P0, PT, PT, PT, PT, 0x80, 0x0 ;  /* 0x000000000000781c */ /* 0x000fd60003f0f070 */
[----:B------:R-:W-:Y:S05]  /*4ff0*/  @P6 BRA `(.L_x_1707) ;  /* 0x0000002000006947 */ /* 0x000fea0003800000 */
[----:B------:R-:W-:-:S04]  /*5000*/  FSETP.NEU.FTZ.AND P0, PT, R38, R9, PT ;  /* 0x000000092600720b */ /* 0x000fc80003f1d000 */
[----:B----4-:R-:W-:-:S08]  /*5010*/  ISETP.LT.AND P0, PT, R8, R37, !P0 ;  /* 0x000000250800720c */ /* 0x010fd00004701270 */
.L_x_1707:
[----:B------:R-:W-:Y:S05]  /*5020*/  BSYNC B4 ;  /* 0x0000000000047941 */ /* 0x000fea0003800000 */
.L_x_1706:
[----:B------:R-:W-:-:S04]  /*5030*/  ISETP.NE.XOR P0, PT, R22, RZ, P0 ;  /* 0x000000ff1600720c */ /* 0x000fc80000705a70 */
[----:B---34-:R-:W-:Y:S02]  /*5040*/  SEL R8, R8, R37, P0 ;  /* 0x0000002508087207 */ /* 0x018fe40000000000 */
[----:B0-----:R-:W-:Y:S02]  /*5050*/  FSEL R38, R38, R9, P0 ;  /* 0x0000000926267208 */ /* 0x001fe40000000000 */
[----:B------:R-:W-:Y:S01]  /*5060*/  PLOP3.LUT P0, PT, PT, PT, PT, 0x80, 0x0 ;  /* 0x000000000000781c */ /* 0x000fe20003f0f070 */
[----:B------:R-:W-:Y:S06]  /*5070*/  BRA.DIV ~URZ, `(.L_x_1708) ;  /* 0x000030027f007947 */ /* 0x000fec000b800000 */
[----:B------:R0:W2:Y:S04]  /*5080*/  SHFL.BFLY PT, R9, R38, 0x1, 0x1f ;  /* 0x0c201f0026097f89 */ /* 0x0000a800000e0000 */
[----:B------:R0:W3:Y:S02]  /*5090*/  SHFL.BFLY PT, R37, R8, 0x1, 0x1f ;  /* 0x0c201f0008257f89 */ /* 0x0000e400000e0000 */
.L_x_1827:
[----:B--2---:R-:W-:Y:S01]  /*50a0*/  FSETP.GT.FTZ.AND P6, PT, R38, R9, PT ;  /* 0x000000092600720b */ /* 0x004fe20003fd4000 */
[----:B------:R-:W-:-:S12]  /*50b0*/  BSSY B4, `(.L_x_1709) ;  /* 0x0000004000047945 */ /* 0x000fd80003800000 */
[----:B------:R-:W-:Y:S05]  /*50c0*/  @P6 BRA `(.L_x_1710) ;  /* 0x0000002000006947 */ /* 0x000fea0003800000 */
[----:B------:R-:W-:-:S04]  /*50d0*/  FSETP.NEU.FTZ.AND P0, PT, R38, R9, PT ;  /* 0x000000092600720b */ /* 0x000fc80003f1d000 */
[----:B---3--:R-:W-:-:S08]  /*50e0*/  ISETP.LT.AND P0, PT, R8, R37, !P0 ;  /* 0x000000250800720c */ /* 0x008fd00004701270 */
.L_x_1710:
[----:B------:R-:W-:Y:S05]  /*50f0*/  BSYNC B4 ;  /* 0x0000000000047941 */ /* 0x000fea0003800000 */
.L_x_1709:
[----:B------:R-:W-:-:S04]  /*5100*/  ISETP.NE.XOR P0, PT, R23, RZ, P0 ;  /* 0x000000ff1700720c */ /* 0x000fc80000705a70 */
[----:B------:R-:W-:Y:S02]  /*5110*/  FSEL R9, R38, R9, P0 ;  /* 0x0000000926097208 */ /* 0x000fe40000000000 */
[----:B0--3--:R-:W-:Y:S01]  /*5120*/  SEL R8, R8, R37, P0 ;  /* 0x0000002508087207 */ /* 0x009fe20000000000 */
[----:B------:R-:W-:Y:S05]  /*5130*/  BRA.DIV ~URZ, `(.L_x_1711) ;  /* 0x000030227f007947 */ /* 0x000fea000b800000 */
[----:B------:R0:W2:Y:S02]  /*5140*/  SHFL.IDX PT, R31, R9, R13, 0x1f ;  /* 0x00001f0d091f7589 */ /* 0x0000a400000e0000 */
.L_x_1828:
[----:B------:R-:W-:Y:S05]  /*5150*/  BRA.DIV ~URZ, `(.L_x_1712) ;  /* 0x000030827f007947 */ /* 0x000fea000b800000 */
[----:B------:R3:W4:Y:S02]  /*5160*/  SHFL.IDX PT, R29, R8, R13, 0x1f ;  /* 0x00001f0d081d7589 */ /* 0x00072400000e0000 */
.L_x_1829:
[----:B------:R-:W-:Y:S02]  /*5170*/  IADD3 R6, R6, -0x20, RZ ;  /* 0xffffffe006067810 */ /* 0x000fe40007ffe0ff */
.L_x_1640:
[----:B-1----:R-:W-:Y:S05]  /*5180*/  BSYNC B2 ;  /* 0x0000000000027941 */ /* 0x002fea0003800000 */
.L_x_1639:
[----:B------:R-:W-:-:S04]  /*5190*/  PRMT R2, R36, 0x9910, RZ ;  /* 0x0000991024027816 */ /* 0x000fc800000000ff */
[----:B------:R-:W-:-:S13]  /*51a0*/  ISETP.NE.AND P0, PT, R2, RZ, PT ;  /* 0x000000ff0200720c */ /* 0x000fda0003f05270 */
[----:B------:R1:W-:Y:S04]  /*51b0*/  @P0 STS [R35+-0x80], R32 ;  /* 0xffff802023000388 */ /* 0x0003e80000000800 */
[----:B------:R1:W-:Y:S01]  /*51c0*/  @P0 STS [R35+UR6+-0x80], R34 ;  /* 0xffff802223000988 */ /* 0x0003e20008000806 */
[----:B------:R-:W-:Y:S05]  /*51d0*/  BRA.CONV ~URZ, `(.L_x_1713) ;  /* 0x000000337f007947 */ /* 0x000fea000b800000 */
[----:B------:R-:W-:Y:S01]  /*51e0*/  IMAD.MOV.U32 R3, RZ, RZ, -0x1 ;  /* 0xffffffffff037424 */ /* 0x000fe200078e00ff */
[----:B------:R-:W-:Y:S02]  /*51f0*/  MOV R2, 0x5210 ;  /* 0x0000521000027802 */ /* 0x000fe40000000f00 */
[----:B01234-:R-:W-:Y:S05]  /*5200*/  CALL.REL.NOINC `($__internal_69_$__cuda_sm70_warpsync) ;  /* 0x0000454000007944 */ /* 0x01ffea0003c00000 */
.L_x_1713:
[----:B------:R-:W-:-:S06]  /*5210*/  NOP ;  /* 0x0000000000007918 */ /* 0x000fcc0000000000 */
.L_x_1638:
[----:B------:R-:W-:Y:S05]  /*5220*/  BSYNC B3 ;  /* 0x0000000000037941 */ /* 0x000fea0003800000 */
.L_x_1637:
[----:B------:R-:W-:Y:S02]  /*5230*/  IADD3 R4, P0, R4, 0x80, RZ ;  /* 0x0000008004047810 */ /* 0x000fe40007f1e0ff */
[----:B------:R-:W-:Y:S02]  /*5240*/  IADD3 R5, R5, 0x20, RZ ;  /* 0x0000002005057810 */ /* 0x000fe40007ffe0ff */
[----:B------:R-:W-:Y:S01]  /*5250*/  IADD3 R7, R7, 0x20, RZ ;  /* 0x0000002007077810 */ /* 0x000fe20007ffe0ff */
[----:B------:R-:W-:Y:S01]  /*5260*/  IMAD.X R33, RZ, RZ, R33, P0 ;  /* 0x000000ffff217224 */ /* 0x000fe200000e0621 */
[----:B------:R-:W-:-:S05]  /*5270*/  IADD3 R19, P0, R19, 0x40, RZ ;  /* 0x0000004013137810 */ /* 0x000fca0007f1e0ff */
[----:B------:R-:W-:Y:S01]  /*5280*/  IMAD.X R30, RZ, RZ, R30, P0 ;  /* 0x000000ffff1e7224 */ /* 0x000fe200000e061e */
[----:B------:R-:W-:-:S13]  /*5290*/  ISETP.GE.AND P0, PT, R5, R12, PT ;  /* 0x0000000c0500720c */ /* 0x000fda0003f06270 */
[----:B01234-:R-:W-:Y:S01]  /*52a0*/  @P0 CALL.REL.NOINC `(.L_x_1633) ;  /* 0x0000001000000944 */ /* 0x01ffe20003c00000 */
[----:B------:R-:W-:Y:S05]  /*52b0*/  BRA `(.L_x_1714) ;  /* 0xffffe98000007947 */ /* 0x000fea000383ffff */
.L_x_1633:
[----:B------:R-:W-:Y:S05]  /*52c0*/  BSYNC B0 ;  /* 0x0000000000007941 */ /* 0x000fea0003800000 */
.L_x_1632:
[----:B0-----:R-:W-:-:S04]  /*52d0*/  IADD3 R10, R10, 0x1, RZ ;  /* 0x000000010a0a7810 */ /* 0x001fc80007ffe0ff */
[----:B------:R-:W-:-:S13]  /*52e0*/  ISETP.GE.AND P0, PT, R10, c[0x0][0x198], PT ;  /* 0x000066000a007a0c */ /* 0x000fda0003f06270 */
[----:B-1----:R-:W-:Y:S01]  /*52f0*/  @P0 CALL.REL.NOINC `(.L_x_1715) ;  /* 0x0000001000000944 */ /* 0x002fe20003c00000 */
[----:B------:R-:W-:Y:S05]  /*5300*/  BRA `(.L_x_1716) ;  /* 0xffffe84000007947 */ /* 0x000fea000383ffff */
.L_x_1715:
[----:B------:R-:W-:Y:S05]  /*5310*/  BSYNC B1 ;  /* 0x0000000000017941 */ /* 0x000fea0003800000 */
.L_x_1630:
[----:B------:R-:W-:Y:S01]  /*5320*/  ISETP.NE.AND P0, PT, R6, RZ, PT ;  /* 0x000000ff0600720c */ /* 0x000fe20003f05270 */
[----:B------:R-:W-:-:S12]  /*5330*/  BSSY B0, `(.L_x_1717) ;  /* 0x0000130000007945 */ /* 0x000fd80003800000 */
[----:B------:R-:W-:Y:S05]  /*5340*/  @!P0 BRA `(.L_x_1718) ;  /* 0x000012e000008947 */ /* 0x000fea0003800000 */
[----:B------:R-:W-:Y:S01]  /*5350*/  ISETP.GE.AND P0, PT, R17, R6, PT ;  /* 0x000000061100720c */ /* 0x000fe20003f06270 */
[----:B------:R-:W-:Y:S02]  /*5360*/  IMAD.MOV.U32 R0, RZ, RZ, -0x800000 ;  /* 0xff800000ff007424 */ /* 0x000fe400078e00ff */
[----:B------:R-:W-:-:S10]  /*5370*/  IMAD.MOV.U32 R4, RZ, RZ, RZ ;  /* 0x000000ffff047224 */ /* 0x000fd400078e00ff */
[----:B------:R0:W1:Y:S04]  /*5380*/  @!P0 LDS R0, [R14] ;  /* 0x000000000e008984 */ /* 0x0000680000000800 */
[----:B------:R0:W2:Y:S01]  /*5390*/  @!P0 LDS R4, [R14+UR6] ;  /* 0x000000060e048984 */ /* 0x0000a20008000800 */
[----:B------:R-:W-:Y:S05]  /*53a0*/  BRA.DIV ~URZ, `(.L_x_1719) ;  /* 0x00002eb27f007947 */ /* 0x000fea000b800000 */
[----:B-1----:R1:W3:Y:S02]  /*53b0*/  SHFL.BFLY PT, R5, R0, 0x1, 0x1f ;  /* 0x0c201f0000057f89 */ /* 0x0022e400000e0000 */
.L_x_1830:
[----:B------:R-:W-:Y:S05]  /*53c0*/  BRA.DIV ~URZ, `(.L_x_1720) ;  /* 0x00002f127f007947 */ /* 0x000fea000b800000 */
[----:B--2---:R2:W4:Y:S02]  /*53d0*/  SHFL.BFLY PT, R37, R4, 0x1, 0x1f ;  /* 0x0c201f0004257f89 */ /* 0x00452400000e0000 */
.L_x_1831:
[----:B---3--:R-:W-:Y:S01]  /*53e0*/  FSETP.GT.FTZ.AND P0, PT, R0, R5, PT ;  /* 0x000000050000720b */ /* 0x008fe20003f14000 */
[----:B------:R-:W-:Y:S01]  /*53f0*/  BSSY B1, `(.L_x_1721) ;  /* 0x0000005000017945 */ /* 0x000fe20003800000 */
[----:B------:R-:W-:-:S11]  /*5400*/  PLOP3.LUT P6, PT, PT, PT, PT, 0x80, 0x0 ;  /* 0x000000000000781c */ /* 0x000fd60003fcf070 */
[----:B------:R-:W-:Y:S05]  /*5410*/  @P0 BRA `(.L_x_1722) ;  /* 0x0000002000000947 */ /* 0x000fea0003800000 */
[----:B------:R-:W-:-:S04]  /*5420*/  FSETP.NEU.FTZ.AND P6, PT, R0, R5, PT ;  /* 0x000000050000720b */ /* 0x000fc80003fdd000 */
[----:B----4-:R-:W-:-:S08]  /*5430*/  ISETP.LT.AND P6, PT, R4, R37, !P6 ;  /* 0x000000250400720c */ /* 0x010fd000077c1270 */
.L_x_1722:
[----:B------:R-:W-:Y:S05]  /*5440*/  BSYNC B1 ;  /* 0x0000000000017941 */ /* 0x000fea0003800000 */
.L_x_1721:
[----:B------:R-:W-:-:S04]  /*5450*/  ISETP.NE.AND P0, PT, R24, RZ, PT ;  /* 0x000000ff1800720c */ /* 0x000fc80003f05270 */
[----:B------:R-:W-:Y:S02]  /*5460*/  PLOP3.LUT P0, PT, P0, P6, PT, 0x28, 0x0 ;  /* 0x000000000000781c */ /* 0x000fe4000070c570 */
[----:B------:R-:W-:Y:S02]  /*5470*/  PLOP3.LUT P6, PT, PT, PT, PT, 0x80, 0x0 ;  /* 0x000000000000781c */ /* 0x000fe40003fcf070 */
[----:B--2-4-:R-:W-:Y:S02]  /*5480*/  SEL R4, R37, R4, P0 ;  /* 0x0000000425047207 */ /* 0x014fe40000000000 */
[----:B------:R-:W-:Y:S01]  /*5490*/  FSEL R5, R5, R0, P0 ;  /* 0x0000000005057208 */ /* 0x000fe20000000000 */
[----:B------:R-:W-:Y:S05]  /*54a0*/  BRA.DIV ~URZ, `(.L_x_1723) ;  /* 0x00002ea27f007947 */ /* 0x000fea000b800000 */
[----:B-1----:R1:W2:Y:S04]  /*54b0*/  SHFL.BFLY PT, R0, R5, 0x2, 0x1f ;  /* 0x0c401f0005007f89 */ /* 0x0022a800000e0000 */
[----:B------:R1:W3:Y:S02]  /*54c0*/  SHFL.BFLY PT, R37, R4, 0x2, 0x1f ;  /* 0x0c401f0004257f89 */ /* 0x0002e400000e0000 */
.L_x_1832:
[----:B--2---:R-:W-:Y:S01]  /*54d0*/  FSETP.GT.FTZ.AND P0, PT, R5, R0, PT ;  /* 0x000000000500720b */ /* 0x004fe20003f14000 */
[----:B------:R-:W-:-:S12]  /*54e0*/  BSSY B1, `(.L_x_1724) ;  /* 0x0000004000017945 */ /* 0x000fd80003800000 */
[----:B------:R-:W-:Y:S05]  /*54f0*/  @P0 BRA `(.L_x_1725) ;  /* 0x0000002000000947 */ /* 0x000fea0003800000 */
[----:B------:R-:W-:-:S04]  /*5500*/  FSETP.NEU.FTZ.AND P6, PT, R5, R0, PT ;  /* 0x000000000500720b */ /* 0x000fc80003fdd000 */
[----:B---3--:R-:W-:-:S08]  /*5510*/  ISETP.LT.AND P6, PT, R4, R37, !P6 ;  /* 0x000000250400720c */ /* 0x008fd000077c1270 */
.L_x_1725:
[----:B------:R-:W-:Y:S05]  /*5520*/  BSYNC B1 ;  /* 0x0000000000017941 */ /* 0x000fea0003800000 */
.L_x_1724:
[----:B------:R-:W-:-:S04]  /*5530*/  ISETP.NE.AND P0, PT, R25, RZ, PT ;  /* 0x000000ff1900720c */ /* 0x000fc80003f05270 */
[----:B------:R-:W-:-:S04]  /*5540*/  PLOP3.LUT P0, PT, P0, P6, PT, 0x28, 0x0 ;  /* 0x000000000000781c */ /* 0x000fc8000070c570 */
[----:B-1-3--:R-:W-:Y:S02]  /*5550*/  SEL R4, R37, R4, P0 ;  /* 0x0000000425047207 */ /* 0x00afe40000000000 */
[----:B------:R-:W-:Y:S01]  /*5560*/  FSEL R5, R0, R5, P0 ;  /* 0x0000000500057208 */ /* 0x000fe20000000000 */
[----:B------:R-:W-:Y:S05]  /*5570*/  BRA.DIV ~URZ, `(.L_x_1726) ;  /* 0x00002eb27f007947 */ /* 0x000fea000b800000 */
[----:B------:R1:W2:Y:S02]  /*5580*/  SHFL.BFLY PT, R0, R5, 0x1, 0x1f ;  /* 0x0c201f0005007f89 */ /* 0x0002a400000e0000 */
.L_x_1833:
[----:B------:R-:W-:Y:S05]  /*5590*/  BRA.DIV ~URZ, `(.L_x_1727) ;  /* 0x00002f127f007947 */ /* 0x000fea000b800000 */
[----:B------:R3:W4:Y:S02]  /*55a0*/  SHFL.BFLY PT, R37, R4, 0x1, 0x1f ;  /* 0x0c201f0004257f89 */ /* 0x00072400000e0000 */
.L_x_1834:
[----:B--2---:R-:W-:Y:S01]  /*55b0*/  FSETP.GT.FTZ.AND P0, PT, R5, R0, PT ;  /* 0x000000000500720b */ /* 0x004fe20003f14000 */
[----:B------:R-:W-:Y:S01]  /*55c0*/  BSSY B1, `(.L_x_1728) ;  /* 0x0000005000017945 */ /* 0x000fe20003800000 */
[----:B------:R-:W-:-:S11]  /*55d0*/  PLOP3.LUT P6, PT, PT, PT, PT, 0x80, 0x0 ;  /* 0x000000000000781c */ /* 0x000fd60003fcf070 */
[----:B------:R-:W-:Y:S05]  /*55e0*/  @P0 BRA `(.L_x_1729) ;  /* 0x0000002000000947 */ /* 0x000fea0003800000 */
[----:B------:R-:W-:-:S04]  /*55f0*/  FSETP.NEU.FTZ.AND P6, PT, R5, R0, PT ;  /* 0x000000000500720b */ /* 0x000fc80003fdd000 */
[----:B----4-:R-:W-:-:S08]  /*5600*/  ISETP.LT.AND P6, PT, R4, R37, !P6 ;  /* 0x000000250400720c */ /* 0x010fd000077c1270 */
.L_x_1729:
[----:B------:R-:W-:Y:S05]  /*5610*/  BSYNC B1 ;  /* 0x0000000000017941 */ /* 0x000fea0003800000 */
.L_x_1728:
[----:B------:R-:W-:-:S04]  /*5620*/  ISETP.NE.AND P0, PT, R26, RZ, PT ;  /* 0x000000ff1a00720c */ /* 0x000fc80003f05270 */
[----:B------:R-:W-:Y:S02]  /*5630*/  PLOP3.LUT P0, PT, P0, P6, PT, 0x28, 0x0 ;  /* 0x000000000000781c */ /* 0x000fe4000070c570 */
[----:B------:R-:W-:Y:S02]  /*5640*/  PLOP3.LUT P6, PT, PT, PT, PT, 0x80, 0x0 ;  /* 0x000000000000781c */ /* 0x000fe40003fcf070 */
[----:B---34-:R-:W-:Y:S02]  /*5650*/  SEL R4, R37, R4, P0 ;  /* 0x0000000425047207 */ /* 0x018fe40000000000 */
[----:B-1----:R-:W-:Y:S01]  /*5660*/  FSEL R5, R0, R5, P0 ;  /* 0x0000000500057208 */ /* 0x002fe20000000000 */
[----:B------:R-:W-:Y:S05]  /*5670*/  BRA.DIV ~URZ, `(.L_x_1730) ;  /* 0x00002ea27f007947 */ /* 0x000fea000b800000 */
[----:B------:R1:W2:Y:S04]  /*5680*/  SHFL.BFLY PT, R0, R5, 0x4, 0x1f ;  /* 0x0c801f0005007f89 */ /* 0x0002a800000e0000 */
[----:B------:R1:W3:Y:S02]  /*5690*/  SHFL.BFLY PT, R37, R4, 0x4, 0x1f ;  /* 0x0c801f0004257f89 */ /* 0x0002e400000e0000 */
.L_x_1835:
[----:B--2---:R-:W-:Y:S01]  /*56a0*/  FSETP.GT.FTZ.AND P0, PT, R5, R0, PT ;  /* 0x000000000500720b */ /* 0x004fe20003f14000 */
[----:B------:R-:W-:-:S12]  /*56b0*/  BSSY B1, `(.L_x_1731) ;  /* 0x0000004000017945 */ /* 0x000fd80003800000 */
[----:B------:R-:W-:Y:S05]  /*56c0*/  @P0 BRA `(.L_x_1732) ;  /* 0x0000002000000947 */ /* 0x000fea0003800000 */
[----:B------:R-:W-:-:S04]  /*56d0*/  FSETP.NEU.FTZ.AND P6, PT, R5, R0, PT ;  /* 0x000000000500720b */ /* 0x000fc80003fdd000 */
[----:B---3--:R-:W-:-:S08]  /*56e0*/  ISETP.LT.AND P6, PT, R4, R37, !P6 ;  /* 0x000000250400720c */ /* 0x008fd000077c1270 */
.L_x_1732:
[----:B------:R-:W-:Y:S05]  /*56f0*/  BSYNC B1 ;  /* 0x0000000000017941 */ /* 0x000fea0003800000 */
.L_x_1731:
[----:B------:R-:W-:-:S04]  /*5700*/  ISETP.NE.AND P0, PT, R27, RZ, PT ;  /* 0x000000ff1b00720c */ /* 0x000fc80003f05270 */
[----:B------:R-:W-:-:S04]  /*5710*/  PLOP3.LUT P6, PT, P0, P6, PT, 0x28, 0x0 ;  /* 0x000000000000781c */ /* 0x000fc800007cc570 */
[----:B-1-3--:R-:W-:Y:S02]  /*5720*/  SEL R4, R37, R4, P6 ;  /* 0x0000000425047207 */ /* 0x00afe40003000000 */
[----:B------:R-:W-:Y:S01]  /*5730*/  FSEL R5, R0, R5, P6 ;  /* 0x0000000500057208 */ /* 0x000fe20003000000 */
[----:B------:R-:W-:Y:S05]  /*5740*/  BRA.DIV ~URZ, `(.L_x_1733) ;  /* 0x00002eb27f007947 */ /* 0x000fea000b800000 */
[----:B------:R1:W2:Y:S02]  /*5750*/  SHFL.BFLY PT, R0, R5, 0x2, 0x1f ;  /* 0x0c401f0005007f89 */ /* 0x0002a400000e0000 */
.L_x_1836:
[----:B------:R-:W-:Y:S05]  /*5760*/  BRA.DIV ~URZ, `(.L_x_1734) ;  /* 0x00002f127f007947 */ /* 0x000fea000b800000 */
[----:B------:R3:W4:Y:S02]  /*5770*/  SHFL.BFLY PT, R37, R4, 0x2, 0x1f ;  /* 0x0c401f0004257f89 */ /* 0x00072400000e0000 */
.L_x_1837:
[----:B--2---:R-:W-:Y:S01]  /*5780*/  FSETP.GT.FTZ.AND P0, PT, R5, R0, PT ;  /* 0x000000000500720b */ /* 0x004fe20003f14000 */
[----:B------:R-:W-:Y:S01]  /*5790*/  BSSY B1, `(.L_x_1735) ;  /* 0x0000005000017945 */ /* 0x000fe20003800000 */
[----:B------:R-:W-:-:S11]  /*57a0*/  PLOP3.LUT P6, PT, PT, PT, PT, 0x80, 0x0 ;  /* 0x000000000000781c */ /* 0x000fd60003fcf070 */
[----:B------:R-:W-:Y:S05]  /*57b0*/  @P0 BRA `(.L_x_1736) ;  /* 0x0000002000000947 */ /* 0x000fea0003800000 */
[----:B------:R-:W-:-:S04]  /*57c0*/  FSETP.NEU.FTZ.AND P6, PT, R5, R0, PT ;  /* 0x000000000500720b */ /* 0x000fc80003fdd000 */
[----:B----4-:R-:W-:-:S08]  /*57d0*/  ISETP.LT.AND P6, PT, R4, R37, !P6 ;  /* 0x000000250400720c */ /* 0x010fd000077c1270 */
.L_x_1736:
[----:B------:R-:W-:Y:S05]  /*57e0*/  BSYNC B1 ;  /* 0x0000000000017941 */ /* 0x000fea0003800000 */
.L_x_1735:
        /* <DEDUP_REMOVED lines=8> */
.L_x_1838:
[----:B--2---:R-:W-:Y:S01]  /*5870*/  FSETP.GT.FTZ.AND P6, PT, R5, R0, PT ;  /* 0x000000000500720b */ /* 0x004fe20003fd4000 */
[----:B------:R-:W-:-:S12]  /*5880*/  BSSY B1, `(.L_x_1738) ;  /* 0x0000004000017945 */ /* 0x000fd80003800000 */
[----:B------:R-:W-:Y:S05]  /*5890*/  @P6 BRA `(.L_x_1739) ;  /* 0x0000002000006947 */ /* 0x000fea0003800000 */
[----:B------:R-:W-:-:S04]  /*58a0*/  FSETP.NEU.FTZ.AND P0, PT, R5, R0, PT ;  /* 0x000000000500720b */ /* 0x000fc80003f1d000 */
[----:B---3--:R-:W-:-:S08]  /*58b0*/  ISETP.LT.AND P0, PT, R4, R37, !P0 ;  /* 0x000000250400720c */ /* 0x008fd00004701270 */
.L_x_1739:
[----:B------:R-:W-:Y:S05]  /*58c0*/  BSYNC B1 ;  /* 0x0000000000017941 */ /* 0x000fea0003800000 */
.L_x_1738:
[----:B------:R-:W-:-:S04]  /*58d0*/  PLOP3.LUT P0, PT, P5, P0, PT, 0x28, 0x0 ;  /* 0x000000000000781c */ /* 0x000fc80002f00570 */
[----:B-1-3--:R-:W-:Y:S02]  /*58e0*/  SEL R4, R37, R4, P0 ;  /* 0x0000000425047207 */ /* 0x00afe40000000000 */
[----:B------:R-:W-:Y:S01]  /*58f0*/  FSEL R5, R0, R5, P0 ;  /* 0x0000000500057208 */ /* 0x000fe20000000000 */
[----:B------:R-:W-:Y:S05]  /*5900*/  BRA.DIV ~URZ, `(.L_x_1740) ;  /* 0x00002ec27f007947 */ /* 0x000fea000b800000 */
[----:B------:R1:W2:Y:S02]  /*5910*/  SHFL.BFLY PT, R0, R5, 0x8, 0x1f ;  /* 0x0d001f0005007f89 */ /* 0x0002a400000e0000 */
.L_x_1839:
[----:B------:R-:W-:Y:S05]  /*5920*/  BRA.DIV ~URZ, `(.L_x_1741) ;  /* 0x00002f227f007947 */ /* 0x000fea000b800000 */
[----:B------:R3:W4:Y:S02]  /*5930*/  SHFL.BFLY PT, R37, R4, 0x8, 0x1f ;  /* 0x0d001f0004257f89 */ /* 0x00072400000e0000 */
.L_x_1840:
[----:B--2---:R-:W-:Y:S01]  /*5940*/  FSETP.GT.FTZ.AND P6, PT, R5, R0, PT ;  /* 0x000000000500720b */ /* 0x004fe20003fd4000 */
[----:B------:R-:W-:Y:S01]  /*5950*/  BSSY B1, `(.L_x_1742) ;  /* 0x0000006000017945 */ /* 0x000fe20003800000 */
[----:B------:R-:W-:Y:S02]  /*5960*/  PLOP3.LUT P0, PT, PT, PT, PT, 0x80, 0x0 ;  /* 0x000000000000781c */ /* 0x000fe40003f0f070 */
[----:B------:R-:W-:-:S09]  /*5970*/  PLOP3.LUT P5, PT, PT, PT, PT, 0x80, 0x0 ;  /* 0x000000000000781c */ /* 0x000fd20003faf070 */
[----:B------:R-:W-:Y:S05]  /*5980*/  @P6 BRA `(.L_x_1743) ;  /* 0x0000002000006947 */ /* 0x000fea0003800000 */
[----:B------:R-:W-:-:S04]  /*5990*/  FSETP.NEU.FTZ.AND P5, PT, R5, R0, PT ;  /* 0x000000000500720b */ /* 0x000fc80003fbd000 */
[----:B----4-:R-:W-:-:S08]  /*59a0*/  ISETP.LT.AND P5, PT, R4, R37, !P5 ;  /* 0x000000250400720c */ /* 0x010fd00006fa1270 */
.L_x_1743:
[----:B------:R-:W-:Y:S05]  /*59b0*/  BSYNC B1 ;  /* 0x0000000000017941 */ /* 0x000fea0003800000 */
.L_x_1742:
[----:B------:R-:W-:-:S04]  /*59c0*/  PLOP3.LUT P5, PT, P3, P5, PT, 0x28, 0x0 ;  /* 0x000000000000781c */ /* 0x000fc80001faa570 */
[----:B---34-:R-:W-:Y:S02]  /*59d0*/  SEL R4, R37, R4, P5 ;  /* 0x0000000425047207 */ /* 0x018fe40002800000 */
[----:B-1----:R-:W-:Y:S01]  /*59e0*/  FSEL R5, R0, R5, P5 ;  /* 0x0000000500057208 */ /* 0x002fe20002800000 */
[----:B------:R-:W-:Y:S05]  /*59f0*/  BRA.DIV ~URZ, `(.L_x_1744) ;  /* 0x00002ec27f007947 */ /* 0x000fea000b800000 */
[----:B------:R1:W2:Y:S04]  /*5a00*/  SHFL.BFLY PT, R0, R5, 0x4, 0x1f ;  /* 0x0c801f0005007f89 */ /* 0x0002a800000e0000 */
[----:B------:R1:W3:Y:S02]  /*5a10*/  SHFL.BFLY PT, R37, R4, 0x4, 0x1f ;  /* 0x0c801f0004257f89 */ /* 0x0002e400000e0000 */
.L_x_1841:
[----:B--2---:R-:W-:Y:S01]  /*5a20*/  FSETP.GT.FTZ.AND P3, PT, R5, R0, PT ;  /* 0x000000000500720b */ /* 0x004fe20003f74000 */
[----:B------:R-:W-:-:S12]  /*5a30*/  BSSY B1, `(.L_x_1745) ;  /* 0x0000004000017945 */ /* 0x000fd80003800000 */
[----:B------:R-:W-:Y:S05]  /*5a40*/  @P3 BRA `(.L_x_1746) ;  /* 0x0000002000003947 */ /* 0x000fea0003800000 */
[----:B------:R-:W-:-:S04]  /*5a50*/  FSETP.NEU.FTZ.AND P0, PT, R5, R0, PT ;  /* 0x000000000500720b */ /* 0x000fc80003f1d000 */
[----:B---3--:R-:W-:-:S08]  /*5a60*/  ISETP.LT.AND P0, PT, R4, R37, !P0 ;  /* 0x000000250400720c */ /* 0x008fd00004701270 */
.L_x_1746:
[----:B------:R-:W-:Y:S05]  /*5a70*/  BSYNC B1 ;  /* 0x0000000000017941 */ /* 0x000fea0003800000 */
.L_x_1745:
[----:B------:R-:W-:-:S04]  /*5a80*/  PLOP3.LUT P0, PT, P2, P0, PT, 0x28, 0x0 ;  /* 0x000000000000781c */ /* 0x000fc80001700570 */
[----:B-1-3--:R-:W-:Y:S02]  /*5a90*/  SEL R4, R37, R4, P0 ;  /* 0x0000000425047207 */ /* 0x00afe40000000000 */
[----:B------:R-:W-:Y:S01]  /*5aa0*/  FSEL R5, R0, R5, P0 ;  /* 0x0000000500057208 */ /* 0x000fe20000000000 */
[----:B------:R-:W-:Y:S05]  /*5ab0*/  BRA.DIV ~URZ, `(.L_x_1747) ;  /* 0x00002ee27f007947 */ /* 0x000fea000b800000 */
[----:B------:R1:W2:Y:S02]  /*5ac0*/  SHFL.BFLY PT, R0, R5, 0x2, 0x1f ;  /* 0x0c401f0005007f89 */ /* 0x0002a400000e0000 */
.L_x_1842:
[----:B------:R-:W-:Y:S05]  /*5ad0*/  BRA.DIV ~URZ, `(.L_x_1748) ;  /* 0x00002f427f007947 */ /* 0x000fea000b800000 */
[----:B------:R3:W4:Y:S02]  /*5ae0*/  SHFL.BFLY PT, R37, R4, 0x2, 0x1f ;  /* 0x0c401f0004257f89 */ /* 0x00072400000e0000 */
.L_x_1843:
[----:B--2---:R-:W-:Y:S01]  /*5af0*/  FSETP.GT.FTZ.AND P3, PT, R5, R0, PT ;  /* 0x000000000500720b */ /* 0x004fe20003f74000 */
[----:B------:R-:W-:Y:S01]  /*5b00*/  BSSY B1, `(.L_x_1749) ;  /* 0x0000006000017945 */ /* 0x000fe20003800000 */
[----:B------:R-:W-:Y:S02]  /*5b10*/  PLOP3.LUT P0, PT, PT, PT, PT, 0x80, 0x0 ;  /* 0x000000000000781c */ /* 0x000fe40003f0f070 */
[----:B------:R-:W-:-:S09]  /*5b20*/  PLOP3.LUT P2, PT, PT, PT, PT, 0x80, 0x0 ;  /* 0x000000000000781c */ /* 0x000fd20003f4f070 */
[----:B------:R-:W-:Y:S05]  /*5b30*/  @P3 BRA `(.L_x_1750) ;  /* 0x0000002000003947 */ /* 0x000fea0003800000 */
[----:B------:R-:W-:-:S04]  /*5b40*/  FSETP.NEU.FTZ.AND P2, PT, R5, R0, PT ;  /* 0x000000000500720b */ /* 0x000fc80003f5d000 */
[----:B----4-:R-:W-:-:S08]  /*5b50*/  ISETP.LT.AND P2, PT, R4, R37, !P2 ;  /* 0x000000250400720c */ /* 0x010fd00005741270 */
.L_x_1750:
[----:B------:R-:W-:Y:S05]  /*5b60*/  BSYNC B1 ;  /* 0x0000000000017941 */ /* 0x000fea0003800000 */
.L_x_1749:
[----:B------:R-:W-:-:S04]  /*5b70*/  PLOP3.LUT P2, PT, P1, P2, PT, 0x28, 0x0 ;  /* 0x000000000000781c */ /* 0x000fc80000f44570 */
[----:B---34-:R-:W-:Y:S02]  /*5b80*/  SEL R4, R37, R4, P2 ;  /* 0x0000000425047207 */ /* 0x018fe40001000000 */
[----:B-1----:R-:W-:Y:S01]  /*5b90*/  FSEL R5, R0, R5, P2 ;  /* 0x0000000500057208 */ /* 0x002fe20001000000 */
[----:B------:R-:W-:Y:S05]  /*5ba0*/  BRA.DIV ~URZ, `(.L_x_1751) ;  /* 0x00002ee27f007947 */ /* 0x000fea000b800000 */
[----:B------:R1:W2:Y:S04]  /*5bb0*/  SHFL.BFLY PT, R0, R5, 0x1, 0x1f ;  /* 0x0c201f0005007f89 */ /* 0x0002a800000e0000 */
[----:B------:R1:W3:Y:S02]  /*5bc0*/  SHFL.BFLY PT, R37, R4, 0x1, 0x1f ;  /* 0x0c201f0004257f89 */ /* 0x0002e400000e0000 */
.L_x_1844:
[----:B--2---:R-:W-:Y:S01]  /*5bd0*/  FSETP.GT.FTZ.AND P1, PT, R5, R0, PT ;  /* 0x000000000500720b */ /* 0x004fe20003f34000 */
[----:B------:R-:W-:-:S12]  /*5be0*/  BSSY B1, `(.L_x_1752) ;  /* 0x0000004000017945 */ /* 0x000fd80003800000 */
[----:B------:R-:W-:Y:S05]  /*5bf0*/  @P1 BRA `(.L_x_1753) ;  /* 0x0000002000001947 */ /* 0x000fea0003800000 */
[----:B------:R-:W-:-:S04]  /*5c00*/  FSETP.NEU.FTZ.AND P0, PT, R5, R0, PT ;  /* 0x000000000500720b */ /* 0x000fc80003f1d000 */
[----:B---3--:R-:W-:-:S08]  /*5c10*/  ISETP.LT.AND P0, PT, R4, R37, !P0 ;  /* 0x000000250400720c */ /* 0x008fd00004701270 */
.L_x_1753:
[----:B------:R-:W-:Y:S05]  /*5c20*/  BSYNC B1 ;  /* 0x0000000000017941 */ /* 0x000fea0003800000 */
.L_x_1752:
[----:B------:R-:W-:-:S04]  /*5c30*/  PLOP3.LUT P0, PT, P4, P0, PT, 0x28, 0x0 ;  /* 0x000000000000781c */ /* 0x000fc80002700570 */
[----:B-1-3--:R-:W-:Y:S02]  /*5c40*/  SEL R4, R37, R4, P0 ;  /* 0x0000000425047207 */ /* 0x00afe40000000000 */
[----:B------:R-:W-:Y:S01]  /*5c50*/  FSEL R5, R0, R5, P0 ;  /* 0x0000000500057208 */ /* 0x000fe20000000000 */
[----:B------:R-:W-:Y:S05]  /*5c60*/  BRA.DIV ~URZ, `(.L_x_1754) ;  /* 0x00002f027f007947 */ /* 0x000fea000b800000 */
[----:B------:R1:W2:Y:S02]  /*5c70*/  SHFL.BFLY PT, R0, R5, 0x10, 0x1f ;  /* 0x0e001f0005007f89 */ /* 0x0002a400000e0000 */
.L_x_1845:
[----:B------:R-:W-:Y:S05]  /*5c80*/  BRA.DIV ~URZ, `(.L_x_1755) ;  /* 0x00002f627f007947 */ /* 0x000fea000b800000 */
[----:B------:R3:W4:Y:S02]  /*5c90*/  SHFL.BFLY PT, R37, R4, 0x10, 0x1f ;  /* 0x0e001f0004257f89 */ /* 0x00072400000e0000 */
.L_x_1846:
[----:B--2---:R-:W-:Y:S01]  /*5ca0*/  FSETP.GT.FTZ.AND P2, PT, R5, R0, PT ;  /* 0x000000000500720b */ /* 0x004fe20003f54000 */
[----:B------:R-:W-:Y:S01]  /*5cb0*/  BSSY B1, `(.L_x_1756) ;  /* 0x0000006000017945 */ /* 0x000fe20003800000 */
[----:B------:R-:W-:Y:S02]  /*5cc0*/  PLOP3.LUT P0, PT, PT, PT, PT, 0x80, 0x0 ;  /* 0x000000000000781c */ /* 0x000fe40003f0f070 */
[----:B------:R-:W-:-:S09]  /*5cd0*/  PLOP3.LUT P1, PT, PT, PT, PT, 0x80, 0x0 ;  /* 0x000000000000781c */ /* 0x000fd20003f2f070 */
[----:B------:R-:W-:Y:S05]  /*5ce0*/  @P2 BRA `(.L_x_1757) ;  /* 0x0000002000002947 */ /* 0x000fea0003800000 */
[----:B------:R-:W-:-:S04]  /*5cf0*/  FSETP.NEU.FTZ.AND P1, PT, R5, R0, PT ;  /* 0x000000000500720b */ /* 0x000fc80003f3d000 */
[----:B----4-:R-:W-:-:S08]  /*5d00*/  ISETP.LT.AND P1, PT, R4, R37, !P1 ;  /* 0x000000250400720c */ /* 0x010fd00004f21270 */
.L_x_1757:
[----:B------:R-:W-:Y:S05]  /*5d10*/  BSYNC B1 ;  /* 0x0000000000017941 */ /* 0x000fea0003800000 */
.L_x_1756:
[----:B------:R-:W-:-:S04]  /*5d20*/  ISETP.EQ.XOR P1, PT, R11, RZ, P1 ;  /* 0x000000ff0b00720c */ /* 0x000fc80000f22a70 */
[----:B---34-:R-:W-:Y:S02]  /*5d30*/  SEL R4, R4, R37, P1 ;  /* 0x0000002504047207 */ /* 0x018fe40000800000 */
[----:B-1----:R-:W-:Y:S01]  /*5d40*/  FSEL R5, R5, R0, P1 ;  /* 0x0000000005057208 */ /* 0x002fe20000800000 */
[----:B------:R-:W-:Y:S05]  /*5d50*/  BRA.DIV ~URZ, `(.L_x_1758) ;  /* 0x00002f027f007947 */ /* 0x000fea000b800000 */
[----:B------:R1:W2:Y:S04]  /*5d60*/  SHFL.BFLY PT, R0, R5, 0x8, 0x1f ;  /* 0x0d001f0005007f89 */ /* 0x0002a800000e0000 */
[----:B------:R1:W3:Y:S02]  /*5d70*/  SHFL.BFLY PT, R37, R4, 0x8, 0x1f ;  /* 0x0d001f0004257f89 */ /* 0x0002e400000e0000 */
.L_x_1847:
[----:B--2---:R-:W-:Y:S01]  /*5d80*/  FSETP.GT.FTZ.AND P1, PT, R5, R0, PT ;  /* 0x000000000500720b */ /* 0x004fe20003f34000 */
[----:B------:R-:W-:-:S12]  /*5d90*/  BSSY B1, `(.L_x_1759) ;  /* 0x0000004000017945 */ /* 0x000fd80003800000 */
[----:B------:R-:W-:Y:S05]  /*5da0*/  @P1 BRA `(.L_x_1760) ;  /* 0x0000002000001947 */ /* 0x000fea0003800000 */
[----:B------:R-:W-:-:S04]  /*5db0*/  FSETP.NEU.FTZ.AND P0, PT, R5, R0, PT ;  /* 0x000000000500720b */ /* 0x000fc80003f1d000 */
[----:B---3--:R-:W-:-:S08]  /*5dc0*/  ISETP.LT.AND P0, PT, R4, R37, !P0 ;  /* 0x000000250400720c */ /* 0x008fd00004701270 */
.L_x_1760:
[----:B------:R-:W-:Y:S05]  /*5dd0*/  BSYNC B1 ;  /* 0x0000000000017941 */ /* 0x000fea0003800000 */
.L_x_1759:
[----:B------:R-:W-:-:S04]  /*5de0*/  ISETP.EQ.XOR P0, PT, R20, RZ, P0 ;  /* 0x000000ff1400720c */ /* 0x000fc80000702a70 */
[----:B-1-3--:R-:W-:Y:S02]  /*5df0*/  SEL R4, R4, R37, P0 ;  /* 0x0000002504047207 */ /* 0x00afe40000000000 */
[----:B------:R-:W-:Y:S01]  /*5e00*/  FSEL R5, R5, R0, P0 ;  /* 0x0000000005057208 */ /* 0x000fe20000000000 */
[----:B------:R-:W-:Y:S05]  /*5e10*/  BRA.DIV ~URZ, `(.L_x_1761) ;  /* 0x00002f227f007947 */ /* 0x000fea000b800000 */
[----:B------:R1:W2:Y:S02]  /*5e20*/  SHFL.BFLY PT, R0, R5, 0x4, 0x1f ;  /* 0x0c801f0005007f89 */ /* 0x0002a400000e0000 */
.L_x_1848:
[----:B------:R-:W-:Y:S05]  /*5e30*/  BRA.DIV ~URZ, `(.L_x_1762) ;  /* 0x00002f827f007947 */ /* 0x000fea000b800000 */
[----:B------:R3:W4:Y:S02]  /*5e40*/  SHFL.BFLY PT, R37, R4, 0x4, 0x1f ;  /* 0x0c801f0004257f89 */ /* 0x00072400000e0000 */
.L_x_1849:
[----:B--2---:R-:W-:Y:S01]  /*5e50*/  FSETP.GT.FTZ.AND P2, PT, R5, R0, PT ;  /* 0x000000000500720b */ /* 0x004fe20003f54000 */
[----:B------:R-:W-:Y:S01]  /*5e60*/  BSSY B1, `(.L_x_1763) ;  /* 0x0000006000017945 */ /* 0x000fe20003800000 */
[----:B------:R-:W-:Y:S02]  /*5e70*/  PLOP3.LUT P0, PT, PT, PT, PT, 0x80, 0x0 ;  /* 0x000000000000781c */ /* 0x000fe40003f0f070 */
[----:B------:R-:W-:-:S09]  /*5e80*/  PLOP3.LUT P1, PT, PT, PT, PT, 0x80, 0x0 ;  /* 0x000000000000781c */ /* 0x000fd20003f2f070 */
[----:B------:R-:W-:Y:S05]  /*5e90*/  @P2 BRA `(.L_x_1764) ;  /* 0x0000002000002947 */ /* 0x000fea0003800000 */
[----:B------:R-:W-:-:S04]  /*5ea0*/  FSETP.NEU.FTZ.AND P1, PT, R5, R0, PT ;  /* 0x000000000500720b */ /* 0x000fc80003f3d000 */
[----:B----4-:R-:W-:-:S08]  /*5eb0*/  ISETP.LT.AND P1, PT, R4, R37, !P1 ;  /* 0x000000250400720c */ /* 0x010fd00004f21270 */
.L_x_1764:
[----:B------:R-:W-:Y:S05]  /*5ec0*/  BSYNC B1 ;  /* 0x0000000000017941 */ /* 0x000fea0003800000 */
.L_x_1763:
[----:B------:R-:W-:-:S04]  /*5ed0*/  ISETP.EQ.XOR P1, PT, R21, RZ, P1 ;  /* 0x000000ff1500720c */ /* 0x000fc80000f22a70 */
[----:B---34-:R-:W-:Y:S02]  /*5ee0*/  SEL R4, R4, R37, P1 ;  /* 0x0000002504047207 */ /* 0x018fe40000800000 */
[----:B-1----:R-:W-:Y:S01]  /*5ef0*/  FSEL R5, R5, R0, P1 ;  /* 0x0000000005057208 */ /* 0x002fe20000800000 */
[----:B------:R-:W-:Y:S05]  /*5f00*/  BRA.DIV ~URZ, `(.L_x_1765) ;  /* 0x00002f227f007947 */ /* 0x000fea000b800000 */
[----:B------:R1:W2:Y:S04]  /*5f10*/  SHFL.BFLY PT, R0, R5, 0x2, 0x1f ;  /* 0x0c401f0005007f89 */ /* 0x0002a800000e0000 */
[----:B------:R1:W3:Y:S02]  /*5f20*/  SHFL.BFLY PT, R37, R4, 0x2, 0x1f ;  /* 0x0c401f0004257f89 */ /* 0x0002e400000e0000 */
.L_x_1850:
[----:B--2---:R-:W-:Y:S01]  /*5f30*/  FSETP.GT.FTZ.AND P1, PT, R5, R0, PT ;  /* 0x000000000500720b */ /* 0x004fe20003f34000 */
[----:B------:R-:W-:-:S12]  /*5f40*/  BSSY B1, `(.L_x_1766) ;  /* 0x0000004000017945 */ /* 0x000fd80003800000 */
[----:B------:R-:W-:Y:S05]  /*5f50*/  @P1 BRA `(.L_x_1767) ;  /* 0x0000002000001947 */ /* 0x000fea0003800000 */
[----:B------:R-:W-:-:S04]  /*5f60*/  FSETP.NEU.FTZ.AND P0, PT, R5, R0, PT ;  /* 0x000000000500720b */ /* 0x000fc80003f1d000 */
[----:B---3--:R-:W-:-:S08]  /*5f70*/  ISETP.LT.AND P0, PT, R4, R37, !P0 ;  /* 0x000000250400720c */ /* 0x008fd00004701270 */
.L_x_1767:
[----:B------:R-:W-:Y:S05]  /*5f80*/  BSYNC B1 ;  /* 0x0000000000017941 */ /* 0x000fea0003800000 */
.L_x_1766:
[----:B------:R-:W-:-:S04]  /*5f90*/  ISETP.EQ.XOR P0, PT, R22, RZ, P0 ;  /* 0x000000ff1600720c */ /* 0x000fc80000702a70 */
[----:B-1-3--:R-:W-:Y:S02]  /*5fa0*/  SEL R4, R4, R37, P0 ;  /* 0x0000002504047207 */ /* 0x00afe40000000000 */
[----:B------:R-:W-:Y:S01]  /*5fb0*/  FSEL R5, R5, R0, P0 ;  /* 0x0000000005057208 */ /* 0x000fe20000000000 */
[----:B------:R-:W-:Y:S05]  /*5fc0*/  BRA.DIV ~URZ, `(.L_x_1768) ;  /* 0x00002f427f007947 */ /* 0x000fea000b800000 */
[----:B------:R1:W2:Y:S02]  /*5fd0*/  SHFL.BFLY PT, R0, R5, 0x1, 0x1f ;  /* 0x0c201f0005007f89 */ /* 0x0002a400000e0000 */
.L_x_1851:
[----:B------:R-:W-:Y:S05]  /*5fe0*/  BRA.DIV ~URZ, `(.L_x_1769) ;  /* 0x00002fa27f007947 */ /* 0x000fea000b800000 */
[----:B------:R3:W4:Y:S02]  /*5ff0*/  SHFL.BFLY PT, R37, R4, 0x1, 0x1f ;  /* 0x0c201f0004257f89 */ /* 0x00072400000e0000 */
.L_x_1852:
[----:B--2---:R-:W-:Y:S01]  /*6000*/  FSETP.GT.FTZ.AND P1, PT, R5, R0, PT ;  /* 0x000000000500720b */ /* 0x004fe20003f34000 */
[----:B------:R-:W-:Y:S01]  /*6010*/  BSSY B1, `(.L_x_1770) ;  /* 0x0000005000017945 */ /* 0x000fe20003800000 */
[----:B------:R-:W-:-:S11]  /*6020*/  PLOP3.LUT P0, PT, PT, PT, PT, 0x80, 0x0 ;  /* 0x000000000000781c */ /* 0x000fd60003f0f070 */
[----:B------:R-:W-:Y:S05]  /*6030*/  @P1 BRA `(.L_x_1771) ;  /* 0x0000002000001947 */ /* 0x000fea0003800000 */
[----:B------:R-:W-:-:S04]  /*6040*/  FSETP.NEU.FTZ.AND P0, PT, R5, R0, PT ;  /* 0x000000000500720b */ /* 0x000fc80003f1d000 */
[----:B----4-:R-:W-:-:S08]  /*6050*/  ISETP.LT.AND P0, PT, R4, R37, !P0 ;  /* 0x000000250400720c */ /* 0x010fd00004701270 */
.L_x_1771:
[----:B------:R-:W-:Y:S05]  /*6060*/  BSYNC B1 ;  /* 0x0000000000017941 */ /* 0x000fea0003800000 */
.L_x_1770:
[----:B------:R-:W-:-:S04]  /*6070*/  ISETP.EQ.XOR P0, PT, R23, RZ, P0 ;  /* 0x000000ff1700720c */ /* 0x000fc80000702a70 */
[----:B------:R-:W-:Y:S02]  /*6080*/  FSEL R0, R5, R0, P0 ;  /* 0x0000000005007208 */ /* 0x000fe40000000000 */
[----:B----4-:R-:W-:Y:S02]  /*6090*/  SEL R37, R4, R37, P0 ;  /* 0x0000002504257207 */ /* 0x010fe40000000000 */
[CC--:B------:R-:W-:Y:S02]  /*60a0*/  FSETP.NEU.FTZ.AND P1, PT, R0.reuse, R9.reuse, PT ;  /* 0x000000090000720b */ /* 0x0c0fe40003f3d000 */
[----:B------:R-:W-:Y:S02]  /*60b0*/  FSETP.GT.FTZ.AND P0, PT, R0, R9, PT ;  /* 0x000000090000720b */ /* 0x000fe40003f14000 */
[----:B------:R-:W-:Y:S02]  /*60c0*/  ISETP.GE.AND P2, PT, R37, R8, PT ;  /* 0x000000082500720c */ /* 0x000fe40003f46270 */
[----:B------:R-:W-:-:S02]  /*60d0*/  SEL R2, RZ, 0xffffffff, !P0 ;  /* 0xffffffffff027807 */ /* 0x000fc40004000000 */
[----:B------:R-:W-:-:S05]  /*60e0*/  PLOP3.LUT P0, PT, PT, PT, PT, 0x80, 0x0 ;  /* 0x000000000000781c */ /* 0x000fca0003f0f070 */
[----:B------:R-:W-:-:S04]  /*60f0*/  @!P1 SEL R2, RZ, 0xffffffff, P2 ;  /* 0xffffffffff029807 */ /* 0x000fc80001000000 */
[----:B------:R-:W-:-:S04]  /*6100*/  LOP3.LUT R2, R2, 0x1, RZ, 0xc0, !PT ;  /* 0x0000000102027812 */ /* 0x000fc800078ec0ff */
[----:B------:R-:W-:-:S04]  /*6110*/  ISETP.NE.U32.AND P1, PT, R2, 0x1, PT ;  /* 0x000000010200780c */ /* 0x000fc80003f25070 */
[----:B------:R-:W-:Y:S02]  /*6120*/  SEL R8, R37, R8, !P1 ;  /* 0x0000000825087207 */ /* 0x000fe40004800000 */
[----:B------:R-:W-:Y:S01]  /*6130*/  FSEL R9, R0, R9, !P1 ;  /* 0x0000000900097208 */ /* 0x000fe20004800000 */
[----:B------:R-:W-:Y:S05]  /*6140*/  BRA.DIV ~URZ, `(.L_x_1772) ;  /* 0x00002eb27f007947 */ /* 0x000fea000b800000 */
[----:B------:R2:W4:Y:S04]  /*6150*/  SHFL.BFLY PT, R0, R9, 0x10, 0x1f ;  /* 0x0e001f0009007f89 */ /* 0x00052800000e0000 */
[----:B------:R2:W0:Y:S02]  /*6160*/  SHFL.BFLY PT, R37, R8, 0x10, 0x1f ;  /* 0x0e001f0008257f89 */ /* 0x00042400000e0000 */
.L_x_1853:
[----:B----4-:R-:W-:Y:S01]  /*6170*/  FSETP.GT.FTZ.AND P1, PT, R9, R0, PT ;  /* 0x000000000900720b */ /* 0x010fe20003f34000 */
[----:B------:R-:W-:-:S12]  /*6180*/  BSSY B1, `(.L_x_1773) ;  /* 0x0000004000017945 */ /* 0x000fd80003800000 */
[----:B------:R-:W-:Y:S05]  /*6190*/  @P1 BRA `(.L_x_1774) ;  /* 0x0000002000001947 */ /* 0x000fea0003800000 */
[----:B------:R-:W-:-:S04]  /*61a0*/  FSETP.NEU.FTZ.AND P0, PT, R9, R0, PT ;  /* 0x000000000900720b */ /* 0x000fc80003f1d000 */
[----:B0-----:R-:W-:-:S08]  /*61b0*/  ISETP.LT.AND P0, PT, R8, R37, !P0 ;  /* 0x000000250800720c */ /* 0x001fd00004701270 */
.L_x_1774:
[----:B------:R-:W-:Y:S05]  /*61c0*/  BSYNC B1 ;  /* 0x0000000000017941 */ /* 0x000fea0003800000 */
.L_x_1773:
[----:B------:R-:W-:-:S04]  /*61d0*/  ISETP.NE.XOR P0, PT, R11, RZ, P0 ;  /* 0x000000ff0b00720c */ /* 0x000fc80000705a70 */
[----:B0-2---:R-:W-:Y:S02]  /*61e0*/  SEL R8, R8, R37, P0 ;  /* 0x0000002508087207 */ /* 0x005fe40000000000 */
[----:B------:R-:W-:Y:S01]  /*61f0*/  FSEL R9, R9, R0, P0 ;  /* 0x0000000009097208 */ /* 0x000fe20000000000 */
[----:B------:R-:W-:Y:S05]  /*6200*/  BRA.DIV ~URZ, `(.L_x_1775) ;  /* 0x00002ed27f007947 */ /* 0x000fea000b800000 */
[----:B------:R0:W2:Y:S02]  /*6210*/  SHFL.BFLY PT, R0, R9, 0x8, 0x1f ;  /* 0x0d001f0009007f89 */ /* 0x0000a400000e0000 */
.L_x_1854:
[----:B------:R-:W-:Y:S05]  /*6220*/  BRA.DIV ~URZ, `(.L_x_1776) ;  /* 0x00002f327f007947 */ /* 0x000fea000b800000 */
[----:B------:R4:W0:Y:S02]  /*6230*/  SHFL.BFLY PT, R37, R8, 0x8, 0x1f ;  /* 0x0d001f0008257f89 */ /* 0x00082400000e0000 */
.L_x_1855:
[----:B--2---:R-:W-:Y:S01]  /*6240*/  FSETP.GT.FTZ.AND P2, PT, R9, R0, PT ;  /* 0x000000000900720b */ /* 0x004fe20003f54000 */
[----:B------:R-:W-:Y:S01]  /*6250*/  BSSY B1, `(.L_x_1777) ;  /* 0x0000006000017945 */ /* 0x000fe20003800000 */
[----:B------:R-:W-:Y:S02]  /*6260*/  PLOP3.LUT P0, PT, PT, PT, PT, 0x80, 0x0 ;  /* 0x000000000000781c */ /* 0x000fe40003f0f070 */
[----:B------:R-:W-:-:S09]  /*6270*/  PLOP3.LUT P1, PT, PT, PT, PT, 0x80, 0x0 ;  /* 0x000000000000781c */ /* 0x000fd20003f2f070 */
[----:B------:R-:W-:Y:S05]  /*6280*/  @P2 BRA `(.L_x_1778) ;  /* 0x0000002000002947 */ /* 0x000fea0003800000 */
[----:B------:R-:W-:-:S04]  /*6290*/  FSETP.NEU.FTZ.AND P1, PT, R9, R0, PT ;  /* 0x000000000900720b */ /* 0x000fc80003f3d000 */
[----:B0-----:R-:W-:-:S08]  /*62a0*/  ISETP.LT.AND P1, PT, R8, R37, !P1 ;  /* 0x000000250800720c */ /* 0x001fd00004f21270 */
.L_x_1778:
[----:B------:R-:W-:Y:S05]  /*62b0*/  BSYNC B1 ;  /* 0x0000000000017941 */ /* 0x000fea0003800000 */
.L_x_1777:
[----:B------:R-:W-:-:S04]  /*62c0*/  ISETP.NE.XOR P1, PT, R20, RZ, P1 ;  /* 0x000000ff1400720c */ /* 0x000fc80000f25a70 */
[----:B0---4-:R-:W-:Y:S02]  /*62d0*/  SEL R8, R8, R37, P1 ;  /* 0x0000002508087207 */ /* 0x011fe40000800000 */
[----:B------:R-:W-:Y:S01]  /*62e0*/  FSEL R9, R9, R0, P1 ;  /* 0x0000000009097208 */ /* 0x000fe20000800000 */
[----:B------:R-:W-:Y:S05]  /*62f0*/  BRA.DIV ~URZ, `(.L_x_1779) ;  /* 0x00002ed27f007947 */ /* 0x000fea000b800000 */
[----:B------:R0:W2:Y:S04]  /*6300*/  SHFL.BFLY PT, R0, R9, 0x4, 0x1f ;  /* 0x0c801f0009007f89 */ /* 0x0000a800000e0000 */
[----:B------:R0:W4:Y:S02]  /*6310*/  SHFL.BFLY PT, R37, R8, 0x4, 0x1f ;  /* 0x0c801f0008257f89 */ /* 0x00012400000e0000 */
.L_x_1856:
[----:B--2---:R-:W-:Y:S01]  /*6320*/  FSETP.GT.FTZ.AND P1, PT, R9, R0, PT ;  /* 0x000000000900720b */ /* 0x004fe20003f34000 */
[----:B------:R-:W-:-:S12]  /*6330*/  BSSY B1, `(.L_x_1780) ;  /* 0x0000004000017945 */ /* 0x000fd80003800000 */
[----:B------:R-:W-:Y:S05]  /*6340*/  @P1 BRA `(.L_x_1781) ;  /* 0x0000002000001947 */ /* 0x000fea0003800000 */
[----:B------:R-:W-:-:S04]  /*6350*/  FSETP.NEU.FTZ.AND P0, PT, R9, R0, PT ;  /* 0x000000000900720b */ /* 0x000fc80003f1d000 */
[----:B----4-:R-:W-:-:S08]  /*6360*/  ISETP.LT.AND P0, PT, R8, R37, !P0 ;  /* 0x000000250800720c */ /* 0x010fd00004701270 */
.L_x_1781:
[----:B------:R-:W-:Y:S05]  /*6370*/  BSYNC B1 ;  /* 0x0000000000017941 */ /* 0x000fea0003800000 */
.L_x_1780:
[----:B------:R-:W-:-:S04]  /*6380*/  ISETP.NE.XOR P0, PT, R21, RZ, P0 ;  /* 0x000000ff1500720c */ /* 0x000fc80000705a70 */
[----:B0---4-:R-:W-:Y:S02]  /*6390*/  SEL R8, R8, R37, P0 ;  /* 0x0000002508087207 */ /* 0x011fe40000000000 */
[----:B------:R-:W-:Y:S01]  /*63a0*/  FSEL R9, R9, R0, P0 ;  /* 0x0000000009097208 */ /* 0x000fe20000000000 */
[----:B------:R-:W-:Y:S05]  /*63b0*/  BRA.DIV ~URZ, `(.L_x_1782) ;  /* 0x00002ef27f007947 */ /* 0x000fea000b800000 */
[----:B------:R0:W2:Y:S02]  /*63c0*/  SHFL.BFLY PT, R0, R9, 0x2, 0x1f ;  /* 0x0c401f0009007f89 */ /* 0x0000a400000e0000 */
.L_x_1857:
[----:B------:R-:W-:Y:S05]  /*63d0*/  BRA.DIV ~URZ, `(.L_x_1783) ;  /* 0x00002f527f007947 */ /* 0x000fea000b800000 */
[----:B------:R4:W0:Y:S02]  /*63e0*/  SHFL.BFLY PT, R37, R8, 0x2, 0x1f ;  /* 0x0c401f0008257f89 */ /* 0x00082400000e0000 */
.L_x_1858:
[----:B--2---:R-:W-:Y:S01]  /*63f0*/  FSETP.GT.FTZ.AND P2, PT, R9, R0, PT ;  /* 0x000000000900720b */ /* 0x004fe20003f54000 */
[----:B------:R-:W-:Y:S01]  /*6400*/  BSSY B1, `(.L_x_1784) ;  /* 0x0000006000017945 */ /* 0x000fe20003800000 */
[----:B------:R-:W-:Y:S02]  /*6410*/  PLOP3.LUT P0, PT, PT, PT, PT, 0x80, 0x0 ;  /* 0x000000000000781c */ /* 0x000fe40003f0f070 */
[----:B------:R-:W-:-:S09]  /*6420*/  PLOP3.LUT P1, PT, PT, PT, PT, 0x80, 0x0 ;  /* 0x000000000000781c */ /* 0x000fd20003f2f070 */
[----:B------:R-:W-:Y:S05]  /*6430*/  @P2 BRA `(.L_x_1785) ;  /* 0x0000002000002947 */ /* 0x000fea0003800000 */
[----:B------:R-:W-:-:S04]  /*6440*/  FSETP.NEU.FTZ.AND P1, PT, R9, R0, PT ;  /* 0x000000000900720b */ /* 0x000fc80003f3d000 */
[----:B0-----:R-:W-:-:S08]  /*6450*/  ISETP.LT.AND P1, PT, R8, R37, !P1 ;  /* 0x000000250800720c */ /* 0x001fd00004f21270 */
.L_x_1785:
[----:B------:R-:W-:Y:S05]  /*6460*/  BSYNC B1 ;  /* 0x0000000000017941 */ /* 0x000fea0003800000 */
.L_x_1784:
[----:B------:R-:W-:-:S04]  /*6470*/  ISETP.NE.XOR P1, PT, R22, RZ, P1 ;  /* 0x000000ff1600720c */ /* 0x000fc80000f25a70 */
[----:B0---4-:R-:W-:Y:S02]  /*6480*/  SEL R8, R8, R37, P1 ;  /* 0x0000002508087207 */ /* 0x011fe40000800000 */
[----:B------:R-:W-:Y:S01]  /*6490*/  FSEL R9, R9, R0, P1 ;  /* 0x0000000009097208 */ /* 0x000fe20000800000 */
[----:B------:R-:W-:Y:S05]  /*64a0*/  BRA.DIV ~URZ, `(.L_x_1786) ;  /* 0x00002ef27f007947 */ /* 0x000fea000b800000 */
[----:B------:R0:W2:Y:S04]  /*64b0*/  SHFL.BFLY PT, R0, R9, 0x1, 0x1f ;  /* 0x0c201f0009007f89 */ /* 0x0000a800000e0000 */
[----:B------:R0:W4:Y:S02]  /*64c0*/  SHFL.BFLY PT, R37, R8, 0x1, 0x1f ;  /* 0x0c201f0008257f89 */ /* 0x00012400000e0000 */
.L_x_1859:
[----:B--2---:R-:W-:Y:S01]  /*64d0*/  FSETP.GT.FTZ.AND P1, PT, R9, R0, PT ;  /* 0x000000000900720b */ /* 0x004fe20003f34000 */
[----:B------:R-:W-:-:S12]  /*64e0*/  BSSY B1, `(.L_x_1787) ;  /* 0x0000004000017945 */ /* 0x000fd80003800000 */
[----:B------:R-:W-:Y:S05]  /*64f0*/  @P1 BRA `(.L_x_1788) ;  /* 0x0000002000001947 */ /* 0x000fea0003800000 */
[----:B------:R-:W-:-:S04]  /*6500*/  FSETP.NEU.FTZ.AND P0, PT, R9, R0, PT ;  /* 0x000000000900720b */ /* 0x000fc80003f1d000 */
[----:B----4-:R-:W-:-:S08]  /*6510*/  ISETP.LT.AND P0, PT, R8, R37, !P0 ;  /* 0x000000250800720c */ /* 0x010fd00004701270 */
.L_x_1788:
[----:B------:R-:W-:Y:S05]  /*6520*/  BSYNC B1 ;  /* 0x0000000000017941 */ /* 0x000fea0003800000 */
.L_x_1787:
[----:B------:R-:W-:-:S04]  /*6530*/  ISETP.NE.XOR P0, PT, R23, RZ, P0 ;  /* 0x000000ff1700720c */ /* 0x000fc80000705a70 */
[----:B0---4-:R-:W-:Y:S02]  /*6540*/  SEL R8, R8, R37, P0 ;  /* 0x0000002508087207 */ /* 0x011fe40000000000 */
[----:B------:R-:W-:Y:S01]  /*6550*/  FSEL R37, R9, R0, P0 ;  /* 0x0000000009257208 */ /* 0x000fe20000000000 */
[----:B------:R-:W-:Y:S05]  /*6560*/  BRA.CONV ~URZ, `(.L_x_1789) ;  /* 0x000000537f007947 */ /* 0x000fea000b800000 */
[----:B------:R-:W-:Y:S01]  /*6570*/  IMAD.MOV.U32 R38, RZ, RZ, R13 ;  /* 0x000000ffff267224 */ /* 0x000fe200078e000d */
[----:B------:R-:W-:Y:S01]  /*6580*/  MOV R2, 0x65c0 ;  /* 0x000065c000027802 */ /* 0x000fe20000000f00 */
[----:B------:R-:W-:Y:S02]  /*6590*/  IMAD.MOV.U32 R39, RZ, RZ, 0x1f ;  /* 0x0000001fff277424 */ /* 0x000fe400078e00ff */
[----:B------:R-:W-:Y:S02]  /*65a0*/  IMAD.MOV.U32 R40, RZ, RZ, -0x1 ;  /* 0xffffffffff287424 */ /* 0x000fe400078e00ff */
[----:B-1-3--:R-:W-:Y:S05]  /*65b0*/  CALL.REL.NOINC `($__internal_67_$__cuda_sm70_shflsync_idx_p) ;  /* 0x0000310000007944 */ /* 0x00afea0003c00000 */
.L_x_1789:
[----:B------:R-:W-:Y:S05]  /*65c0*/  BRA.CONV ~URZ, `(.L_x_1718) ;  /* 0x000000637f007947 */ /* 0x000fea000b800000 */
[----:B0-----:R-:W-:Y:S01]  /*65d0*/  IMAD.MOV.U32 R38, RZ, RZ, R13 ;  /* 0x000000ffff267224 */ /* 0x001fe200078e000d */
[----:B------:R-:W-:Y:S01]  /*65e0*/  MOV R2, 0x6630 ;  /* 0x0000663000027802 */ /* 0x000fe20000000f00 */
[----:B-1----:R-:W-:Y:S02]  /*65f0*/  IMAD.MOV.U32 R37, RZ, RZ, R8 ;  /* 0x000000ffff257224 */ /* 0x002fe400078e0008 */
[----:B------:R-:W-:-:S02]  /*6600*/  IMAD.MOV.U32 R39, RZ, RZ, 0x1f ;  /* 0x0000001fff277424 */ /* 0x000fc400078e00ff */
[----:B------:R-:W-:Y:S02]  /*6610*/  IMAD.MOV.U32 R40, RZ, RZ, -0x1 ;  /* 0xffffffffff287424 */ /* 0x000fe400078e00ff */
[----:B---3--:R-:W-:Y:S05]  /*6620*/  CALL.REL.NOINC `($__internal_67_$__cuda_sm70_shflsync_idx_p) ;  /* 0x0000309000007944 */ /* 0x008fea0003c00000 */
.L_x_1718:
[----:B------:R-:W-:Y:S05]  /*6630*/  BSYNC B0 ;  /* 0x0000000000007941 */ /* 0x000fea0003800000 */
.L_x_1717:
[----:B------:R-:W-:-:S13]  /*6640*/  ISETP.GE.AND P2, PT, R17, c[0x0][0x1a0], PT ;  /* 0x0000680011007a0c */ /* 0x000fda0003f46270 */
[----:B-1----:R-:W1:Y:S01]  /*6650*/  @!P2 S2R R5, SR_CTAID.X ;  /* 0x000000000005a919 */ /* 0x002e620000002500 */
[----:B------:R-:W-:Y:S02]  /*6660*/  @!P2 SHF.R.S32.HI R9, RZ, 0x1f, R8 ;  /* 0x0000001fff09a819 */ /* 0x000fe40000011408 */
[----:B-1----:R-:W-:-:S03]  /*6670*/  @!P2 SHF.R.S32.HI R0, RZ, 0x1f, R5 ;  /* 0x0000001fff00a819 */ /* 0x002fc60000011405 */
[----:B------:R-:W-:-:S04]  /*6680*/  @!P2 IMAD.WIDE.U32 R2, R5, c[0x0][0x188], R8 ;  /* 0x000062000502aa25 */ /* 0x000fc800078e0008 */
[----:B------:R-:W-:Y:S01]  /*6690*/  @!P2 IMAD R0, R0, c[0x0][0x188], RZ ;  /* 0x000062000000aa24 */ /* 0x000fe200078e02ff */
[----:B------:R-:W-:-:S03]  /*66a0*/  @!P2 LEA R6, P0, R2, c[0x0][0x160], 0x2 ;  /* 0x000058000206aa11 */ /* 0x000fc600078010ff */
[----:B------:R-:W-:Y:S02]  /*66b0*/  @!P2 IMAD R5, R5, c[0x0][0x18c], R0 ;  /* 0x000063000505aa24 */ /* 0x000fe400078e0200 */
[----:B------:R-:W-:Y:S02]  /*66c0*/  IMAD.MOV.U32 R0, RZ, RZ, RZ ;  /* 0x000000ffff007224 */ /* 0x000fe400078e00ff */
[----:B------:R-:W-:-:S05]  /*66d0*/  @!P2 IMAD.IADD R3, R5, 0x1, R3 ;  /* 0x000000010503a824 */ /* 0x000fca00078e0203 */
[----:B------:R-:W-:-:S05]  /*66e0*/  @!P2 LEA.HI.X R7, R2, c[0x0][0x164], R3, 0x2, P0 ;  /* 0x000059000207aa11 */ /* 0x000fca00000f1403 */
[----:B------:R1:W5:Y:S01]  /*66f0*/  @!P2 LDG.E R0, [R6.64] ;  /* 0x0000000c0600a981 */ /* 0x000362000c1e1900 */
[----:B------:R-:W-:Y:S01]  /*6700*/  ULDC.S8 UR4, c[0x0][0x1a8] ;  /* 0x00006a0000047ab9 */ /* 0x000fe20000000200 */
[----:B---3--:R-:W-:Y:S01]  /*6710*/  IMAD.MOV.U32 R4, RZ, RZ, RZ ;  /* 0x000000ffff047224 */ /* 0x008fe200078e00ff */
[----:B------:R-:W-:Y:S01]  /*6720*/  ISETP.NE.AND P1, PT, RZ, UR4, PT ;  /* 0x00000004ff007c0c */ /* 0x000fe2000bf25270 */
[----:B------:R-:W-:Y:S02]  /*6730*/  @!P2 IMAD.MOV.U32 R4, RZ, RZ, R8 ;  /* 0x000000ffff04a224 */ /* 0x000fe400078e0008 */
[----:B------:R-:W-:-:S10]  /*6740*/  IMAD.MOV.U32 R5, RZ, RZ, 0x1e3ce508 ;  /* 0x1e3ce508ff057424 */ /* 0x000fd400078e00ff */
[----:B------:R-:W-:Y:S05]  /*6750*/  @!P1 BRA `(.L_x_1790) ;  /* 0x000000d000009947 */ /* 0x000fea0003800000 */
[----:B-1----:R-:W-:Y:S05]  /*6760*/  BRA.DIV ~URZ, `(.L_x_1791) ;  /* 0x00002d127f007947 */ /* 0x002fea000b800000 */
[----:B-----5:R1:W2:Y:S02]  /*6770*/  SHFL.BFLY PT, R37, R0, 0x10, 0x1f ;  /* 0x0e001f0000257f89 */ /* 0x0202a400000e0000 */
.L_x_1860:
[----:B--2---:R-:W-:Y:S01]  /*6780*/  FADD.FTZ R5, R37, R0 ;  /* 0x0000000025057221 */ /* 0x004fe20000010000 */
[----:B------:R-:W-:Y:S05]  /*6790*/  BRA.DIV ~URZ, `(.L_x_1792) ;  /* 0x00002d527f007947 */ /* 0x000fea000b800000 */
[----:B------:R-:W2:Y:S02]  /*67a0*/  SHFL.BFLY PT, R2, R5, 0x8, 0x1f ;  /* 0x0d001f0005027f89 */ /* 0x000ea400000e0000 */
[----:B--2---:R-:W-:-:S05]  /*67b0*/  FADD.FTZ R2, R5, R2 ;  /* 0x0000000205027221 */ /* 0x004fca0000010000 */
[----:B------:R-:W2:Y:S02]  /*67c0*/  SHFL.BFLY PT, R3, R2, 0x4, 0x1f ;  /* 0x0c801f0002037f89 */ /* 0x000ea400000e0000 */
[----:B--2---:R-:W-:-:S05]  /*67d0*/  FADD.FTZ R3, R2, R3 ;  /* 0x0000000302037221 */ /* 0x004fca0000010000 */
[----:B------:R-:W2:Y:S02]  /*67e0*/  SHFL.BFLY PT, R6, R3, 0x2, 0x1f ;  /* 0x0c401f0003067f89 */ /* 0x000ea400000e0000 */
[----:B--2---:R-:W-:-:S05]  /*67f0*/  FADD.FTZ R42, R3, R6 ;  /* 0x00000006032a7221 */ /* 0x004fca0000010000 */
[----:B------:R2:W3:Y:S02]  /*6800*/  SHFL.BFLY PT, R37, R42, 0x1, 0x1f ;  /* 0x0c201f002a257f89 */ /* 0x0004e400000e0000 */
.L_x_1861:
[----:B---3--:R-:W-:-:S04]  /*6810*/  FADD.FTZ R37, R37, R42 ;  /* 0x0000002a25257221 */ /* 0x008fc80000010000 */
[----:B------:R-:W-:Y:S02]  /*6820*/  FADD.FTZ R5, R37, 9.999999682655225389e-21 ;  /* 0x1e3ce50825057421 */ /* 0x000fe40000010000 */
.L_x_1790:
[----:B-1----:R-:W-:Y:S05]  /*6830*/  @P2 EXIT ;  /* 0x000000000000294d */ /* 0x002fea0003800000 */
[----:B------:R-:W1:Y:S01]  /*6840*/  S2R R7, SR_CTAID.X ;  /* 0x0000000000077919 */ /* 0x000e620000002500 */
[----:B------:R-:W-:Y:S01]  /*6850*/  IMAD.MOV.U32 R2, RZ, RZ, c[0x0][0x1b0] ;  /* 0x00006c00ff027624 */ /* 0x000fe200078e00ff */
[----:B------:R-:W3:Y:S01]  /*6860*/  F2F.F32.F64 R9, c[0x0][0x1b0] ;  /* 0x00006c0000097b10 */ /* 0x000ee20000301000 */
[----:B------:R-:W-:-:S06]  /*6870*/  IMAD.MOV.U32 R3, RZ, RZ, c[0x0][0x1b4] ;  /* 0x00006d00ff037624 */ /* 0x000fcc00078e00ff */
[----:B------:R4:W3:Y:S01]  /*6880*/  DSETP.GEU.AND P0, PT, |R2|, c[0x2][0x0], PT ;  /* 0x008000000200762a */ /* 0x0008e20003f0e200 */
[----:B------:R-:W0:Y:S01]  /*6890*/  @P1 MUFU.RCP R8, R5 ;  /* 0x0000000500081308 */ /* 0x000e220000001000 */
[----:B----4-:R-:W-:Y:S02]  /*68a0*/  IMAD.MOV.U32 R2, RZ, RZ, R17 ;  /* 0x000000ffff027224 */ /* 0x010fe400078e0011 */
[----:B------:R-:W-:-:S10]  /*68b0*/  IMAD.MOV.U32 R3, RZ, RZ, RZ ;  /* 0x000000ffff037224 */ /* 0x000fd400078e00ff */
[----:B---3--:R-:W-:Y:S01]  /*68c0*/  @!P0 FMUL R9, R9, 1.175494350822287508e-38 ;  /* 0x0080000009098820 */ /* 0x008fe20000400000 */
[----:B-1----:R-:W-:Y:S01]  /*68d0*/  SHF.R.S32.HI R6, RZ, 0x1f, R7 ;  /* 0x0000001fff067819 */ /* 0x002fe20000011407 */
[----:B------:R-:W-:-:S04]  /*68e0*/  IMAD.WIDE.U32 R2, R7, c[0x0][0x1a0], R2 ;  /* 0x0000680007027a25 */ /* 0x000fc800078e0002 */
[----:B------:R-:W-:Y:S02]  /*68f0*/  IMAD R6, R6, c[0x0][0x1a0], RZ ;  /* 0x0000680006067a24 */ /* 0x000fe400078e02ff */
[----:B0-----:R-:W-:Y:S02]  /*6900*/  @P1 FMUL.FTZ R9, R9, R8 ;  /* 0x0000000809091220 */ /* 0x001fe40000410000 */
[----:B------:R-:W-:Y:S02]  /*6910*/  IMAD R7, R7, c[0x0][0x1a4], R6 ;  /* 0x0000690007077a24 */ /* 0x000fe400078e0206 */
[----:B------:R-:W-:Y:S02]  /*6920*/  IMAD.SHL.U32 R6, R2, 0x4, RZ ;  /* 0x0000000402067824 */ /* 0x000fe400078e00ff */
[----:B------:R-:W-:Y:S02]  /*6930*/  IMAD.IADD R7, R3, 0x1, R7 ;  /* 0x0000000103077824 */ /* 0x000fe400078e0207 */
[----:B-----5:R-:W-:-:S03]  /*6940*/  FMUL.FTZ R9, R9, R0 ;  /* 0x0000000009097220 */ /* 0x020fc60000410000 */
        /* <DEDUP_REMOVED lines=8> */
.L_x_1629:
        /* <DEDUP_REMOVED lines=24> */
.L_x_1795:
        /* <DEDUP_REMOVED lines=14> */
.L_x_1794:
[----:B0-----:R-:W-:Y:S05]  /*6c30*/  BSYNC B0 ;  /* 0x0000000000007941 */ /* 0x001fea0003800000 */
.L_x_1793:
[----:B------:R-:W-:Y:S05]  /*6c40*/  @!P1 EXIT ;  /* 0x000000000000994d */ /* 0x000fea0003800000 */
[----:B------:R-:W-:Y:S02]  /*6c50*/  IMAD R5, R2, c[0x0][0x1a0], RZ ;  /* 0x0000680002057a24 */ /* 0x000fe400078e02ff */
[----:B------:R-:W-:Y:S02]  /*6c60*/  IMAD.MOV.U32 R2, RZ, RZ, R17 ;  /* 0x000000ffff027224 */ /* 0x000fe400078e0011 */
[----:B------:R-:W-:Y:S02]  /*6c70*/  IMAD.MOV.U32 R3, RZ, RZ, RZ ;  /* 0x000000ffff037224 */ /* 0x000fe400078e00ff */
[C---:B------:R-:W-:Y:S02]  /*6c80*/  IMAD R5, R0.reuse, c[0x0][0x1a4], R5 ;  /* 0x0000690000057a24 */ /* 0x040fe400078e0205 */
[----:B------:R-:W-:-:S04]  /*6c90*/  IMAD.WIDE.U32 R2, R0, c[0x0][0x1a0], R2 ;  /* 0x0000680000027a25 */ /* 0x000fc800078e0002 */
[----:B------:R-:W-:Y:S01]  /*6ca0*/  IMAD.IADD R5, R3, 0x1, R5 ;  /* 0x0000000103057824 */ /* 0x000fe200078e0205 */
[----:B------:R-:W-:-:S04]  /*6cb0*/  LEA R0, P0, R2, 0x100, 0x2 ;  /* 0x0000010002007811 */ /* 0x000fc800078010ff */
[C---:B-1----:R-:W-:Y:S02]  /*6cc0*/  IADD3 R6, P1, R0.reuse, c[0x0][0x170], RZ ;  /* 0x00005c0000067a10 */ /* 0x042fe40007f3e0ff */
[----:B------:R-:W-:Y:S02]  /*6cd0*/  IADD3 R0, P2, R0, c[0x0][0x168], RZ ;  /* 0x00005a0000007a10 */ /* 0x000fe40007f5e0ff */
[----:B------:R-:W-:-:S04]  /*6ce0*/  LEA.HI.X R2, R2, RZ, R5, 0x2, P0 ;  /* 0x000000ff02027211 */ /* 0x000fc800000f1405 */
[C---:B------:R-:W-:Y:S02]  /*6cf0*/  IADD3.X R15, R2.reuse, c[0x0][0x174], RZ, P1, !PT ;  /* 0x00005d00020f7a10 */ /* 0x040fe40000ffe4ff */
[----:B------:R-:W-:Y:S02]  /*6d00*/  IADD3.X R13, R2, c[0x0][0x16c], RZ, P2, !PT ;  /* 0x00005b00020d7a10 */ /* 0x000fe400017fe4ff */
.L_x_1796:
[----:B--2---:R-:W-:Y:S01]  /*6d10*/  IMAD.MOV.U32 R2, RZ, RZ, R6 ;  /* 0x000000ffff027224 */ /* 0x004fe200078e0006 */
[C---:B------:R-:W-:Y:S01]  /*6d20*/  IADD3 R7, R17.reuse, 0x40, RZ ;  /* 0x0000004011077810 */ /* 0x040fe20007ffe0ff */
[----:B------:R-:W-:Y:S01]  /*6d30*/  IMAD.MOV.U32 R3, RZ, RZ, R15 ;  /* 0x000000ffff037224 */ /* 0x000fe200078e000f */
[C---:B------:R-:W-:Y:S01]  /*6d40*/  IADD3 R11, R17.reuse, 0x60, RZ ;  /* 0x00000060110b7810 */ /* 0x040fe20007ffe0ff */
        /* <DEDUP_REMOVED lines=19> */
.L_x_1631:
[----:B------:R-:W-:Y:S01]  /*6e80*/  IMAD.MOV.U32 R37, RZ, RZ, R15 ;  /* 0x000000ffff257224 */ /* 0x000fe200078e000f */
[----:B------:R-:W-:Y:S01]  /*6e90*/  MOV R2, 0x6ee0 ;  /* 0x00006ee000027802 */ /* 0x000fe20000000f00 */
[----:B------:R-:W-:Y:S02]  /*6ea0*/  IMAD.MOV.U32 R38, RZ, RZ, R10 ;  /* 0x000000ffff267224 */ /* 0x000fe400078e000a */
[----:B------:R-:W-:-:S02]  /*6eb0*/  IMAD.MOV.U32 R39, RZ, RZ, 0x1f ;  /* 0x0000001fff277424 */ /* 0x000fc400078e00ff */
[----:B------:R-:W-:Y:S02]  /*6ec0*/  IMAD.MOV.U32 R40, RZ, RZ, -0x1 ;  /* 0xffffffffff287424 */ /* 0x000fe400078e00ff */
[----:B------:R-:W-:Y:S05]  /*6ed0*/  CALL.REL.NOINC `($__internal_67_$__cuda_sm70_shflsync_idx_p) ;  /* 0x000027e000007944 */ /* 0x000fea0003c00000 */
[----:B-1----:R-:W-:Y:S01]  /*6ee0*/  IMAD.MOV.U32 R7, RZ, RZ, R37 ;  /* 0x000000ffff077224 */ /* 0x002fe200078e0025 */
[----:B0-----:R-:W-:Y:S05]  /*6ef0*/  BRA `(.L_x_1797) ;  /* 0xffffcc7000007947 */ /* 0x001fea000383ffff */
.L_x_1636:
[----:B------:R-:W-:Y:S02]  /*6f00*/  SEL R3, RZ, 0x1, P0 ;  /* 0x00000001ff037807 */ /* 0x000fe40000000000 */
[----:B------:R-:W-:Y:S02]  /*6f10*/  MOV R2, 0x6f30 ;  /* 0x00006f3000027802 */ /* 0x000fe40000000f00 */
[----:B0-----:R-:W-:Y:S05]  /*6f20*/  CALL.REL.NOINC `($__internal_68_$__cuda_sm70_votesync_ballot) ;  /* 0x000027d000007944 */ /* 0x001fea0003c00000 */
[----:B------:R-:W-:Y:S01]  /*6f30*/  IMAD.MOV.U32 R3, RZ, RZ, R35 ;  /* 0x000000ffff037224 */ /* 0x000fe200078e0023 */
[----:B------:R-:W-:Y:S05]  /*6f40*/  BRA `(.L_x_1798) ;  /* 0xffffcea000007947 */ /* 0x000fea000383ffff */
.L_x_1642:
[----:B---3--:R-:W-:Y:S01]  /*6f50*/  IMAD.MOV.U32 R42, RZ, RZ, R31 ;  /* 0x000000ffff2a7224 */ /* 0x008fe200078e001f */
[----:B------:R-:W-:Y:S01]  /*6f60*/  MOV R2, 0x6fb0 ;  /* 0x00006fb000027802 */ /* 0x000fe20000000f00 */
[----:B------:R-:W-:Y:S02]  /*6f70*/  IMAD.MOV.U32 R39, RZ, RZ, 0x1 ;  /* 0x00000001ff277424 */ /* 0x000fe400078e00ff */
[----:B------:R-:W-:Y:S02]  /*6f80*/  IMAD.MOV.U32 R40, RZ, RZ, 0x1f ;  /* 0x0000001fff287424 */ /* 0x000fe400078e00ff */
[----:B------:R-:W-:-:S02]  /*6f90*/  IMAD.MOV.U32 R37, RZ, RZ, -0x1 ;  /* 0xffffffffff257424 */ /* 0x000fc400078e00ff */
[----:B012---:R-:W-:Y:S05]  /*6fa0*/  CALL.REL.NOINC `($__internal_66_$__cuda_sm70_shflsync_bfly_p) ;  /* 0x000026d000007944 */ /* 0x007fea0003c00000 */
[----:B-1----:R-:W-:Y:S01]  /*6fb0*/  IMAD.MOV.U32 R38, RZ, RZ, R37 ;  /* 0x000000ffff267224 */ /* 0x002fe200078e0025 */
[----:B------:R-:W-:Y:S01]  /*6fc0*/  MOV R2, 0x7020 ;  /* 0x0000702000027802 */ /* 0x000fe20000000f00 */
[----:B0-----:R-:W-:-:S02]  /*6fd0*/  IMAD.MOV.U32 R42, RZ, RZ, R29 ;  /* 0x000000ffff2a7224 */ /* 0x001fc400078e001d */
[----:B------:R-:W-:Y:S02]  /*6fe0*/  IMAD.MOV.U32 R39, RZ, RZ, 0x1 ;  /* 0x00000001ff277424 */ /* 0x000fe400078e00ff */
[----:B------:R-:W-:Y:S02]  /*6ff0*/  IMAD.MOV.U32 R40, RZ, RZ, 0x1f ;  /* 0x0000001fff287424 */ /* 0x000fe400078e00ff */
[----:B------:R-:W-:Y:S02]  /*7000*/  IMAD.MOV.U32 R37, RZ, RZ, -0x1 ;  /* 0xffffffffff257424 */ /* 0x000fe400078e00ff */
[----:B------:R-:W-:Y:S05]  /*7010*/  CALL.REL.NOINC `($__internal_66_$__cuda_sm70_shflsync_bfly_p) ;  /* 0x0000266000007944 */ /* 0x000fea0003c00000 */
[----:B01----:R-:W-:Y:S05]  /*7020*/  BRA `(.L_x_1799) ;  /* 0xffffcf8000007947 */ /* 0x003fea000383ffff */
.L_x_1645:
[----:B------:R-:W-:Y:S01]  /*7030*/  IMAD.MOV.U32 R42, RZ, RZ, R31 ;  /* 0x000000ffff2a7224 */ /* 0x000fe200078e001f */
[----:B------:R-:W-:Y:S01]  /*7040*/  MOV R2, 0x7090 ;  /* 0x0000709000027802 */ /* 0x000fe20000000f00 */
[----:B------:R-:W-:Y:S02]  /*7050*/  IMAD.MOV.U32 R39, RZ, RZ, 0x2 ;  /* 0x00000002ff277424 */ /* 0x000fe400078e00ff */
[----:B------:R-:W-:Y:S02]  /*7060*/  IMAD.MOV.U32 R40, RZ, RZ, 0x1f ;  /* 0x0000001fff287424 */ /* 0x000fe400078e00ff */
[----:B------:R-:W-:-:S02]  /*7070*/  IMAD.MOV.U32 R37, RZ, RZ, -0x1 ;  /* 0xffffffffff257424 */ /* 0x000fc400078e00ff */
[----:B01----:R-:W-:Y:S05]  /*7080*/  CALL.REL.NOINC `($__internal_66_$__cuda_sm70_shflsync_bfly_p) ;  /* 0x000025f000007944 */ /* 0x003fea0003c00000 */
        /* <DEDUP_REMOVED lines=8> */
.L_x_1648:
[----:B------:R-:W-:Y:S01]  /*7110*/  IMAD.MOV.U32 R42, RZ, RZ, R31 ;  /* 0x000000ffff2a7224 */ /* 0x000fe200078e001f */
[----:B------:R-:W-:Y:S01]  /*7120*/  MOV R2, 0x7170 ;  /* 0x0000717000027802 */ /* 0x000fe20000000f00 */
[----:B------:R-:W-:Y:S02]  /*7130*/  IMAD.MOV.U32 R39, RZ, RZ, 0x1 ;  /* 0x00000001ff277424 */ /* 0x000fe400078e00ff */
[----:B------:R-:W-:Y:S02]  /*7140*/  IMAD.MOV.U32 R40, RZ, RZ, 0x1f ;  /* 0x0000001fff287424 */ /* 0x000fe400078e00ff */
[----:B------:R-:W-:-:S02]  /*7150*/  IMAD.MOV.U32 R37, RZ, RZ, -0x1 ;  /* 0xffffffffff257424 */ /* 0x000fc400078e00ff */
[----:B01----:R-:W-:Y:S05]  /*7160*/  CALL.REL.NOINC `($__internal_66_$__cuda_sm70_shflsync_bfly_p) ;  /* 0x0000251000007944 */ /* 0x003fea0003c00000 */
[----:B-1----:R-:W-:Y:S01]  /*7170*/  IMAD.MOV.U32 R38, RZ, RZ, R37 ;  /* 0x000000ffff267224 */ /* 0x002fe200078e0025 */
[----:B0-----:R-:W-:Y:S05]  /*7180*/  BRA `(.L_x_1801) ;  /* 0xffffcfd000007947 */ /* 0x001fea000383ffff */
.L_x_1649:
[----:B------:R-:W-:Y:S01]  /*7190*/  IMAD.MOV.U32 R42, RZ, RZ, R29 ;  /* 0x000000ffff2a7224 */ /* 0x000fe200078e001d */
[----:B------:R-:W-:Y:S01]  /*71a0*/  MOV R2, 0x71f0 ;  /* 0x000071f000027802 */ /* 0x000fe20000000f00 */
[----:B------:R-:W-:-:S02]  /*71b0*/  IMAD.MOV.U32 R39, RZ, RZ, 0x1 ;  /* 0x00000001ff277424 */ /* 0x000fc400078e00ff */
[----:B------:R-:W-:Y:S02]  /*71c0*/  IMAD.MOV.U32 R40, RZ, RZ, 0x1f ;  /* 0x0000001fff287424 */ /* 0x000fe400078e00ff */
[----:B------:R-:W-:Y:S02]  /*71d0*/  IMAD.MOV.U32 R37, RZ, RZ, -0x1 ;  /* 0xffffffffff257424 */ /* 0x000fe400078e00ff */
[----:B0123--:R-:W-:Y:S05]  /*71e0*/  CALL.REL.NOINC `($__internal_66_$__cuda_sm70_shflsync_bfly_p) ;  /* 0x0000249000007944 */ /* 0x00ffea0003c00000 */
[----:B01----:R-:W-:Y:S05]  /*71f0*/  BRA `(.L_x_1802) ;  /* 0xffffcf8000007947 */ /* 0x003fea000383ffff */
.L_x_1652:
[----:B------:R-:W-:Y:S01]  /*7200*/  IMAD.MOV.U32 R42, RZ, RZ, R31 ;  /* 0x000000ffff2a7224 */ /* 0x000fe200078e001f */
[----:B------:R-:W-:Y:S01]  /*7210*/  MOV R2, 0x7260 ;  /* 0x0000726000027802 */ /* 0x000fe20000000f00 */
[----:B------:R-:W-:Y:S02]  /*7220*/  IMAD.MOV.U32 R39, RZ, RZ, 0x4 ;  /* 0x00000004ff277424 */ /* 0x000fe400078e00ff */
[----:B------:R-:W-:Y:S02]  /*7230*/  IMAD.MOV.U32 R40, RZ, RZ, 0x1f ;  /* 0x0000001fff287424 */ /* 0x000fe400078e00ff */
[----:B------:R-:W-:Y:S02]  /*7240*/  IMAD.MOV.U32 R37, RZ, RZ, -0x1 ;  /* 0xffffffffff257424 */ /* 0x000fe400078e00ff */
[----:B-1----:R-:W-:Y:S05]  /*7250*/  CALL.REL.NOINC `($__internal_66_$__cuda_sm70_shflsync_bfly_p) ;  /* 0x0000242000007944 */ /* 0x002fea0003c00000 */
        /* <DEDUP_REMOVED lines=8> */
.L_x_1655:
[----:B------:R-:W-:Y:S01]  /*72e0*/  IMAD.MOV.U32 R42, RZ, RZ, R31 ;  /* 0x000000ffff2a7224 */ /* 0x000fe200078e001f */
[----:B------:R-:W-:Y:S01]  /*72f0*/  MOV R2, 0x7340 ;  /* 0x0000734000027802 */ /* 0x000fe20000000f00 */
[----:B------:R-:W-:Y:S02]  /*7300*/  IMAD.MOV.U32 R39, RZ, RZ, 0x2 ;  /* 0x00000002ff277424 */ /* 0x000fe400078e00ff */
[----:B------:R-:W-:Y:S02]  /*7310*/  IMAD.MOV.U32 R40, RZ, RZ, 0x1f ;  /* 0x0000001fff287424 */ /* 0x000fe400078e00ff */
[----:B------:R-:W-:-:S02]  /*7320*/  IMAD.MOV.U32 R37, RZ, RZ, -0x1 ;  /* 0xffffffffff257424 */ /* 0x000fc400078e00ff */
[----:B-1----:R-:W-:Y:S05]  /*7330*/  CALL.REL.NOINC `($__internal_66_$__cuda_sm70_shflsync_bfly_p) ;  /* 0x0000234000007944 */ /* 0x002fea0003c00000 */
[----:B-1----:R-:W-:Y:S01]  /*7340*/  IMAD.MOV.U32 R38, RZ, RZ, R37 ;  /* 0x000000ffff267224 */ /* 0x002fe200078e0025 */
[----:B0-----:R-:W-:Y:S05]  /*7350*/  BRA `(.L_x_1804) ;  /* 0xffffcfd000007947 */ /* 0x001fea000383ffff */
.L_x_1656:
[----:B------:R-:W-:Y:S01]  /*7360*/  IMAD.MOV.U32 R42, RZ, RZ, R29 ;  /* 0x000000ffff2a7224 */ /* 0x000fe200078e001d */
[----:B------:R-:W-:Y:S01]  /*7370*/  MOV R2, 0x73c0 ;  /* 0x000073c000027802 */ /* 0x000fe20000000f00 */
[----:B------:R-:W-:-:S02]  /*7380*/  IMAD.MOV.U32 R39, RZ, RZ, 0x2 ;  /* 0x00000002ff277424 */ /* 0x000fc400078e00ff */
[----:B------:R-:W-:Y:S02]  /*7390*/  IMAD.MOV.U32 R40, RZ, RZ, 0x1f ;  /* 0x0000001fff287424 */ /* 0x000fe400078e00ff */
[----:B------:R-:W-:Y:S02]  /*73a0*/  IMAD.MOV.U32 R37, RZ, RZ, -0x1 ;  /* 0xffffffffff257424 */ /* 0x000fe400078e00ff */
[----:B012---:R-:W-:Y:S05]  /*73b0*/  CALL.REL.NOINC `($__internal_66_$__cuda_sm70_shflsync_bfly_p) ;  /* 0x000022c000007944 */ /* 0x007fea0003c00000 */
[----:B01----:R-:W-:Y:S05]  /*73c0*/  BRA `(.L_x_1805) ;  /* 0xffffcf8000007947 */ /* 0x003fea000383ffff */
.L_x_1659:
        /* <DEDUP_REMOVED lines=14> */
.L_x_1662:
        /* <DEDUP_REMOVED lines=8> */
.L_x_1663:
[----:B------:R-:W-:Y:S01]  /*7530*/  IMAD.MOV.U32 R42, RZ, RZ, R29 ;  /* 0x000000ffff2a7224 */ /* 0x000fe200078e001d */
[----:B------:R-:W-:Y:S01]  /*7540*/  MOV R2, 0x7590 ;  /* 0x0000759000027802 */ /* 0x000fe20000000f00 */
[----:B------:R-:W-:-:S02]  /*7550*/  IMAD.MOV.U32 R39, RZ, RZ, 0x8 ;  /* 0x00000008ff277424 */ /* 0x000fc400078e00ff */
[----:B------:R-:W-:Y:S02]  /*7560*/  IMAD.MOV.U32 R40, RZ, RZ, 0x1f ;  /* 0x0000001fff287424 */ /* 0x000fe400078e00ff */
[----:B------:R-:W-:Y:S02]  /*7570*/  IMAD.MOV.U32 R37, RZ, RZ, -0x1 ;  /* 0xffffffffff257424 */ /* 0x000fe400078e00ff */
[----:B012---:R-:W-:Y:S05]  /*7580*/  CALL.REL.NOINC `($__internal_66_$__cuda_sm70_shflsync_bfly_p) ;  /* 0x000020f000007944 */ /* 0x007fea0003c00000 */
[----:B01----:R-:W-:Y:S05]  /*7590*/  BRA `(.L_x_1808) ;  /* 0xffffcf7000007947 */ /* 0x003fea000383ffff */
.L_x_1666:
        /* <DEDUP_REMOVED lines=14> */
.L_x_1669:
        /* <DEDUP_REMOVED lines=8> */
.L_x_1670:
[----:B------:R-:W-:Y:S01]  /*7700*/  IMAD.MOV.U32 R42, RZ, RZ, R29 ;  /* 0x000000ffff2a7224 */ /* 0x000fe200078e001d */
[----:B------:R-:W-:Y:S01]  /*7710*/  MOV R2, 0x7760 ;  /* 0x0000776000027802 */ /* 0x000fe20000000f00 */
[----:B------:R-:W-:-:S02]  /*7720*/  IMAD.MOV.U32 R39, RZ, RZ, 0x2 ;  /* 0x00000002ff277424 */ /* 0x000fc400078e00ff */
[----:B------:R-:W-:Y:S02]  /*7730*/  IMAD.MOV.U32 R40, RZ, RZ, 0x1f ;  /* 0x0000001fff287424 */ /* 0x000fe400078e00ff */
[----:B------:R-:W-:Y:S02]  /*7740*/  IMAD.MOV.U32 R37, RZ, RZ, -0x1 ;  /* 0xffffffffff257424 */ /* 0x000fe400078e00ff */
[----:B012---:R-:W-:Y:S05]  /*7750*/  CALL.REL.NOINC `($__internal_66_$__cuda_sm70_shflsync_bfly_p) ;  /* 0x00001f2000007944 */ /* 0x007fea0003c00000 */
[----:B01----:R-:W-:Y:S05]  /*7760*/  BRA `(.L_x_1811) ;  /* 0xffffcf5000007947 */ /* 0x003fea000383ffff */
.L_x_1673:
        /* <DEDUP_REMOVED lines=14> */
.L_x_1676:
        /* <DEDUP_REMOVED lines=8> */
.L_x_1677:
[----:B------:R-:W-:Y:S01]  /*78d0*/  IMAD.MOV.U32 R42, RZ, RZ, R29 ;  /* 0x000000ffff2a7224 */ /* 0x000fe200078e001d */
[----:B------:R-:W-:Y:S01]  /*78e0*/  MOV R2, 0x7930 ;  /* 0x0000793000027802 */ /* 0x000fe20000000f00 */
[----:B------:R-:W-:-:S02]  /*78f0*/  IMAD.MOV.U32 R39, RZ, RZ, 0x10 ;  /* 0x00000010ff277424 */ /* 0x000fc400078e00ff */
[----:B------:R-:W-:Y:S02]  /*7900*/  IMAD.MOV.U32 R40, RZ, RZ, 0x1f ;  /* 0x0000001fff287424 */ /* 0x000fe400078e00ff */
[----:B------:R-:W-:Y:S02]  /*7910*/  IMAD.MOV.U32 R37, RZ, RZ, -0x1 ;  /* 0xffffffffff257424 */ /* 0x000fe400078e00ff */
[----:B012---:R-:W-:Y:S05]  /*7920*/  CALL.REL.NOINC `($__internal_66_$__cuda_sm70_shflsync_bfly_p) ;  /* 0x00001d5000007944 */ /* 0x007fea0003c00000 */
[----:B01----:R-:W-:Y:S05]  /*7930*/  BRA `(.L_x_1814) ;  /* 0xffffcf3000007947 */ /* 0x003fea000383ffff */
.L_x_1680:
        /* <DEDUP_REMOVED lines=14> */
.L_x_1683:
        /* <DEDUP_REMOVED lines=8> */
.L_x_1684:
[----:B------:R-:W-:Y:S01]  /*7aa0*/  IMAD.MOV.U32 R42, RZ, RZ, R29 ;  /* 0x000000ffff2a7224 */ /* 0x000fe200078e001d */
[----:B------:R-:W-:Y:S01]  /*7ab0*/  MOV R2, 0x7b00 ;  /* 0x00007b0000027802 */ /* 0x000fe20000000f00 */
[----:B------:R-:W-:-:S02]  /*7ac0*/  IMAD.MOV.U32 R39, RZ, RZ, 0x4 ;  /* 0x00000004ff277424 */ /* 0x000fc400078e00ff */
[----:B------:R-:W-:Y:S02]  /*7ad0*/  IMAD.MOV.U32 R40, RZ, RZ, 0x1f ;  /* 0x0000001fff287424 */ /* 0x000fe400078e00ff */
[----:B------:R-:W-:Y:S02]  /*7ae0*/  IMAD.MOV.U32 R37, RZ, RZ, -0x1 ;  /* 0xffffffffff257424 */ /* 0x000fe400078e00ff */
[----:B012---:R-:W-:Y:S05]  /*7af0*/  CALL.REL.NOINC `($__internal_66_$__cuda_sm70_shflsync_bfly_p) ;  /* 0x00001b8000007944 */ /* 0x007fea0003c00000 */
[----:B01----:R-:W-:Y:S05]  /*7b00*/  BRA `(.L_x_1817) ;  /* 0xffffcf1000007947 */ /* 0x003fea000383ffff */
.L_x_1687:
        /* <DEDUP_REMOVED lines=14> */
.L_x_1690:
        /* <DEDUP_REMOVED lines=8> */
.L_x_1691:
[----:B------:R-:W-:Y:S01]  /*7c70*/  IMAD.MOV.U32 R42, RZ, RZ, R29 ;  /* 0x000000ffff2a7224 */ /* 0x000fe200078e001d */
[----:B------:R-:W-:Y:S01]  /*7c80*/  MOV R2, 0x7cd0 ;  /* 0x00007cd000027802 */ /* 0x000fe20000000f00 */
[----:B------:R-:W-:-:S02]  /*7c90*/  IMAD.MOV.U32 R39, RZ, RZ, 0x1 ;  /* 0x00000001ff277424 */ /* 0x000fc400078e00ff */
[----:B------:R-:W-:Y:S02]  /*7ca0*/  IMAD.MOV.U32 R40, RZ, RZ, 0x1f ;  /* 0x0000001fff287424 */ /* 0x000fe400078e00ff */
[----:B------:R-:W-:Y:S02]  /*7cb0*/  IMAD.MOV.U32 R37, RZ, RZ, -0x1 ;  /* 0xffffffffff257424 */ /* 0x000fe400078e00ff */
[----:B012---:R-:W-:Y:S05]  /*7cc0*/  CALL.REL.NOINC `($__internal_66_$__cuda_sm70_shflsync_bfly_p) ;  /* 0x000019b000007944 */ /* 0x007fea0003c00000 */
[----:B01----:R-:W-:Y:S05]  /*7cd0*/  BRA `(.L_x_1820) ;  /* 0xffffcef000007947 */ /* 0x003fea000383ffff */
.L_x_1694:
        /* <DEDUP_REMOVED lines=14> */
.L_x_1697:
        /* <DEDUP_REMOVED lines=8> */
.L_x_1698:
[----:B------:R-:W-:Y:S01]  /*7e40*/  IMAD.MOV.U32 R42, RZ, RZ, R8 ;  /* 0x000000ffff2a7224 */ /* 0x000fe200078e0008 */
[----:B------:R-:W-:Y:S01]  /*7e50*/  MOV R2, 0x7ea0 ;  /* 0x00007ea000027802 */ /* 0x000fe20000000f00 */
[----:B------:R-:W-:-:S02]  /*7e60*/  IMAD.MOV.U32 R39, RZ, RZ, 0x8 ;  /* 0x00000008ff277424 */ /* 0x000fc400078e00ff */
[----:B------:R-:W-:Y:S02]  /*7e70*/  IMAD.MOV.U32 R40, RZ, RZ, 0x1f ;  /* 0x0000001fff287424 */ /* 0x000fe400078e00ff */
[----:B------:R-:W-:Y:S02]  /*7e80*/  IMAD.MOV.U32 R37, RZ, RZ, -0x1 ;  /* 0xffffffffff257424 */ /* 0x000fe400078e00ff */
[----:B012---:R-:W-:Y:S05]  /*7e90*/  CALL.REL.NOINC `($__internal_66_$__cuda_sm70_shflsync_bfly_p) ;  /* 0x000017e000007944 */ /* 0x007fea0003c00000 */
[----:B01----:R-:W-:Y:S05]  /*7ea0*/  BRA `(.L_x_1823) ;  /* 0xffffcf6000007947 */ /* 0x003fea000383ffff */
.L_x_1701:
        /* <DEDUP_REMOVED lines=14> */
.L_x_1704:
        /* <DEDUP_REMOVED lines=8> */
.L_x_1705:
[----:B------:R-:W-:Y:S01]  /*8010*/  IMAD.MOV.U32 R42, RZ, RZ, R8 ;  /* 0x000000ffff2a7224 */ /* 0x000fe200078e0008 */
[----:B------:R-:W-:Y:S01]  /*8020*/  MOV R2, 0x8070 ;  /* 0x0000807000027802 */ /* 0x000fe20000000f00 */
[----:B------:R-:W-:-:S02]  /*8030*/  IMAD.MOV.U32 R39, RZ, RZ, 0x2 ;  /* 0x00000002ff277424 */ /* 0x000fc400078e00ff */
[----:B------:R-:W-:Y:S02]  /*8040*/  IMAD.MOV.U32 R40, RZ, RZ, 0x1f ;  /* 0x0000001fff287424 */ /* 0x000fe400078e00ff */
[----:B------:R-:W-:Y:S02]  /*8050*/  IMAD.MOV.U32 R37, RZ, RZ, -0x1 ;  /* 0xffffffffff257424 */ /* 0x000fe400078e00ff */
[----:B012---:R-:W-:Y:S05]  /*8060*/  CALL.REL.NOINC `($__internal_66_$__cuda_sm70_shflsync_bfly_p) ;  /* 0x0000161000007944 */ /* 0x007fea0003c00000 */
[----:B01----:R-:W-:Y:S05]  /*8070*/  BRA `(.L_x_1826) ;  /* 0xffffcf4000007947 */ /* 0x003fea000383ffff */
.L_x_1708:
        /* <DEDUP_REMOVED lines=14> */
.L_x_1711:
[----:B------:R-:W-:Y:S01]  /*8160*/  IMAD.MOV.U32 R37, RZ, RZ, R9 ;  /* 0x000000ffff257224 */ /* 0x000fe200078e0009 */
[----:B------:R-:W-:Y:S01]  /*8170*/  MOV R2, 0x81c0 ;  /* 0x000081c000027802 */ /* 0x000fe20000000f00 */
[----:B------:R-:W-:Y:S02]  /*8180*/  IMAD.MOV.U32 R38, RZ, RZ, R13 ;  /* 0x000000ffff267224 */ /* 0x000fe400078e000d */
[----:B------:R-:W-:Y:S02]  /*8190*/  IMAD.MOV.U32 R39, RZ, RZ, 0x1f ;  /* 0x0000001fff277424 */ /* 0x000fe400078e00ff */
[----:B------:R-:W-:-:S02]  /*81a0*/  IMAD.MOV.U32 R40, RZ, RZ, -0x1 ;  /* 0xffffffffff287424 */ /* 0x000fc400078e00ff */
[----:B-1----:R-:W-:Y:S05]  /*81b0*/  CALL.REL.NOINC `($__internal_67_$__cuda_sm70_shflsync_idx_p) ;  /* 0x0000150000007944 */ /* 0x002fea0003c00000 */
[----:B-1----:R-:W-:Y:S01]  /*81c0*/  IMAD.MOV.U32 R31, RZ, RZ, R37 ;  /* 0x000000ffff1f7224 */ /* 0x002fe200078e0025 */
[----:B0-----:R-:W-:Y:S05]  /*81d0*/  BRA `(.L_x_1828) ;  /* 0xffffcf7000007947 */ /* 0x001fea000383ffff */
.L_x_1712:
[----:B------:R-:W-:Y:S01]  /*81e0*/  IMAD.MOV.U32 R37, RZ, RZ, R8 ;  /* 0x000000ffff257224 */ /* 0x000fe200078e0008 */
[----:B------:R-:W-:Y:S01]  /*81f0*/  MOV R2, 0x8240 ;  /* 0x0000824000027802 */ /* 0x000fe20000000f00 */
[----:B------:R-:W-:-:S02]  /*8200*/  IMAD.MOV.U32 R38, RZ, RZ, R13 ;  /* 0x000000ffff267224 */ /* 0x000fc400078e000d */
[----:B------:R-:W-:Y:S02]  /*8210*/  IMAD.MOV.U32 R39, RZ, RZ, 0x1f ;  /* 0x0000001fff277424 */ /* 0x000fe400078e00ff */
[----:B------:R-:W-:Y:S02]  /*8220*/  IMAD.MOV.U32 R40, RZ, RZ, -0x1 ;  /* 0xffffffffff287424 */ /* 0x000fe400078e00ff */
[----:B012---:R-:W-:Y:S05]  /*8230*/  CALL.REL.NOINC `($__internal_67_$__cuda_sm70_shflsync_idx_p) ;  /* 0x0000148000007944 */ /* 0x007fea0003c00000 */
[----:B-1----:R-:W-:Y:S01]  /*8240*/  IMAD.MOV.U32 R29, RZ, RZ, R37 ;  /* 0x000000ffff1d7224 */ /* 0x002fe200078e0025 */
[----:B0-----:R-:W-:Y:S05]  /*8250*/  BRA `(.L_x_1829) ;  /* 0xffffcf1000007947 */ /* 0x001fea000383ffff */
.L_x_1719:
[----:B-1----:R-:W-:Y:S01]  /*8260*/  IMAD.MOV.U32 R42, RZ, RZ, R0 ;  /* 0x000000ffff2a7224 */ /* 0x002fe200078e0000 */
[----:B------:R-:W-:Y:S01]  /*8270*/  MOV R2, 0x82c0 ;  /* 0x000082c000027802 */ /* 0x000fe20000000f00 */
[----:B------:R-:W-:Y:S02]  /*8280*/  IMAD.MOV.U32 R39, RZ, RZ, 0x1 ;  /* 0x00000001ff277424 */ /* 0x000fe400078e00ff */
[----:B------:R-:W-:Y:S02]  /*8290*/  IMAD.MOV.U32 R40, RZ, RZ, 0x1f ;  /* 0x0000001fff287424 */ /* 0x000fe400078e00ff */
[----:B------:R-:W-:Y:S02]  /*82a0*/  IMAD.MOV.U32 R37, RZ, RZ, -0x1 ;  /* 0xffffffffff257424 */ /* 0x000fe400078e00ff */
[----:B0-2---:R-:W-:Y:S05]  /*82b0*/  CALL.REL.NOINC `($__internal_66_$__cuda_sm70_shflsync_bfly_p) ;  /* 0x000013c000007944 */ /* 0x005fea0003c00000 */
[----:B-1----:R-:W-:Y:S01]  /*82c0*/  IMAD.MOV.U32 R5, RZ, RZ, R37 ;  /* 0x000000ffff057224 */ /* 0x002fe200078e0025 */
[----:B0-----:R-:W-:Y:S05]  /*82d0*/  BRA `(.L_x_1830) ;  /* 0xffffd0e000007947 */ /* 0x001fea000383ffff */
.L_x_1720:
[----:B--2---:R-:W-:Y:S01]  /*82e0*/  IMAD.MOV.U32 R42, RZ, RZ, R4 ;  /* 0x000000ffff2a7224 */ /* 0x004fe200078e0004 */
[----:B------:R-:W-:Y:S01]  /*82f0*/  MOV R2, 0x8340 ;  /* 0x0000834000027802 */ /* 0x000fe20000000f00 */
[----:B------:R-:W-:-:S02]  /*8300*/  IMAD.MOV.U32 R39, RZ, RZ, 0x1 ;  /* 0x00000001ff277424 */ /* 0x000fc400078e00ff */
[----:B------:R-:W-:Y:S02]  /*8310*/  IMAD.MOV.U32 R40, RZ, RZ, 0x1f ;  /* 0x0000001fff287424 */ /* 0x000fe400078e00ff */
[----:B------:R-:W-:Y:S02]  /*8320*/  IMAD.MOV.U32 R37, RZ, RZ, -0x1 ;  /* 0xffffffffff257424 */ /* 0x000fe400078e00ff */
[----:B01-3--:R-:W-:Y:S05]  /*8330*/  CALL.REL.NOINC `($__internal_66_$__cuda_sm70_shflsync_bfly_p) ;  /* 0x0000134000007944 */ /* 0x00bfea0003c00000 */
[----:B01----:R-:W-:Y:S05]  /*8340*/  BRA `(.L_x_1831) ;  /* 0xffffd09000007947 */ /* 0x003fea000383ffff */
.L_x_1723:
[----:B------:R-:W-:Y:S01]  /*8350*/  IMAD.MOV.U32 R42, RZ, RZ, R5 ;  /* 0x000000ffff2a7224 */ /* 0x000fe200078e0005 */
[----:B------:R-:W-:Y:S01]  /*8360*/  MOV R2, 0x83b0 ;  /* 0x000083b000027802 */ /* 0x000fe20000000f00 */
[----:B------:R-:W-:Y:S02]  /*8370*/  IMAD.MOV.U32 R39, RZ, RZ, 0x2 ;  /* 0x00000002ff277424 */ /* 0x000fe400078e00ff */
[----:B------:R-:W-:Y:S02]  /*8380*/  IMAD.MOV.U32 R40, RZ, RZ, 0x1f ;  /* 0x0000001fff287424 */ /* 0x000fe400078e00ff */
[----:B------:R-:W-:Y:S02]  /*8390*/  IMAD.MOV.U32 R37, RZ, RZ, -0x1 ;  /* 0xffffffffff257424 */ /* 0x000fe400078e00ff */
        /* <DEDUP_REMOVED lines=9> */
.L_x_1726:
[----:B------:R-:W-:Y:S01]  /*8430*/  IMAD.MOV.U32 R42, RZ, RZ, R5 ;  /* 0x000000ffff2a7224 */ /* 0x000fe200078e0005 */
[----:B------:R-:W-:Y:S01]  /*8440*/  MOV R2, 0x8490 ;  /* 0x0000849000027802 */ /* 0x000fe20000000f00 */
[----:B------:R-:W-:Y:S02]  /*8450*/  IMAD.MOV.U32 R39, RZ, RZ, 0x1 ;  /* 0x00000001ff277424 */ /* 0x000fe400078e00ff */
[----:B------:R-:W-:Y:S02]  /*8460*/  IMAD.MOV.U32 R40, RZ, RZ, 0x1f ;  /* 0x0000001fff287424 */ /* 0x000fe400078e00ff */
[----:B------:R-:W-:-:S02]  /*8470*/  IMAD.MOV.U32 R37, RZ, RZ, -0x1 ;  /* 0xffffffffff257424 */ /* 0x000fc400078e00ff */
[----:B0-----:R-:W-:Y:S05]  /*8480*/  CALL.REL.NOINC `($__internal_66_$__cuda_sm70_shflsync_bfly_p) ;  /* 0x000011f000007944 */ /* 0x001fea0003c00000 */
[----:B-1----:R-:W-:Y:S01]  /*8490*/  IMAD.MOV.U32 R0, RZ, RZ, R37 ;  /* 0x000000ffff007224 */ /* 0x002fe200078e0025 */
[----:B0-----:R-:W-:Y:S05]  /*84a0*/  BRA `(.L_x_1833) ;  /* 0xffffd0e000007947 */ /* 0x001fea000383ffff */
.L_x_1727:
[----:B------:R-:W-:Y:S01]  /*84b0*/  IMAD.MOV.U32 R42, RZ, RZ, R4 ;  /* 0x000000ffff2a7224 */ /* 0x000fe200078e0004 */
[----:B------:R-:W-:Y:S01]  /*84c0*/  MOV R2, 0x8510 ;  /* 0x0000851000027802 */ /* 0x000fe20000000f00 */
[----:B------:R-:W-:-:S02]  /*84d0*/  IMAD.MOV.U32 R39, RZ, RZ, 0x1 ;  /* 0x00000001ff277424 */ /* 0x000fc400078e00ff */
[----:B------:R-:W-:Y:S02]  /*84e0*/  IMAD.MOV.U32 R40, RZ, RZ, 0x1f ;  /* 0x0000001fff287424 */ /* 0x000fe400078e00ff */
[----:B------:R-:W-:Y:S02]  /*84f0*/  IMAD.MOV.U32 R37, RZ, RZ, -0x1 ;  /* 0xffffffffff257424 */ /* 0x000fe400078e00ff */
[----:B012---:R-:W-:Y:S05]  /*8500*/  CALL.REL.NOINC `($__internal_66_$__cuda_sm70_shflsync_bfly_p) ;  /* 0x0000117000007944 */ /* 0x007fea0003c00000 */
[----:B01----:R-:W-:Y:S05]  /*8510*/  BRA `(.L_x_1834) ;  /* 0xffffd09000007947 */ /* 0x003fea000383ffff */
.L_x_1730:
[----:B------:R-:W-:Y:S01]  /*8520*/  IMAD.MOV.U32 R42, RZ, RZ, R5 ;  /* 0x000000ffff2a7224 */ /* 0x000fe200078e0005 */
[----:B------:R-:W-:Y:S01]  /*8530*/  MOV R2, 0x8580 ;  /* 0x0000858000027802 */ /* 0x000fe20000000f00 */
[----:B------:R-:W-:Y:S02]  /*8540*/  IMAD.MOV.U32 R39, RZ, RZ, 0x4 ;  /* 0x00000004ff277424 */ /* 0x000fe400078e00ff */
[----:B------:R-:W-:Y:S02]  /*8550*/  IMAD.MOV.U32 R40, RZ, RZ, 0x1f ;  /* 0x0000001fff287424 */ /* 0x000fe400078e00ff */
[----:B------:R-:W-:Y:S02]  /*8560*/  IMAD.MOV.U32 R37, RZ, RZ, -0x1 ;  /* 0xffffffffff257424 */ /* 0x000fe400078e00ff */
[----:B0-----:R-:W-:Y:S05]  /*8570*/  CALL.REL.NOINC `($__internal_66_$__cuda_sm70_shflsync_bfly_p) ;  /* 0x0000110000007944 */ /* 0x001fea0003c00000 */
        /* <DEDUP_REMOVED lines=8> */
.L_x_1733:
        /* <DEDUP_REMOVED lines=8> */
.L_x_1734:
[----:B------:R-:W-:Y:S01]  /*8680*/  IMAD.MOV.U32 R42, RZ, RZ, R4 ;  /* 0x000000ffff2a7224 */ /* 0x000fe200078e0004 */
[----:B------:R-:W-:Y:S01]  /*8690*/  MOV R2, 0x86e0 ;  /* 0x000086e000027802 */ /* 0x000fe20000000f00 */
[----:B------:R-:W-:-:S02]  /*86a0*/  IMAD.MOV.U32 R39, RZ, RZ, 0x2 ;  /* 0x00000002ff277424 */ /* 0x000fc400078e00ff */
[----:B------:R-:W-:Y:S02]  /*86b0*/  IMAD.MOV.U32 R40, RZ, RZ, 0x1f ;  /* 0x0000001fff287424 */ /* 0x000fe400078e00ff */
[----:B------:R-:W-:Y:S02]  /*86c0*/  IMAD.MOV.U32 R37, RZ, RZ, -0x1 ;  /* 0xffffffffff257424 */ /* 0x000fe400078e00ff */
[----:B012---:R-:W-:Y:S05]  /*86d0*/  CALL.REL.NOINC `($__internal_66_$__cuda_sm70_shflsync_bfly_p) ;  /* 0x00000fa000007944 */ /* 0x007fea0003c00000 */
[----:B01----:R-:W-:Y:S05]  /*86e0*/  BRA `(.L_x_1837) ;  /* 0xffffd09000007947 */ /* 0x003fea000383ffff */
.L_x_1737:
        /* <DEDUP_REMOVED lines=14> */
.L_x_1740:
        /* <DEDUP_REMOVED lines=8> */
.L_x_1741:
[----:B------:R-:W-:Y:S01]  /*8850*/  IMAD.MOV.U32 R42, RZ, RZ, R4 ;  /* 0x000000ffff2a7224 */ /* 0x000fe200078e0004 */
[----:B------:R-:W-:Y:S01]  /*8860*/  MOV R2, 0x88b0 ;  /* 0x000088b000027802 */ /* 0x000fe20000000f00 */
[----:B------:R-:W-:-:S02]  /*8870*/  IMAD.MOV.U32 R39, RZ, RZ, 0x8 ;  /* 0x00000008ff277424 */ /* 0x000fc400078e00ff */
[----:B------:R-:W-:Y:S02]  /*8880*/  IMAD.MOV.U32 R40, RZ, RZ, 0x1f ;  /* 0x0000001fff287424 */ /* 0x000fe400078e00ff */
[----:B------:R-:W-:Y:S02]  /*8890*/  IMAD.MOV.U32 R37, RZ, RZ, -0x1 ;  /* 0xffffffffff257424 */ /* 0x000fe400078e00ff */
[----:B012---:R-:W-:Y:S05]  /*88a0*/  CALL.REL.NOINC `($__internal_66_$__cuda_sm70_shflsync_bfly_p) ;  /* 0x00000dd000007944 */ /* 0x007fea0003c00000 */
[----:B01----:R-:W-:Y:S05]  /*88b0*/  BRA `(.L_x_1840) ;  /* 0xffffd08000007947 */ /* 0x003fea000383ffff */
.L_x_1744:
        /* <DEDUP_REMOVED lines=14> */
.L_x_1747:
        /* <DEDUP_REMOVED lines=8> */
.L_x_1748:
[----:B------:R-:W-:Y:S01]  /*8a20*/  IMAD.MOV.U32 R42, RZ, RZ, R4 ;  /* 0x000000ffff2a7224 */ /* 0x000fe200078e0004 */
[----:B------:R-:W-:Y:S01]  /*8a30*/  MOV R2, 0x8a80 ;  /* 0x00008a8000027802 */ /* 0x000fe20000000f00 */
[----:B------:R-:W-:-:S02]  /*8a40*/  IMAD.MOV.U32 R39, RZ, RZ, 0x2 ;  /* 0x00000002ff277424 */ /* 0x000fc400078e00ff */
[----:B------:R-:W-:Y:S02]  /*8a50*/  IMAD.MOV.U32 R40, RZ, RZ, 0x1f ;  /* 0x0000001fff287424 */ /* 0x000fe400078e00ff */
[----:B------:R-:W-:Y:S02]  /*8a60*/  IMAD.MOV.U32 R37, RZ, RZ, -0x1 ;  /* 0xffffffffff257424 */ /* 0x000fe400078e00ff */
[----:B012---:R-:W-:Y:S05]  /*8a70*/  CALL.REL.NOINC `($__internal_66_$__cuda_sm70_shflsync_bfly_p) ;  /* 0x00000c0000007944 */ /* 0x007fea0003c00000 */
[----:B01----:R-:W-:Y:S05]  /*8a80*/  BRA `(.L_x_1843) ;  /* 0xffffd06000007947 */ /* 0x003fea000383ffff */
.L_x_1751:
        /* <DEDUP_REMOVED lines=14> */
.L_x_1754:
        /* <DEDUP_REMOVED lines=8> */
.L_x_1755:
[----:B------:R-:W-:Y:S01]  /*8bf0*/  IMAD.MOV.U32 R42, RZ, RZ, R4 ;  /* 0x000000ffff2a7224 */ /* 0x000fe200078e0004 */
[----:B------:R-:W-:Y:S01]  /*8c00*/  MOV R2, 0x8c50 ;  /* 0x00008c5000027802 */ /* 0x000fe20000000f00 */
[----:B------:R-:W-:-:S02]  /*8c10*/  IMAD.MOV.U32 R39, RZ, RZ, 0x10 ;  /* 0x00000010ff277424 */ /* 0x000fc400078e00ff */
[----:B------:R-:W-:Y:S02]  /*8c20*/  IMAD.MOV.U32 R40, RZ, RZ, 0x1f ;  /* 0x0000001fff287424 */ /* 0x000fe400078e00ff */
[----:B------:R-:W-:Y:S02]  /*8c30*/  IMAD.MOV.U32 R37, RZ, RZ, -0x1 ;  /* 0xffffffffff257424 */ /* 0x000fe400078e00ff */
[----:B012---:R-:W-:Y:S05]  /*8c40*/  CALL.REL.NOINC `($__internal_66_$__cuda_sm70_shflsync_bfly_p) ;  /* 0x00000a3000007944 */ /* 0x007fea0003c00000 */
[----:B01----:R-:W-:Y:S05]  /*8c50*/  BRA `(.L_x_1846) ;  /* 0xffffd04000007947 */ /* 0x003fea000383ffff */
.L_x_1758:
        /* <DEDUP_REMOVED lines=14> */
.L_x_1761:
        /* <DEDUP_REMOVED lines=8> */
.L_x_1762:
[----:B------:R-:W-:Y:S01]  /*8dc0*/  IMAD.MOV.U32 R42, RZ, RZ, R4 ;  /* 0x000000ffff2a7224 */ /* 0x000fe200078e0004 */
[----:B------:R-:W-:Y:S01]  /*8dd0*/  MOV R2, 0x8e20 ;  /* 0x00008e2000027802 */ /* 0x000fe20000000f00 */
[----:B------:R-:W-:-:S02]  /*8de0*/  IMAD.MOV.U32 R39, RZ, RZ, 0x4 ;  /* 0x00000004ff277424 */ /* 0x000fc400078e00ff */
[----:B------:R-:W-:Y:S02]  /*8df0*/  IMAD.MOV.U32 R40, RZ, RZ, 0x1f ;  /* 0x0000001fff287424 */ /* 0x000fe400078e00ff */
[----:B------:R-:W-:Y:S02]  /*8e00*/  IMAD.MOV.U32 R37, RZ, RZ, -0x1 ;  /* 0xffffffffff257424 */ /* 0x000fe400078e00ff */
[----:B012---:R-:W-:Y:S05]  /*8e10*/  CALL.REL.NOINC `($__internal_66_$__cuda_sm70_shflsync_bfly_p) ;  /* 0x0000086000007944 */ /* 0x007fea0003c00000 */
[----:B01----:R-:W-:Y:S05]  /*8e20*/  BRA `(.L_x_1849) ;  /* 0xffffd02000007947 */ /* 0x003fea000383ffff */
.L_x_1765:
        /* <DEDUP_REMOVED lines=14> */
.L_x_1768:
        /* <DEDUP_REMOVED lines=8> */
.L_x_1769:
[----:B------:R-:W-:Y:S01]  /*8f90*/  IMAD.MOV.U32 R42, RZ, RZ, R4 ;  /* 0x000000ffff2a7224 */ /* 0x000fe200078e0004 */
[----:B------:R-:W-:Y:S01]  /*8fa0*/  MOV R2, 0x8ff0 ;  /* 0x00008ff000027802 */ /* 0x000fe20000000f00 */
[----:B------:R-:W-:-:S02]  /*8fb0*/  IMAD.MOV.U32 R39, RZ, RZ, 0x1 ;  /* 0x00000001ff277424 */ /* 0x000fc400078e00ff */
[----:B------:R-:W-:Y:S02]  /*8fc0*/  IMAD.MOV.U32 R40, RZ, RZ, 0x1f ;  /* 0x0000001fff287424 */ /* 0x000fe400078e00ff */
[----:B------:R-:W-:Y:S02]  /*8fd0*/  IMAD.MOV.U32 R37, RZ, RZ, -0x1 ;  /* 0xffffffffff257424 */ /* 0x000fe400078e00ff */
[----:B012---:R-:W-:Y:S05]  /*8fe0*/  CALL.REL.NOINC `($__internal_66_$__cuda_sm70_shflsync_bfly_p) ;  /* 0x0000069000007944 */ /* 0x007fea0003c00000 */
[----:B01----:R-:W-:Y:S05]  /*8ff0*/  BRA `(.L_x_1852) ;  /* 0xffffd00000007947 */ /* 0x003fea000383ffff */
.L_x_1772:
[----:B------:R-:W-:Y:S01]  /*9000*/  IMAD.MOV.U32 R42, RZ, RZ, R9 ;  /* 0x000000ffff2a7224 */ /* 0x000fe200078e0009 */
[----:B------:R-:W-:Y:S01]  /*9010*/  MOV R2, 0x9060 ;  /* 0x0000906000027802 */ /* 0x000fe20000000f00 */
[----:B------:R-:W-:Y:S02]  /*9020*/  IMAD.MOV.U32 R39, RZ, RZ, 0x10 ;  /* 0x00000010ff277424 */ /* 0x000fe400078e00ff */
[----:B------:R-:W-:Y:S02]  /*9030*/  IMAD.MOV.U32 R40, RZ, RZ, 0x1f ;  /* 0x0000001fff287424 */ /* 0x000fe400078e00ff */
[----:B------:R-:W-:Y:S02]  /*9040*/  IMAD.MOV.U32 R37, RZ, RZ, -0x1 ;  /* 0xffffffffff257424 */ /* 0x000fe400078e00ff */
[----:B01-3--:R-:W-:Y:S05]  /*9050*/  CALL.REL.NOINC `($__internal_66_$__cuda_sm70_shflsync_bfly_p) ;  /* 0x0000062000007944 */ /* 0x00bfea0003c00000 */
        /* <DEDUP_REMOVED lines=8> */
.L_x_1775:
[----:B------:R-:W-:Y:S01]  /*90e0*/  IMAD.MOV.U32 R42, RZ, RZ, R9 ;  /* 0x000000ffff2a7224 */ /* 0x000fe200078e0009 */
[----:B------:R-:W-:Y:S01]  /*90f0*/  MOV R2, 0x9140 ;  /* 0x0000914000027802 */ /* 0x000fe20000000f00 */
[----:B------:R-:W-:Y:S02]  /*9100*/  IMAD.MOV.U32 R39, RZ, RZ, 0x8 ;  /* 0x00000008ff277424 */ /* 0x000fe400078e00ff */
[----:B------:R-:W-:Y:S02]  /*9110*/  IMAD.MOV.U32 R40, RZ, RZ, 0x1f ;  /* 0x0000001fff287424 */ /* 0x000fe400078e00ff */
[----:B------:R-:W-:-:S02]  /*9120*/  IMAD.MOV.U32 R37, RZ, RZ, -0x1 ;  /* 0xffffffffff257424 */ /* 0x000fc400078e00ff */
[----:B-1-3--:R-:W-:Y:S05]  /*9130*/  CALL.REL.NOINC `($__internal_66_$__cuda_sm70_shflsync_bfly_p) ;  /* 0x0000054000007944 */ /* 0x00afea0003c00000 */
[----:B-1----:R-:W-:Y:S01]  /*9140*/  IMAD.MOV.U32 R0, RZ, RZ, R37 ;  /* 0x000000ffff007224 */ /* 0x002fe200078e0025 */
[----:B0-----:R-:W-:Y:S05]  /*9150*/  BRA `(.L_x_1854) ;  /* 0xffffd0c000007947 */ /* 0x001fea000383ffff */
.L_x_1776:
[----:B------:R-:W-:Y:S01]  /*9160*/  IMAD.MOV.U32 R42, RZ, RZ, R8 ;  /* 0x000000ffff2a7224 */ /* 0x000fe200078e0008 */
[----:B------:R-:W-:Y:S01]  /*9170*/  MOV R2, 0x91c0 ;  /* 0x000091c000027802 */ /* 0x000fe20000000f00 */
[----:B------:R-:W-:-:S02]  /*9180*/  IMAD.MOV.U32 R39, RZ, RZ, 0x8 ;  /* 0x00000008ff277424 */ /* 0x000fc400078e00ff */
[----:B------:R-:W-:Y:S02]  /*9190*/  IMAD.MOV.U32 R40, RZ, RZ, 0x1f ;  /* 0x0000001fff287424 */ /* 0x000fe400078e00ff */
[----:B------:R-:W-:Y:S02]  /*91a0*/  IMAD.MOV.U32 R37, RZ, RZ, -0x1 ;  /* 0xffffffffff257424 */ /* 0x000fe400078e00ff */
[----:B0123--:R-:W-:Y:S05]  /*91b0*/  CALL.REL.NOINC `($__internal_66_$__cuda_sm70_shflsync_bfly_p) ;  /* 0x000004c000007944 */ /* 0x00ffea0003c00000 */
[----:B01----:R-:W-:Y:S05]  /*91c0*/  BRA `(.L_x_1855) ;  /* 0xffffd07000007947 */ /* 0x003fea000383ffff */
.L_x_1779:
[----:B------:R-:W-:Y:S01]  /*91d0*/  IMAD.MOV.U32 R42, RZ, RZ, R9 ;  /* 0x000000ffff2a7224 */ /* 0x000fe200078e0009 */
[----:B------:R-:W-:Y:S01]  /*91e0*/  MOV R2, 0x9230 ;  /* 0x0000923000027802 */ /* 0x000fe20000000f00 */
[----:B------:R-:W-:Y:S02]  /*91f0*/  IMAD.MOV.U32 R39, RZ, RZ, 0x4 ;  /* 0x00000004ff277424 */ /* 0x000fe400078e00ff */
[----:B------:R-:W-:Y:S02]  /*9200*/  IMAD.MOV.U32 R40, RZ, RZ, 0x1f ;  /* 0x0000001fff287424 */ /* 0x000fe400078e00ff */
[----:B------:R-:W-:Y:S02]  /*9210*/  IMAD.MOV.U32 R37, RZ, RZ, -0x1 ;  /* 0xffffffffff257424 */ /* 0x000fe400078e00ff */
[----:B-1-3--:R-:W-:Y:S05]  /*9220*/  CALL.REL.NOINC `($__internal_66_$__cuda_sm70_shflsync_bfly_p) ;  /* 0x0000045000007944 */ /* 0x00afea0003c00000 */
        /* <DEDUP_REMOVED lines=8> */
.L_x_1782:
        /* <DEDUP_REMOVED lines=8> */
.L_x_1783:
[----:B------:R-:W-:Y:S01]  /*9330*/  IMAD.MOV.U32 R42, RZ, RZ, R8 ;  /* 0x000000ffff2a7224 */ /* 0x000fe200078e0008 */
[----:B------:R-:W-:Y:S01]  /*9340*/  MOV R2, 0x9390 ;  /* 0x0000939000027802 */ /* 0x000fe20000000f00 */
[----:B------:R-:W-:-:S02]  /*9350*/  IMAD.MOV.U32 R39, RZ, RZ, 0x2 ;  /* 0x00000002ff277424 */ /* 0x000fc400078e00ff */
[----:B------:R-:W-:Y:S02]  /*9360*/  IMAD.MOV.U32 R40, RZ, RZ, 0x1f ;  /* 0x0000001fff287424 */ /* 0x000fe400078e00ff */
[----:B------:R-:W-:Y:S02]  /*9370*/  IMAD.MOV.U32 R37, RZ, RZ, -0x1 ;  /* 0xffffffffff257424 */ /* 0x000fe400078e00ff */
[----:B0123--:R-:W-:Y:S05]  /*9380*/  CALL.REL.NOINC `($__internal_66_$__cuda_sm70_shflsync_bfly_p) ;  /* 0x000002f000007944 */ /* 0x00ffea0003c00000 */
[----:B01----:R-:W-:Y:S05]  /*9390*/  BRA `(.L_x_1858) ;  /* 0xffffd05000007947 */ /* 0x003fea000383ffff */
.L_x_1786:
        /* <DEDUP_REMOVED lines=14> */
.L_x_1791:
[----:B-----5:R-:W-:Y:S01]  /*9480*/  IMAD.MOV.U32 R42, RZ, RZ, R0 ;  /* 0x000000ffff2a7224 */ /* 0x020fe200078e0000 */
[----:B------:R-:W-:Y:S01]  /*9490*/  MOV R2, 0x94e0 ;  /* 0x000094e000027802 */ /* 0x000fe20000000f00 */
[----:B0-----:R-:W-:Y:S02]  /*94a0*/  IMAD.MOV.U32 R39, RZ, RZ, 0x10 ;  /* 0x00000010ff277424 */ /* 0x001fe400078e00ff */
[----:B------:R-:W-:Y:S02]  /*94b0*/  IMAD.MOV.U32 R40, RZ, RZ, 0x1f ;  /* 0x0000001fff287424 */ /* 0x000fe400078e00ff */
[----:B------:R-:W-:-:S02]  /*94c0*/  IMAD.MOV.U32 R37, RZ, RZ, -0x1 ;  /* 0xffffffffff257424 */ /* 0x000fc400078e00ff */
[----:B------:R-:W-:Y:S05]  /*94d0*/  CALL.REL.NOINC `($__internal_66_$__cuda_sm70_shflsync_bfly_p) ;  /* 0x000001a000007944 */ /* 0x000fea0003c00000 */
[----:B01----:R-:W-:Y:S05]  /*94e0*/  BRA `(.L_x_1860) ;  /* 0xffffd29000007947 */ /* 0x003fea000383ffff */
.L_x_1792:
[----:B------:R-:W-:Y:S01]  /*94f0*/  IMAD.MOV.U32 R42, RZ, RZ, R5 ;  /* 0x000000ffff2a7224 */ /* 0x000fe200078e0005 */
[----:B------:R-:W-:Y:S01]  /*9500*/  MOV R2, 0x9550 ;  /* 0x0000955000027802 */ /* 0x000fe20000000f00 */
[----:B0-----:R-:W-:-:S02]  /*9510*/  IMAD.MOV.U32 R39, RZ, RZ, 0x8 ;  /* 0x00000008ff277424 */ /* 0x001fc400078e00ff */
[----:B------:R-:W-:Y:S02]  /*9520*/  IMAD.MOV.U32 R40, RZ, RZ, 0x1f ;  /* 0x0000001fff287424 */ /* 0x000fe400078e00ff */
[----:B------:R-:W-:Y:S02]  /*9530*/  IMAD.MOV.U32 R37, RZ, RZ, -0x1 ;  /* 0xffffffffff257424 */ /* 0x000fe400078e00ff */
[----:B-1----:R-:W-:Y:S05]  /*9540*/  CALL.REL.NOINC `($__internal_66_$__cuda_sm70_shflsync_bfly_p) ;  /* 0x0000013000007944 */ /* 0x002fea0003c00000 */
[----:B01----:R-:W-:Y:S01]  /*9550*/  FADD.FTZ R42, R5, R37 ;  /* 0x00000025052a7221 */ /* 0x003fe20000010000 */
[----:B------:R-:W-:Y:S01]  /*9560*/  MOV R2, 0x95b0 ;  /* 0x000095b000027802 */ /* 0x000fe20000000f00 */
[----:B------:R-:W-:Y:S02]  /*9570*/  IMAD.MOV.U32 R39, RZ, RZ, 0x4 ;  /* 0x00000004ff277424 */ /* 0x000fe400078e00ff */
[----:B------:R-:W-:Y:S02]  /*9580*/  IMAD.MOV.U32 R40, RZ, RZ, 0x1f ;  /* 0x0000001fff287424 */ /* 0x000fe400078e00ff */
[----:B------:R-:W-:Y:S02]  /*9590*/  IMAD.MOV.U32 R37, RZ, RZ, -0x1 ;  /* 0xffffffffff257424 */ /* 0x000fe400078e00ff */
[----:B------:R-:W-:Y:S05]  /*95a0*/  CALL.REL.NOINC `($__internal_66_$__cuda_sm70_shflsync_bfly_p) ;  /* 0x000000d000007944 */ /* 0x000fea0003c00000 */
[----:B01----:R-:W-:Y:S01]  /*95b0*/  FADD.FTZ R42, R42, R37 ;  /* 0x000000252a2a7221 */ /* 0x003fe20000010000 */
[----:B------:R-:W-:Y:S01]  /*95c0*/  MOV R2, 0x9610 ;  /* 0x0000961000027802 */ /* 0x000fe20000000f00 */
[----:B------:R-:W-:-:S02]  /*95d0*/  IMAD.MOV.U32 R39, RZ, RZ, 0x2 ;  /* 0x00000002ff277424 */ /* 0x000fc400078e00ff */
[----:B------:R-:W-:Y:S02]  /*95e0*/  IMAD.MOV.U32 R40, RZ, RZ, 0x1f ;  /* 0x0000001fff287424 */ /* 0x000fe400078e00ff */
[----:B------:R-:W-:Y:S02]  /*95f0*/  IMAD.MOV.U32 R37, RZ, RZ, -0x1 ;  /* 0xffffffffff257424 */ /* 0x000fe400078e00ff */
[----:B------:R-:W-:Y:S05]  /*9600*/  CALL.REL.NOINC `($__internal_66_$__cuda_sm70_shflsync_bfly_p) ;  /* 0x0000007000007944 */ /* 0x000fea0003c00000 */
[----:B01----:R-:W-:Y:S01]  /*9610*/  FADD.FTZ R42, R42, R37 ;  /* 0x000000252a2a7221 */ /* 0x003fe20000010000 */
[----:B------:R-:W-:Y:S01]  /*9620*/  MOV R2, 0x9670 ;  /* 0x0000967000027802 */ /* 0x000fe20000000f00 */
[----:B------:R-:W-:Y:S02]  /*9630*/  IMAD.MOV.U32 R39, RZ, RZ, 0x1 ;  /* 0x00000001ff277424 */ /* 0x000fe400078e00ff */
[----:B------:R-:W-:Y:S02]  /*9640*/  IMAD.MOV.U32 R40, RZ, RZ, 0x1f ;  /* 0x0000001fff287424 */ /* 0x000fe400078e00ff */
[----:B------:R-:W-:Y:S02]  /*9650*/  IMAD.MOV.U32 R37, RZ, RZ, -0x1 ;  /* 0xffffffffff257424 */ /* 0x000fe400078e00ff */
[----:B------:R-:W-:Y:S05]  /*9660*/  CALL.REL.NOINC `($__internal_66_$__cuda_sm70_shflsync_bfly_p) ;  /* 0x0000001000007944 */ /* 0x000fea0003c00000 */
[----:B01----:R-:W-:Y:S05]  /*9670*/  BRA `(.L_x_1861) ;  /* 0xffffd19000007947 */ /* 0x003fea000383ffff */
        .weak           $__internal_66_$__cuda_sm70_shflsync_bfly_p
        .type           $__internal_66_$__cuda_sm70_shflsync_bfly_p,@function
        .size           $__internal_66_$__cuda_sm70_shflsync_bfly_p,($__internal_67_$__cuda_sm70_shflsync_idx_p - $__internal_66_$__cuda_sm70_shflsync_bfly_p)
$__internal_66_$__cuda_sm70_shflsync_bfly_p:
[----:B------:R-:W-:Y:S01]  /*9680*/  IMAD.MOV.U32 R3, RZ, RZ, 0x0 ;  /* 0x00000000ff037424 */ /* 0x000fe200078e00ff */
[----:B------:R-:W-:Y:S04]  /*9690*/  WARPSYNC R37 ;  /* 0x0000002500007348 */ /* 0x000fe80003800000 */
[----:B------:R0:W1:Y:S01]  /*96a0*/  SHFL.BFLY PT, R37, R42, R39, R40 ;  /* 0x0c0000272a257389 */ /* 0x00006200000e0028 */
[----:B------:R-:W-:Y:S05]  /*96b0*/  RET.REL.NODEC R2 `(_ZN4vllm3moe25grouped_topk_fused_kernelIf13__nv_bfloat16iLNS0_11ScoringFuncE0EEEvPT_PfPT1_PKT0_lllllbd) ;  /* 0xffff694002007950 */ /* 0x000fea0003c3ffff */
        .weak           $__internal_67_$__cuda_sm70_shflsync_idx_p
        .type           $__internal_67_$__cuda_sm70_shflsync_idx_p,@function
        .size           $__internal_67_$__cuda_sm70_shflsync_idx_p,($__internal_68_$__cuda_sm70_votesync_ballot - $__internal_67_$__cuda_sm70_shflsync_idx_p)
$__internal_67_$__cuda_sm70_shflsync_idx_p:
[----:B------:R-:W-:Y:S01]  /*96c0*/  IMAD.MOV.U32 R3, RZ, RZ, 0x0 ;  /* 0x00000000ff037424 */ /* 0x000fe200078e00ff */
[----:B------:R-:W-:Y:S04]  /*96d0*/  WARPSYNC R40 ;  /* 0x0000002800007348 */ /* 0x000fe80003800000 */
[----:B------:R0:W1:Y:S01]  /*96e0*/  SHFL.IDX PT, R37, R37, R38, R39 ;  /* 0x0000002625257389 */ /* 0x00006200000e0027 */
[----:B------:R-:W-:Y:S05]  /*96f0*/  RET.REL.NODEC R2 `(_ZN4vllm3moe25grouped_topk_fused_kernelIf13__nv_bfloat16iLNS0_11ScoringFuncE0EEEvPT_PfPT1_PKT0_lllllbd) ;  /* 0xffff690002007950 */ /* 0x000fea0003c3ffff */
        .weak           $__internal_68_$__cuda_sm70_votesync_ballot
        .type           $__internal_68_$__cuda_sm70_votesync_ballot,@function
        .size           $__internal_68_$__cuda_sm70_votesync_ballot,($__internal_69_$__cuda_sm70_warpsync - $__internal_68_$__cuda_sm70_votesync_ballot)
$__internal_68_$__cuda_sm70_votesync_ballot:
[----:B------:R-:W-:Y:S01]  /*9700*/  ISETP.NE.U32.AND P6, PT, R3, 0x1, PT ;  /* 0x000000010300780c */ /* 0x000fe20003fc5070 */
[----:B------:R-:W-:Y:S01]  /*9710*/  IMAD.MOV.U32 R3, RZ, RZ, 0x0 ;  /* 0x00000000ff037424 */ /* 0x000fe200078e00ff */
[----:B------:R-:W-:Y:S11]  /*9720*/  WARPSYNC 0xffffffff ;  /* 0xffffffff00007948 */ /* 0x000ff60003800000 */
[----:B------:R-:W-:Y:S01]  /*9730*/  VOTE.ANY R35, PT, !P6 ;  /* 0x0000000000237806 */ /* 0x000fe200070e0100 */
[----:B------:R-:W-:Y:S06]  /*9740*/  RET.REL.NODEC R2 `(_ZN4vllm3moe25grouped_topk_fused_kernelIf13__nv_bfloat16iLNS0_11ScoringFuncE0EEEvPT_PfPT1_PKT0_lllllbd) ;  /* 0xffff68b002007950 */ /* 0x000fec0003c3ffff */
        .weak           $__internal_69_$__cuda_sm70_warpsync
        .type           $__internal_69_$__cuda_sm70_warpsync,@function
        .size           $__internal_69_$__cuda_sm70_warpsync,(.L_x_5624 - $__internal_69_$__cuda_sm70_warpsync)
$__internal_69_$__cuda_sm70_warpsync:
[----:B------:R-:W-:Y:S04]  /*9750*/  WARPSYNC R3 ;  /* 0x0000000300007348 */ /* 0x000fe80003800000 */
[----:B------:R-:W-:-:S04]  /*9760*/  IMAD.MOV.U32 R3, RZ, RZ, 0x0 ;  /* 0x00000000ff037424 */ /* 0x000fc800078e00ff */
[----:B------:R-:W-:Y:S05]  /*9770*/  RET.REL.NODEC R2 `(_ZN4vllm3moe25grouped_topk_fused_kernelIf13__nv_bfloat16iLNS0_11ScoringFuncE0EEEvPT_PfPT1_PKT0_lllllbd) ;  /* 0xffff688002007950 */ /* 0x000fea0003c3ffff */
.L_x_1862:
        /* <DEDUP_REMOVED lines=16> */
.L_x_5624:


//--------------------- .text._ZN4vllm3moe44grouped_topk_fused_small_expert_count_kernelIf13__nv_bfloat16iLNS0_11ScoringFuncE0ELi128ELb0ELi8EEEvPT_PfPT1_PKT0_llllllbd --------------------------
	.section	.text._ZN4vllm3moe44grouped_topk_fused_small_expert_count_kernelIf13__nv_bfloat16iLNS0_11ScoringFuncE0ELi128ELb0ELi8EEEvPT_PfPT1_PKT0_llllllbd,"ax",@progbits
	.sectioninfo	@"SHI_REGISTERS=25"
	.align	128
        .global         _ZN4vllm3moe44grouped_topk_fused_small_expert_count_kernelIf13__nv_bfloat16iLNS0_11ScoringFuncE0ELi128ELb0ELi8EEEvPT_PfPT1_PKT0_llllllbd
        .type           _ZN4vllm3moe44grouped_topk_fused_small_expert_count_kernelIf13__nv_bfloat16iLNS0_11ScoringFuncE0ELi128ELb0ELi8EEEvPT_PfPT1_PKT0_llllllbd,@function
        .size           _ZN4vllm3moe44grouped_topk_fused_small_expert_count_kernelIf13__nv_bfloat16iLNS0_11ScoringFuncE0ELi128ELb0ELi8EEEvPT_PfPT1_PKT0_llllllbd,(.L_x_5625 - _ZN4vllm3moe44grouped_topk_fused_small_expert_count_kernelIf13__nv_bfloat16iLNS0_11ScoringFuncE0ELi128ELb0ELi8EEEvPT_PfPT1_PKT0_llllllbd)
        .other          _ZN4vllm3moe44grouped_topk_fused_small_expert_count_kernelIf13__nv_bfloat16iLNS0_11ScoringFuncE0ELi128ELb0ELi8EEEvPT_PfPT1_PKT0_llllllbd,@"STO_CUDA_ENTRY STV_DEFAULT"
_ZN4vllm3moe44grouped_topk_fused_small_expert_count_kernelIf13__nv_bfloat16iLNS0_11ScoringFuncE0ELi128ELb0ELi8EEEvPT_PfPT1_PKT0_llllllbd:
.text._ZN4vllm3moe44grouped_topk_fused_small_expert_count_kernelIf13__nv_bfloat16iLNS0_11ScoringFuncE0ELi128ELb0ELi8EEEvPT_PfPT1_PKT0_llllllbd:
        /* <DEDUP_REMOVED lines=14> */
[----:B------:R-:W-:Y:S01]  /*00e0*/  @!P0 LEA.HI.X R7, R4, c[0x0][0x164], R7, 0x2, P2 ;  /* 0x0000590004078a11 */ /* 0x000fe200010f1407 */
[----:B------:R-:W-:Y:S02]  /*00f0*/  IMAD.MOV.U32 R4, RZ, RZ, -0x800000 ;  /* 0xff800000ff047424 */ /* 0x000fe400078e00ff */
[----:B------:R-:W2:Y:S04]  /*0100*/  @!P0 LDG.E.U16 R2, [R2.64] ;  /* 0x0000000602028981 */ /* 0x000ea8000c1e1500 */
[----:B------:R-:W3:Y:S01]  /*0110*/  @!P0 LDG.E R4, [R6.64] ;  /* 0x0000000606048981 */ /* 0x000ee2000c1e1900 */
[----:B------:R-:W-:Y:S01]  /*0120*/  SHF.R.U32.HI R0, RZ, 0x5, R9 ;  /* 0x00000005ff007819 */ /* 0x000fe20000011609 */
[----:B------:R-:W-:-:S05]  /*0130*/  IMAD.MOV.U32 R5, RZ, RZ, -0x800000 ;  /* 0xff800000ff057424 */ /* 0x000fca00078e00ff */
[----:B------:R-:W0:Y:S02]  /*0140*/  SHFL.IDX PT, R0, R0, RZ, 0x1f ;  /* 0x00001fff00007589 */ /* 0x000e2400000e0000 */
[----:B0-----:R-:W-:Y:S02]  /*0150*/  ISETP.NE.AND P1, PT, R0, RZ, PT ;  /* 0x000000ff0000720c */ /* 0x001fe40003f25270 */
[----:B--2---:R-:W-:Y:S01]  /*0160*/  @!P0 PRMT R5, RZ, 0x5410, R2 ;  /* 0x00005410ff058816 */ /* 0x004fe20000000002 */
[----:B---3--:R0:W-:Y:S04]  /*0170*/  @!P0 STS [R9.X4], R4 ;  /* 0x0000000409008388 */ /* 0x0081e80000004800 */
[----:B------:R-:W-:-:S05]  /*0180*/  FADD.FTZ R8, R5, R4 ;  /* 0x0000000405087221 */ /* 0x000fca0000010000 */
        /* <DEDUP_REMOVED lines=94> */
.L_x_1865:
        /* <DEDUP_REMOVED lines=90> */
.L_x_1864:
        /* <DEDUP_REMOVED lines=38> */
.L_x_1863:
        /* <DEDUP_REMOVED lines=47> */
[----:B------:R-:W-:Y:S05]  /*1260*/  CALL.REL.NOINC `($__internal_70_$__cuda_sm20_div_rn_f64_full) ;  /* 0x0000013000007944 */ /* 0x000fea0003c00000 */
.L_x_1868:
[----:B------:R-:W-:Y:S05]  /*1270*/  BSYNC B0 ;  /* 0x0000000000007941 */ /* 0x000fea0003800000 */
.L_x_1867:
[----:B------:R-:W0:Y:S01]  /*1280*/  F2F.F32.F64 R2, R8 ;  /* 0x0000000800027310 */ /* 0x000e220000301000 */
[----:B------:R-:W0:-:S14]  /*1290*/  DSETP.GEU.AND P1, PT, |R8|, c[0x2][0x0], PT ;  /* 0x008000000800762a */ /* 0x000e1c0003f2e200 */
[----:B0-----:R-:W-:Y:S02]  /*12a0*/  @!P1 FMUL R2, R2, 1.175494350822287508e-38 ;  /* 0x0080000002029820 */ /* 0x001fe40000400000 */
.L_x_1866:
        /* <DEDUP_REMOVED lines=15> */
        .weak           $__internal_70_$__cuda_sm20_div_rn_f64_full
        .type           $__internal_70_$__cuda_sm20_div_rn_f64_full,@function
        .size           $__internal_70_$__cuda_sm20_div_rn_f64_full,(.L_x_5625 - $__internal_70_$__cuda_sm20_div_rn_f64_full)
$__internal_70_$__cuda_sm20_div_rn_f64_full:
        /* <DEDUP_REMOVED lines=68> */
.L_x_1870:
        /* <DEDUP_REMOVED lines=16> */
.L_x_1873:
[----:B------:R-:W-:Y:S01]  /*18e0*/  LOP3.LUT R17, R5, 0x80000, RZ, 0xfc, !PT ;  /* 0x0008000005117812 */ /* 0x000fe200078efcff */
[----:B------:R-:W-:Y:S01]  /*18f0*/  IMAD.MOV.U32 R16, RZ, RZ, R4 ;  /* 0x000000ffff107224 */ /* 0x000fe200078e0004 */
[----:B------:R-:W-:Y:S05]  /*1900*/  BRA `(.L_x_1871) ;  /* 0x0000002000007947 */ /* 0x000fea0003800000 */
.L_x_1872:
[----:B------:R-:W-:Y:S01]  /*1910*/  LOP3.LUT R17, R7, 0x80000, RZ, 0xfc, !PT ;  /* 0x0008000007117812 */ /* 0x000fe200078efcff */
[----:B------:R-:W-:Y:S02]  /*1920*/  IMAD.MOV.U32 R16, RZ, RZ, R6 ;  /* 0x000000ffff107224 */ /* 0x000fe400078e0006 */
.L_x_1871:
[----:B------:R-:W-:Y:S05]  /*1930*/  BSYNC B1 ;  /* 0x0000000000017941 */ /* 0x000fea0003800000 */
.L_x_1869:
[----:B------:R-:W-:Y:S02]  /*1940*/  IMAD.MOV.U32 R13, RZ, RZ, 0x0 ;  /* 0x00000000ff0d7424 */ /* 0x000fe400078e00ff */
[----:B------:R-:W-:-:S02]  /*1950*/  IMAD.MOV.U32 R8, RZ, RZ, R16 ;  /* 0x000000ffff087224 */ /* 0x000fc400078e0010 */
[----:B------:R-:W-:Y:S01]  /*1960*/  IMAD.MOV.U32 R9, RZ, RZ, R17 ;  /* 0x000000ffff097224 */ /* 0x000fe200078e0011 */
[----:B------:R-:W-:Y:S06]  /*1970*/  RET.REL.NODEC R12 `(_ZN4vllm3moe44grouped_topk_fused_small_expert_count_kernelIf13__nv_bfloat16iLNS0_11ScoringFuncE0ELi128ELb0ELi8EEEvPT_PfPT1_PKT0_llllllbd) ;  /* 0xffffe6800c007950 */ /* 0x000fec0003c3ffff */
.L_x_1874:
        /* <DEDUP_REMOVED lines=16> */
.L_x_5625:


//--------------------- .text._ZN4vllm3moe44grouped_topk_fused_small_expert_count_kernelIf13__nv_bfloat16iLNS0_11ScoringFuncE0ELi384ELb0ELi8EEEvPT_PfPT1_PKT0_llllllbd --------------------------
	.section	.text._ZN4vllm3moe44grouped_topk_fused_small_expert_count_kernelIf13__nv_bfloat16iLNS0_11ScoringFuncE0ELi384ELb0ELi8EEEvPT_PfPT1_PKT0_llllllbd,"ax",@progbits
	.sectioninfo	@"SHI_REGISTERS=32"
	.align	128
        .global         _ZN4vllm3moe44grouped_topk_fused_small_expert_count_kernelIf13__nv_bfloat16iLNS0_11ScoringFuncE0ELi384ELb0ELi8EEEvPT_PfPT1_PKT0_llllllbd
        .type           _ZN4vllm3moe44grouped_topk_fused_small_expert_count_kernelIf13__nv_bfloat16iLNS0_11ScoringFuncE0ELi384ELb0ELi8EEEvPT_PfPT1_PKT0_llllllbd,@function
        .size           _ZN4vllm3moe44grouped_topk_fused_small_expert_count_kernelIf13__nv_bfloat16iLNS0_11ScoringFuncE0ELi384ELb0ELi8EEEvPT_PfPT1_PKT0_llllllbd,(.L_x_5626 - _ZN4vllm3moe44grouped_topk_fused_small_expert_count_kernelIf13__nv_bfloat16iLNS0_11ScoringFuncE0ELi384ELb0ELi8EEEvPT_PfPT1_PKT0_llllllbd)
        .other          _ZN4vllm3moe44grouped_topk_fused_small_expert_count_kernelIf13__nv_bfloat16iLNS0_11ScoringFuncE0ELi384ELb0ELi8EEEvPT_PfPT1_PKT0_llllllbd,@"STO_CUDA_ENTRY STV_DEFAULT"
_ZN4vllm3moe44grouped_topk_fused_small_expert_count_kernelIf13__nv_bfloat16iLNS0_11ScoringFuncE0ELi384ELb0ELi8EEEvPT_PfPT1_PKT0_llllllbd:
.text._ZN4vllm3moe44grouped_topk_fused_small_expert_count_kernelIf13__nv_bfloat16iLNS0_11ScoringFuncE0ELi384ELb0ELi8EEEvPT_PfPT1_PKT0_llllllbd:
        /* <DEDUP_REMOVED lines=16> */
[----:B------:R0:W2:Y:S04]  /*0100*/  @!P0 LDG.E.U16 R2, [R2.64] ;  /* 0x0000000602028981 */ /* 0x0000a8000c1e1500 */
[----:B------:R-:W3:Y:S01]  /*0110*/  @!P0 LDG.E R4, [R6.64] ;  /* 0x0000000606048981 */ /* 0x000ee2000c1e1900 */
[----:B------:R-:W-:Y:S01]  /*0120*/  SHF.R.U32.HI R0, RZ, 0x5, R9 ;  /* 0x00000005ff007819 */ /* 0x000fe20000011609 */
[----:B------:R-:W-:Y:S01]  /*0130*/  IMAD.MOV.U32 R5, RZ, RZ, -0x800000 ;  /* 0xff800000ff057424 */ /* 0x000fe200078e00ff */
[----:B0-----:R-:W-:-:S04]  /*0140*/  IADD3 R3, R1, 0x20, RZ ;  /* 0x0000002001037810 */ /* 0x001fc80007ffe0ff */
[----:B------:R-:W0:Y:S01]  /*0150*/  SHFL.IDX PT, R0, R0, RZ, 0x1f ;  /* 0x00001fff00007589 */ /* 0x000e2200000e0000 */
[----:B--2---:R-:W-:Y:S02]  /*0160*/  @!P0 PRMT R5, RZ, 0x5410, R2 ;  /* 0x00005410ff058816 */ /* 0x004fe40000000002 */
[----:B------:R-:W-:Y:S01]  /*0170*/  LOP3.LUT R2, R9, 0x1f, RZ, 0xc0, !PT ;  /* 0x0000001f09027812 */ /* 0x000fe200078ec0ff */
[----:B---3--:R1:W-:Y:S02]  /*0180*/  @!P0 STS [R9.X4], R4 ;  /* 0x0000000409008388 */ /* 0x0083e40000004800 */
[----:B------:R-:W-:-:S05]  /*0190*/  FADD.FTZ R8, R5, R4 ;  /* 0x0000000405087221 */ /* 0x000fca0000010000 */
        /* <DEDUP_REMOVED lines=101> */
.L_x_1878:
        /* <DEDUP_REMOVED lines=100> */
.L_x_1877:
        /* <DEDUP_REMOVED lines=44> */
.L_x_1876:
        /* <DEDUP_REMOVED lines=12> */
.L_x_1879:
[----:B0-----:R-:W-:-:S05]  /*11b0*/  IMAD R7, R2, 0x4, R1 ;  /* 0x0000000402077824 */ /* 0x001fca00078e0201 */
[----:B------:R-:W2:Y:S04]  /*11c0*/  LDL R4, [R7] ;  /* 0x0000000007047983 */ /* 0x000ea80000100800 */
[----:B------:R-:W3:Y:S04]  /*11d0*/  LDL R6, [R7+0x20] ;  /* 0x0000200007067983 */ /* 0x000ee80000100800 */
[----:B--2---:R0:W-:Y:S04]  /*11e0*/  STS [R5.X4+0xc00], R4 ;  /* 0x000c000405007388 */ /* 0x0041e80000004800 */
[----:B---3--:R0:W-:Y:S02]  /*11f0*/  STS [R5.X4+0xc80], R6 ;  /* 0x000c800605007388 */ /* 0x0081e40000004800 */
.L_x_1880:
[----:B------:R-:W-:Y:S05]  /*1200*/  BSYNC B0 ;  /* 0x0000000000007941 */ /* 0x000fea0003800000 */
.L_x_1875:
        /* <DEDUP_REMOVED lines=33> */
.L_x_1883:
        /* <DEDUP_REMOVED lines=166> */
.L_x_1882:
[----:B------:R-:W-:Y:S05]  /*1e80*/  @!P1 BRA `(.L_x_1881) ;  /* 0x0000031000009947 */ /* 0x000fea0003800000 */
[C---:B------:R-:W-:Y:S02]  /*1e90*/  IMAD R8, R6.reuse, 0x4, R1 ;  /* 0x0000000406087824 */ /* 0x040fe400078e0201 */
[----:B----4-:R-:W-:-:S02]  /*1ea0*/  IMAD R9, R6, 0x4, R3 ;  /* 0x0000000406097824 */ /* 0x010fc400078e0203 */
.L_x_1884:
        /* <DEDUP_REMOVED lines=47> */
.L_x_1881:
        /* <DEDUP_REMOVED lines=49> */
[----:B------:R-:W-:Y:S05]  /*24b0*/  CALL.REL.NOINC `($__internal_71_$__cuda_sm20_div_rn_f64_full) ;  /* 0x0000012000007944 */ /* 0x000fea0003c00000 */
.L_x_1887:
[----:B------:R-:W-:Y:S05]  /*24c0*/  BSYNC B0 ;  /* 0x0000000000007941 */ /* 0x000fea0003800000 */
.L_x_1886:
[----:B------:R-:W0:Y:S01]  /*24d0*/  F2F.F32.F64 R4, R6 ;  /* 0x0000000600047310 */ /* 0x000e220000301000 */
[----:B------:R-:W0:-:S14]  /*24e0*/  DSETP.GEU.AND P1, PT, |R6|, c[0x2][0x0], PT ;  /* 0x008000000600762a */ /* 0x000e1c0003f2e200 */
[----:B0-----:R-:W-:Y:S02]  /*24f0*/  @!P1 FMUL R4, R4, 1.175494350822287508e-38 ;  /* 0x0080000004049820 */ /* 0x001fe40000400000 */
.L_x_1885:
        /* <DEDUP_REMOVED lines=14> */
        .weak           $__internal_71_$__cuda_sm20_div_rn_f64_full
        .type           $__internal_71_$__cuda_sm20_div_rn_f64_full,@function
        .size           $__internal_71_$__cuda_sm20_div_rn_f64_full,(.L_x_5626 - $__internal_71_$__cuda_sm20_div_rn_f64_full)
$__internal_71_$__cuda_sm20_div_rn_f64_full:
        /* <DEDUP_REMOVED lines=68> */
.L_x_1889:
        /* <DEDUP_REMOVED lines=16> */
.L_x_1892:
[----:B------:R-:W-:Y:S01]  /*2b20*/  LOP3.LUT R19, R9, 0x80000, RZ, 0xfc, !PT ;  /* 0x0008000009137812 */ /* 0x000fe200078efcff */
[----:B------:R-:W-:Y:S01]  /*2b30*/  IMAD.MOV.U32 R18, RZ, RZ, R8 ;  /* 0x000000ffff127224 */ /* 0x000fe200078e0008 */
[----:B------:R-:W-:Y:S05]  /*2b40*/  BRA `(.L_x_1890) ;  /* 0x0000002000007947 */ /* 0x000fea0003800000 */
.L_x_1891:
[----:B------:R-:W-:Y:S01]  /*2b50*/  LOP3.LUT R19, R5, 0x80000, RZ, 0xfc, !PT ;  /* 0x0008000005137812 */ /* 0x000fe200078efcff */
[----:B------:R-:W-:Y:S02]  /*2b60*/  IMAD.MOV.U32 R18, RZ, RZ, R4 ;  /* 0x000000ffff127224 */ /* 0x000fe400078e0004 */
.L_x_1890:
[----:B------:R-:W-:Y:S05]  /*2b70*/  BSYNC B1 ;  /* 0x0000000000017941 */ /* 0x000fea0003800000 */
.L_x_1888:
[----:B------:R-:W-:Y:S02]  /*2b80*/  IMAD.MOV.U32 R13, RZ, RZ, 0x0 ;  /* 0x00000000ff0d7424 */ /* 0x000fe400078e00ff */
[----:B------:R-:W-:-:S02]  /*2b90*/  IMAD.MOV.U32 R6, RZ, RZ, R18 ;  /* 0x000000ffff067224 */ /* 0x000fc400078e0012 */
[----:B------:R-:W-:Y:S01]  /*2ba0*/  IMAD.MOV.U32 R7, RZ, RZ, R19 ;  /* 0x000000ffff077224 */ /* 0x000fe200078e0013 */
[----:B------:R-:W-:Y:S06]  /*2bb0*/  RET.REL.NODEC R12 `(_ZN4vllm3moe44grouped_topk_fused_small_expert_count_kernelIf13__nv_bfloat16iLNS0_11ScoringFuncE0ELi384ELb0ELi8EEEvPT_PfPT1_PKT0_llllllbd) ;  /* 0xffffd4400c007950 */ /* 0x000fec0003c3ffff */
.L_x_1893:
        /* <DEDUP_REMOVED lines=12> */
.L_x_5626:


//--------------------- .text._ZN4vllm3moe44grouped_topk_fused_small_expert_count_kernelIf13__nv_bfloat16iLNS0_11ScoringFuncE0ELi512ELb0ELi8EEEvPT_PfPT1_PKT0_llllllbd --------------------------
	.section	.text._ZN4vllm3moe44grouped_topk_fused_small_expert_count_kernelIf13__nv_bfloat16iLNS0_11ScoringFuncE0ELi512ELb0ELi8EEEvPT_PfPT1_PKT0_llllllbd,"ax",@progbits
	.sectioninfo	@"SHI_REGISTERS=28"
	.align	128
        .global         _ZN4vllm3moe44grouped_topk_fused_small_expert_count_kernelIf13__nv_bfloat16iLNS0_11ScoringFuncE0ELi512ELb0ELi8EEEvPT_PfPT1_PKT0_llllllbd
        .type           _ZN4vllm3moe44grouped_topk_fused_small_expert_count_kernelIf13__nv_bfloat16iLNS0_11ScoringFuncE0ELi512ELb0ELi8EEEvPT_PfPT1_PKT0_llllllbd,@function
        .size           _ZN4vllm3moe44grouped_topk_fused_small_expert_count_kernelIf13__nv_bfloat16iLNS0_11ScoringFuncE0ELi512ELb0ELi8EEEvPT_PfPT1_PKT0_llllllbd,(.L_x_5627 - _ZN4vllm3moe44grouped_topk_fused_small_expert_count_kernelIf13__nv_bfloat16iLNS0_11ScoringFuncE0ELi512ELb0ELi8EEEvPT_PfPT1_PKT0_llllllbd)
        .other          _ZN4vllm3moe44grouped_topk_fused_small_expert_count_kernelIf13__nv_bfloat16iLNS0_11ScoringFuncE0ELi512ELb0ELi8EEEvPT_PfPT1_PKT0_llllllbd,@"STO_CUDA_ENTRY STV_DEFAULT"
_ZN4vllm3moe44grouped_topk_fused_small_expert_count_kernelIf13__nv_bfloat16iLNS0_11ScoringFuncE0ELi512ELb0ELi8EEEvPT_PfPT1_PKT0_llllllbd:
.text._ZN4vllm3moe44grouped_topk_fused_small_expert_count_kernelIf13__nv_bfloat16iLNS0_11ScoringFuncE0ELi512ELb0ELi8EEEvPT_PfPT1_PKT0_llllllbd:
        /* <DEDUP_REMOVED lines=127> */
.L_x_1897:
        /* <DEDUP_REMOVED lines=100> */
.L_x_1896:
        /* <DEDUP_REMOVED lines=44> */
.L_x_1895:
        /* <DEDUP_REMOVED lines=12> */
.L_x_1898:
[----:B0-----:R-:W-:-:S05]  /*11b0*/  IMAD R7, R2, 0x4, R1 ;  /* 0x0000000402077824 */ /* 0x001fca00078e0201 */
[----:B------:R-:W2:Y:S04]  /*11c0*/  LDL R4, [R7] ;  /* 0x0000000007047983 */ /* 0x000ea80000100800 */
[----:B------:R-:W3:Y:S04]  /*11d0*/  LDL R6, [R7+0x20] ;  /* 0x0000200007067983 */ /* 0x000ee80000100800 */
[----:B--2---:R0:W-:Y:S04]  /*11e0*/  STS [R5.X4+0x1000], R4 ;  /* 0x0010000405007388 */ /* 0x0041e80000004800 */
[----:B---3--:R0:W-:Y:S02]  /*11f0*/  STS [R5.X4+0x1080], R6 ;  /* 0x0010800605007388 */ /* 0x0081e40000004800 */
.L_x_1899:
[----:B------:R-:W-:Y:S05]  /*1200*/  BSYNC B0 ;  /* 0x0000000000007941 */ /* 0x000fea0003800000 */
.L_x_1894:
        /* <DEDUP_REMOVED lines=27> */
.L_x_1902:
        /* <DEDUP_REMOVED lines=166> */
.L_x_1901:
[----:B------:R-:W-:Y:S05]  /*1e20*/  @!P1 BRA `(.L_x_1900) ;  /* 0x0000031000009947 */ /* 0x000fea0003800000 */
[C---:B------:R-:W-:Y:S02]  /*1e30*/  IMAD R2, R6.reuse, 0x4, R1 ;  /* 0x0000000406027824 */ /* 0x040fe400078e0201 */
[----:B------:R-:W-:-:S02]  /*1e40*/  IMAD R7, R6, 0x4, R3 ;  /* 0x0000000406077824 */ /* 0x000fc400078e0203 */
.L_x_1903:
        /* <DEDUP_REMOVED lines=47> */
.L_x_1900:
        /* <DEDUP_REMOVED lines=49> */
[----:B------:R-:W-:Y:S05]  /*2450*/  CALL.REL.NOINC `($__internal_72_$__cuda_sm20_div_rn_f64_full) ;  /* 0x0000012000007944 */ /* 0x000fea0003c00000 */
.L_x_1906:
[----:B------:R-:W-:Y:S05]  /*2460*/  BSYNC B0 ;  /* 0x0000000000007941 */ /* 0x000fea0003800000 */
.L_x_1905:
[----:B------:R-:W0:Y:S01]  /*2470*/  F2F.F32.F64 R4, R6 ;  /* 0x0000000600047310 */ /* 0x000e220000301000 */
[----:B------:R-:W0:-:S14]  /*2480*/  DSETP.GEU.AND P1, PT, |R6|, c[0x2][0x0], PT ;  /* 0x008000000600762a */ /* 0x000e1c0003f2e200 */
[----:B0-----:R-:W-:Y:S02]  /*2490*/  @!P1 FMUL R4, R4, 1.175494350822287508e-38 ;  /* 0x0080000004049820 */ /* 0x001fe40000400000 */
.L_x_1904:
        /* <DEDUP_REMOVED lines=14> */
        .weak           $__internal_72_$__cuda_sm20_div_rn_f64_full
        .type           $__internal_72_$__cuda_sm20_div_rn_f64_full,@function
        .size           $__internal_72_$__cuda_sm20_div_rn_f64_full,(.L_x_5627 - $__internal_72_$__cuda_sm20_div_rn_f64_full)
$__internal_72_$__cuda_sm20_div_rn_f64_full:
        /* <DEDUP_REMOVED lines=68> */
.L_x_1908:
        /* <DEDUP_REMOVED lines=16> */
.L_x_1911:
[----:B------:R-:W-:Y:S01]  /*2ac0*/  LOP3.LUT R19, R9, 0x80000, RZ, 0xfc, !PT ;  /* 0x0008000009137812 */ /* 0x000fe200078efcff */
[----:B------:R-:W-:Y:S01]  /*2ad0*/  IMAD.MOV.U32 R18, RZ, RZ, R8 ;  /* 0x000000ffff127224 */ /* 0x000fe200078e0008 */
[----:B------:R-:W-:Y:S05]  /*2ae0*/  BRA `(.L_x_1909) ;  /* 0x0000002000007947 */ /* 0x000fea0003800000 */
.L_x_1910:
[----:B------:R-:W-:Y:S01]  /*2af0*/  LOP3.LUT R19, R5, 0x80000, RZ, 0xfc, !PT ;  /* 0x0008000005137812 */ /* 0x000fe200078efcff */
[----:B------:R-:W-:Y:S02]  /*2b00*/  IMAD.MOV.U32 R18, RZ, RZ, R4 ;  /* 0x000000ffff127224 */ /* 0x000fe400078e0004 */
.L_x_1909:
[----:B------:R-:W-:Y:S05]  /*2b10*/  BSYNC B1 ;  /* 0x0000000000017941 */ /* 0x000fea0003800000 */
.L_x_1907:
[----:B------:R-:W-:Y:S02]  /*2b20*/  IMAD.MOV.U32 R13, RZ, RZ, 0x0 ;  /* 0x00000000ff0d7424 */ /* 0x000fe400078e00ff */
[----:B------:R-:W-:-:S02]  /*2b30*/  IMAD.MOV.U32 R6, RZ, RZ, R18 ;  /* 0x000000ffff067224 */ /* 0x000fc400078e0012 */
[----:B------:R-:W-:Y:S01]  /*2b40*/  IMAD.MOV.U32 R7, RZ, RZ, R19 ;  /* 0x000000ffff077224 */ /* 0x000fe200078e0013 */
[----:B------:R-:W-:Y:S06]  /*2b50*/  RET.REL.NODEC R12 `(_ZN4vllm3moe44grouped_topk_fused_small_expert_count_kernelIf13__nv_bfloat16iLNS0_11ScoringFuncE0ELi512ELb0ELi8EEEvPT_PfPT1_PKT0_llllllbd) ;  /* 0xffffd4a00c007950 */ /* 0x000fec0003c3ffff */
.L_x_1912:
        /* <DEDUP_REMOVED lines=10> */
.L_x_5627:


//--------------------- .text._ZN4vllm3moe44grouped_topk_fused_small_expert_count_kernelIf13__nv_bfloat16iLNS0_11ScoringFuncE0ELi512ELb0ELi22EEEvPT_PfPT1_PKT0_llllllbd --------------------------
	.section	.text._ZN4vllm3moe44grouped_topk_fused_small_expert_count_kernelIf13__nv_bfloat16iLNS0_11ScoringFuncE0ELi512ELb0ELi22EEEvPT_PfPT1_PKT0_llllllbd,"ax",@progbits
	.sectioninfo	@"SHI_REGISTERS=32"
	.align	128
        .global         _ZN4vllm3moe44grouped_topk_fused_small_expert_count_kernelIf13__nv_bfloat16iLNS0_11ScoringFuncE0ELi512ELb0ELi22EEEvPT_PfPT1_PKT0_llllllbd
        .type           _ZN4vllm3moe44grouped_topk_fused_small_expert_count_kernelIf13__nv_bfloat16iLNS0_11ScoringFuncE0ELi512ELb0ELi22EEEvPT_PfPT1_PKT0_llllllbd,@function
        .size           _ZN4vllm3moe44grouped_topk_fused_small_expert_count_kernelIf13__nv_bfloat16iLNS0_11ScoringFuncE0ELi512ELb0ELi22EEEvPT_PfPT1_PKT0_llllllbd,(.L_x_5628 - _ZN4vllm3moe44grouped_topk_fused_small_expert_count_kernelIf13__nv_bfloat16iLNS0_11ScoringFuncE0ELi512ELb0ELi22EEEvPT_PfPT1_PKT0_llllllbd)
        .other          _ZN4vllm3moe44grouped_topk_fused_small_expert_count_kernelIf13__nv_bfloat16iLNS0_11ScoringFuncE0ELi512ELb0ELi22EEEvPT_PfPT1_PKT0_llllllbd,@"STO_CUDA_ENTRY STV_DEFAULT"
_ZN4vllm3moe44grouped_topk_fused_small_expert_count_kernelIf13__nv_bfloat16iLNS0_11ScoringFuncE0ELi512ELb0ELi22EEEvPT_PfPT1_PKT0_llllllbd:
.text._ZN4vllm3moe44grouped_topk_fused_small_expert_count_kernelIf13__nv_bfloat16iLNS0_11ScoringFuncE0ELi512ELb0ELi22EEEvPT_PfPT1_PKT0_llllllbd:
        /* <DEDUP_REMOVED lines=13> */
[C---:B------:R-:W-:Y:S02]  /*00d0*/  @!P0 LEA.HI.X R3, R11.reuse, c[0x0][0x17c], RZ, 0x1, P1 ;  /* 0x00005f000b038a11 */ /* 0x040fe400008f0cff */
[----:B------:R-:W-:Y:S01]  /*00e0*/  @!P0 LEA.HI.X R7, R4, c[0x0][0x164], R7, 0x2, P2 ;  /* 0x0000590004078a11 */ /* 0x000fe200010f1407 */
[----:B------:R-:W-:Y:S02]  /*00f0*/  IMAD.MOV.U32 R4, RZ, RZ, -0x800000 ;  /* 0xff800000ff047424 */ /* 0x000fe400078e00ff */
[----:B------:R0:W2:Y:S04]  /*0100*/  @!P0 LDG.E.U16 R2, [R2.64] ;  /* 0x0000000602028981 */ /* 0x0000a8000c1e1500 */
[----:B------:R-:W3:Y:S01]  /*0110*/  @!P0 LDG.E R4, [R6.64] ;  /* 0x0000000606048981 */ /* 0x000ee2000c1e1900 */
[----:B------:R-:W-:Y:S01]  /*0120*/  SHF.R.U32.HI R5, RZ, 0x5, R11 ;  /* 0x00000005ff057819 */ /* 0x000fe2000001160b */
[----:B------:R-:W-:Y:S01]  /*0130*/  IMAD.MOV.U32 R9, RZ, RZ, -0x800000 ;  /* 0xff800000ff097424 */ /* 0x000fe200078e00ff */
[----:B------:R-:W-:-:S02]  /*0140*/  LOP3.LUT R0, R11, 0x1f, RZ, 0xc0, !PT ;  /* 0x0000001f0b007812 */ /* 0x000fc400078ec0ff */
[----:B0-----:R-:W-:Y:S02]  /*0150*/  IADD3 R3, R1, 0x58, RZ ;  /* 0x0000005801037810 */ /* 0x001fe40007ffe0ff */
[----:B------:R-:W0:Y:S01]  /*0160*/  SHFL.IDX PT, R5, R5, RZ, 0x1f ;  /* 0x00001fff05057589 */ /* 0x000e2200000e0000 */
[----:B--2---:R-:W-:-:S03]  /*0170*/  @!P0 PRMT R9, RZ, 0x5410, R2 ;  /* 0x00005410ff098816 */ /* 0x004fc60000000002 */
[----:B---3--:R1:W-:Y:S02]  /*0180*/  @!P0 STS [R11.X4], R4 ;  /* 0x000000040b008388 */ /* 0x0083e40000004800 */
[----:B------:R-:W-:-:S05]  /*0190*/  FADD.FTZ R8, R9, R4 ;  /* 0x0000000409087221 */ /* 0x000fca0000010000 */
        /* <DEDUP_REMOVED lines=104> */
.L_x_1916:
        /* <DEDUP_REMOVED lines=100> */
.L_x_1915:
        /* <DEDUP_REMOVED lines=44> */
.L_x_1914:
        /* <DEDUP_REMOVED lines=15> */
.L_x_1917:
[C---:B------:R-:W-:Y:S02]  /*1210*/  IMAD R6, R0.reuse, 0x4, R1 ;  /* 0x0000000400067824 */ /* 0x040fe400078e0201 */
[----:B0-----:R-:W-:-:S03]  /*1220*/  IMAD R4, R0, 0x4, R3 ;  /* 0x0000000400047824 */ /* 0x001fc600078e0203 */
[----:B------:R-:W3:Y:S04]  /*1230*/  LDL R7, [R6] ;  /* 0x0000000006077983 */ /* 0x000ee80000100800 */
[----:B------:R-:W4:Y:S04]  /*1240*/  LDL R9, [R4] ;  /* 0x0000000004097983 */ /* 0x000f280000100800 */
[----:B---3--:R0:W-:Y:S04]  /*1250*/  STS [R2.X4+0x1000], R7 ;  /* 0x0010000702007388 */ /* 0x0081e80000004800 */
[----:B----4-:R0:W-:Y:S02]  /*1260*/  STS [R2.X4+0x1180], R9 ;  /* 0x0011800902007388 */ /* 0x0101e40000004800 */
.L_x_1918:
[----:B------:R-:W-:Y:S05]  /*1270*/  BSYNC B0 ;  /* 0x0000000000007941 */ /* 0x000fea0003800000 */
.L_x_1913:
        /* <DEDUP_REMOVED lines=71> */
.L_x_1921:
        /* <DEDUP_REMOVED lines=94> */
.L_x_1920:
        /* <DEDUP_REMOVED lines=43> */
.L_x_1919:
        /* <DEDUP_REMOVED lines=47> */
[----:B--2---:R-:W-:Y:S05]  /*2270*/  CALL.REL.NOINC `($__internal_73_$__cuda_sm20_div_rn_f64_full) ;  /* 0x0000013000007944 */ /* 0x004fea0003c00000 */
.L_x_1924:
[----:B------:R-:W-:Y:S05]  /*2280*/  BSYNC B0 ;  /* 0x0000000000007941 */ /* 0x000fea0003800000 */
.L_x_1923:
[----:B------:R-:W0:Y:S01]  /*2290*/  F2F.F32.F64 R2, R8 ;  /* 0x0000000800027310 */ /* 0x000e220000301000 */
[----:B------:R-:W0:-:S14]  /*22a0*/  DSETP.GEU.AND P1, PT, |R8|, c[0x2][0x0], PT ;  /* 0x008000000800762a */ /* 0x000e1c0003f2e200 */
[----:B0-----:R-:W-:Y:S02]  /*22b0*/  @!P1 FMUL R2, R2, 1.175494350822287508e-38 ;  /* 0x0080000002029820 */ /* 0x001fe40000400000 */
.L_x_1922:
        /* <DEDUP_REMOVED lines=15> */
        .weak           $__internal_73_$__cuda_sm20_div_rn_f64_full
        .type           $__internal_73_$__cuda_sm20_div_rn_f64_full,@function
        .size           $__internal_73_$__cuda_sm20_div_rn_f64_full,(.L_x_5628 - $__internal_73_$__cuda_sm20_div_rn_f64_full)
$__internal_73_$__cuda_sm20_div_rn_f64_full:
        /* <DEDUP_REMOVED lines=68> */
.L_x_1926:
        /* <DEDUP_REMOVED lines=16> */
.L_x_1929:
[----:B------:R-:W-:Y:S01]  /*28f0*/  LOP3.LUT R17, R5, 0x80000, RZ, 0xfc, !PT ;  /* 0x0008000005117812 */ /* 0x000fe200078efcff */
[----:B------:R-:W-:Y:S01]  /*2900*/  IMAD.MOV.U32 R16, RZ, RZ, R4 ;  /* 0x000000ffff107224 */ /* 0x000fe200078e0004 */
[----:B------:R-:W-:Y:S05]  /*2910*/  BRA `(.L_x_1927) ;  /* 0x0000002000007947 */ /* 0x000fea0003800000 */
.L_x_1928:
[----:B------:R-:W-:Y:S01]  /*2920*/  LOP3.LUT R17, R7, 0x80000, RZ, 0xfc, !PT ;  /* 0x0008000007117812 */ /* 0x000fe200078efcff */
[----:B------:R-:W-:Y:S02]  /*2930*/  IMAD.MOV.U32 R16, RZ, RZ, R6 ;  /* 0x000000ffff107224 */ /* 0x000fe400078e0006 */
.L_x_1927:
[----:B------:R-:W-:Y:S05]  /*2940*/  BSYNC B1 ;  /* 0x0000000000017941 */ /* 0x000fea0003800000 */
.L_x_1925:
[----:B------:R-:W-:Y:S02]  /*2950*/  IMAD.MOV.U32 R13, RZ, RZ, 0x0 ;  /* 0x00000000ff0d7424 */ /* 0x000fe400078e00ff */
[----:B------:R-:W-:-:S02]  /*2960*/  IMAD.MOV.U32 R8, RZ, RZ, R16 ;  /* 0x000000ffff087224 */ /* 0x000fc400078e0010 */
[----:B------:R-:W-:Y:S01]  /*2970*/  IMAD.MOV.U32 R9, RZ, RZ, R17 ;  /* 0x000000ffff097224 */ /* 0x000fe200078e0011 */
[----:B------:R-:W-:Y:S06]  /*2980*/  RET.REL.NODEC R12 `(_ZN4vllm3moe44grouped_topk_fused_small_expert_count_kernelIf13__nv_bfloat16iLNS0_11ScoringFuncE0ELi512ELb0ELi22EEEvPT_PfPT1_PKT0_llllllbd) ;  /* 0xffffd6700c007950 */ /* 0x000fec0003c3ffff */
.L_x_1930:
        /* <DEDUP_REMOVED lines=15> */
.L_x_5628:


//--------------------- .text._ZN4vllm3moe44grouped_topk_fused_small_expert_count_kernelIf13__nv_bfloat16iLNS0_11ScoringFuncE0ELi256ELb1ELi8EEEvPT_PfPT1_PKT0_llllllbd --------------------------
	.section	.text._ZN4vllm3moe44grouped_topk_fused_small_expert_count_kernelIf13__nv_bfloat16iLNS0_11ScoringFuncE0ELi256ELb1ELi8EEEvPT_PfPT1_PKT0_llllllbd,"ax",@progbits
	.sectioninfo	@"SHI_REGISTERS=25"
	.align	128
        .global         _ZN4vllm3moe44grouped_topk_fused_small_expert_count_kernelIf13__nv_bfloat16iLNS0_11ScoringFuncE0ELi256ELb1ELi8EEEvPT_PfPT1_PKT0_llllllbd
        .type           _ZN4vllm3moe44grouped_topk_fused_small_expert_count_kernelIf13__nv_bfloat16iLNS0_11ScoringFuncE0ELi256ELb1ELi8EEEvPT_PfPT1_PKT0_llllllbd,@function
        .size           _ZN4vllm3moe44grouped_topk_fused_small_expert_count_kernelIf13__nv_bfloat16iLNS0_11ScoringFuncE0ELi256ELb1ELi8EEEvPT_PfPT1_PKT0_llllllbd,(.L_x_5629 - _ZN4vllm3moe44grouped_topk_fused_small_expert_count_kernelIf13__nv_bfloat16iLNS0_11ScoringFuncE0ELi256ELb1ELi8EEEvPT_PfPT1_PKT0_llllllbd)
        .other          _ZN4vllm3moe44grouped_topk_fused_small_expert_count_kernelIf13__nv_bfloat16iLNS0_11ScoringFuncE0ELi256ELb1ELi8EEEvPT_PfPT1_PKT0_llllllbd,@"STO_CUDA_ENTRY STV_DEFAULT"
_ZN4vllm3moe44grouped_topk_fused_small_expert_count_kernelIf13__nv_bfloat16iLNS0_11ScoringFuncE0ELi256ELb1ELi8EEEvPT_PfPT1_PKT0_llllllbd:
.text._ZN4vllm3moe44grouped_topk_fused_small_expert_count_kernelIf13__nv_bfloat16iLNS0_11ScoringFuncE0ELi256ELb1ELi8EEEvPT_PfPT1_PKT0_llllllbd:
        /* <DEDUP_REMOVED lines=21> */
[----:B------:R-:W-:Y:S01]  /*0150*/  IMAD.MOV.U32 R5, RZ, RZ, -0x800000 ;  /* 0xff800000ff057424 */ /* 0x000fe200078e00ff */
[----:B------:R-:W2:Y:S02]  /*0160*/  @!P0 LDG.E.U16 R10, [R10.64] ;  /* 0x000000060a0a8981 */ /* 0x000ea4000c1e1500 */
[----:B------:R-:W-:-:S05]  /*0170*/  @!P0 LEA.HI.X R13, R6, c[0x0][0x164], R9, 0x2, P2 ;  /* 0x00005900060d8a11 */ /* 0x000fca00010f1409 */
[----:B------:R-:W3:Y:S01]  /*0180*/  @!P0 LDG.E R5, [R12.64] ;  /* 0x000000060c058981 */ /* 0x000ee2000c1e1900 */
[----:B------:R-:W-:Y:S01]  /*0190*/  IMAD.MOV.U32 R6, RZ, RZ, -0x800000 ;  /* 0xff800000ff067424 */ /* 0x000fe200078e00ff */
[----:B------:R-:W-:-:S04]  /*01a0*/  IADD3 R9, -R4, 0xffff, RZ ;  /* 0x0000ffff04097810 */ /* 0x000fc80007ffe1ff */
[----:B------:R-:W-:Y:S02]  /*01b0*/  LOP3.LUT R9, R9, 0xffff, RZ, 0xc0, !PT ;  /* 0x0000ffff09097812 */ /* 0x000fe400078ec0ff */
[----:B--2---:R-:W-:-:S05]  /*01c0*/  @!P0 PRMT R6, RZ, 0x5410, R10 ;  /* 0x00005410ff068816 */ /* 0x004fca000000000a */
[----:B---3--:R-:W-:Y:S02]  /*01d0*/  FADD.FTZ R7, R6, R5 ;  /* 0x0000000506077221 */ /* 0x008fe40000010000 */
[----:B------:R-:W-:-:S03]  /*01e0*/  IMAD.MOV.U32 R6, RZ, RZ, -0x1 ;  /* 0xffffffffff067424 */ /* 0x000fc600078e00ff */
[----:B------:R-:W-:-:S04]  /*01f0*/  ISETP.GE.AND P1, PT, R7, RZ, PT ;  /* 0x000000ff0700720c */ /* 0x000fc80003f26270 */
[----:B------:R-:W-:Y:S01]  /*0200*/  SEL R8, R6, 0x80000000, !P1 ;  /* 0x8000000006087807 */ /* 0x000fe20004800000 */
[----:B------:R-:W0:Y:S03]  /*0210*/  SHFL.BFLY PT, R10, R9, 0x10, 0x1f ;  /* 0x0e001f00090a7f89 */ /* 0x000e2600000e0000 */
        /* <DEDUP_REMOVED lines=82> */
[----:B------:R-:W-:-:S13]  /*0740*/  ISETP.GE.AND.EX P1, PT, RZ, c[0x0][0x18c], PT, P1 ;  /* 0x00006300ff007a0c */ /* 0x000fda0003f26310 */
        /* <DEDUP_REMOVED lines=126> */
[----:B------:R-:W-:Y:S01]  /*0f30*/  IMAD R12, R9, c[0x0][0x1a8], R0 ;  /* 0x00006a00090c7a24 */ /* 0x000fe200078e0200 */
[----:B0-----:R-:W-:-:S04]  /*0f40*/  ISETP.GT.U32.AND P1, PT, R4, R3, PT ;  /* 0x000000030400720c */ /* 0x001fc80003f24070 */
[----:B-1----:R-:W-:-:S04]  /*0f50*/  ISETP.GT.U32.AND.EX P1, PT, R13, R2, PT, P1 ;  /* 0x000000020d00720c */ /* 0x002fc80003f24110 */
[----:B------:R-:W-:Y:S01]  /*0f60*/  SEL R8, R4, R3, P1 ;  /* 0x0000000304087207 */ /* 0x000fe20000800000 */
[----:B------:R-:W-:Y:S01]  /*0f70*/  IMAD.U32 R4, RZ, RZ, UR4 ;  /* 0x00000004ff047e24 */ /* 0x000fe2000f8e00ff */
[----:B------:R-:W-:Y:S01]  /*0f80*/  SEL R11, R13, R2, P1 ;  /* 0x000000020d0b7207 */ /* 0x000fe20000800000 */
[----:B------:R-:W-:Y:S01]  /*0f90*/  IMAD.U32 R13, RZ, RZ, UR4 ;  /* 0x00000004ff0d7e24 */ /* 0x000fe2000f8e00ff */
        /* <DEDUP_REMOVED lines=8> */
[----:B------:R-:W-:Y:S01]  /*1020*/  IMAD R10, R5, c[0x0][0x1a8], R0 ;  /* 0x00006a00050a7a24 */ /* 0x000fe200078e0200 */
[----:B------:R-:W2:Y:S01]  /*1030*/  @!P5 LDS R4, [R12.X4+0x400] ;  /* 0x000400000c04d984 */ /* 0x000ea20000004800 */
[----:B------:R-:W-:Y:S01]  /*1040*/  IMAD.MOV.U32 R5, RZ, RZ, -0x800000 ;  /* 0xff800000ff057424 */ /* 0x000fe200078e00ff */
[----:B0-----:R-:W-:-:S04]  /*1050*/  ISETP.GT.U32.AND P2, PT, R8, R3, PT ;  /* 0x000000030800720c */ /* 0x001fc80003f44070 */
[----:B-1----:R-:W-:Y:S01]  /*1060*/  ISETP.GT.U32.AND.EX P2, PT, R11, R2, PT, P2 ;  /* 0x000000020b00720c */ /* 0x002fe20003f44120 */
[----:B------:R-:W-:Y:S02]  /*1070*/  IMAD.MOV.U32 R2, RZ, RZ, -0x800000 ;  /* 0xff800000ff027424 */ /* 0x000fe400078e00ff */
[----:B------:R-:W-:Y:S01]  /*1080*/  IMAD R11, R7, c[0x0][0x1a8], R0 ;  /* 0x00006a00070b7a24 */ /* 0x000fe200078e0200 */
[----:B------:R-:W-:Y:S01]  /*1090*/  SEL R3, R8, R3, P2 ;  /* 0x0000000308037207 */ /* 0x000fe20001000000 */
[----:B------:R-:W-:Y:S02]  /*10a0*/  IMAD.MOV.U32 R7, RZ, RZ, -0x800000 ;  /* 0xff800000ff077424 */ /* 0x000fe400078e00ff */
[----:B------:R-:W0:Y:S01]  /*10b0*/  @!P3 LDS R2, [R10.X4+0x400] ;  /* 0x000400000a02b984 */ /* 0x000e220000004800 */
[----:B------:R-:W-:-:S03]  /*10c0*/  LOP3.LUT R3, R3, 0xffff, RZ, 0xc, !PT ;  /* 0x0000ffff03037812 */ /* 0x000fc600078e0cff */
[----:B------:R-:W1:Y:S02]  /*10d0*/  @!P4 LDS R5, [R11.X4+0x400] ;  /* 0x000400000b05c984 */ /* 0x000e640000004800 */
[----:B------:R-:W-:-:S05]  /*10e0*/  IMAD R13, R3, c[0x0][0x1a8], R0 ;  /* 0x00006a00030d7a24 */ /* 0x000fca00078e0200 */
[----:B------:R-:W3:Y:S01]  /*10f0*/  @!P1 LDS R7, [R13.X4+0x400] ;  /* 0x000400000d079984 */ /* 0x000ee20000004800 */
[----:B--2---:R-:W-:-:S04]  /*1100*/  ISETP.GE.AND P2, PT, R4, RZ, PT ;  /* 0x000000ff0400720c */ /* 0x004fc80003f46270 */
[----:B------:R-:W-:Y:S02]  /*1110*/  SEL R9, R6, 0x80000000, !P2 ;  /* 0x8000000006097807 */ /* 0x000fe40005000000 */
[----:B0-----:R-:W-:Y:S02]  /*1120*/  ISETP.GE.AND P0, PT, R2, RZ, PT ;  /* 0x000000ff0200720c */ /* 0x001fe40003f06270 */
[----:B-1----:R-:W-:Y:S02]  /*1130*/  ISETP.GE.AND P1, PT, R5, RZ, PT ;  /* 0x000000ff0500720c */ /* 0x002fe40003f26270 */
[C---:B------:R-:W-:Y:S02]  /*1140*/  SEL R3, R6.reuse, 0x80000000, !P0 ;  /* 0x8000000006037807 */ /* 0x040fe40004000000 */
[----:B------:R-:W-:Y:S02]  /*1150*/  SEL R8, R6, 0x80000000, !P1 ;  /* 0x8000000006087807 */ /* 0x000fe40004800000 */
[----:B------:R-:W-:-:S02]  /*1160*/  LOP3.LUT R3, R3, R2, RZ, 0x3c, !PT ;  /* 0x0000000203037212 */ /* 0x000fc400078e3cff */
[----:B------:R-:W-:Y:S02]  /*1170*/  IADD3 R2, -R10, 0xffff, RZ ;  /* 0x0000ffff0a027810 */ /* 0x000fe40007ffe1ff */
[----:B------:R-:W-:Y:S02]  /*1180*/  LOP3.LUT R10, R9, R4, RZ, 0x3c, !PT ;  /* 0x00000004090a7212 */ /* 0x000fe400078e3cff */
[----:B------:R-:W-:Y:S02]  /*1190*/  LOP3.LUT R8, R8, R5, RZ, 0x3c, !PT ;  /* 0x0000000508087212 */ /* 0x000fe400078e3cff */
[----:B------:R-:W-:Y:S02]  /*11a0*/  IADD3 R5, -R12, 0xffff, RZ ;  /* 0x0000ffff0c057810 */ /* 0x000fe40007ffe1ff */
[----:B------:R-:W-:Y:S02]  /*11b0*/  LOP3.LUT R4, R2, 0xffff, RZ, 0xc0, !PT ;  /* 0x0000ffff02047812 */ /* 0x000fe400078ec0ff */
[----:B------:R-:W-:-:S02]  /*11c0*/  IADD3 R2, -R11, 0xffff, RZ ;  /* 0x0000ffff0b027810 */ /* 0x000fc40007ffe1ff */
[----:B---3--:R-:W-:Y:S02]  /*11d0*/  ISETP.GE.AND P0, PT, R7, RZ, PT ;  /* 0x000000ff0700720c */ /* 0x008fe40003f06270 */
[----:B------:R-:W-:Y:S02]  /*11e0*/  IADD3 R11, -R13, 0xffff, RZ ;  /* 0x0000ffff0d0b7810 */ /* 0x000fe40007ffe1ff */
[----:B------:R-:W-:Y:S02]  /*11f0*/  LOP3.LUT R9, R5, 0xffff, RZ, 0xc0, !PT ;  /* 0x0000ffff05097812 */ /* 0x000fe400078ec0ff */
[----:B------:R-:W-:Y:S02]  /*1200*/  LOP3.LUT R5, R2, 0xffff, RZ, 0xc0, !PT ;  /* 0x0000ffff02057812 */ /* 0x000fe400078ec0ff */
[----:B------:R-:W-:Y:S02]  /*1210*/  SEL R6, R6, 0x80000000, !P0 ;  /* 0x8000000006067807 */ /* 0x000fe40004000000 */
[----:B------:R-:W-:-:S02]  /*1220*/  LOP3.LUT R2, R11, 0xffff, RZ, 0xc0, !PT ;  /* 0x0000ffff0b027812 */ /* 0x000fc400078ec0ff */
[CC--:B------:R-:W-:Y:S02]  /*1230*/  ISETP.LT.U32.AND P0, PT, R4.reuse, R9.reuse, PT ;  /* 0x000000090400720c */ /* 0x0c0fe40003f01070 */
[----:B------:R-:W-:Y:S02]  /*1240*/  ISETP.GT.U32.AND P1, PT, R4, R9, PT ;  /* 0x000000090400720c */ /* 0x000fe40003f24070 */
[----:B------:R-:W-:Y:S02]  /*1250*/  LOP3.LUT R7, R6, R7, RZ, 0x3c, !PT ;  /* 0x0000000706077212 */ /* 0x000fe400078e3cff */
[----:B------:R-:W-:Y:S02]  /*1260*/  ISETP.GT.U32.AND P3, PT, R5, R2, PT ;  /* 0x000000020500720c */ /* 0x000fe40003f64070 */
[CC--:B------:R-:W-:Y:S02]  /*1270*/  ISETP.LT.U32.AND.EX P0, PT, R3.reuse, R10.reuse, PT, P0 ;  /* 0x0000000a0300720c */ /* 0x0c0fe40003f01100 */
[----:B------:R-:W-:-:S02]  /*1280*/  ISETP.GT.U32.AND.EX P1, PT, R3, R10, PT, P1 ;  /* 0x0000000a0300720c */ /* 0x000fc40003f24110 */
[----:B------:R-:W-:Y:S02]  /*1290*/  ISETP.GT.U32.AND.EX P3, PT, R8, R7, PT, P3 ;  /* 0x000000070800720c */ /* 0x000fe40003f64130 */
[CC--:B------:R-:W-:Y:S02]  /*12a0*/  ISETP.LT.U32.AND P2, PT, R5.reuse, R2.reuse, PT ;  /* 0x000000020500720c */ /* 0x0c0fe40003f41070 */
[CC--:B------:R-:W-:Y:S02]  /*12b0*/  SEL R12, R4.reuse, R9.reuse, P0 ;  /* 0x00000009040c7207 */ /* 0x0c0fe40000000000 */
[----:B------:R-:W-:Y:S02]  /*12c0*/  SEL R4, R4, R9, P1 ;  /* 0x0000000904047207 */ /* 0x000fe40000800000 */
[----:B------:R-:W-:Y:S02]  /*12d0*/  SEL R9, R5, R2, P3 ;  /* 0x0000000205097207 */ /* 0x000fe40001800000 */
[----:B------:R-:W-:-:S02]  /*12e0*/  ISETP.LT.U32.AND.EX P2, PT, R8, R7, PT, P2 ;  /* 0x000000070800720c */ /* 0x000fc40003f41120 */
[CC--:B------:R-:W-:Y:S02]  /*12f0*/  SEL R16, R3.reuse, R10.reuse, P0 ;  /* 0x0000000a03107207 */ /* 0x0c0fe40000000000 */
[----:B------:R-:W-:Y:S02]  /*1300*/  SEL R13, R3, R10, P1 ;  /* 0x0000000a030d7207 */ /* 0x000fe40000800000 */
[----:B------:R-:W-:Y:S02]  /*1310*/  SEL R10, R8, R7, P3 ;  /* 0x00000007080a7207 */ /* 0x000fe40001800000 */
[CC--:B------:R-:W-:Y:S02]  /*1320*/  ISETP.LT.U32.AND P0, PT, R4.reuse, R9.reuse, PT ;  /* 0x000000090400720c */ /* 0x0c0fe40003f01070 */
[----:B------:R-:W-:Y:S02]  /*1330*/  ISETP.GT.U32.AND P1, PT, R4, R9, PT ;  /* 0x000000090400720c */ /* 0x000fe40003f24070 */
[----:B------:R-:W-:-:S02]  /*1340*/  SEL R5, R5, R2, P2 ;  /* 0x0000000205057207 */ /* 0x000fc40001000000 */
[CC--:B------:R-:W-:Y:S02]  /*1350*/  ISETP.LT.U32.AND.EX P0, PT, R13.reuse, R10.reuse, PT, P0 ;  /* 0x0000000a0d00720c */ /* 0x0c0fe40003f01100 */
[CC--:B------:R-:W-:Y:S02]  /*1360*/  ISETP.GT.U32.AND.EX P1, PT, R13.reuse, R10.reuse, PT, P1 ;  /* 0x0000000a0d00720c */ /* 0x0c0fe40003f24110 */
[----:B------:R-:W-:Y:S02]  /*1370*/  SEL R3, R8, R7, P2 ;  /* 0x0000000708037207 */ /* 0x000fe40001000000 */
[----:B------:R-:W-:Y:S02]  /*1380*/  ISETP.GT.U32.AND P3, PT, R12, R5, PT ;  /* 0x000000050c00720c */ /* 0x000fe40003f64070 */
[CC--:B------:R-:W-:Y:S02]  /*1390*/  SEL R6, R13.reuse, R10.reuse, P0 ;  /* 0x0000000a0d067207 */ /* 0x0c0fe40000000000 */
[----:B------:R-:W-:Y:S01]  /*13a0*/  SEL R10, R13, R10, P1 ;  /* 0x0000000a0d0a7207 */ /* 0x000fe20000800000 */
[----:B------:R-:W-:Y:S01]  /*13b0*/  IMAD.MOV.U32 R13, RZ, RZ, c[0x0][0x198] ;  /* 0x00006600ff0d7624 */ /* 0x000fe200078e00ff */
[----:B------:R-:W-:-:S02]  /*13c0*/  ISETP.GT.U32.AND.EX P3, PT, R16, R3, PT, P3 ;  /* 0x000000031000720c */ /* 0x000fc40003f64130 */
[----:B------:R-:W-:Y:S02]  /*13d0*/  SEL R11, R4, R9, P0 ;  /* 0x00000009040b7207 */ /* 0x000fe40000000000 */
[----:B------:R-:W-:Y:S02]  /*13e0*/  SEL R14, R12, R5, P3 ;  /* 0x000000050c0e7207 */ /* 0x000fe40001800000 */
[----:B------:R-:W-:Y:S02]  /*13f0*/  SEL R15, R16, R3, P3 ;  /* 0x00000003100f7207 */ /* 0x000fe40001800000 */
[----:B------:R-:W-:Y:S02]  /*1400*/  ISETP.GE.AND P3, PT, R13, 0x1, PT ;  /* 0x000000010d00780c */ /* 0x000fe40003f66270 */
[----:B------:R-:W-:Y:S02]  /*1410*/  ISETP.LT.U32.AND P2, PT, R12, R5, PT ;  /* 0x000000050c00720c */ /* 0x000fe40003f41070 */
[----:B------:R-:W-:-:S02]  /*1420*/  SEL R9, R4, R9, P1 ;  /* 0x0000000904097207 */ /* 0x000fc40000800000 */
[----:B------:R-:W-:Y:S02]  /*1430*/  ISETP.LT.U32.AND.EX P0, PT, R16, R3, PT, P2 ;  /* 0x000000031000720c */ /* 0x000fe40003f01120 */
[CC--:B------:R-:W-:Y:S02]  /*1440*/  ISETP.LT.U32.AND P1, PT, R11.reuse, R14.reuse, PT ;  /* 0x0000000e0b00720c */ /* 0x0c0fe40003f21070 */
[----:B------:R-:W-:Y:S02]  /*1450*/  ISETP.GT.U32.AND P2, PT, R11, R14, PT ;  /* 0x0000000e0b00720c */ /* 0x000fe40003f44070 */
        /* <DEDUP_REMOVED lines=9> */
[C---:B------:R-:W-:Y:S01]  /*14f0*/  ISETP.NE.AND P0, PT, R13.reuse, 0x1, PT ;  /* 0x000000010d00780c */ /* 0x040fe20003f05270 */
[----:B------:R-:W-:Y:S01]  /*1500*/  IMAD.MOV.U32 R16, RZ, RZ, RZ ;  /* 0x000000ffff107224 */ /* 0x000fe200078e00ff */
[----:B------:R-:W-:Y:S01]  /*1510*/  LOP3.LUT R8, R13, 0x1, RZ, 0xc0, !PT ;  /* 0x000000010d087812 */ /* 0x000fe200078ec0ff */
[----:B------:R-:W-:-:S02]  /*1520*/  IMAD.MOV.U32 R11, RZ, RZ, RZ ;  /* 0x000000ffff0b7224 */ /* 0x000fc400078e00ff */
[----:B------:R-:W-:Y:S01]  /*1530*/  IMAD.MOV.U32 R6, RZ, RZ, RZ ;  /* 0x000000ffff067224 */ /* 0x000fe200078e00ff */
[----:B------:R-:W-:-:S07]  /*1540*/  ISETP.NE.AND P2, PT, R8, RZ, PT ;  /* 0x000000ff0800720c */ /* 0x000fce0003f45270 */
[----:B------:R-:W-:Y:S06]  /*1550*/  @!P0 BRA `(.L_x_1932) ;  /* 0x000005e000008947 */ /* 0x000fec0003800000 */
[----:B------:R-:W-:Y:S01]  /*1560*/  IADD3 R8, -R8, c[0x0][0x198], RZ ;  /* 0x0000660008087a10 */ /* 0x000fe20007ffe1ff */
[----:B------:R-:W-:Y:S02]  /*1570*/  IMAD.MOV.U32 R16, RZ, RZ, RZ ;  /* 0x000000ffff107224 */ /* 0x000fe400078e00ff */
[----:B------:R-:W-:Y:S02]  /*1580*/  IMAD.MOV.U32 R11, RZ, RZ, RZ ;  /* 0x000000ffff0b7224 */ /* 0x000fe400078e00ff */
[----:B------:R-:W-:Y:S02]  /*1590*/  IMAD.MOV.U32 R6, RZ, RZ, RZ ;  /* 0x000000ffff067224 */ /* 0x000fe400078e00ff */
.L_x_1933:
        /* <DEDUP_REMOVED lines=90> */
.L_x_1932:
        /* <DEDUP_REMOVED lines=38> */
.L_x_1931:
        /* <DEDUP_REMOVED lines=47> */
[----:B------:R-:W-:Y:S05]  /*2090*/  CALL.REL.NOINC `($__internal_74_$__cuda_sm20_div_rn_f64_full) ;  /* 0x0000013000007944 */ /* 0x000fea0003c00000 */
.L_x_1936:
[----:B------:R-:W-:Y:S05]  /*20a0*/  BSYNC B0 ;  /* 0x0000000000007941 */ /* 0x000fea0003800000 */
.L_x_1935:
[----:B------:R-:W0:Y:S01]  /*20b0*/  F2F.F32.F64 R2, R8 ;  /* 0x0000000800027310 */ /* 0x000e220000301000 */
[----:B------:R-:W0:-:S14]  /*20c0*/  DSETP.GEU.AND P1, PT, |R8|, c[0x2][0x0], PT ;  /* 0x008000000800762a */ /* 0x000e1c0003f2e200 */
[----:B0-----:R-:W-:Y:S02]  /*20d0*/  @!P1 FMUL R2, R2, 1.175494350822287508e-38 ;  /* 0x0080000002029820 */ /* 0x001fe40000400000 */
.L_x_1934:
        /* <DEDUP_REMOVED lines=15> */
        .weak           $__internal_74_$__cuda_sm20_div_rn_f64_full
        .type           $__internal_74_$__cuda_sm20_div_rn_f64_full,@function
        .size           $__internal_74_$__cuda_sm20_div_rn_f64_full,(.L_x_5629 - $__internal_74_$__cuda_sm20_div_rn_f64_full)
$__internal_74_$__cuda_sm20_div_rn_f64_full:
        /* <DEDUP_REMOVED lines=68> */
.L_x_1938:
        /* <DEDUP_REMOVED lines=16> */
.L_x_1941:
[----:B------:R-:W-:Y:S01]  /*2710*/  LOP3.LUT R17, R5, 0x80000, RZ, 0xfc, !PT ;  /* 0x0008000005117812 */ /* 0x000fe200078efcff */
[----:B------:R-:W-:Y:S01]  /*2720*/  IMAD.MOV.U32 R16, RZ, RZ, R4 ;  /* 0x000000ffff107224 */ /* 0x000fe200078e0004 */
[----:B------:R-:W-:Y:S05]  /*2730*/  BRA `(.L_x_1939) ;  /* 0x0000002000007947 */ /* 0x000fea0003800000 */
.L_x_1940:
[----:B------:R-:W-:Y:S01]  /*2740*/  LOP3.LUT R17, R7, 0x80000, RZ, 0xfc, !PT ;  /* 0x0008000007117812 */ /* 0x000fe200078efcff */
[----:B------:R-:W-:Y:S02]  /*2750*/  IMAD.MOV.U32 R16, RZ, RZ, R6 ;  /* 0x000000ffff107224 */ /* 0x000fe400078e0006 */
.L_x_1939:
[----:B------:R-:W-:Y:S05]  /*2760*/  BSYNC B1 ;  /* 0x0000000000017941 */ /* 0x000fea0003800000 */
.L_x_1937:
[----:B------:R-:W-:Y:S02]  /*2770*/  IMAD.MOV.U32 R13, RZ, RZ, 0x0 ;  /* 0x00000000ff0d7424 */ /* 0x000fe400078e00ff */
[----:B------:R-:W-:-:S02]  /*2780*/  IMAD.MOV.U32 R8, RZ, RZ, R16 ;  /* 0x000000ffff087224 */ /* 0x000fc400078e0010 */
[----:B------:R-:W-:Y:S01]  /*2790*/  IMAD.MOV.U32 R9, RZ, RZ, R17 ;  /* 0x000000ffff097224 */ /* 0x000fe200078e0011 */
[----:B------:R-:W-:Y:S06]  /*27a0*/  RET.REL.NODEC R12 `(_ZN4vllm3moe44grouped_topk_fused_small_expert_count_kernelIf13__nv_bfloat16iLNS0_11ScoringFuncE0ELi256ELb1ELi8EEEvPT_PfPT1_PKT0_llllllbd) ;  /* 0xffffd8500c007950 */ /* 0x000fec0003c3ffff */
.L_x_1942:
        /* <DEDUP_REMOVED lines=13> */
.L_x_5629:


//--------------------- .text._ZN4vllm3moe25grouped_topk_fused_kernelIf6__halfiLNS0_11ScoringFuncE0EEEvPT_PfPT1_PKT0_lllllbd --------------------------
	.section	.text._ZN4vllm3moe25grouped_topk_fused_kernelIf6__halfiLNS0_11ScoringFuncE0EEEvPT_PfPT1_PKT0_lllllbd,"ax",@progbits
	.sectioninfo	@"SHI_REGISTERS=45"
	.align	128
        .global         _ZN4vllm3moe25grouped_topk_fused_kernelIf6__halfiLNS0_11ScoringFuncE0EEEvPT_PfPT1_PKT0_lllllbd
        .type           _ZN4vllm3moe25grouped_topk_fused_kernelIf6__halfiLNS0_11ScoringFuncE0EEEvPT_PfPT1_PKT0_lllllbd,@function
        .size           _ZN4vllm3moe25grouped_topk_fused_kernelIf6__halfiLNS0_11ScoringFuncE0EEEvPT_PfPT1_PKT0_lllllbd,(.L_x_5633 - _ZN4vllm3moe25grouped_topk_fused_kernelIf6__halfiLNS0_11ScoringFuncE0EEEvPT_PfPT1_PKT0_lllllbd)
        .other          _ZN4vllm3moe25grouped_topk_fused_kernelIf6__halfiLNS0_11ScoringFuncE0EEEvPT_PfPT1_PKT0_lllllbd,@"STO_CUDA_ENTRY STV_DEFAULT"
_ZN4vllm3moe25grouped_topk_fused_kernelIf6__halfiLNS0_11ScoringFuncE0EEEvPT_PfPT1_PKT0_lllllbd:
.text._ZN4vllm3moe25grouped_topk_fused_kernelIf6__halfiLNS0_11ScoringFuncE0EEEvPT_PfPT1_PKT0_lllllbd:
        /* <DEDUP_REMOVED lines=78> */
.L_x_1949:
[----:B------:R-:W-:Y:S02]  /*04e0*/  SHF.R.S32.HI R15, RZ, 0x1f, R13 ;  /* 0x0000001fff0f7819 */ /* 0x000fe4000001140d */
[----:B------:R-:W-:Y:S02]  /*04f0*/  IADD3 R11, P0, R6, R13, RZ ;  /* 0x0000000d060b7210 */ /* 0x000fe40007f1e0ff */
[----:B------:R-:W-:Y:S02]  /*0500*/  IADD3 R9, R9, -0x1, RZ ;  /* 0xffffffff09097810 */ /* 0x000fe40007ffe0ff */
[----:B------:R-:W-:Y:S01]  /*0510*/  LEA R10, P1, R11, c[0x0][0x178], 0x1 ;  /* 0x00005e000b0a7a11 */ /* 0x000fe200078208ff */
[----:B------:R-:W-:Y:S01]  /*0520*/  IMAD.X R12, R7, 0x1, R15, P0 ;  /* 0x00000001070c7824 */ /* 0x000fe200000e060f */
[----:B------:R-:W-:-:S04]  /*0530*/  ISETP.NE.AND P0, PT, R9, RZ, PT ;  /* 0x000000ff0900720c */ /* 0x000fc80003f05270 */
[----:B------:R-:W-:Y:S01]  /*0540*/  LEA.HI.X R11, R11, c[0x0][0x17c], R12, 0x1, P1 ;  /* 0x00005f000b0b7a11 */ /* 0x000fe200008f0c0c */
[----:B------:R-:W-:Y:S01]  /*0550*/  IMAD.MOV.U32 R12, RZ, RZ, R13 ;  /* 0x000000ffff0c7224 */ /* 0x000fe200078e000d */
[----:B------:R-:W-:-:S07]  /*0560*/  IADD3 R13, R13, 0x20, RZ ;  /* 0x000000200d0d7810 */ /* 0x000fce0007ffe0ff */
[----:B------:R-:W-:Y:S05]  /*0570*/  @P0 BRA `(.L_x_1949) ;  /* 0xffffff6000000947 */ /* 0x000fea000383ffff */
[----:B------:R-:W-:Y:S05]  /*0580*/  BSYNC B2 ;  /* 0x0000000000027941 */ /* 0x000fea0003800000 */
.L_x_1948:
[----:B------:R-:W2:Y:S01]  /*0590*/  LDG.E.U16 R10, [R10.64] ;  /* 0x0000000c0a0a7981 */ /* 0x000ea2000c1e1500 */
[----:B------:R-:W-:Y:S01]  /*05a0*/  IMAD.MOV.U32 R19, RZ, RZ, R12 ;  /* 0x000000ffff137224 */ /* 0x000fe200078e000c */
[----:B--2---:R-:W-:Y:S02]  /*05b0*/  HADD2.F32 R9, -RZ, R10.H0_H0 ;  /* 0x2000000aff097230 */ /* 0x004fe40000004100 */
.L_x_1947:
[----:B------:R-:W-:Y:S05]  /*05c0*/  BSYNC B1 ;  /* 0x0000000000017941 */ /* 0x000fea0003800000 */
.L_x_1946:
        /* <DEDUP_REMOVED lines=11> */
.L_x_1955:
[C---:B------:R-:W-:Y:S02]  /*0680*/  IADD3 R9, R13.reuse, 0x1e0, RZ ;  /* 0x000001e00d097810 */ /* 0x040fe40007ffe0ff */
[----:B------:R-:W-:Y:S02]  /*0690*/  IADD3 R13, R13, 0x200, RZ ;  /* 0x000002000d0d7810 */ /* 0x000fe40007ffe0ff */
[----:B------:R-:W-:Y:S02]  /*06a0*/  SHF.R.S32.HI R15, RZ, 0x1f, R9 ;  /* 0x0000001fff0f7819 */ /* 0x000fe40000011409 */
[----:B------:R-:W-:-:S04]  /*06b0*/  IADD3 R11, P1, R6, R9, RZ ;  /* 0x00000009060b7210 */ /* 0x000fc80007f3e0ff */
[----:B------:R-:W-:Y:S01]  /*06c0*/  LEA R10, P2, R11, c[0x0][0x178], 0x1 ;  /* 0x00005e000b0a7a11 */ /* 0x000fe200078408ff */
[----:B------:R-:W-:Y:S01]  /*06d0*/  IMAD.X R12, R7, 0x1, R15, P1 ;  /* 0x00000001070c7824 */ /* 0x000fe200008e060f */
[----:B------:R-:W-:-:S04]  /*06e0*/  ISETP.GE.AND P1, PT, R13, R14, PT ;  /* 0x0000000e0d00720c */ /* 0x000fc80003f26270 */
[----:B------:R-:W-:-:S09]  /*06f0*/  LEA.HI.X R11, R11, c[0x0][0x17c], R12, 0x1, P2 ;  /* 0x00005f000b0b7a11 */ /* 0x000fd200010f0c0c */
[----:B------:R-:W-:Y:S05]  /*0700*/  @!P1 BRA `(.L_x_1955) ;  /* 0xffffff7000009947 */ /* 0x000fea000383ffff */
[----:B------:R-:W-:Y:S05]  /*0710*/  BSYNC B3 ;  /* 0x0000000000037941 */ /* 0x000fea0003800000 */
.L_x_1954:
[----:B------:R-:W2:Y:S01]  /*0720*/  LDG.E.U16 R10, [R10.64] ;  /* 0x0000000c0a0a7981 */ /* 0x000ea2000c1e1500 */
[----:B------:R-:W-:Y:S01]  /*0730*/  IMAD.MOV.U32 R19, RZ, RZ, R9 ;  /* 0x000000ffff137224 */ /* 0x000fe200078e0009 */
[----:B--2---:R-:W-:Y:S02]  /*0740*/  HADD2.F32 R9, -RZ, R10.H0_H0 ;  /* 0x2000000aff097230 */ /* 0x004fe40000004100 */
.L_x_1953:
[----:B------:R-:W-:Y:S05]  /*0750*/  BSYNC B2 ;  /* 0x0000000000027941 */ /* 0x000fea0003800000 */
.L_x_1952:
        /* <DEDUP_REMOVED lines=12> */
[----:B------:R-:W-:Y:S01]  /*0820*/  IADD3 R13, R13, 0x100, RZ ;  /* 0x000001000d0d7810 */ /* 0x000fe20007ffe0ff */
[----:B--2---:R-:W-:-:S05]  /*0830*/  HADD2.F32 R9, -RZ, R10.H0_H0 ;  /* 0x2000000aff097230 */ /* 0x004fca0000004100 */
.L_x_1957:
[----:B------:R-:W-:Y:S05]  /*0840*/  BSYNC B2 ;  /* 0x0000000000027941 */ /* 0x000fea0003800000 */
.L_x_1956:
        /* <DEDUP_REMOVED lines=9> */
[----:B--2---:R-:W-:Y:S02]  /*08e0*/  HADD2.F32 R9, -RZ, R6.H0_H0 ;  /* 0x20000006ff097230 */ /* 0x004fe40000004100 */
.L_x_1951:
[----:B------:R-:W-:Y:S05]  /*08f0*/  BSYNC B1 ;  /* 0x0000000000017941 */ /* 0x000fea0003800000 */
.L_x_1950:
[----:B------:R-:W-:-:S05]  /*0900*/  IADD3 R5, P0, R19, R4, RZ ;  /* 0x0000000413057210 */ /* 0x000fca0007f1e0ff */
[----:B------:R-:W-:Y:S01]  /*0910*/  IMAD.X R8, R15, 0x1, R8, P0 ;  /* 0x000000010f087824 */ /* 0x000fe200000e0608 */
[----:B------:R-:W-:-:S04]  /*0920*/  LEA R4, P0, R5, c[0x0][0x160], 0x2 ;  /* 0x0000580005047a11 */ /* 0x000fc800078010ff */
[----:B------:R-:W-:-:S05]  /*0930*/  LEA.HI.X R5, R5, c[0x0][0x164], R8, 0x2, P0 ;  /* 0x0000590005057a11 */ /* 0x000fca00000f1408 */
[----:B------:R-:W2:Y:S02]  /*0940*/  LDG.E R4, [R4.64] ;  /* 0x0000000c04047981 */ /* 0x000ea4000c1e1900 */
[----:B--2---:R-:W-:Y:S01]  /*0950*/  FADD.FTZ R13, R4, R9 ;  /* 0x00000009040d7221 */ /* 0x004fe20000010000 */
[----:B------:R-:W-:Y:S05]  /*0960*/  BRA `(.L_x_1945) ;  /* 0x0000058000007947 */ /* 0x000fea0003800000 */
.L_x_1944:
        /* <DEDUP_REMOVED lines=16> */
.L_x_1961:
        /* <DEDUP_REMOVED lines=10> */
[----:B------:R-:W3:Y:S01]  /*0b10*/  LDG.E R10, [R10.64] ;  /* 0x0000000c0a0a7981 */ /* 0x000ee2000c1e1900 */
[----:B------:R-:W-:Y:S01]  /*0b20*/  IMAD.MOV.U32 R16, RZ, RZ, R15 ;  /* 0x000000ffff107224 */ /* 0x000fe200078e000f */
[----:B------:R-:W-:Y:S02]  /*0b30*/  IADD3 R14, R14, -0x1, RZ ;  /* 0xffffffff0e0e7810 */ /* 0x000fe40007ffe0ff */
[----:B------:R-:W-:Y:S02]  /*0b40*/  IADD3 R9, R9, 0x20, RZ ;  /* 0x0000002009097810 */ /* 0x000fe40007ffe0ff */
[----:B------:R-:W-:Y:S01]  /*0b50*/  ISETP.NE.AND P2, PT, R14, RZ, PT ;  /* 0x000000ff0e00720c */ /* 0x000fe20003f45270 */
[----:B--2---:R-:W-:-:S05]  /*0b60*/  HADD2.F32 R19, -RZ, R12.H0_H0 ;  /* 0x2000000cff137230 */ /* 0x004fca0000004100 */
        /* <DEDUP_REMOVED lines=8> */
.L_x_1960:
[----:B------:R-:W-:Y:S02]  /*0bf0*/  IMAD.MOV.U32 R13, RZ, RZ, R15 ;  /* 0x000000ffff0d7224 */ /* 0x000fe400078e000f */
.L_x_1959:
[----:B------:R-:W-:Y:S05]  /*0c00*/  BSYNC B1 ;  /* 0x0000000000017941 */ /* 0x000fea0003800000 */
.L_x_1958:
[----:B------:R-:W-:-:S13]  /*0c10*/  ISETP.GE.U32.AND P0, PT, R21, 0x60, PT ;  /* 0x000000601500780c */ /* 0x000fda0003f06070 */
[----:B------:R-:W-:Y:S05]  /*0c20*/  @!P0 BRA `(.L_x_1945) ;  /* 0x000002c000008947 */ /* 0x000fea0003800000 */
.L_x_1962:
[----:B------:R-:W-:Y:S02]  /*0c30*/  SHF.R.S32.HI R11, RZ, 0x1f, R9 ;  /* 0x0000001fff0b7819 */ /* 0x000fe40000011409 */
[----:B------:R-:W-:Y:S02]  /*0c40*/  IADD3 R15, P1, R6, R9, RZ ;  /* 0x00000009060f7210 */ /* 0x000fe40007f3e0ff */
[----:B------:R-:W-:-:S03]  /*0c50*/  IADD3 R12, P0, R9, R4, RZ ;  /* 0x00000004090c7210 */ /* 0x000fc60007f1e0ff */
[----:B------:R-:W-:Y:S01]  /*0c60*/  IMAD.X R16, R7, 0x1, R11, P1 ;  /* 0x0000000107107824 */ /* 0x000fe200008e060b */
[----:B------:R-:W-:Y:S01]  /*0c70*/  LEA R14, P1, R15, c[0x0][0x178], 0x1 ;  /* 0x00005e000f0e7a11 */ /* 0x000fe200078208ff */
[----:B------:R-:W-:Y:S01]  /*0c80*/  IMAD.X R11, R11, 0x1, R8, P0 ;  /* 0x000000010b0b7824 */ /* 0x000fe200000e0608 */
[C---:B------:R-:W-:Y:S02]  /*0c90*/  LEA R10, P0, R12.reuse, c[0x0][0x160], 0x2 ;  /* 0x000058000c0a7a11 */ /* 0x040fe400078010ff */
[----:B------:R-:W-:Y:S02]  /*0ca0*/  LEA.HI.X R15, R15, c[0x0][0x17c], R16, 0x1, P1 ;  /* 0x00005f000f0f7a11 */ /* 0x000fe400008f0c10 */
[----:B------:R-:W-:-:S03]  /*0cb0*/  LEA.HI.X R11, R12, c[0x0][0x164], R11, 0x2, P0 ;  /* 0x000059000c0b7a11 */ /* 0x000fc600000f140b */
[----:B------:R-:W2:Y:S04]  /*0cc0*/  LDG.E.U16 R16, [R14.64] ;  /* 0x0000000c0e107981 */ /* 0x000ea8000c1e1500 */
[----:B------:R-:W3:Y:S04]  /*0cd0*/  LDG.E R12, [R10.64] ;  /* 0x0000000c0a0c7981 */ /* 0x000ee8000c1e1900 */
[----:B------:R-:W4:Y:S04]  /*0ce0*/  LDG.E.U16 R21, [R14.64+0x40] ;  /* 0x0000400c0e157981 */ /* 0x000f28000c1e1500 */
[----:B------:R-:W5:Y:S04]  /*0cf0*/  LDG.E R20, [R10.64+0x80] ;  /* 0x0000800c0a147981 */ /* 0x000f68000c1e1900 */
[----:B------:R-:W5:Y:S04]  /*0d00*/  LDG.E.U16 R23, [R14.64+0x80] ;  /* 0x0000800c0e177981 */ /* 0x000f68000c1e1500 */
[----:B------:R-:W5:Y:S04]  /*0d10*/  LDG.E R22, [R10.64+0x100] ;  /* 0x0001000c0a167981 */ /* 0x000f68000c1e1900 */
[----:B------:R-:W5:Y:S04]  /*0d20*/  LDG.E.U16 R25, [R14.64+0xc0] ;  /* 0x0000c00c0e197981 */ /* 0x000f68000c1e1500 */
[----:B------:R0:W5:Y:S01]  /*0d30*/  LDG.E R24, [R10.64+0x180] ;  /* 0x0001800c0a187981 */ /* 0x000162000c1e1900 */
[----:B------:R-:W-:Y:S01]  /*0d40*/  IADD3 R9, R9, 0x80, RZ ;  /* 0x0000008009097810 */ /* 0x000fe20007ffe0ff */
[----:B--2---:R-:W-:-:S05]  /*0d50*/  HADD2.F32 R19, -RZ, R16.H0_H0 ;  /* 0x20000010ff137230 */ /* 0x004fca0000004100 */
[----:B---3--:R-:W-:Y:S01]  /*0d60*/  FADD.FTZ R19, R12, R19 ;  /* 0x000000130c137221 */ /* 0x008fe20000010000 */
[----:B----4-:R-:W-:-:S04]  /*0d70*/  HADD2.F32 R21, -RZ, R21.H0_H0 ;  /* 0x20000015ff157230 */ /* 0x010fc80000004100 */
[CC--:B------:R-:W-:Y:S02]  /*0d80*/  FSETP.GT.FTZ.AND P0, PT, R19.reuse, R13.reuse, PT ;  /* 0x0000000d1300720b */ /* 0x0c0fe40003f14000 */
[C---:B------:R-:W-:Y:S01]  /*0d90*/  FSETP.GT.FTZ.AND P1, PT, R19.reuse, R0, PT ;  /* 0x000000001300720b */ /* 0x040fe20003f34000 */
[----:B-----5:R-:W-:Y:S01]  /*0da0*/  FADD.FTZ R21, R20, R21 ;  /* 0x0000001514157221 */ /* 0x020fe20000010000 */
[----:B------:R-:W-:Y:S01]  /*0db0*/  FSEL R12, R19, R13, P0 ;  /* 0x0000000d130c7208 */ /* 0x000fe20000000000 */
[----:B------:R-:W-:-:S03]  /*0dc0*/  HADD2.F32 R23, -RZ, R23.H0_H0 ;  /* 0x20000017ff177230 */ /* 0x000fc60000004100 */
[CC--:B------:R-:W-:Y:S02]  /*0dd0*/  FSETP.GT.FTZ.AND P2, PT, R21.reuse, R12.reuse, PT ;  /* 0x0000000c1500720b */ /* 0x0c0fe40003f54000 */
[----:B------:R-:W-:Y:S02]  /*0de0*/  FADD.FTZ R23, R22, R23 ;  /* 0x0000001716177221 */ /* 0x000fe40000010000 */
[----:B0-----:R-:W-:Y:S02]  /*0df0*/  FSEL R10, R21, R12, P2 ;  /* 0x0000000c150a7208 */ /* 0x001fe40001000000 */
[----:B------:R-:W-:Y:S01]  /*0e00*/  @!P0 FSEL R13, R19, R0, P1 ;  /* 0x00000000130d8208 */ /* 0x000fe20000800000 */
[----:B------:R-:W-:Y:S01]  /*0e10*/  HADD2.F32 R25, -RZ, R25.H0_H0 ;  /* 0x20000019ff197230 */ /* 0x000fe20000004100 */
[----:B------:R-:W-:Y:S02]  /*0e20*/  FSETP.GT.FTZ.AND P1, PT, R23, R10, PT ;  /* 0x0000000a1700720b */ /* 0x000fe40003f34000 */
[----:B------:R-:W-:-:S02]  /*0e30*/  FSETP.GT.FTZ.AND P0, PT, R21, R13, PT ;  /* 0x0000000d1500720b */ /* 0x000fc40003f14000 */
[----:B------:R-:W-:Y:S01]  /*0e40*/  FADD.FTZ R25, R24, R25 ;  /* 0x0000001918197221 */ /* 0x000fe20000010000 */
[----:B------:R-:W-:Y:S02]  /*0e50*/  FSEL R0, R23, R10, P1 ;  /* 0x0000000a17007208 */ /* 0x000fe40000800000 */
[----:B------:R-:W-:Y:S02]  /*0e60*/  @!P2 FSEL R12, R21, R13, P0 ;  /* 0x0000000d150ca208 */ /* 0x000fe40000000000 */
[----:B------:R-:W-:Y:S02]  /*0e70*/  FSETP.GT.FTZ.AND P2, PT, R25, R0, PT ;  /* 0x000000001900720b */ /* 0x000fe40003f54000 */
[----:B------:R-:W-:Y:S02]  /*0e80*/  FSETP.GT.FTZ.AND P0, PT, R23, R12, PT ;  /* 0x0000000c1700720b */ /* 0x000fe40003f14000 */
[----:B------:R-:W-:Y:S02]  /*0e90*/  FSEL R13, R25, R0, P2 ;  /* 0x00000000190d7208 */ /* 0x000fe40001000000 */
[----:B------:R-:W-:-:S02]  /*0ea0*/  @!P1 FSEL R10, R23, R12, P0 ;  /* 0x0000000c170a9208 */ /* 0x000fc40000000000 */
[----:B------:R-:W-:Y:S02]  /*0eb0*/  ISETP.GE.AND P1, PT, R9, R18, PT ;  /* 0x000000120900720c */ /* 0x000fe40003f26270 */
[----:B------:R-:W-:-:S04]  /*0ec0*/  FSETP.GT.FTZ.AND P0, PT, R25, R10, PT ;  /* 0x0000000a1900720b */ /* 0x000fc80003f14000 */
[----:B------:R-:W-:-:S07]  /*0ed0*/  @!P2 FSEL R0, R25, R10, P0 ;  /* 0x0000000a1900a208 */ /* 0x000fce0000000000 */
[----:B------:R-:W-:Y:S05]  /*0ee0*/  @!P1 BRA `(.L_x_1962) ;  /* 0xfffffd4000009947 */ /* 0x000fea000383ffff */
.L_x_1945:
[----:B------:R-:W-:Y:S05]  /*0ef0*/  BSYNC B0 ;  /* 0x0000000000007941 */ /* 0x000fea0003800000 */
.L_x_1943:
        /* <DEDUP_REMOVED lines=42> */
.L_x_1963:
        /* <DEDUP_REMOVED lines=60> */
.L_x_1967:
[----:B--23--:R-:W-:Y:S05]  /*1560*/  BSYNC B0 ;  /* 0x0000000000007941 */ /* 0x00cfea0003800000 */
.L_x_1966:
        /* <DEDUP_REMOVED lines=13> */
.L_x_1969:
[----:B--23--:R-:W-:Y:S05]  /*1640*/  BSYNC B0 ;  /* 0x0000000000007941 */ /* 0x00cfea0003800000 */
.L_x_1968:
        /* <DEDUP_REMOVED lines=13> */
.L_x_1971:
[----:B--23--:R-:W-:Y:S05]  /*1720*/  BSYNC B0 ;  /* 0x0000000000007941 */ /* 0x00cfea0003800000 */
.L_x_1970:
        /* <DEDUP_REMOVED lines=13> */
.L_x_1973:
[----:B--23--:R-:W-:Y:S05]  /*1800*/  BSYNC B0 ;  /* 0x0000000000007941 */ /* 0x00cfea0003800000 */
.L_x_1972:
        /* <DEDUP_REMOVED lines=13> */
.L_x_1975:
[----:B--23--:R-:W-:Y:S05]  /*18e0*/  BSYNC B0 ;  /* 0x0000000000007941 */ /* 0x00cfea0003800000 */
.L_x_1974:
        /* <DEDUP_REMOVED lines=11> */
.L_x_1977:
[----:B--23--:R-:W-:Y:S05]  /*19a0*/  BSYNC B0 ;  /* 0x0000000000007941 */ /* 0x00cfea0003800000 */
.L_x_1976:
        /* <DEDUP_REMOVED lines=15> */
.L_x_1979:
[----:B--23--:R-:W-:Y:S05]  /*1aa0*/  BSYNC B0 ;  /* 0x0000000000007941 */ /* 0x00cfea0003800000 */
.L_x_1978:
        /* <DEDUP_REMOVED lines=11> */
.L_x_1981:
[----:B--23--:R-:W-:Y:S05]  /*1b60*/  BSYNC B0 ;  /* 0x0000000000007941 */ /* 0x00cfea0003800000 */
.L_x_1980:
        /* <DEDUP_REMOVED lines=13> */
.L_x_1983:
[----:B--23--:R-:W-:Y:S05]  /*1c40*/  BSYNC B0 ;  /* 0x0000000000007941 */ /* 0x00cfea0003800000 */
.L_x_1982:
        /* <DEDUP_REMOVED lines=11> */
.L_x_1985:
[----:B--23--:R-:W-:Y:S05]  /*1d00*/  BSYNC B0 ;  /* 0x0000000000007941 */ /* 0x00cfea0003800000 */
.L_x_1984:
        /* <DEDUP_REMOVED lines=12> */
.L_x_1987:
[----:B--23--:R-:W-:Y:S05]  /*1dd0*/  BSYNC B0 ;  /* 0x0000000000007941 */ /* 0x00cfea0003800000 */
.L_x_1986:
        /* <DEDUP_REMOVED lines=10> */
.L_x_1989:
[----:B--23--:R-:W-:Y:S05]  /*1e80*/  BSYNC B0 ;  /* 0x0000000000007941 */ /* 0x00cfea0003800000 */
.L_x_1988:
        /* <DEDUP_REMOVED lines=12> */
.L_x_1991:
[----:B--23--:R-:W-:Y:S05]  /*1f50*/  BSYNC B0 ;  /* 0x0000000000007941 */ /* 0x00cfea0003800000 */
.L_x_1990:
        /* <DEDUP_REMOVED lines=10> */
.L_x_1993:
[----:B--23--:R-:W-:Y:S05]  /*2000*/  BSYNC B0 ;  /* 0x0000000000007941 */ /* 0x00cfea0003800000 */
.L_x_1992:
        /* <DEDUP_REMOVED lines=12> */
.L_x_1995:
[----:B--23--:R-:W-:Y:S05]  /*20d0*/  BSYNC B0 ;  /* 0x0000000000007941 */ /* 0x00cfea0003800000 */
.L_x_1994:
        /* <DEDUP_REMOVED lines=18> */
.L_x_1997:
[----:B--23--:R-:W-:Y:S05]  /*2200*/  BSYNC B0 ;  /* 0x0000000000007941 */ /* 0x00cfea0003800000 */
.L_x_1996:
        /* <DEDUP_REMOVED lines=12> */
.L_x_1999:
[----:B--23--:R-:W-:Y:S05]  /*22d0*/  BSYNC B0 ;  /* 0x0000000000007941 */ /* 0x00cfea0003800000 */
.L_x_1998:
        /* <DEDUP_REMOVED lines=10> */
.L_x_2001:
[----:B--23--:R-:W-:Y:S05]  /*2380*/  BSYNC B0 ;  /* 0x0000000000007941 */ /* 0x00cfea0003800000 */
.L_x_2000:
        /* <DEDUP_REMOVED lines=12> */
.L_x_2003:
[----:B--23--:R-:W-:Y:S05]  /*2450*/  BSYNC B0 ;  /* 0x0000000000007941 */ /* 0x00cfea0003800000 */
.L_x_2002:
        /* <DEDUP_REMOVED lines=10> */
.L_x_2005:
[----:B--23--:R-:W-:Y:S05]  /*2500*/  BSYNC B0 ;  /* 0x0000000000007941 */ /* 0x00cfea0003800000 */
.L_x_2004:
[----:B------:R-:W-:Y:S01]  /*2510*/  ISETP.NE.XOR P0, PT, R8, RZ, P0 ;  /* 0x000000ff0800720c */ /* 0x000fe20000705a70 */
[----:B------:R-:W-:-:S03]  /*2520*/  IMAD.MOV.U32 R10, RZ, RZ, RZ ;  /* 0x000000ffff0a7224 */ /* 0x000fc600078e00ff */
[----:B------:R-:W-:Y:S02]  /*2530*/  SEL R15, R12, R15, P0 ;  /* 0x0000000f0c0f7207 */ /* 0x000fe40000000000 */
[----:B------:R-:W-:Y:S02]  /*2540*/  FSEL R8, R20, R7, P0 ;  /* 0x0000000714087208 */ /* 0x000fe40000000000 */
.L_x_1965:
[----:B------:R-:W-:-:S04]  /*2550*/  PRMT R6, R6, 0x9910, RZ ;  /* 0x0000991006067816 */ /* 0x000fc800000000ff */
[----:B------:R-:W-:-:S13]  /*2560*/  ISETP.NE.AND P0, PT, R6, RZ, PT ;  /* 0x000000ff0600720c */ /* 0x000fda0003f05270 */
[----:B------:R1:W-:Y:S04]  /*2570*/  @P0 STS [R5+-0x80], R4 ;  /* 0xffff800405000388 */ /* 0x0003e80000000800 */
[----:B------:R1:W-:Y:S01]  /*2580*/  @P0 STS [R5+UR6+-0x80], R17 ;  /* 0xffff801105000988 */ /* 0x0003e20008000806 */
[----:B------:R-:W-:-:S06]  /*2590*/  NOP ;  /* 0x0000000000007918 */ /* 0x000fcc0000000000 */
.L_x_1964:
        /* <DEDUP_REMOVED lines=20> */
.L_x_2008:
[----:B-12---:R-:W-:Y:S05]  /*26e0*/  BSYNC B0 ;  /* 0x0000000000007941 */ /* 0x006fea0003800000 */
.L_x_2007:
        /* <DEDUP_REMOVED lines=13> */
.L_x_2010:
[----:B-12---:R-:W-:Y:S05]  /*27c0*/  BSYNC B0 ;  /* 0x0000000000007941 */ /* 0x006fea0003800000 */
.L_x_2009:
        /* <DEDUP_REMOVED lines=13> */
.L_x_2012:
[----:B-12---:R-:W-:Y:S05]  /*28a0*/  BSYNC B0 ;  /* 0x0000000000007941 */ /* 0x006fea0003800000 */
.L_x_2011:
        /* <DEDUP_REMOVED lines=13> */
.L_x_2014:
[----:B-12---:R-:W-:Y:S05]  /*2980*/  BSYNC B0 ;  /* 0x0000000000007941 */ /* 0x006fea0003800000 */
.L_x_2013:
        /* <DEDUP_REMOVED lines=13> */
.L_x_2016:
[----:B-12---:R-:W-:Y:S05]  /*2a60*/  BSYNC B0 ;  /* 0x0000000000007941 */ /* 0x006fea0003800000 */
.L_x_2015:
        /* <DEDUP_REMOVED lines=11> */
.L_x_2018:
[----:B-12---:R-:W-:Y:S05]  /*2b20*/  BSYNC B0 ;  /* 0x0000000000007941 */ /* 0x006fea0003800000 */
.L_x_2017:
        /* <DEDUP_REMOVED lines=15> */
.L_x_2020:
[----:B-12---:R-:W-:Y:S05]  /*2c20*/  BSYNC B0 ;  /* 0x0000000000007941 */ /* 0x006fea0003800000 */
.L_x_2019:
        /* <DEDUP_REMOVED lines=11> */
.L_x_2022:
[----:B-12---:R-:W-:Y:S05]  /*2ce0*/  BSYNC B0 ;  /* 0x0000000000007941 */ /* 0x006fea0003800000 */
.L_x_2021:
        /* <DEDUP_REMOVED lines=13> */
.L_x_2024:
[----:B-12---:R-:W-:Y:S05]  /*2dc0*/  BSYNC B0 ;  /* 0x0000000000007941 */ /* 0x006fea0003800000 */
.L_x_2023:
        /* <DEDUP_REMOVED lines=11> */
.L_x_2026:
[----:B-12---:R-:W-:Y:S05]  /*2e80*/  BSYNC B0 ;  /* 0x0000000000007941 */ /* 0x006fea0003800000 */
.L_x_2025:
        /* <DEDUP_REMOVED lines=12> */
.L_x_2028:
[----:B-12---:R-:W-:Y:S05]  /*2f50*/  BSYNC B0 ;  /* 0x0000000000007941 */ /* 0x006fea0003800000 */
.L_x_2027:
        /* <DEDUP_REMOVED lines=10> */
.L_x_2030:
[----:B-12---:R-:W-:Y:S05]  /*3000*/  BSYNC B0 ;  /* 0x0000000000007941 */ /* 0x006fea0003800000 */
.L_x_2029:
        /* <DEDUP_REMOVED lines=12> */
.L_x_2032:
[----:B-12---:R-:W-:Y:S05]  /*30d0*/  BSYNC B0 ;  /* 0x0000000000007941 */ /* 0x006fea0003800000 */
.L_x_2031:
        /* <DEDUP_REMOVED lines=10> */
.L_x_2034:
[----:B-12---:R-:W-:Y:S05]  /*3180*/  BSYNC B0 ;  /* 0x0000000000007941 */ /* 0x006fea0003800000 */
.L_x_2033:
        /* <DEDUP_REMOVED lines=12> */
.L_x_2036:
[----:B-12---:R-:W-:Y:S05]  /*3250*/  BSYNC B0 ;  /* 0x0000000000007941 */ /* 0x006fea0003800000 */
.L_x_2035:
        /* <DEDUP_REMOVED lines=19> */
.L_x_2038:
[----:B-12---:R-:W-:Y:S05]  /*3390*/  BSYNC B0 ;  /* 0x0000000000007941 */ /* 0x006fea0003800000 */
.L_x_2037:
        /* <DEDUP_REMOVED lines=12> */
.L_x_2040:
[----:B-12---:R-:W-:Y:S05]  /*3460*/  BSYNC B0 ;  /* 0x0000000000007941 */ /* 0x006fea0003800000 */
.L_x_2039:
        /* <DEDUP_REMOVED lines=10> */
.L_x_2042:
[----:B-12---:R-:W-:Y:S05]  /*3510*/  BSYNC B0 ;  /* 0x0000000000007941 */ /* 0x006fea0003800000 */
.L_x_2041:
        /* <DEDUP_REMOVED lines=12> */
.L_x_2044:
[----:B-12---:R-:W-:Y:S05]  /*35e0*/  BSYNC B0 ;  /* 0x0000000000007941 */ /* 0x006fea0003800000 */
.L_x_2043:
        /* <DEDUP_REMOVED lines=10> */
.L_x_2046:
[----:B-12---:R-:W-:Y:S05]  /*3690*/  BSYNC B0 ;  /* 0x0000000000007941 */ /* 0x006fea0003800000 */
.L_x_2045:
[----:B------:R-:W-:-:S04]  /*36a0*/  ISETP.NE.XOR P0, PT, R5, RZ, P0 ;  /* 0x000000ff0500720c */ /* 0x000fc80000705a70 */
[----:B------:R-:W-:Y:S02]  /*36b0*/  SEL R15, R10, R15, P0 ;  /* 0x0000000f0a0f7207 */ /* 0x000fe40000000000 */
[----:B------:R-:W-:Y:S02]  /*36c0*/  FSEL R8, R13, R8, P0 ;  /* 0x000000080d087208 */ /* 0x000fe40000000000 */
.L_x_2006:
        /* <DEDUP_REMOVED lines=72> */
.L_x_2134:
[----:B------:R-:W-:Y:S05]  /*3b50*/  BRA.DIV ~URZ, `(.L_x_2049) ;  /* 0x000033227f007947 */ /* 0x000fea000b800000 */
[----:B------:R0:W1:Y:S02]  /*3b60*/  SHFL.IDX PT, R7, R15, R10, 0x1f ;  /* 0x00001f0a0f077589 */ /* 0x00006400000e0000 */
.L_x_2215:
        /* <DEDUP_REMOVED lines=13> */
.L_x_2132:
        /* <DEDUP_REMOVED lines=15> */
[----:B--2---:R-:W-:-:S05]  /*3d30*/  HADD2.F32 R32, -RZ, R2.H0_H0 ;  /* 0x20000002ff207230 */ /* 0x004fca0000004100 */
[----:B------:R-:W-:Y:S02]  /*3d40*/  FADD.FTZ R32, R35, R32 ;  /* 0x0000002023207221 */ /* 0x000fe40000010000 */
.L_x_2053:
[----:B------:R-:W-:Y:S05]  /*3d50*/  BSYNC B2 ;  /* 0x0000000000027941 */ /* 0x000fea0003800000 */
.L_x_2052:
        /* <DEDUP_REMOVED lines=9> */
.L_x_2216:
        /* <DEDUP_REMOVED lines=21> */
[----:B0-----:R-:W-:Y:S05]  /*3f40*/  CALL.REL.NOINC `($__internal_78_$__cuda_sm70_warpsync) ;  /* 0x0000580000007944 */ /* 0x001fea0003c00000 */
.L_x_2059:
[----:B------:R-:W-:-:S06]  /*3f50*/  NOP ;  /* 0x0000000000007918 */ /* 0x000fcc0000000000 */
[----:B------:R1:W2:Y:S04]  /*3f60*/  LDS R29, [R14+UR6] ;  /* 0x000000060e1d7984 */ /* 0x0002a80008000800 */
[----:B------:R1:W3:Y:S01]  /*3f70*/  LDS R31, [R14] ;  /* 0x000000000e1f7984 */ /* 0x0002e20000000800 */
[----:B------:R-:W-:Y:S05]  /*3f80*/  BRA.DIV ~URZ, `(.L_x_2060) ;  /* 0x00002fc27f007947 */ /* 0x000fea000b800000 */
[----:B---3--:R3:W4:Y:S04]  /*3f90*/  SHFL.BFLY PT, R38, R31, 0x1, 0x1f ;  /* 0x0c201f001f267f89 */ /* 0x00872800000e0000 */
[----:B--2---:R3:W2:Y:S02]  /*3fa0*/  SHFL.BFLY PT, R37, R29, 0x1, 0x1f ;  /* 0x0c201f001d257f89 */ /* 0x0046a400000e0000 */
.L_x_2217:
[----:B----4-:R-:W-:Y:S01]  /*3fb0*/  FSETP.GT.FTZ.AND P6, PT, R31, R38, PT ;  /* 0x000000261f00720b */ /* 0x010fe20003fd4000 */
[----:B------:R-:W-:Y:S01]  /*3fc0*/  BSSY B4, `(.L_x_2061) ;  /* 0x0000005000047945 */ /* 0x000fe20003800000 */
[----:B------:R-:W-:-:S11]  /*3fd0*/  PLOP3.LUT P0, PT, PT, PT, PT, 0x80, 0x0 ;  /* 0x000000000000781c */ /* 0x000fd60003f0f070 */
[----:B------:R-:W-:Y:S05]  /*3fe0*/  @P6 BRA `(.L_x_2062) ;  /* 0x0000002000006947 */ /* 0x000fea0003800000 */
[----:B------:R-:W-:-:S04]  /*3ff0*/  FSETP.NEU.FTZ.AND P0, PT, R31, R38, PT ;  /* 0x000000261f00720b */ /* 0x000fc80003f1d000 */
[----:B--2---:R-:W-:-:S08]  /*4000*/  ISETP.LT.AND P0, PT, R29, R37, !P0 ;  /* 0x000000251d00720c */ /* 0x004fd00004701270 */
.L_x_2062:
[----:B------:R-:W-:Y:S05]  /*4010*/  BSYNC B4 ;  /* 0x0000000000047941 */ /* 0x000fea0003800000 */
.L_x_2061:
        /* <DEDUP_REMOVED lines=8> */
.L_x_2218:
[----:B---3--:R-:W-:Y:S01]  /*40a0*/  FSETP.GT.FTZ.AND P6, PT, R31, R38, PT ;  /* 0x000000261f00720b */ /* 0x008fe20003fd4000 */
[----:B------:R-:W-:-:S12]  /*40b0*/  BSSY B4, `(.L_x_2064) ;  /* 0x0000004000047945 */ /* 0x000fd80003800000 */
[----:B------:R-:W-:Y:S05]  /*40c0*/  @P6 BRA `(.L_x_2065) ;  /* 0x0000002000006947 */ /* 0x000fea0003800000 */
[----:B------:R-:W-:-:S04]  /*40d0*/  FSETP.NEU.FTZ.AND P0, PT, R31, R38, PT ;  /* 0x000000261f00720b */ /* 0x000fc80003f1d000 */
[----:B----4-:R-:W-:-:S08]  /*40e0*/  ISETP.LT.AND P0, PT, R29, R37, !P0 ;  /* 0x000000251d00720c */ /* 0x010fd00004701270 */
.L_x_2065:
[----:B------:R-:W-:Y:S05]  /*40f0*/  BSYNC B4 ;  /* 0x0000000000047941 */ /* 0x000fea0003800000 */
.L_x_2064:
[----:B------:R-:W-:-:S04]  /*4100*/  ISETP.NE.AND P6, PT, R25, RZ, PT ;  /* 0x000000ff1900720c */ /* 0x000fc80003fc5270 */
[----:B------:R-:W-:-:S04]  /*4110*/  PLOP3.LUT P0, PT, P6, P0, PT, 0x28, 0x0 ;  /* 0x000000000000781c */ /* 0x000fc80003700570 */
[----:B--2-4-:R-:W-:Y:S02]  /*4120*/  SEL R29, R37, R29, P0 ;  /* 0x0000001d251d7207 */ /* 0x014fe40000000000 */
[----:B------:R-:W-:Y:S01]  /*4130*/  FSEL R31, R38, R31, P0 ;  /* 0x0000001f261f7208 */ /* 0x000fe20000000000 */
[----:B------:R-:W-:Y:S05]  /*4140*/  BRA.DIV ~URZ, `(.L_x_2066) ;  /* 0x00002fc27f007947 */ /* 0x000fea000b800000 */
[----:B------:R2:W3:Y:S02]  /*4150*/  SHFL.BFLY PT, R38, R31, 0x1, 0x1f ;  /* 0x0c201f001f267f89 */ /* 0x0004e400000e0000 */
.L_x_2219:
[----:B------:R-:W-:Y:S05]  /*4160*/  BRA.DIV ~URZ, `(.L_x_2067) ;  /* 0x000030227f007947 */ /* 0x000fea000b800000 */
[----:B------:R4:W0:Y:S02]  /*4170*/  SHFL.BFLY PT, R37, R29, 0x1, 0x1f ;  /* 0x0c201f001d257f89 */ /* 0x00082400000e0000 */
.L_x_2220:
[----:B---3--:R-:W-:Y:S01]  /*4180*/  FSETP.GT.FTZ.AND P6, PT, R31, R38, PT ;  /* 0x000000261f00720b */ /* 0x008fe20003fd4000 */
[----:B------:R-:W-:Y:S01]  /*4190*/  BSSY B4, `(.L_x_2068) ;  /* 0x0000005000047945 */ /* 0x000fe20003800000 */
[----:B------:R-:W-:-:S11]  /*41a0*/  PLOP3.LUT P0, PT, PT, PT, PT, 0x80, 0x0 ;  /* 0x000000000000781c */ /* 0x000fd60003f0f070 */
[----:B------:R-:W-:Y:S05]  /*41b0*/  @P6 BRA `(.L_x_2069) ;  /* 0x0000002000006947 */ /* 0x000fea0003800000 */
[----:B------:R-:W-:-:S04]  /*41c0*/  FSETP.NEU.FTZ.AND P0, PT, R31, R38, PT ;  /* 0x000000261f00720b */ /* 0x000fc80003f1d000 */
[----:B0-----:R-:W-:-:S08]  /*41d0*/  ISETP.LT.AND P0, PT, R29, R37, !P0 ;  /* 0x000000251d00720c */ /* 0x001fd00004701270 */
.L_x_2069:
[----:B------:R-:W-:Y:S05]  /*41e0*/  BSYNC B4 ;  /* 0x0000000000047941 */ /* 0x000fea0003800000 */
.L_x_2068:
        /* <DEDUP_REMOVED lines=8> */
.L_x_2221:
[----:B--2---:R-:W-:Y:S01]  /*4270*/  FSETP.GT.FTZ.AND P6, PT, R31, R38, PT ;  /* 0x000000261f00720b */ /* 0x004fe20003fd4000 */
[----:B------:R-:W-:-:S12]  /*4280*/  BSSY B4, `(.L_x_2071) ;  /* 0x0000004000047945 */ /* 0x000fd80003800000 */
[----:B------:R-:W-:Y:S05]  /*4290*/  @P6 BRA `(.L_x_2072) ;  /* 0x0000002000006947 */ /* 0x000fea0003800000 */
[----:B------:R-:W-:-:S04]  /*42a0*/  FSETP.NEU.FTZ.AND P0, PT, R31, R38, PT ;  /* 0x000000261f00720b */ /* 0x000fc80003f1d000 */
[----:B---3--:R-:W-:-:S08]  /*42b0*/  ISETP.LT.AND P0, PT, R29, R37, !P0 ;  /* 0x000000251d00720c */ /* 0x008fd00004701270 */
.L_x_2072:
[----:B------:R-:W-:Y:S05]  /*42c0*/  BSYNC B4 ;  /* 0x0000000000047941 */ /* 0x000fea0003800000 */
.L_x_2071:
[----:B------:R-:W-:-:S04]  /*42d0*/  ISETP.NE.AND P6, PT, R27, RZ, PT ;  /* 0x000000ff1b00720c */ /* 0x000fc80003fc5270 */
[----:B------:R-:W-:-:S04]  /*42e0*/  PLOP3.LUT P0, PT, P6, P0, PT, 0x28, 0x0 ;  /* 0x000000000000781c */ /* 0x000fc80003700570 */
[----:B0--3--:R-:W-:Y:S02]  /*42f0*/  SEL R29, R37, R29, P0 ;  /* 0x0000001d251d7207 */ /* 0x009fe40000000000 */
[----:B------:R-:W-:Y:S01]  /*4300*/  FSEL R31, R38, R31, P0 ;  /* 0x0000001f261f7208 */ /* 0x000fe20000000000 */
[----:B------:R-:W-:Y:S05]  /*4310*/  BRA.DIV ~URZ, `(.L_x_2073) ;  /* 0x00002fc27f007947 */ /* 0x000fea000b800000 */
[----:B------:R0:W2:Y:S02]  /*4320*/  SHFL.BFLY PT, R38, R31, 0x2, 0x1f ;  /* 0x0c401f001f267f89 */ /* 0x0000a400000e0000 */
.L_x_2222:
[----:B------:R-:W-:Y:S05]  /*4330*/  BRA.DIV ~URZ, `(.L_x_2074) ;  /* 0x000030227f007947 */ /* 0x000fea000b800000 */
[----:B------:R3:W4:Y:S02]  /*4340*/  SHFL.BFLY PT, R37, R29, 0x2, 0x1f ;  /* 0x0c401f001d257f89 */ /* 0x00072400000e0000 */
.L_x_2223:
[----:B--2---:R-:W-:Y:S01]  /*4350*/  FSETP.GT.FTZ.AND P6, PT, R31, R38, PT ;  /* 0x000000261f00720b */ /* 0x004fe20003fd4000 */
[----:B------:R-:W-:Y:S01]  /*4360*/  BSSY B4, `(.L_x_2075) ;  /* 0x0000005000047945 */ /* 0x000fe20003800000 */
[----:B------:R-:W-:-:S11]  /*4370*/  PLOP3.LUT P0, PT, PT, PT, PT, 0x80, 0x0 ;  /* 0x000000000000781c */ /* 0x000fd60003f0f070 */
[----:B------:R-:W-:Y:S05]  /*4380*/  @P6 BRA `(.L_x_2076) ;  /* 0x0000002000006947 */ /* 0x000fea0003800000 */
[----:B------:R-:W-:-:S04]  /*4390*/  FSETP.NEU.FTZ.AND P0, PT, R31, R38, PT ;  /* 0x000000261f00720b */ /* 0x000fc80003f1d000 */
[----:B----4-:R-:W-:-:S08]  /*43a0*/  ISETP.LT.AND P0, PT, R29, R37, !P0 ;  /* 0x000000251d00720c */ /* 0x010fd00004701270 */
.L_x_2076:
[----:B------:R-:W-:Y:S05]  /*43b0*/  BSYNC B4 ;  /* 0x0000000000047941 */ /* 0x000fea0003800000 */
.L_x_2075:
        /* <DEDUP_REMOVED lines=8> */
.L_x_2224:
[----:B--2---:R-:W-:Y:S01]  /*4440*/  FSETP.GT.FTZ.AND P6, PT, R31, R38, PT ;  /* 0x000000261f00720b */ /* 0x004fe20003fd4000 */
[----:B------:R-:W-:-:S12]  /*4450*/  BSSY B4, `(.L_x_2078) ;  /* 0x0000004000047945 */ /* 0x000fd80003800000 */
[----:B------:R-:W-:Y:S05]  /*4460*/  @P6 BRA `(.L_x_2079) ;  /* 0x0000002000006947 */ /* 0x000fea0003800000 */
[----:B------:R-:W-:-:S04]  /*4470*/  FSETP.NEU.FTZ.AND P0, PT, R31, R38, PT ;  /* 0x000000261f00720b */ /* 0x000fc80003f1d000 */
[----:B---3--:R-:W-:-:S08]  /*4480*/  ISETP.LT.AND P0, PT, R29, R37, !P0 ;  /* 0x000000251d00720c */ /* 0x008fd00004701270 */
.L_x_2079:
[----:B------:R-:W-:Y:S05]  /*4490*/  BSYNC B4 ;  /* 0x0000000000047941 */ /* 0x000fea0003800000 */
.L_x_2078:
[----:B------:R-:W-:-:S04]  /*44a0*/  PLOP3.LUT P0, PT, P5, P0, PT, 0x28, 0x0 ;  /* 0x000000000000781c */ /* 0x000fc80002f00570 */
[----:B0--3--:R-:W-:Y:S02]  /*44b0*/  SEL R29, R37, R29, P0 ;  /* 0x0000001d251d7207 */ /* 0x009fe40000000000 */
[----:B------:R-:W-:Y:S01]  /*44c0*/  FSEL R31, R38, R31, P0 ;  /* 0x0000001f261f7208 */ /* 0x000fe20000000000 */
[----:B------:R-:W-:Y:S05]  /*44d0*/  BRA.DIV ~URZ, `(.L_x_2080) ;  /* 0x00002fd27f007947 */ /* 0x000fea000b800000 */
[----:B------:R0:W2:Y:S02]  /*44e0*/  SHFL.BFLY PT, R38, R31, 0x8, 0x1f ;  /* 0x0d001f001f267f89 */ /* 0x0000a400000e0000 */
.L_x_2225:
[----:B------:R-:W-:Y:S05]  /*44f0*/  BRA.DIV ~URZ, `(.L_x_2081) ;  /* 0x000030327f007947 */ /* 0x000fea000b800000 */
[----:B------:R3:W4:Y:S02]  /*4500*/  SHFL.BFLY PT, R37, R29, 0x8, 0x1f ;  /* 0x0d001f001d257f89 */ /* 0x00072400000e0000 */
.L_x_2226:
[----:B--2---:R-:W-:Y:S01]  /*4510*/  FSETP.GT.FTZ.AND P6, PT, R31, R38, PT ;  /* 0x000000261f00720b */ /* 0x004fe20003fd4000 */
[----:B------:R-:W-:Y:S01]  /*4520*/  BSSY B4, `(.L_x_2082) ;  /* 0x0000005000047945 */ /* 0x000fe20003800000 */
[----:B------:R-:W-:-:S11]  /*4530*/  PLOP3.LUT P0, PT, PT, PT, PT, 0x80, 0x0 ;  /* 0x000000000000781c */ /* 0x000fd60003f0f070 */
[----:B------:R-:W-:Y:S05]  /*4540*/  @P6 BRA `(.L_x_2083) ;  /* 0x0000002000006947 */ /* 0x000fea0003800000 */
[----:B------:R-:W-:-:S04]  /*4550*/  FSETP.NEU.FTZ.AND P0, PT, R31, R38, PT ;  /* 0x000000261f00720b */ /* 0x000fc80003f1d000 */
[----:B----4-:R-:W-:-:S08]  /*4560*/  ISETP.LT.AND P0, PT, R29, R37, !P0 ;  /* 0x000000251d00720c */ /* 0x010fd00004701270 */
.L_x_2083:
[----:B------:R-:W-:Y:S05]  /*4570*/  BSYNC B4 ;  /* 0x0000000000047941 */ /* 0x000fea0003800000 */
.L_x_2082:
[----:B------:R-:W-:-:S04]  /*4580*/  PLOP3.LUT P0, PT, P3, P0, PT, 0x28, 0x0 ;  /* 0x000000000000781c */ /* 0x000fc80001f00570 */
[----:B---34-:R-:W-:Y:S02]  /*4590*/  SEL R29, R37, R29, P0 ;  /* 0x0000001d251d7207 */ /* 0x018fe40000000000 */
[----:B0-----:R-:W-:Y:S02]  /*45a0*/  FSEL R31, R38, R31, P0 ;  /* 0x0000001f261f7208 */ /* 0x001fe40000000000 */
[----:B------:R-:W-:Y:S01]  /*45b0*/  PLOP3.LUT P0, PT, PT, PT, PT, 0x80, 0x0 ;  /* 0x000000000000781c */ /* 0x000fe20003f0f070 */
[----:B------:R-:W-:Y:S06]  /*45c0*/  BRA.DIV ~URZ, `(.L_x_2084) ;  /* 0x00002fd27f007947 */ /* 0x000fec000b800000 */
[----:B------:R0:W2:Y:S04]  /*45d0*/  SHFL.BFLY PT, R38, R31, 0x4, 0x1f ;  /* 0x0c801f001f267f89 */ /* 0x0000a800000e0000 */
[----:B------:R0:W3:Y:S02]  /*45e0*/  SHFL.BFLY PT, R37, R29, 0x4, 0x1f ;  /* 0x0c801f001d257f89 */ /* 0x0000e400000e0000 */
.L_x_2227:
[----:B--2---:R-:W-:Y:S01]  /*45f0*/  FSETP.GT.FTZ.AND P6, PT, R31, R38, PT ;  /* 0x000000261f00720b */ /* 0x004fe20003fd4000 */
[----:B------:R-:W-:-:S12]  /*4600*/  BSSY B4, `(.L_x_2085) ;  /* 0x0000004000047945 */ /* 0x000fd80003800000 */
[----:B------:R-:W-:Y:S05]  /*4610*/  @P6 BRA `(.L_x_2086) ;  /* 0x0000002000006947 */ /* 0x000fea0003800000 */
[----:B------:R-:W-:-:S04]  /*4620*/  FSETP.NEU.FTZ.AND P0, PT, R31, R38, PT ;  /* 0x000000261f00720b */ /* 0x000fc80003f1d000 */
[----:B---3--:R-:W-:-:S08]  /*4630*/  ISETP.LT.AND P0, PT, R29, R37, !P0 ;  /* 0x000000251d00720c */ /* 0x008fd00004701270 */
.L_x_2086:
[----:B------:R-:W-:Y:S05]  /*4640*/  BSYNC B4 ;  /* 0x0000000000047941 */ /* 0x000fea0003800000 */
.L_x_2085:
[----:B------:R-:W-:-:S04]  /*4650*/  PLOP3.LUT P0, PT, P2, P0, PT, 0x28, 0x0 ;  /* 0x000000000000781c */ /* 0x000fc80001700570 */
[----:B0--3--:R-:W-:Y:S02]  /*4660*/  SEL R29, R37, R29, P0 ;  /* 0x0000001d251d7207 */ /* 0x009fe40000000000 */
[----:B------:R-:W-:Y:S01]  /*4670*/  FSEL R38, R38, R31, P0 ;  /* 0x0000001f26267208 */ /* 0x000fe20000000000 */
[----:B------:R-:W-:Y:S05]  /*4680*/  BRA.DIV ~URZ, `(.L_x_2087) ;  /* 0x00002ff27f007947 */ /* 0x000fea000b800000 */
[----:B------:R0:W2:Y:S02]  /*4690*/  SHFL.BFLY PT, R31, R38, 0x2, 0x1f ;  /* 0x0c401f00261f7f89 */ /* 0x0000a400000e0000 */
.L_x_2228:
[----:B------:R-:W-:Y:S05]  /*46a0*/  BRA.DIV ~URZ, `(.L_x_2088) ;  /* 0x000030527f007947 */ /* 0x000fea000b800000 */
[----:B------:R3:W4:Y:S02]  /*46b0*/  SHFL.BFLY PT, R37, R29, 0x2, 0x1f ;  /* 0x0c401f001d257f89 */ /* 0x00072400000e0000 */
.L_x_2229:
[----:B--2---:R-:W-:Y:S01]  /*46c0*/  FSETP.GT.FTZ.AND P6, PT, R38, R31, PT ;  /* 0x0000001f2600720b */ /* 0x004fe20003fd4000 */
[----:B------:R-:W-:Y:S01]  /*46d0*/  BSSY B4, `(.L_x_2089) ;  /* 0x0000005000047945 */ /* 0x000fe20003800000 */
[----:B------:R-:W-:-:S11]  /*46e0*/  PLOP3.LUT P0, PT, PT, PT, PT, 0x80, 0x0 ;  /* 0x000000000000781c */ /* 0x000fd60003f0f070 */
[----:B------:R-:W-:Y:S05]  /*46f0*/  @P6 BRA `(.L_x_2090) ;  /* 0x0000002000006947 */ /* 0x000fea0003800000 */
[----:B------:R-:W-:-:S04]  /*4700*/  FSETP.NEU.FTZ.AND P0, PT, R38, R31, PT ;  /* 0x0000001f2600720b */ /* 0x000fc80003f1d000 */
[----:B----4-:R-:W-:-:S08]  /*4710*/  ISETP.LT.AND P0, PT, R29, R37, !P0 ;  /* 0x000000251d00720c */ /* 0x010fd00004701270 */
.L_x_2090:
[----:B------:R-:W-:Y:S05]  /*4720*/  BSYNC B4 ;  /* 0x0000000000047941 */ /* 0x000fea0003800000 */
.L_x_2089:
[----:B------:R-:W-:-:S04]  /*4730*/  PLOP3.LUT P0, PT, P1, P0, PT, 0x28, 0x0 ;  /* 0x000000000000781c */ /* 0x000fc80000f00570 */
[----:B---34-:R-:W-:Y:S02]  /*4740*/  SEL R29, R37, R29, P0 ;  /* 0x0000001d251d7207 */ /* 0x018fe40000000000 */
[----:B0-----:R-:W-:Y:S02]  /*4750*/  FSEL R38, R31, R38, P0 ;  /* 0x000000261f267208 */ /* 0x001fe40000000000 */
[----:B------:R-:W-:Y:S01]  /*4760*/  PLOP3.LUT P0, PT, PT, PT, PT, 0x80, 0x0 ;  /* 0x000000000000781c */ /* 0x000fe20003f0f070 */
[----:B------:R-:W-:Y:S06]  /*4770*/  BRA.DIV ~URZ, `(.L_x_2091) ;  /* 0x00002ff27f007947 */ /* 0x000fec000b800000 */
[----:B------:R0:W2:Y:S04]  /*4780*/  SHFL.BFLY PT, R31, R38, 0x1, 0x1f ;  /* 0x0c201f00261f7f89 */ /* 0x0000a800000e0000 */
[----:B------:R0:W3:Y:S02]  /*4790*/  SHFL.BFLY PT, R37, R29, 0x1, 0x1f ;  /* 0x0c201f001d257f89 */ /* 0x0000e400000e0000 */
.L_x_2230:
[----:B--2---:R-:W-:Y:S01]  /*47a0*/  FSETP.GT.FTZ.AND P6, PT, R38, R31, PT ;  /* 0x0000001f2600720b */ /* 0x004fe20003fd4000 */
[----:B------:R-:W-:-:S12]  /*47b0*/  BSSY B4, `(.L_x_2092) ;  /* 0x0000004000047945 */ /* 0x000fd80003800000 */
[----:B------:R-:W-:Y:S05]  /*47c0*/  @P6 BRA `(.L_x_2093) ;  /* 0x0000002000006947 */ /* 0x000fea0003800000 */
[----:B------:R-:W-:-:S04]  /*47d0*/  FSETP.NEU.FTZ.AND P0, PT, R38, R31, PT ;  /* 0x0000001f2600720b */ /* 0x000fc80003f1d000 */
[----:B---3--:R-:W-:-:S08]  /*47e0*/  ISETP.LT.AND P0, PT, R29, R37, !P0 ;  /* 0x000000251d00720c */ /* 0x008fd00004701270 */
.L_x_2093:
[----:B------:R-:W-:Y:S05]  /*47f0*/  BSYNC B4 ;  /* 0x0000000000047941 */ /* 0x000fea0003800000 */
.L_x_2092:
[----:B------:R-:W-:-:S04]  /*4800*/  PLOP3.LUT P0, PT, P4, P0, PT, 0x28, 0x0 ;  /* 0x000000000000781c */ /* 0x000fc80002700570 */
[----:B0--3--:R-:W-:Y:S02]  /*4810*/  SEL R29, R37, R29, P0 ;  /* 0x0000001d251d7207 */ /* 0x009fe40000000000 */
[----:B------:R-:W-:Y:S01]  /*4820*/  FSEL R38, R31, R38, P0 ;  /* 0x000000261f267208 */ /* 0x000fe20000000000 */
[----:B------:R-:W-:Y:S05]  /*4830*/  BRA.DIV ~URZ, `(.L_x_2094) ;  /* 0x000030127f007947 */ /* 0x000fea000b800000 */
[----:B------:R0:W2:Y:S02]  /*4840*/  SHFL.BFLY PT, R31, R38, 0x10, 0x1f ;  /* 0x0e001f00261f7f89 */ /* 0x0000a400000e0000 */
.L_x_2231:
[----:B------:R-:W-:Y:S05]  /*4850*/  BRA.DIV ~URZ, `(.L_x_2095) ;  /* 0x000030727f007947 */ /* 0x000fea000b800000 */
[----:B------:R3:W4:Y:S02]  /*4860*/  SHFL.BFLY PT, R37, R29, 0x10, 0x1f ;  /* 0x0e001f001d257f89 */ /* 0x00072400000e0000 */
.L_x_2232:
[----:B--2---:R-:W-:Y:S01]  /*4870*/  FSETP.GT.FTZ.AND P6, PT, R38, R31, PT ;  /* 0x0000001f2600720b */ /* 0x004fe20003fd4000 */
[----:B------:R-:W-:Y:S01]  /*4880*/  BSSY B4, `(.L_x_2096) ;  /* 0x0000005000047945 */ /* 0x000fe20003800000 */
[----:B------:R-:W-:-:S11]  /*4890*/  PLOP3.LUT P0, PT, PT, PT, PT, 0x80, 0x0 ;  /* 0x000000000000781c */ /* 0x000fd60003f0f070 */
[----:B------:R-:W-:Y:S05]  /*48a0*/  @P6 BRA `(.L_x_2097) ;  /* 0x0000002000006947 */ /* 0x000fea0003800000 */
[----:B------:R-:W-:-:S04]  /*48b0*/  FSETP.NEU.FTZ.AND P0, PT, R38, R31, PT ;  /* 0x0000001f2600720b */ /* 0x000fc80003f1d000 */
[----:B----4-:R-:W-:-:S08]  /*48c0*/  ISETP.LT.AND P0, PT, R29, R37, !P0 ;  /* 0x000000251d00720c */ /* 0x010fd00004701270 */
.L_x_2097:
[----:B------:R-:W-:Y:S05]  /*48d0*/  BSYNC B4 ;  /* 0x0000000000047941 */ /* 0x000fea0003800000 */
.L_x_2096:
[----:B------:R-:W-:-:S04]  /*48e0*/  ISETP.EQ.XOR P0, PT, R11, RZ, P0 ;  /* 0x000000ff0b00720c */ /* 0x000fc80000702a70 */
[----:B---34-:R-:W-:Y:S02]  /*48f0*/  SEL R29, R29, R37, P0 ;  /* 0x000000251d1d7207 */ /* 0x018fe40000000000 */
[----:B0-----:R-:W-:Y:S02]  /*4900*/  FSEL R38, R38, R31, P0 ;  /* 0x0000001f26267208 */ /* 0x001fe40000000000 */
[----:B------:R-:W-:Y:S01]  /*4910*/  PLOP3.LUT P0, PT, PT, PT, PT, 0x80, 0x0 ;  /* 0x000000000000781c */ /* 0x000fe20003f0f070 */
[----:B------:R-:W-:Y:S06]  /*4920*/  BRA.DIV ~URZ, `(.L_x_2098) ;  /* 0x000030127f007947 */ /* 0x000fec000b800000 */
[----:B------:R0:W2:Y:S04]  /*4930*/  SHFL.BFLY PT, R31, R38, 0x8, 0x1f ;  /* 0x0d001f00261f7f89 */ /* 0x0000a800000e0000 */
[----:B------:R0:W3:Y:S02]  /*4940*/  SHFL.BFLY PT, R37, R29, 0x8, 0x1f ;  /* 0x0d001f001d257f89 */ /* 0x0000e400000e0000 */
.L_x_2233:
[----:B--2---:R-:W-:Y:S01]  /*4950*/  FSETP.GT.FTZ.AND P6, PT, R38, R31, PT ;  /* 0x0000001f2600720b */ /* 0x004fe20003fd4000 */
[----:B------:R-:W-:-:S12]  /*4960*/  BSSY B4, `(.L_x_2099) ;  /* 0x0000004000047945 */ /* 0x000fd80003800000 */
[----:B------:R-:W-:Y:S05]  /*4970*/  @P6 BRA `(.L_x_2100) ;  /* 0x0000002000006947 */ /* 0x000fea0003800000 */
[----:B------:R-:W-:-:S04]  /*4980*/  FSETP.NEU.FTZ.AND P0, PT, R38, R31, PT ;  /* 0x0000001f2600720b */ /* 0x000fc80003f1d000 */
[----:B---3--:R-:W-:-:S08]  /*4990*/  ISETP.LT.AND P0, PT, R29, R37, !P0 ;  /* 0x000000251d00720c */ /* 0x008fd00004701270 */
.L_x_2100:
[----:B------:R-:W-:Y:S05]  /*49a0*/  BSYNC B4 ;  /* 0x0000000000047941 */ /* 0x000fea0003800000 */
.L_x_2099:
[----:B------:R-:W-:-:S04]  /*49b0*/  ISETP.EQ.XOR P0, PT, R20, RZ, P0 ;  /* 0x000000ff1400720c */ /* 0x000fc80000702a70 */
[----:B0--3--:R-:W-:Y:S02]  /*49c0*/  SEL R29, R29, R37, P0 ;  /* 0x000000251d1d7207 */ /* 0x009fe40000000000 */
[----:B------:R-:W-:Y:S01]  /*49d0*/  FSEL R38, R38, R31, P0 ;  /* 0x0000001f26267208 */ /* 0x000fe20000000000 */
[----:B------:R-:W-:Y:S05]  /*49e0*/  BRA.DIV ~URZ, `(.L_x_2101) ;  /* 0x000030327f007947 */ /* 0x000fea000b800000 */
[----:B------:R0:W2:Y:S02]  /*49f0*/  SHFL.BFLY PT, R31, R38, 0x4, 0x1f ;  /* 0x0c801f00261f7f89 */ /* 0x0000a400000e0000 */
.L_x_2234:
[----:B------:R-:W-:Y:S05]  /*4a00*/  BRA.DIV ~URZ, `(.L_x_2102) ;  /* 0x000030927f007947 */ /* 0x000fea000b800000 */
[----:B------:R3:W4:Y:S02]  /*4a10*/  SHFL.BFLY PT, R37, R29, 0x4, 0x1f ;  /* 0x0c801f001d257f89 */ /* 0x00072400000e0000 */
.L_x_2235:
[----:B--2---:R-:W-:Y:S01]  /*4a20*/  FSETP.GT.FTZ.AND P6, PT, R38, R31, PT ;  /* 0x0000001f2600720b */ /* 0x004fe20003fd4000 */
[----:B------:R-:W-:Y:S01]  /*4a30*/  BSSY B4, `(.L_x_2103) ;  /* 0x0000005000047945 */ /* 0x000fe20003800000 */
[----:B------:R-:W-:-:S11]  /*4a40*/  PLOP3.LUT P0, PT, PT, PT, PT, 0x80, 0x0 ;  /* 0x000000000000781c */ /* 0x000fd60003f0f070 */
[----:B------:R-:W-:Y:S05]  /*4a50*/  @P6 BRA `(.L_x_2104) ;  /* 0x0000002000006947 */ /* 0x000fea0003800000 */
[----:B------:R-:W-:-:S04]  /*4a60*/  FSETP.NEU.FTZ.AND P0, PT, R38, R31, PT ;  /* 0x0000001f2600720b */ /* 0x000fc80003f1d000 */
[----:B----4-:R-:W-:-:S08]  /*4a70*/  ISETP.LT.AND P0, PT, R29, R37, !P0 ;  /* 0x000000251d00720c */ /* 0x010fd00004701270 */
.L_x_2104:
[----:B------:R-:W-:Y:S05]  /*4a80*/  BSYNC B4 ;  /* 0x0000000000047941 */ /* 0x000fea0003800000 */
.L_x_2103:
[----:B------:R-:W-:-:S04]  /*4a90*/  ISETP.EQ.XOR P0, PT, R21, RZ, P0 ;  /* 0x000000ff1500720c */ /* 0x000fc80000702a70 */
[----:B---34-:R-:W-:Y:S02]  /*4aa0*/  SEL R29, R29, R37, P0 ;  /* 0x000000251d1d7207 */ /* 0x018fe40000000000 */
[----:B0-----:R-:W-:Y:S02]  /*4ab0*/  FSEL R38, R38, R31, P0 ;  /* 0x0000001f26267208 */ /* 0x001fe40000000000 */
[----:B------:R-:W-:Y:S01]  /*4ac0*/  PLOP3.LUT P0, PT, PT, PT, PT, 0x80, 0x0 ;  /* 0x000000000000781c */ /* 0x000fe20003f0f070 */
[----:B------:R-:W-:Y:S06]  /*4ad0*/  BRA.DIV ~URZ, `(.L_x_2105) ;  /* 0x000030327f007947 */ /* 0x000fec000b800000 */
[----:B------:R0:W2:Y:S04]  /*4ae0*/  SHFL.BFLY PT, R31, R38, 0x2, 0x1f ;  /* 0x0c401f00261f7f89 */ /* 0x0000a800000e0000 */
[----:B------:R0:W3:Y:S02]  /*4af0*/  SHFL.BFLY PT, R37, R29, 0x2, 0x1f ;  /* 0x0c401f001d257f89 */ /* 0x0000e400000e0000 */
.L_x_2236:
[----:B--2---:R-:W-:Y:S01]  /*4b00*/  FSETP.GT.FTZ.AND P6, PT, R38, R31, PT ;  /* 0x0000001f2600720b */ /* 0x004fe20003fd4000 */
[----:B------:R-:W-:-:S12]  /*4b10*/  BSSY B4, `(.L_x_2106) ;  /* 0x0000004000047945 */ /* 0x000fd80003800000 */
[----:B------:R-:W-:Y:S05]  /*4b20*/  @P6 BRA `(.L_x_2107) ;  /* 0x0000002000006947 */ /* 0x000fea0003800000 */
[----:B------:R-:W-:-:S04]  /*4b30*/  FSETP.NEU.FTZ.AND P0, PT, R38, R31, PT ;  /* 0x0000001f2600720b */ /* 0x000fc80003f1d000 */
[----:B---3--:R-:W-:-:S08]  /*4b40*/  ISETP.LT.AND P0, PT, R29, R37, !P0 ;  /* 0x000000251d00720c */ /* 0x008fd00004701270 */
.L_x_2107:
[----:B------:R-:W-:Y:S05]  /*4b50*/  BSYNC B4 ;  /* 0x0000000000047941 */ /* 0x000fea0003800000 */
.L_x_2106:
[----:B------:R-:W-:-:S04]  /*4b60*/  ISETP.EQ.XOR P0, PT, R22, RZ, P0 ;  /* 0x000000ff1600720c */ /* 0x000fc80000702a70 */
[----:B0--3--:R-:W-:Y:S02]  /*4b70*/  SEL R29, R29, R37, P0 ;  /* 0x000000251d1d7207 */ /* 0x009fe40000000000 */
[----:B------:R-:W-:Y:S01]  /*4b80*/  FSEL R38, R38, R31, P0 ;  /* 0x0000001f26267208 */ /* 0x000fe20000000000 */
[----:B------:R-:W-:Y:S05]  /*4b90*/  BRA.DIV ~URZ, `(.L_x_2108) ;  /* 0x000030527f007947 */ /* 0x000fea000b800000 */
[----:B------:R0:W2:Y:S02]  /*4ba0*/  SHFL.BFLY PT, R31, R38, 0x1, 0x1f ;  /* 0x0c201f00261f7f89 */ /* 0x0000a400000e0000 */
.L_x_2237:
[----:B------:R-:W-:Y:S05]  /*4bb0*/  BRA.DIV ~URZ, `(.L_x_2109) ;  /* 0x000030b27f007947 */ /* 0x000fea000b800000 */
[----:B------:R3:W4:Y:S02]  /*4bc0*/  SHFL.BFLY PT, R37, R29, 0x1, 0x1f ;  /* 0x0c201f001d257f89 */ /* 0x00072400000e0000 */
.L_x_2238:
[----:B--2---:R-:W-:Y:S01]  /*4bd0*/  FSETP.GT.FTZ.AND P6, PT, R38, R31, PT ;  /* 0x0000001f2600720b */ /* 0x004fe20003fd4000 */
[----:B------:R-:W-:Y:S01]  /*4be0*/  BSSY B4, `(.L_x_2110) ;  /* 0x0000005000047945 */ /* 0x000fe20003800000 */
[----:B------:R-:W-:-:S11]  /*4bf0*/  PLOP3.LUT P0, PT, PT, PT, PT, 0x80, 0x0 ;  /* 0x000000000000781c */ /* 0x000fd60003f0f070 */
[----:B------:R-:W-:Y:S05]  /*4c00*/  @P6 BRA `(.L_x_2111) ;  /* 0x0000002000006947 */ /* 0x000fea0003800000 */
[----:B------:R-:W-:-:S04]  /*4c10*/  FSETP.NEU.FTZ.AND P0, PT, R38, R31, PT ;  /* 0x0000001f2600720b */ /* 0x000fc80003f1d000 */
[----:B----4-:R-:W-:-:S08]  /*4c20*/  ISETP.LT.AND P0, PT, R29, R37, !P0 ;  /* 0x000000251d00720c */ /* 0x010fd00004701270 */
.L_x_2111:
[----:B------:R-:W-:Y:S05]  /*4c30*/  BSYNC B4 ;  /* 0x0000000000047941 */ /* 0x000fea0003800000 */
.L_x_2110:
        /* <DEDUP_REMOVED lines=16> */
.L_x_2239:
[----:B--2---:R-:W-:Y:S01]  /*4d40*/  FSETP.GT.FTZ.AND P6, PT, R38, R9, PT ;  /* 0x000000092600720b */ /* 0x004fe20003fd4000 */
[----:B------:R-:W-:-:S12]  /*4d50*/  BSSY B4, `(.L_x_2113) ;  /* 0x0000004000047945 */ /* 0x000fd80003800000 */
[----:B------:R-:W-:Y:S05]  /*4d60*/  @P6 BRA `(.L_x_2114) ;  /* 0x0000002000006947 */ /* 0x000fea0003800000 */
[----:B------:R-:W-:-:S04]  /*4d70*/  FSETP.NEU.FTZ.AND P0, PT, R38, R9, PT ;  /* 0x000000092600720b */ /* 0x000fc80003f1d000 */
[----:B---3--:R-:W-:-:S08]  /*4d80*/  ISETP.LT.AND P0, PT, R8, R37, !P0 ;  /* 0x000000250800720c */ /* 0x008fd00004701270 */
.L_x_2114:
[----:B------:R-:W-:Y:S05]  /*4d90*/  BSYNC B4 ;  /* 0x0000000000047941 */ /* 0x000fea0003800000 */
.L_x_2113:
[----:B------:R-:W-:-:S04]  /*4da0*/  ISETP.NE.XOR P0, PT, R11, RZ, P0 ;  /* 0x000000ff0b00720c */ /* 0x000fc80000705a70 */
[----:B0--3--:R-:W-:Y:S02]  /*4db0*/  SEL R8, R8, R37, P0 ;  /* 0x0000002508087207 */ /* 0x009fe40000000000 */
[----:B------:R-:W-:Y:S01]  /*4dc0*/  FSEL R38, R38, R9, P0 ;  /* 0x0000000926267208 */ /* 0x000fe20000000000 */
[----:B------:R-:W-:Y:S05]  /*4dd0*/  BRA.DIV ~URZ, `(.L_x_2115) ;  /* 0x00002fe27f007947 */ /* 0x000fea000b800000 */
[----:B------:R0:W2:Y:S02]  /*4de0*/  SHFL.BFLY PT, R9, R38, 0x8, 0x1f ;  /* 0x0d001f0026097f89 */ /* 0x0000a400000e0000 */
.L_x_2240:
[----:B------:R-:W-:Y:S05]  /*4df0*/  BRA.DIV ~URZ, `(.L_x_2116) ;  /* 0x000030427f007947 */ /* 0x000fea000b800000 */
[----:B------:R3:W4:Y:S02]  /*4e00*/  SHFL.BFLY PT, R37, R8, 0x8, 0x1f ;  /* 0x0d001f0008257f89 */ /* 0x00072400000e0000 */
.L_x_2241:
[----:B--2---:R-:W-:Y:S01]  /*4e10*/  FSETP.GT.FTZ.AND P6, PT, R38, R9, PT ;  /* 0x000000092600720b */ /* 0x004fe20003fd4000 */
[----:B------:R-:W-:Y:S01]  /*4e20*/  BSSY B4, `(.L_x_2117) ;  /* 0x0000005000047945 */ /* 0x000fe20003800000 */
[----:B------:R-:W-:-:S11]  /*4e30*/  PLOP3.LUT P0, PT, PT, PT, PT, 0x80, 0x0 ;  /* 0x000000000000781c */ /* 0x000fd60003f0f070 */
[----:B------:R-:W-:Y:S05]  /*4e40*/  @P6 BRA `(.L_x_2118) ;  /* 0x0000002000006947 */ /* 0x000fea0003800000 */
[----:B------:R-:W-:-:S04]  /*4e50*/  FSETP.NEU.FTZ.AND P0, PT, R38, R9, PT ;  /* 0x000000092600720b */ /* 0x000fc80003f1d000 */
[----:B----4-:R-:W-:-:S08]  /*4e60*/  ISETP.LT.AND P0, PT, R8, R37, !P0 ;  /* 0x000000250800720c */ /* 0x010fd00004701270 */
.L_x_2118:
[----:B------:R-:W-:Y:S05]  /*4e70*/  BSYNC B4 ;  /* 0x0000000000047941 */ /* 0x000fea0003800000 */
.L_x_2117:
[----:B------:R-:W-:-:S04]  /*4e80*/  ISETP.NE.XOR P0, PT, R20, RZ, P0 ;  /* 0x000000ff1400720c */ /* 0x000fc80000705a70 */
[----:B---34-:R-:W-:Y:S02]  /*4e90*/  SEL R8, R8, R37, P0 ;  /* 0x0000002508087207 */ /* 0x018fe40000000000 */
[----:B0-----:R-:W-:Y:S02]  /*4ea0*/  FSEL R38, R38, R9, P0 ;  /* 0x0000000926267208 */ /* 0x001fe40000000000 */
[----:B------:R-:W-:Y:S01]  /*4eb0*/  PLOP3.LUT P0, PT, PT, PT, PT, 0x80, 0x0 ;  /* 0x000000000000781c */ /* 0x000fe20003f0f070 */
[----:B------:R-:W-:Y:S06]  /*4ec0*/  BRA.DIV ~URZ, `(.L_x_2119) ;  /* 0x00002fe27f007947 */ /* 0x000fec000b800000 */
[----:B------:R0:W2:Y:S04]  /*4ed0*/  SHFL.BFLY PT, R9, R38, 0x4, 0x1f ;  /* 0x0c801f0026097f89 */ /* 0x0000a800000e0000 */
[----:B------:R0:W3:Y:S02]  /*4ee0*/  SHFL.BFLY PT, R37, R8, 0x4, 0x1f ;  /* 0x0c801f0008257f89 */ /* 0x0000e400000e0000 */
.L_x_2242:
[----:B--2---:R-:W-:Y:S01]  /*4ef0*/  FSETP.GT.FTZ.AND P6, PT, R38, R9, PT ;  /* 0x000000092600720b */ /* 0x004fe20003fd4000 */
[----:B------:R-:W-:-:S12]  /*4f00*/  BSSY B4, `(.L_x_2120) ;  /* 0x0000004000047945 */ /* 0x000fd80003800000 */
[----:B------:R-:W-:Y:S05]  /*4f10*/  @P6 BRA `(.L_x_2121) ;  /* 0x0000002000006947 */ /* 0x000fea0003800000 */
[----:B------:R-:W-:-:S04]  /*4f20*/  FSETP.NEU.FTZ.AND P0, PT, R38, R9, PT ;  /* 0x000000092600720b */ /* 0x000fc80003f1d000 */
[----:B---3--:R-:W-:-:S08]  /*4f30*/  ISETP.LT.AND P0, PT, R8, R37, !P0 ;  /* 0x000000250800720c */ /* 0x008fd00004701270 */
.L_x_2121:
[----:B------:R-:W-:Y:S05]  /*4f40*/  BSYNC B4 ;  /* 0x0000000000047941 */ /* 0x000fea0003800000 */
.L_x_2120:
[----:B------:R-:W-:-:S04]  /*4f50*/  ISETP.NE.XOR P0, PT, R21, RZ, P0 ;  /* 0x000000ff1500720c */ /* 0x000fc80000705a70 */
[----:B0--3--:R-:W-:Y:S02]  /*4f60*/  SEL R8, R8, R37, P0 ;  /* 0x0000002508087207 */ /* 0x009fe40000000000 */
[----:B------:R-:W-:Y:S01]  /*4f70*/  FSEL R38, R38, R9, P0 ;  /* 0x0000000926267208 */ /* 0x000fe20000000000 */
[----:B------:R-:W-:Y:S05]  /*4f80*/  BRA.DIV ~URZ, `(.L_x_2122) ;  /* 0x000030027f007947 */ /* 0x000fea000b800000 */
[----:B------:R0:W2:Y:S02]  /*4f90*/  SHFL.BFLY PT, R9, R38, 0x2, 0x1f ;  /* 0x0c401f0026097f89 */ /* 0x0000a400000e0000 */
.L_x_2243:
[----:B------:R-:W-:Y:S05]  /*4fa0*/  BRA.DIV ~URZ, `(.L_x_2123) ;  /* 0x000030627f007947 */ /* 0x000fea000b800000 */
[----:B------:R3:W4:Y:S02]  /*4fb0*/  SHFL.BFLY PT, R37, R8, 0x2, 0x1f ;  /* 0x0c401f0008257f89 */ /* 0x00072400000e0000 */
.L_x_2244:
[----:B--2---:R-:W-:Y:S01]  /*4fc0*/  FSETP.GT.FTZ.AND P6, PT, R38, R9, PT ;  /* 0x000000092600720b */ /* 0x004fe20003fd4000 */
[----:B------:R-:W-:Y:S01]  /*4fd0*/  BSSY B4, `(.L_x_2124) ;  /* 0x0000005000047945 */ /* 0x000fe20003800000 */
[----:B------:R-:W-:-:S11]  /*4fe0*/  PLOP3.LUT P0, PT, PT, PT, PT, 0x80, 0x0 ;  /* 0x000000000000781c */ /* 0x000fd60003f0f070 */
[----:B------:R-:W-:Y:S05]  /*4ff0*/  @P6 BRA `(.L_x_2125) ;  /* 0x0000002000006947 */ /* 0x000fea0003800000 */
[----:B------:R-:W-:-:S04]  /*5000*/  FSETP.NEU.FTZ.AND P0, PT, R38, R9, PT ;  /* 0x000000092600720b */ /* 0x000fc80003f1d000 */
[----:B----4-:R-:W-:-:S08]  /*5010*/  ISETP.LT.AND P0, PT, R8, R37, !P0 ;  /* 0x000000250800720c */ /* 0x010fd00004701270 */
.L_x_2125:
[----:B------:R-:W-:Y:S05]  /*5020*/  BSYNC B4 ;  /* 0x0000000000047941 */ /* 0x000fea0003800000 */
.L_x_2124:
[----:B------:R-:W-:-:S04]  /*5030*/  ISETP.NE.XOR P0, PT, R22, RZ, P0 ;  /* 0x000000ff1600720c */ /* 0x000fc80000705a70 */
[----:B---34-:R-:W-:Y:S02]  /*5040*/  SEL R8, R8, R37, P0 ;  /* 0x0000002508087207 */ /* 0x018fe40000000000 */
[----:B0-----:R-:W-:Y:S02]  /*5050*/  FSEL R38, R38, R9, P0 ;  /* 0x0000000926267208 */ /* 0x001fe40000000000 */
[----:B------:R-:W-:Y:S01]  /*5060*/  PLOP3.LUT P0, PT, PT, PT, PT, 0x80, 0x0 ;  /* 0x000000000000781c */ /* 0x000fe20003f0f070 */
[----:B------:R-:W-:Y:S06]  /*5070*/  BRA.DIV ~URZ, `(.L_x_2126) ;  /* 0x000030027f007947 */ /* 0x000fec000b800000 */
[----:B------:R0:W2:Y:S04]  /*5080*/  SHFL.BFLY PT, R9, R38, 0x1, 0x1f ;  /* 0x0c201f0026097f89 */ /* 0x0000a800000e0000 */
[----:B------:R0:W3:Y:S02]  /*5090*/  SHFL.BFLY PT, R37, R8, 0x1, 0x1f ;  /* 0x0c201f0008257f89 */ /* 0x0000e400000e0000 */
.L_x_2245:
[----:B--2---:R-:W-:Y:S01]  /*50a0*/  FSETP.GT.FTZ.AND P6, PT, R38, R9, PT ;  /* 0x000000092600720b */ /* 0x004fe20003fd4000 */
[----:B------:R-:W-:-:S12]  /*50b0*/  BSSY B4, `(.L_x_2127) ;  /* 0x0000004000047945 */ /* 0x000fd80003800000 */
[----:B------:R-:W-:Y:S05]  /*50c0*/  @P6 BRA `(.L_x_2128) ;  /* 0x0000002000006947 */ /* 0x000fea0003800000 */
[----:B------:R-:W-:-:S04]  /*50d0*/  FSETP.NEU.FTZ.AND P0, PT, R38, R9, PT ;  /* 0x000000092600720b */ /* 0x000fc80003f1d000 */
[----:B---3--:R-:W-:-:S08]  /*50e0*/  ISETP.LT.AND P0, PT, R8, R37, !P0 ;  /* 0x000000250800720c */ /* 0x008fd00004701270 */
.L_x_2128:
[----:B------:R-:W-:Y:S05]  /*50f0*/  BSYNC B4 ;  /* 0x0000000000047941 */ /* 0x000fea0003800000 */
.L_x_2127:
[----:B------:R-:W-:-:S04]  /*5100*/  ISETP.NE.XOR P0, PT, R23, RZ, P0 ;  /* 0x000000ff1700720c */ /* 0x000fc80000705a70 */
[----:B------:R-:W-:Y:S02]  /*5110*/  FSEL R9, R38, R9, P0 ;  /* 0x0000000926097208 */ /* 0x000fe40000000000 */
[----:B0--3--:R-:W-:Y:S01]  /*5120*/  SEL R8, R8, R37, P0 ;  /* 0x0000002508087207 */ /* 0x009fe20000000000 */
[----:B------:R-:W-:Y:S05]  /*5130*/  BRA.DIV ~URZ, `(.L_x_2129) ;  /* 0x000030227f007947 */ /* 0x000fea000b800000 */
[----:B------:R0:W2:Y:S02]  /*5140*/  SHFL.IDX PT, R31, R9, R13, 0x1f ;  /* 0x00001f0d091f7589 */ /* 0x0000a400000e0000 */
.L_x_2246:
[----:B------:R-:W-:Y:S05]  /*5150*/  BRA.DIV ~URZ, `(.L_x_2130) ;  /* 0x000030827f007947 */ /* 0x000fea000b800000 */
[----:B------:R3:W4:Y:S02]  /*5160*/  SHFL.IDX PT, R29, R8, R13, 0x1f ;  /* 0x00001f0d081d7589 */ /* 0x00072400000e0000 */
.L_x_2247:
[----:B------:R-:W-:Y:S02]  /*5170*/  IADD3 R6, R6, -0x20, RZ ;  /* 0xffffffe006067810 */ /* 0x000fe40007ffe0ff */
.L_x_2058:
[----:B-1----:R-:W-:Y:S05]  /*5180*/  BSYNC B2 ;  /* 0x0000000000027941 */ /* 0x002fea0003800000 */
.L_x_2057:
[----:B------:R-:W-:-:S04]  /*5190*/  PRMT R2, R36, 0x9910, RZ ;  /* 0x0000991024027816 */ /* 0x000fc800000000ff */
[----:B------:R-:W-:-:S13]  /*51a0*/  ISETP.NE.AND P0, PT, R2, RZ, PT ;  /* 0x000000ff0200720c */ /* 0x000fda0003f05270 */
[----:B------:R1:W-:Y:S04]  /*51b0*/  @P0 STS [R35+-0x80], R32 ;  /* 0xffff802023000388 */ /* 0x0003e80000000800 */
[----:B------:R1:W-:Y:S01]  /*51c0*/  @P0 STS [R35+UR6+-0x80], R34 ;  /* 0xffff802223000988 */ /* 0x0003e20008000806 */
[----:B------:R-:W-:Y:S05]  /*51d0*/  BRA.CONV ~URZ, `(.L_x_2131) ;  /* 0x000000337f007947 */ /* 0x000fea000b800000 */
[----:B------:R-:W-:Y:S01]  /*51e0*/  IMAD.MOV.U32 R3, RZ, RZ, -0x1 ;  /* 0xffffffffff037424 */ /* 0x000fe200078e00ff */
[----:B------:R-:W-:Y:S02]  /*51f0*/  MOV R2, 0x5210 ;  /* 0x0000521000027802 */ /* 0x000fe40000000f00 */
[----:B01234-:R-:W-:Y:S05]  /*5200*/  CALL.REL.NOINC `($__internal_78_$__cuda_sm70_warpsync) ;  /* 0x0000454000007944 */ /* 0x01ffea0003c00000 */
.L_x_2131:
[----:B------:R-:W-:-:S06]  /*5210*/  NOP ;  /* 0x0000000000007918 */ /* 0x000fcc0000000000 */
.L_x_2056:
[----:B------:R-:W-:Y:S05]  /*5220*/  BSYNC B3 ;  /* 0x0000000000037941 */ /* 0x000fea0003800000 */
.L_x_2055:
        /* <DEDUP_REMOVED lines=9> */
.L_x_2051:
[----:B------:R-:W-:Y:S05]  /*52c0*/  BSYNC B0 ;  /* 0x0000000000007941 */ /* 0x000fea0003800000 */
.L_x_2050:
[----:B0-----:R-:W-:-:S04]  /*52d0*/  IADD3 R10, R10, 0x1, RZ ;  /* 0x000000010a0a7810 */ /* 0x001fc80007ffe0ff */
[----:B------:R-:W-:-:S13]  /*52e0*/  ISETP.GE.AND P0, PT, R10, c[0x0][0x198], PT ;  /* 0x000066000a007a0c */ /* 0x000fda0003f06270 */
[----:B-1----:R-:W-:Y:S01]  /*52f0*/  @P0 CALL.REL.NOINC `(.L_x_2133) ;  /* 0x0000001000000944 */ /* 0x002fe20003c00000 */
[----:B------:R-:W-:Y:S05]  /*5300*/  BRA `(.L_x_2134) ;  /* 0xffffe84000007947 */ /* 0x000fea000383ffff */
.L_x_2133:
[----:B------:R-:W-:Y:S05]  /*5310*/  BSYNC B1 ;  /* 0x0000000000017941 */ /* 0x000fea0003800000 */
.L_x_2048:
        /* <DEDUP_REMOVED lines=10> */
.L_x_2248:
[----:B------:R-:W-:Y:S05]  /*53c0*/  BRA.DIV ~URZ, `(.L_x_2138) ;  /* 0x00002f127f007947 */ /* 0x000fea000b800000 */
[----:B--2---:R2:W4:Y:S02]  /*53d0*/  SHFL.BFLY PT, R37, R4, 0x1, 0x1f ;  /* 0x0c201f0004257f89 */ /* 0x00452400000e0000 */
.L_x_2249:
[----:B---3--:R-:W-:Y:S01]  /*53e0*/  FSETP.GT.FTZ.AND P0, PT, R0, R5, PT ;  /* 0x000000050000720b */ /* 0x008fe20003f14000 */
[----:B------:R-:W-:Y:S01]  /*53f0*/  BSSY B1, `(.L_x_2139) ;  /* 0x0000005000017945 */ /* 0x000fe20003800000 */
[----:B------:R-:W-:-:S11]  /*5400*/  PLOP3.LUT P6, PT, PT, PT, PT, 0x80, 0x0 ;  /* 0x000000000000781c */ /* 0x000fd60003fcf070 */
[----:B------:R-:W-:Y:S05]  /*5410*/  @P0 BRA `(.L_x_2140) ;  /* 0x0000002000000947 */ /* 0x000fea0003800000 */
[----:B------:R-:W-:-:S04]  /*5420*/  FSETP.NEU.FTZ.AND P6, PT, R0, R5, PT ;  /* 0x000000050000720b */ /* 0x000fc80003fdd000 */
[----:B----4-:R-:W-:-:S08]  /*5430*/  ISETP.LT.AND P6, PT, R4, R37, !P6 ;  /* 0x000000250400720c */ /* 0x010fd000077c1270 */
.L_x_2140:
[----:B------:R-:W-:Y:S05]  /*5440*/  BSYNC B1 ;  /* 0x0000000000017941 */ /* 0x000fea0003800000 */
.L_x_2139:
        /* <DEDUP_REMOVED lines=8> */
.L_x_2250:
[----:B--2---:R-:W-:Y:S01]  /*54d0*/  FSETP.GT.FTZ.AND P0, PT, R5, R0, PT ;  /* 0x000000000500720b */ /* 0x004fe20003f14000 */
[----:B------:R-:W-:-:S12]  /*54e0*/  BSSY B1, `(.L_x_2142) ;  /* 0x0000004000017945 */ /* 0x000fd80003800000 */
[----:B------:R-:W-:Y:S05]  /*54f0*/  @P0 BRA `(.L_x_2143) ;  /* 0x0000002000000947 */ /* 0x000fea0003800000 */
[----:B------:R-:W-:-:S04]  /*5500*/  FSETP.NEU.FTZ.AND P6, PT, R5, R0, PT ;  /* 0x000000000500720b */ /* 0x000fc80003fdd000 */
[----:B---3--:R-:W-:-:S08]  /*5510*/  ISETP.LT.AND P6, PT, R4, R37, !P6 ;  /* 0x000000250400720c */ /* 0x008fd000077c1270 */
.L_x_2143:
[----:B------:R-:W-:Y:S05]  /*5520*/  BSYNC B1 ;  /* 0x0000000000017941 */ /* 0x000fea0003800000 */
.L_x_2142:
[----:B------:R-:W-:-:S04]  /*5530*/  ISETP.NE.AND P0, PT, R25, RZ, PT ;  /* 0x000000ff1900720c */ /* 0x000fc80003f05270 */
[----:B------:R-:W-:-:S04]  /*5540*/  PLOP3.LUT P0, PT, P0, P6, PT, 0x28, 0x0 ;  /* 0x000000000000781c */ /* 0x000fc8000070c570 */
[----:B-1-3--:R-:W-:Y:S02]  /*5550*/  SEL R4, R37, R4, P0 ;  /* 0x0000000425047207 */ /* 0x00afe40000000000 */
[----:B------:R-:W-:Y:S01]  /*5560*/  FSEL R5, R0, R5, P0 ;  /* 0x0000000500057208 */ /* 0x000fe20000000000 */
[----:B------:R-:W-:Y:S05]  /*5570*/  BRA.DIV ~URZ, `(.L_x_2144) ;  /* 0x00002eb27f007947 */ /* 0x000fea000b800000 */
[----:B------:R1:W2:Y:S02]  /*5580*/  SHFL.BFLY PT, R0, R5, 0x1, 0x1f ;  /* 0x0c201f0005007f89 */ /* 0x0002a400000e0000 */
.L_x_2251:
[----:B------:R-:W-:Y:S05]  /*5590*/  BRA.DIV ~URZ, `(.L_x_2145) ;  /* 0x00002f127f007947 */ /* 0x000fea000b800000 */
[----:B------:R3:W4:Y:S02]  /*55a0*/  SHFL.BFLY PT, R37, R4, 0x1, 0x1f ;  /* 0x0c201f0004257f89 */ /* 0x00072400000e0000 */
.L_x_2252:
[----:B--2---:R-:W-:Y:S01]  /*55b0*/  FSETP.GT.FTZ.AND P0, PT, R5, R0, PT ;  /* 0x000000000500720b */ /* 0x004fe20003f14000 */
[----:B------:R-:W-:Y:S01]  /*55c0*/  BSSY B1, `(.L_x_2146) ;  /* 0x0000005000017945 */ /* 0x000fe20003800000 */
[----:B------:R-:W-:-:S11]  /*55d0*/  PLOP3.LUT P6, PT, PT, PT, PT, 0x80, 0x0 ;  /* 0x000000000000781c */ /* 0x000fd60003fcf070 */
[----:B------:R-:W-:Y:S05]  /*55e0*/  @P0 BRA `(.L_x_2147) ;  /* 0x0000002000000947 */ /* 0x000fea0003800000 */
[----:B------:R-:W-:-:S04]  /*55f0*/  FSETP.NEU.FTZ.AND P6, PT, R5, R0, PT ;  /* 0x000000000500720b */ /* 0x000fc80003fdd000 */
[----:B----4-:R-:W-:-:S08]  /*5600*/  ISETP.LT.AND P6, PT, R4, R37, !P6 ;  /* 0x000000250400720c */ /* 0x010fd000077c1270 */
.L_x_2147:
[----:B------:R-:W-:Y:S05]  /*5610*/  BSYNC B1 ;  /* 0x0000000000017941 */ /* 0x000fea0003800000 */
.L_x_2146:
        /* <DEDUP_REMOVED lines=8> */
.L_x_2253:
[----:B--2---:R-:W-:Y:S01]  /*56a0*/  FSETP.GT.FTZ.AND P0, PT, R5, R0, PT ;  /* 0x000000000500720b */ /* 0x004fe20003f14000 */
[----:B------:R-:W-:-:S12]  /*56b0*/  BSSY B1, `(.L_x_2149) ;  /* 0x0000004000017945 */ /* 0x000fd80003800000 */
[----:B------:R-:W-:Y:S05]  /*56c0*/  @P0 BRA `(.L_x_2150) ;  /* 0x0000002000000947 */ /* 0x000fea0003800000 */
[----:B------:R-:W-:-:S04]  /*56d0*/  FSETP.NEU.FTZ.AND P6, PT, R5, R0, PT ;  /* 0x000000000500720b */ /* 0x000fc80003fdd000 */
[----:B---3--:R-:W-:-:S08]  /*56e0*/  ISETP.LT.AND P6, PT, R4, R37, !P6 ;  /* 0x000000250400720c */ /* 0x008fd000077c1270 */
.L_x_2150:
[----:B------:R-:W-:Y:S05]  /*56f0*/  BSYNC B1 ;  /* 0x0000000000017941 */ /* 0x000fea0003800000 */
.L_x_2149:
[----:B------:R-:W-:-:S04]  /*5700*/  ISETP.NE.AND P0, PT, R27, RZ, PT ;  /* 0x000000ff1b00720c */ /* 0x000fc80003f05270 */
[----:B------:R-:W-:-:S04]  /*5710*/  PLOP3.LUT P6, PT, P0, P6, PT, 0x28, 0x0 ;  /* 0x000000000000781c */ /* 0x000fc800007cc570 */
[----:B-1-3--:R-:W-:Y:S02]  /*5720*/  SEL R4, R37, R4, P6 ;  /* 0x0000000425047207 */ /* 0x00afe40003000000 */
[----:B------:R-:W-:Y:S01]  /*5730*/  FSEL R5, R0, R5, P6 ;  /* 0x0000000500057208 */ /* 0x000fe20003000000 */
[----:B------:R-:W-:Y:S05]  /*5740*/  BRA.DIV ~URZ, `(.L_x_2151) ;  /* 0x00002eb27f007947 */ /* 0x000fea000b800000 */
[----:B------:R1:W2:Y:S02]  /*5750*/  SHFL.BFLY PT, R0, R5, 0x2, 0x1f ;  /* 0x0c401f0005007f89 */ /* 0x0002a400000e0000 */
.L_x_2254:
[----:B------:R-:W-:Y:S05]  /*5760*/  BRA.DIV ~URZ, `(.L_x_2152) ;  /* 0x00002f127f007947 */ /* 0x000fea000b800000 */
[----:B------:R3:W4:Y:S02]  /*5770*/  SHFL.BFLY PT, R37, R4, 0x2, 0x1f ;  /* 0x0c401f0004257f89 */ /* 0x00072400000e0000 */
.L_x_2255:
[----:B--2---:R-:W-:Y:S01]  /*5780*/  FSETP.GT.FTZ.AND P0, PT, R5, R0, PT ;  /* 0x000000000500720b */ /* 0x004fe20003f14000 */
[----:B------:R-:W-:Y:S01]  /*5790*/  BSSY B1, `(.L_x_2153) ;  /* 0x0000005000017945 */ /* 0x000fe20003800000 */
[----:B------:R-:W-:-:S11]  /*57a0*/  PLOP3.LUT P6, PT, PT, PT, PT, 0x80, 0x0 ;  /* 0x000000000000781c */ /* 0x000fd60003fcf070 */
[----:B------:R-:W-:Y:S05]  /*57b0*/  @P0 BRA `(.L_x_2154) ;  /* 0x0000002000000947 */ /* 0x000fea0003800000 */
[----:B------:R-:W-:-:S04]  /*57c0*/  FSETP.NEU.FTZ.AND P6, PT, R5, R0, PT ;  /* 0x000000000500720b */ /* 0x000fc80003fdd000 */
[----:B----4-:R-:W-:-:S08]  /*57d0*/  ISETP.LT.AND P6, PT, R4, R37, !P6 ;  /* 0x000000250400720c */ /* 0x010fd000077c1270 */
.L_x_2154:
[----:B------:R-:W-:Y:S05]  /*57e0*/  BSYNC B1 ;  /* 0x0000000000017941 */ /* 0x000fea0003800000 */
.L_x_2153:
        /* <DEDUP_REMOVED lines=8> */
.L_x_2256:
[----:B--2---:R-:W-:Y:S01]  /*5870*/  FSETP.GT.FTZ.AND P6, PT, R5, R0, PT ;  /* 0x000000000500720b */ /* 0x004fe20003fd4000 */
[----:B------:R-:W-:-:S12]  /*5880*/  BSSY B1, `(.L_x_2156) ;  /* 0x0000004000017945 */ /* 0x000fd80003800000 */
[----:B------:R-:W-:Y:S05]  /*5890*/  @P6 BRA `(.L_x_2157) ;  /* 0x0000002000006947 */ /* 0x000fea0003800000 */
[----:B------:R-:W-:-:S04]  /*58a0*/  FSETP.NEU.FTZ.AND P0, PT, R5, R0, PT ;  /* 0x000000000500720b */ /* 0x000fc80003f1d000 */
[----:B---3--:R-:W-:-:S08]  /*58b0*/  ISETP.LT.AND P0, PT, R4, R37, !P0 ;  /* 0x000000250400720c */ /* 0x008fd00004701270 */
.L_x_2157:
[----:B------:R-:W-:Y:S05]  /*58c0*/  BSYNC B1 ;  /* 0x0000000000017941 */ /* 0x000fea0003800000 */
.L_x_2156:
[----:B------:R-:W-:-:S04]  /*58d0*/  PLOP3.LUT P0, PT, P5, P0, PT, 0x28, 0x0 ;  /* 0x000000000000781c */ /* 0x000fc80002f00570 */
[----:B-1-3--:R-:W-:Y:S02]  /*58e0*/  SEL R4, R37, R4, P0 ;  /* 0x0000000425047207 */ /* 0x00afe40000000000 */
[----:B------:R-:W-:Y:S01]  /*58f0*/  FSEL R5, R0, R5, P0 ;  /* 0x0000000500057208 */ /* 0x000fe20000000000 */
[----:B------:R-:W-:Y:S05]  /*5900*/  BRA.DIV ~URZ, `(.L_x_2158) ;  /* 0x00002ec27f007947 */ /* 0x000fea000b800000 */
[----:B------:R1:W2:Y:S02]  /*5910*/  SHFL.BFLY PT, R0, R5, 0x8, 0x1f ;  /* 0x0d001f0005007f89 */ /* 0x0002a400000e0000 */
.L_x_2257:
[----:B------:R-:W-:Y:S05]  /*5920*/  BRA.DIV ~URZ, `(.L_x_2159) ;  /* 0x00002f227f007947 */ /* 0x000fea000b800000 */
[----:B------:R3:W4:Y:S02]  /*5930*/  SHFL.BFLY PT, R37, R4, 0x8, 0x1f ;  /* 0x0d001f0004257f89 */ /* 0x00072400000e0000 */
.L_x_2258:
[----:B--2---:R-:W-:Y:S01]  /*5940*/  FSETP.GT.FTZ.AND P6, PT, R5, R0, PT ;  /* 0x000000000500720b */ /* 0x004fe20003fd4000 */
[----:B------:R-:W-:Y:S01]  /*5950*/  BSSY B1, `(.L_x_2160) ;  /* 0x0000006000017945 */ /* 0x000fe20003800000 */
[----:B------:R-:W-:Y:S02]  /*5960*/  PLOP3.LUT P0, PT, PT, PT, PT, 0x80, 0x0 ;  /* 0x000000000000781c */ /* 0x000fe40003f0f070 */
[----:B------:R-:W-:-:S09]  /*5970*/  PLOP3.LUT P5, PT, PT, PT, PT, 0x80, 0x0 ;  /* 0x000000000000781c */ /* 0x000fd20003faf070 */
[----:B------:R-:W-:Y:S05]  /*5980*/  @P6 BRA `(.L_x_2161) ;  /* 0x0000002000006947 */ /* 0x000fea0003800000 */
[----:B------:R-:W-:-:S04]  /*5990*/  FSETP.NEU.FTZ.AND P5, PT, R5, R0, PT ;  /* 0x000000000500720b */ /* 0x000fc80003fbd000 */
[----:B----4-:R-:W-:-:S08]  /*59a0*/  ISETP.LT.AND P5, PT, R4, R37, !P5 ;  /* 0x000000250400720c */ /* 0x010fd00006fa1270 */
.L_x_2161:
[----:B------:R-:W-:Y:S05]  /*59b0*/  BSYNC B1 ;  /* 0x0000000000017941 */ /* 0x000fea0003800000 */
.L_x_2160:
[----:B------:R-:W-:-:S04]  /*59c0*/  PLOP3.LUT P5, PT, P3, P5, PT, 0x28, 0x0 ;  /* 0x000000000000781c */ /* 0x000fc80001faa570 */
[----:B---34-:R-:W-:Y:S02]  /*59d0*/  SEL R4, R37, R4, P5 ;  /* 0x0000000425047207 */ /* 0x018fe40002800000 */
[----:B-1----:R-:W-:Y:S01]  /*59e0*/  FSEL R5, R0, R5, P5 ;  /* 0x0000000500057208 */ /* 0x002fe20002800000 */
[----:B------:R-:W-:Y:S05]  /*59f0*/  BRA.DIV ~URZ, `(.L_x_2162) ;  /* 0x00002ec27f007947 */ /* 0x000fea000b800000 */
[----:B------:R1:W2:Y:S04]  /*5a00*/  SHFL.BFLY PT, R0, R5, 0x4, 0x1f ;  /* 0x0c801f0005007f89 */ /* 0x0002a800000e0000 */
[----:B------:R1:W3:Y:S02]  /*5a10*/  SHFL.BFLY PT, R37, R4, 0x4, 0x1f ;  /* 0x0c801f0004257f89 */ /* 0x0002e400000e0000 */
.L_x_2259:
[----:B--2---:R-:W-:Y:S01]  /*5a20*/  FSETP.GT.FTZ.AND P3, PT, R5, R0, PT ;  /* 0x000000000500720b */ /* 0x004fe20003f74000 */
[----:B------:R-:W-:-:S12]  /*5a30*/  BSSY B1, `(.L_x_2163) ;  /* 0x0000004000017945 */ /* 0x000fd80003800000 */
[----:B------:R-:W-:Y:S05]  /*5a40*/  @P3 BRA `(.L_x_2164) ;  /* 0x0000002000003947 */ /* 0x000fea0003800000 */
[----:B------:R-:W-:-:S04]  /*5a50*/  FSETP.NEU.FTZ.AND P0, PT, R5, R0, PT ;  /* 0x000000000500720b */ /* 0x000fc80003f1d000 */
[----:B---3--:R-:W-:-:S08]  /*5a60*/  ISETP.LT.AND P0, PT, R4, R37, !P0 ;  /* 0x000000250400720c */ /* 0x008fd00004701270 */
.L_x_2164:
[----:B------:R-:W-:Y:S05]  /*5a70*/  BSYNC B1 ;  /* 0x0000000000017941 */ /* 0x000fea0003800000 */
.L_x_2163:
[----:B------:R-:W-:-:S04]  /*5a80*/  PLOP3.LUT P0, PT, P2, P0, PT, 0x28, 0x0 ;  /* 0x000000000000781c */ /* 0x000fc80001700570 */
[----:B-1-3--:R-:W-:Y:S02]  /*5a90*/  SEL R4, R37, R4, P0 ;  /* 0x0000000425047207 */ /* 0x00afe40000000000 */
[----:B------:R-:W-:Y:S01]  /*5aa0*/  FSEL R5, R0, R5, P0 ;  /* 0x0000000500057208 */ /* 0x000fe20000000000 */
[----:B------:R-:W-:Y:S05]  /*5ab0*/  BRA.DIV ~URZ, `(.L_x_2165) ;  /* 0x00002ee27f007947 */ /* 0x000fea000b800000 */
[----:B------:R1:W2:Y:S02]  /*5ac0*/  SHFL.BFLY PT, R0, R5, 0x2, 0x1f ;  /* 0x0c401f0005007f89 */ /* 0x0002a400000e0000 */
.L_x_2260:
[----:B------:R-:W-:Y:S05]  /*5ad0*/  BRA.DIV ~URZ, `(.L_x_2166) ;  /* 0x00002f427f007947 */ /* 0x000fea000b800000 */
[----:B------:R3:W4:Y:S02]  /*5ae0*/  SHFL.BFLY PT, R37, R4, 0x2, 0x1f ;  /* 0x0c401f0004257f89 */ /* 0x00072400000e0000 */
.L_x_2261:
[----:B--2---:R-:W-:Y:S01]  /*5af0*/  FSETP.GT.FTZ.AND P3, PT, R5, R0, PT ;  /* 0x000000000500720b */ /* 0x004fe20003f74000 */
[----:B------:R-:W-:Y:S01]  /*5b00*/  BSSY B1, `(.L_x_2167) ;  /* 0x0000006000017945 */ /* 0x000fe20003800000 */
[----:B------:R-:W-:Y:S02]  /*5b10*/  PLOP3.LUT P0, PT, PT, PT, PT, 0x80, 0x0 ;  /* 0x000000000000781c */ /* 0x000fe40003f0f070 */
[----:B------:R-:W-:-:S09]  /*5b20*/  PLOP3.LUT P2, PT, PT, PT, PT, 0x80, 0x0 ;  /* 0x000000000000781c */ /* 0x000fd20003f4f070 */
[----:B------:R-:W-:Y:S05]  /*5b30*/  @P3 BRA `(.L_x_2168) ;  /* 0x0000002000003947 */ /* 0x000fea0003800000 */
[----:B------:R-:W-:-:S04]  /*5b40*/  FSETP.NEU.FTZ.AND P2, PT, R5, R0, PT ;  /* 0x000000000500720b */ /* 0x000fc80003f5d000 */
[----:B----4-:R-:W-:-:S08]  /*5b50*/  ISETP.LT.AND P2, PT, R4, R37, !P2 ;  /* 0x000000250400720c */ /* 0x010fd00005741270 */
.L_x_2168:
[----:B------:R-:W-:Y:S05]  /*5b60*/  BSYNC B1 ;  /* 0x0000000000017941 */ /* 0x000fea0003800000 */
.L_x_2167:
[----:B------:R-:W-:-:S04]  /*5b70*/  PLOP3.LUT P2, PT, P1, P2, PT, 0x28, 0x0 ;  /* 0x000000000000781c */ /* 0x000fc80000f44570 */
[----:B---34-:R-:W-:Y:S02]  /*5b80*/  SEL R4, R37, R4, P2 ;  /* 0x0000000425047207 */ /* 0x018fe40001000000 */
[----:B-1----:R-:W-:Y:S01]  /*5b90*/  FSEL R5, R0, R5, P2 ;  /* 0x0000000500057208 */ /* 0x002fe20001000000 */
[----:B------:R-:W-:Y:S05]  /*5ba0*/  BRA.DIV ~URZ, `(.L_x_2169) ;  /* 0x00002ee27f007947 */ /* 0x000fea000b800000 */
[----:B------:R1:W2:Y:S04]  /*5bb0*/  SHFL.BFLY PT, R0, R5, 0x1, 0x1f ;  /* 0x0c201f0005007f89 */ /* 0x0002a800000e0000 */
[----:B------:R1:W3:Y:S02]  /*5bc0*/  SHFL.BFLY PT, R37, R4, 0x1, 0x1f ;  /* 0x0c201f0004257f89 */ /* 0x0002e400000e0000 */
.L_x_2262:
[----:B--2---:R-:W-:Y:S01]  /*5bd0*/  FSETP.GT.FTZ.AND P1, PT, R5, R0, PT ;  /* 0x000000000500720b */ /* 0x004fe20003f34000 */
[----:B------:R-:W-:-:S12]  /*5be0*/  BSSY B1, `(.L_x_2170) ;  /* 0x0000004000017945 */ /* 0x000fd80003800000 */
[----:B------:R-:W-:Y:S05]  /*5bf0*/  @P1 BRA `(.L_x_2171) ;  /* 0x0000002000001947 */ /* 0x000fea0003800000 */
[----:B------:R-:W-:-:S04]  /*5c00*/  FSETP.NEU.FTZ.AND P0, PT, R5, R0, PT ;  /* 0x000000000500720b */ /* 0x000fc80003f1d000 */
[----:B---3--:R-:W-:-:S08]  /*5c10*/  ISETP.LT.AND P0, PT, R4, R37, !P0 ;  /* 0x000000250400720c */ /* 0x008fd00004701270 */
.L_x_2171:
[----:B------:R-:W-:Y:S05]  /*5c20*/  BSYNC B1 ;  /* 0x0000000000017941 */ /* 0x000fea0003800000 */
.L_x_2170:
[----:B------:R-:W-:-:S04]  /*5c30*/  PLOP3.LUT P0, PT, P4, P0, PT, 0x28, 0x0 ;  /* 0x000000000000781c */ /* 0x000fc80002700570 */
[----:B-1-3--:R-:W-:Y:S02]  /*5c40*/  SEL R4, R37, R4, P0 ;  /* 0x0000000425047207 */ /* 0x00afe40000000000 */
[----:B------:R-:W-:Y:S01]  /*5c50*/  FSEL R5, R0, R5, P0 ;  /* 0x0000000500057208 */ /* 0x000fe20000000000 */
[----:B------:R-:W-:Y:S05]  /*5c60*/  BRA.DIV ~URZ, `(.L_x_2172) ;  /* 0x00002f027f007947 */ /* 0x000fea000b800000 */
[----:B------:R1:W2:Y:S02]  /*5c70*/  SHFL.BFLY PT, R0, R5, 0x10, 0x1f ;  /* 0x0e001f0005007f89 */ /* 0x0002a400000e0000 */
.L_x_2263:
[----:B------:R-:W-:Y:S05]  /*5c80*/  BRA.DIV ~URZ, `(.L_x_2173) ;  /* 0x00002f627f007947 */ /* 0x000fea000b800000 */
[----:B------:R3:W4:Y:S02]  /*5c90*/  SHFL.BFLY PT, R37, R4, 0x10, 0x1f ;  /* 0x0e001f0004257f89 */ /* 0x00072400000e0000 */
.L_x_2264:
[----:B--2---:R-:W-:Y:S01]  /*5ca0*/  FSETP.GT.FTZ.AND P2, PT, R5, R0, PT ;  /* 0x000000000500720b */ /* 0x004fe20003f54000 */
[----:B------:R-:W-:Y:S01]  /*5cb0*/  BSSY B1, `(.L_x_2174) ;  /* 0x0000006000017945 */ /* 0x000fe20003800000 */
[----:B------:R-:W-:Y:S02]  /*5cc0*/  PLOP3.LUT P0, PT, PT, PT, PT, 0x80, 0x0 ;  /* 0x000000000000781c */ /* 0x000fe40003f0f070 */
[----:B------:R-:W-:-:S09]  /*5cd0*/  PLOP3.LUT P1, PT, PT, PT, PT, 0x80, 0x0 ;  /* 0x000000000000781c */ /* 0x000fd20003f2f070 */
[----:B------:R-:W-:Y:S05]  /*5ce0*/  @P2 BRA `(.L_x_2175) ;  /* 0x0000002000002947 */ /* 0x000fea0003800000 */
[----:B------:R-:W-:-:S04]  /*5cf0*/  FSETP.NEU.FTZ.AND P1, PT, R5, R0, PT ;  /* 0x000000000500720b */ /* 0x000fc80003f3d000 */
[----:B----4-:R-:W-:-:S08]  /*5d00*/  ISETP.LT.AND P1, PT, R4, R37, !P1 ;  /* 0x000000250400720c */ /* 0x010fd00004f21270 */
.L_x_2175:
[----:B------:R-:W-:Y:S05]  /*5d10*/  BSYNC B1 ;  /* 0x0000000000017941 */ /* 0x000fea0003800000 */
.L_x_2174:
[----:B------:R-:W-:-:S04]  /*5d20*/  ISETP.EQ.XOR P1, PT, R11, RZ, P1 ;  /* 0x000000ff0b00720c */ /* 0x000fc80000f22a70 */
[----:B---34-:R-:W-:Y:S02]  /*5d30*/  SEL R4, R4, R37, P1 ;  /* 0x0000002504047207 */ /* 0x018fe40000800000 */
[----:B-1----:R-:W-:Y:S01]  /*5d40*/  FSEL R5, R5, R0, P1 ;  /* 0x0000000005057208 */ /* 0x002fe20000800000 */
[----:B------:R-:W-:Y:S05]  /*5d50*/  BRA.DIV ~URZ, `(.L_x_2176) ;  /* 0x00002f027f007947 */ /* 0x000fea000b800000 */
[----:B------:R1:W2:Y:S04]  /*5d60*/  SHFL.BFLY PT, R0, R5, 0x8, 0x1f ;  /* 0x0d001f0005007f89 */ /* 0x0002a800000e0000 */
[----:B------:R1:W3:Y:S02]  /*5d70*/  SHFL.BFLY PT, R37, R4, 0x8, 0x1f ;  /* 0x0d001f0004257f89 */ /* 0x0002e400000e0000 */
.L_x_2265:
[----:B--2---:R-:W-:Y:S01]  /*5d80*/  FSETP.GT.FTZ.AND P1, PT, R5, R0, PT ;  /* 0x000000000500720b */ /* 0x004fe20003f34000 */
[----:B------:R-:W-:-:S12]  /*5d90*/  BSSY B1, `(.L_x_2177) ;  /* 0x0000004000017945 */ /* 0x000fd80003800000 */
[----:B------:R-:W-:Y:S05]  /*5da0*/  @P1 BRA `(.L_x_2178) ;  /* 0x0000002000001947 */ /* 0x000fea0003800000 */
[----:B------:R-:W-:-:S04]  /*5db0*/  FSETP.NEU.FTZ.AND P0, PT, R5, R0, PT ;  /* 0x000000000500720b */ /* 0x000fc80003f1d000 */
[----:B---3--:R-:W-:-:S08]  /*5dc0*/  ISETP.LT.AND P0, PT, R4, R37, !P0 ;  /* 0x000000250400720c */ /* 0x008fd00004701270 */
.L_x_2178:
[----:B------:R-:W-:Y:S05]  /*5dd0*/  BSYNC B1 ;  /* 0x0000000000017941 */ /* 0x000fea0003800000 */
.L_x_2177:
[----:B------:R-:W-:-:S04]  /*5de0*/  ISETP.EQ.XOR P0, PT, R20, RZ, P0 ;  /* 0x000000ff1400720c */ /* 0x000fc80000702a70 */
[----:B-1-3--:R-:W-:Y:S02]  /*5df0*/  SEL R4, R4, R37, P0 ;  /* 0x0000002504047207 */ /* 0x00afe40000000000 */
[----:B------:R-:W-:Y:S01]  /*5e00*/  FSEL R5, R5, R0, P0 ;  /* 0x0000000005057208 */ /* 0x000fe20000000000 */
[----:B------:R-:W-:Y:S05]  /*5e10*/  BRA.DIV ~URZ, `(.L_x_2179) ;  /* 0x00002f227f007947 */ /* 0x000fea000b800000 */
[----:B------:R1:W2:Y:S02]  /*5e20*/  SHFL.BFLY PT, R0, R5, 0x4, 0x1f ;  /* 0x0c801f0005007f89 */ /* 0x0002a400000e0000 */
.L_x_2266:
[----:B------:R-:W-:Y:S05]  /*5e30*/  BRA.DIV ~URZ, `(.L_x_2180) ;  /* 0x00002f827f007947 */ /* 0x000fea000b800000 */
[----:B------:R3:W4:Y:S02]  /*5e40*/  SHFL.BFLY PT, R37, R4, 0x4, 0x1f ;  /* 0x0c801f0004257f89 */ /* 0x00072400000e0000 */
.L_x_2267:
[----:B--2---:R-:W-:Y:S01]  /*5e50*/  FSETP.GT.FTZ.AND P2, PT, R5, R0, PT ;  /* 0x000000000500720b */ /* 0x004fe20003f54000 */
[----:B------:R-:W-:Y:S01]  /*5e60*/  BSSY B1, `(.L_x_2181) ;  /* 0x0000006000017945 */ /* 0x000fe20003800000 */
[----:B------:R-:W-:Y:S02]  /*5e70*/  PLOP3.LUT P0, PT, PT, PT, PT, 0x80, 0x0 ;  /* 0x000000000000781c */ /* 0x000fe40003f0f070 */
[----:B------:R-:W-:-:S09]  /*5e80*/  PLOP3.LUT P1, PT, PT, PT, PT, 0x80, 0x0 ;  /* 0x000000000000781c */ /* 0x000fd20003f2f070 */
[----:B------:R-:W-:Y:S05]  /*5e90*/  @P2 BRA `(.L_x_2182) ;  /* 0x0000002000002947 */ /* 0x000fea0003800000 */
[----:B------:R-:W-:-:S04]  /*5ea0*/  FSETP.NEU.FTZ.AND P1, PT, R5, R0, PT ;  /* 0x000000000500720b */ /* 0x000fc80003f3d000 */
[----:B----4-:R-:W-:-:S08]  /*5eb0*/  ISETP.LT.AND P1, PT, R4, R37, !P1 ;  /* 0x000000250400720c */ /* 0x010fd00004f21270 */
.L_x_2182:
[----:B------:R-:W-:Y:S05]  /*5ec0*/  BSYNC B1 ;  /* 0x0000000000017941 */ /* 0x000fea0003800000 */
.L_x_2181:
[----:B------:R-:W-:-:S04]  /*5ed0*/  ISETP.EQ.XOR P1, PT, R21, RZ, P1 ;  /* 0x000000ff1500720c */ /* 0x000fc80000f22a70 */
[----:B---34-:R-:W-:Y:S02]  /*5ee0*/  SEL R4, R4, R37, P1 ;  /* 0x0000002504047207 */ /* 0x018fe40000800000 */
[----:B-1----:R-:W-:Y:S01]  /*5ef0*/  FSEL R5, R5, R0, P1 ;  /* 0x0000000005057208 */ /* 0x002fe20000800000 */
[----:B------:R-:W-:Y:S05]  /*5f00*/  BRA.DIV ~URZ, `(.L_x_2183) ;  /* 0x00002f227f007947 */ /* 0x000fea000b800000 */
[----:B------:R1:W2:Y:S04]  /*5f10*/  SHFL.BFLY PT, R0, R5, 0x2, 0x1f ;  /* 0x0c401f0005007f89 */ /* 0x0002a800000e0000 */
[----:B------:R1:W3:Y:S02]  /*5f20*/  SHFL.BFLY PT, R37, R4, 0x2, 0x1f ;  /* 0x0c401f0004257f89 */ /* 0x0002e400000e0000 */
.L_x_2268:
[----:B--2---:R-:W-:Y:S01]  /*5f30*/  FSETP.GT.FTZ.AND P1, PT, R5, R0, PT ;  /* 0x000000000500720b */ /* 0x004fe20003f34000 */
[----:B------:R-:W-:-:S12]  /*5f40*/  BSSY B1, `(.L_x_2184) ;  /* 0x0000004000017945 */ /* 0x000fd80003800000 */
[----:B------:R-:W-:Y:S05]  /*5f50*/  @P1 BRA `(.L_x_2185) ;  /* 0x0000002000001947 */ /* 0x000fea0003800000 */
[----:B------:R-:W-:-:S04]  /*5f60*/  FSETP.NEU.FTZ.AND P0, PT, R5, R0, PT ;  /* 0x000000000500720b */ /* 0x000fc80003f1d000 */
[----:B---3--:R-:W-:-:S08]  /*5f70*/  ISETP.LT.AND P0, PT, R4, R37, !P0 ;  /* 0x000000250400720c */ /* 0x008fd00004701270 */
.L_x_2185:
[----:B------:R-:W-:Y:S05]  /*5f80*/  BSYNC B1 ;  /* 0x0000000000017941 */ /* 0x000fea0003800000 */
.L_x_2184:
[----:B------:R-:W-:-:S04]  /*5f90*/  ISETP.EQ.XOR P0, PT, R22, RZ, P0 ;  /* 0x000000ff1600720c */ /* 0x000fc80000702a70 */
[----:B-1-3--:R-:W-:Y:S02]  /*5fa0*/  SEL R4, R4, R37, P0 ;  /* 0x0000002504047207 */ /* 0x00afe40000000000 */
[----:B------:R-:W-:Y:S01]  /*5fb0*/  FSEL R5, R5, R0, P0 ;  /* 0x0000000005057208 */ /* 0x000fe20000000000 */
[----:B------:R-:W-:Y:S05]  /*5fc0*/  BRA.DIV ~URZ, `(.L_x_2186) ;  /* 0x00002f427f007947 */ /* 0x000fea000b800000 */
[----:B------:R1:W2:Y:S02]  /*5fd0*/  SHFL.BFLY PT, R0, R5, 0x1, 0x1f ;  /* 0x0c201f0005007f89 */ /* 0x0002a400000e0000 */
.L_x_2269:
[----:B------:R-:W-:Y:S05]  /*5fe0*/  BRA.DIV ~URZ, `(.L_x_2187) ;  /* 0x00002fa27f007947 */ /* 0x000fea000b800000 */
[----:B------:R3:W4:Y:S02]  /*5ff0*/  SHFL.BFLY PT, R37, R4, 0x1, 0x1f ;  /* 0x0c201f0004257f89 */ /* 0x00072400000e0000 */
.L_x_2270:
[----:B--2---:R-:W-:Y:S01]  /*6000*/  FSETP.GT.FTZ.AND P1, PT, R5, R0, PT ;  /* 0x000000000500720b */ /* 0x004fe20003f34000 */
[----:B------:R-:W-:Y:S01]  /*6010*/  BSSY B1, `(.L_x_2188) ;  /* 0x0000005000017945 */ /* 0x000fe20003800000 */
[----:B------:R-:W-:-:S11]  /*6020*/  PLOP3.LUT P0, PT, PT, PT, PT, 0x80, 0x0 ;  /* 0x000000000000781c */ /* 0x000fd60003f0f070 */
[----:B------:R-:W-:Y:S05]  /*6030*/  @P1 BRA `(.L_x_2189) ;  /* 0x0000002000001947 */ /* 0x000fea0003800000 */
[----:B------:R-:W-:-:S04]  /*6040*/  FSETP.NEU.FTZ.AND P0, PT, R5, R0, PT ;  /* 0x000000000500720b */ /* 0x000fc80003f1d000 */
[----:B----4-:R-:W-:-:S08]  /*6050*/  ISETP.LT.AND P0, PT, R4, R37, !P0 ;  /* 0x000000250400720c */ /* 0x010fd00004701270 */
.L_x_2189:
[----:B------:R-:W-:Y:S05]  /*6060*/  BSYNC B1 ;  /* 0x0000000000017941 */ /* 0x000fea0003800000 */
.L_x_2188:
        /* <DEDUP_REMOVED lines=16> */
.L_x_2271:
[----:B----4-:R-:W-:Y:S01]  /*6170*/  FSETP.GT.FTZ.AND P1, PT, R9, R0, PT ;  /* 0x000000000900720b */ /* 0x010fe20003f34000 */
[----:B------:R-:W-:-:S12]  /*6180*/  BSSY B1, `(.L_x_2191) ;  /* 0x0000004000017945 */ /* 0x000fd80003800000 */
[----:B------:R-:W-:Y:S05]  /*6190*/  @P1 BRA `(.L_x_2192) ;  /* 0x0000002000001947 */ /* 0x000fea0003800000 */
[----:B------:R-:W-:-:S04]  /*61a0*/  FSETP.NEU.FTZ.AND P0, PT, R9, R0, PT ;  /* 0x000000000900720b */ /* 0x000fc80003f1d000 */
[----:B0-----:R-:W-:-:S08]  /*61b0*/  ISETP.LT.AND P0, PT, R8, R37, !P0 ;  /* 0x000000250800720c */ /* 0x001fd00004701270 */
.L_x_2192:
[----:B------:R-:W-:Y:S05]  /*61c0*/  BSYNC B1 ;  /* 0x0000000000017941 */ /* 0x000fea0003800000 */
.L_x_2191:
[----:B------:R-:W-:-:S04]  /*61d0*/  ISETP.NE.XOR P0, PT, R11, RZ, P0 ;  /* 0x000000ff0b00720c */ /* 0x000fc80000705a70 */
[----:B0-2---:R-:W-:Y:S02]  /*61e0*/  SEL R8, R8, R37, P0 ;  /* 0x0000002508087207 */ /* 0x005fe40000000000 */
[----:B------:R-:W-:Y:S01]  /*61f0*/  FSEL R9, R9, R0, P0 ;  /* 0x0000000009097208 */ /* 0x000fe20000000000 */
[----:B------:R-:W-:Y:S05]  /*6200*/  BRA.DIV ~URZ, `(.L_x_2193) ;  /* 0x00002ed27f007947 */ /* 0x000fea000b800000 */
[----:B------:R0:W2:Y:S02]  /*6210*/  SHFL.BFLY PT, R0, R9, 0x8, 0x1f ;  /* 0x0d001f0009007f89 */ /* 0x0000a400000e0000 */
.L_x_2272:
[----:B------:R-:W-:Y:S05]  /*6220*/  BRA.DIV ~URZ, `(.L_x_2194) ;  /* 0x00002f327f007947 */ /* 0x000fea000b800000 */
[----:B------:R4:W0:Y:S02]  /*6230*/  SHFL.BFLY PT, R37, R8, 0x8, 0x1f ;  /* 0x0d001f0008257f89 */ /* 0x00082400000e0000 */
.L_x_2273:
[----:B--2---:R-:W-:Y:S01]  /*6240*/  FSETP.GT.FTZ.AND P2, PT, R9, R0, PT ;  /* 0x000000000900720b */ /* 0x004fe20003f54000 */
[----:B------:R-:W-:Y:S01]  /*6250*/  BSSY B1, `(.L_x_2195) ;  /* 0x0000006000017945 */ /* 0x000fe20003800000 */
[----:B------:R-:W-:Y:S02]  /*6260*/  PLOP3.LUT P0, PT, PT, PT, PT, 0x80, 0x0 ;  /* 0x000000000000781c */ /* 0x000fe40003f0f070 */
[----:B------:R-:W-:-:S09]  /*6270*/  PLOP3.LUT P1, PT, PT, PT, PT, 0x80, 0x0 ;  /* 0x000000000000781c */ /* 0x000fd20003f2f070 */
[----:B------:R-:W-:Y:S05]  /*6280*/  @P2 BRA `(.L_x_2196) ;  /* 0x0000002000002947 */ /* 0x000fea0003800000 */
[----:B------:R-:W-:-:S04]  /*6290*/  FSETP.NEU.FTZ.AND P1, PT, R9, R0, PT ;  /* 0x000000000900720b */ /* 0x000fc80003f3d000 */
[----:B0-----:R-:W-:-:S08]  /*62a0*/  ISETP.LT.AND P1, PT, R8, R37, !P1 ;  /* 0x000000250800720c */ /* 0x001fd00004f21270 */
.L_x_2196:
[----:B------:R-:W-:Y:S05]  /*62b0*/  BSYNC B1 ;  /* 0x0000000000017941 */ /* 0x000fea0003800000 */
.L_x_2195:
[----:B------:R-:W-:-:S04]  /*62c0*/  ISETP.NE.XOR P1, PT, R20, RZ, P1 ;  /* 0x000000ff1400720c */ /* 0x000fc80000f25a70 */
[----:B0---4-:R-:W-:Y:S02]  /*62d0*/  SEL R8, R8, R37, P1 ;  /* 0x0000002508087207 */ /* 0x011fe40000800000 */
[----:B------:R-:W-:Y:S01]  /*62e0*/  FSEL R9, R9, R0, P1 ;  /* 0x0000000009097208 */ /* 0x000fe20000800000 */
[----:B------:R-:W-:Y:S05]  /*62f0*/  BRA.DIV ~URZ, `(.L_x_2197) ;  /* 0x00002ed27f007947 */ /* 0x000fea000b800000 */
[----:B------:R0:W2:Y:S04]  /*6300*/  SHFL.BFLY PT, R0, R9, 0x4, 0x1f ;  /* 0x0c801f0009007f89 */ /* 0x0000a800000e0000 */
[----:B------:R0:W4:Y:S02]  /*6310*/  SHFL.BFLY PT, R37, R8, 0x4, 0x1f ;  /* 0x0c801f0008257f89 */ /* 0x00012400000e0000 */
.L_x_2274:
[----:B--2---:R-:W-:Y:S01]  /*6320*/  FSETP.GT.FTZ.AND P1, PT, R9, R0, PT ;  /* 0x000000000900720b */ /* 0x004fe20003f34000 */
[----:B------:R-:W-:-:S12]  /*6330*/  BSSY B1, `(.L_x_2198) ;  /* 0x0000004000017945 */ /* 0x000fd80003800000 */
[----:B------:R-:W-:Y:S05]  /*6340*/  @P1 BRA `(.L_x_2199) ;  /* 0x0000002000001947 */ /* 0x000fea0003800000 */
[----:B------:R-:W-:-:S04]  /*6350*/  FSETP.NEU.FTZ.AND P0, PT, R9, R0, PT ;  /* 0x000000000900720b */ /* 0x000fc80003f1d000 */
[----:B----4-:R-:W-:-:S08]  /*6360*/  ISETP.LT.AND P0, PT, R8, R37, !P0 ;  /* 0x000000250800720c */ /* 0x010fd00004701270 */
.L_x_2199:
[----:B------:R-:W-:Y:S05]  /*6370*/  BSYNC B1 ;  /* 0x0000000000017941 */ /* 0x000fea0003800000 */
.L_x_2198:
[----:B------:R-:W-:-:S04]  /*6380*/  ISETP.NE.XOR P0, PT, R21, RZ, P0 ;  /* 0x000000ff1500720c */ /* 0x000fc80000705a70 */
[----:B0---4-:R-:W-:Y:S02]  /*6390*/  SEL R8, R8, R37, P0 ;  /* 0x0000002508087207 */ /* 0x011fe40000000000 */
[----:B------:R-:W-:Y:S01]  /*63a0*/  FSEL R9, R9, R0, P0 ;  /* 0x0000000009097208 */ /* 0x000fe20000000000 */
[----:B------:R-:W-:Y:S05]  /*63b0*/  BRA.DIV ~URZ, `(.L_x_2200) ;  /* 0x00002ef27f007947 */ /* 0x000fea000b800000 */
[----:B------:R0:W2:Y:S02]  /*63c0*/  SHFL.BFLY PT, R0, R9, 0x2, 0x1f ;  /* 0x0c401f0009007f89 */ /* 0x0000a400000e0000 */
.L_x_2275:
[----:B------:R-:W-:Y:S05]  /*63d0*/  BRA.DIV ~URZ, `(.L_x_2201) ;  /* 0x00002f527f007947 */ /* 0x000fea000b800000 */
[----:B------:R4:W0:Y:S02]  /*63e0*/  SHFL.BFLY PT, R37, R8, 0x2, 0x1f ;  /* 0x0c401f0008257f89 */ /* 0x00082400000e0000 */
.L_x_2276:
[----:B--2---:R-:W-:Y:S01]  /*63f0*/  FSETP.GT.FTZ.AND P2, PT, R9, R0, PT ;  /* 0x000000000900720b */ /* 0x004fe20003f54000 */
[----:B------:R-:W-:Y:S01]  /*6400*/  BSSY B1, `(.L_x_2202) ;  /* 0x0000006000017945 */ /* 0x000fe20003800000 */
[----:B------:R-:W-:Y:S02]  /*6410*/  PLOP3.LUT P0, PT, PT, PT, PT, 0x80, 0x0 ;  /* 0x000000000000781c */ /* 0x000fe40003f0f070 */
[----:B------:R-:W-:-:S09]  /*6420*/  PLOP3.LUT P1, PT, PT, PT, PT, 0x80, 0x0 ;  /* 0x000000000000781c */ /* 0x000fd20003f2f070 */
[----:B------:R-:W-:Y:S05]  /*6430*/  @P2 BRA `(.L_x_2203) ;  /* 0x0000002000002947 */ /* 0x000fea0003800000 */
[----:B------:R-:W-:-:S04]  /*6440*/  FSETP.NEU.FTZ.AND P1, PT, R9, R0, PT ;  /* 0x000000000900720b */ /* 0x000fc80003f3d000 */
[----:B0-----:R-:W-:-:S08]  /*6450*/  ISETP.LT.AND P1, PT, R8, R37, !P1 ;  /* 0x000000250800720c */ /* 0x001fd00004f21270 */
.L_x_2203:
[----:B------:R-:W-:Y:S05]  /*6460*/  BSYNC B1 ;  /* 0x0000000000017941 */ /* 0x000fea0003800000 */
.L_x_2202:
[----:B------:R-:W-:-:S04]  /*6470*/  ISETP.NE.XOR P1, PT, R22, RZ, P1 ;  /* 0x000000ff1600720c */ /* 0x000fc80000f25a70 */
[----:B0---4-:R-:W-:Y:S02]  /*6480*/  SEL R8, R8, R37, P1 ;  /* 0x0000002508087207 */ /* 0x011fe40000800000 */
[----:B------:R-:W-:Y:S01]  /*6490*/  FSEL R9, R9, R0, P1 ;  /* 0x0000000009097208 */ /* 0x000fe20000800000 */
[----:B------:R-:W-:Y:S05]  /*64a0*/  BRA.DIV ~URZ, `(.L_x_2204) ;  /* 0x00002ef27f007947 */ /* 0x000fea000b800000 */
[----:B------:R0:W2:Y:S04]  /*64b0*/  SHFL.BFLY PT, R0, R9, 0x1, 0x1f ;  /* 0x0c201f0009007f89 */ /* 0x0000a800000e0000 */
[----:B------:R0:W4:Y:S02]  /*64c0*/  SHFL.BFLY PT, R37, R8, 0x1, 0x1f ;  /* 0x0c201f0008257f89 */ /* 0x00012400000e0000 */
.L_x_2277:
[----:B--2---:R-:W-:Y:S01]  /*64d0*/  FSETP.GT.FTZ.AND P1, PT, R9, R0, PT ;  /* 0x000000000900720b */ /* 0x004fe20003f34000 */
[----:B------:R-:W-:-:S12]  /*64e0*/  BSSY B1, `(.L_x_2205) ;  /* 0x0000004000017945 */ /* 0x000fd80003800000 */
[----:B------:R-:W-:Y:S05]  /*64f0*/  @P1 BRA `(.L_x_2206) ;  /* 0x0000002000001947 */ /* 0x000fea0003800000 */
[----:B------:R-:W-:-:S04]  /*6500*/  FSETP.NEU.FTZ.AND P0, PT, R9, R0, PT ;  /* 0x000000000900720b */ /* 0x000fc80003f1d000 */
[----:B----4-:R-:W-:-:S08]  /*6510*/  ISETP.LT.AND P0, PT, R8, R37, !P0 ;  /* 0x000000250800720c */ /* 0x010fd00004701270 */
.L_x_2206:
[----:B------:R-:W-:Y:S05]  /*6520*/  BSYNC B1 ;  /* 0x0000000000017941 */ /* 0x000fea0003800000 */
.L_x_2205:
        /* <DEDUP_REMOVED lines=8> */
[----:B-1-3--:R-:W-:Y:S05]  /*65b0*/  CALL.REL.NOINC `($__internal_76_$__cuda_sm70_shflsync_idx_p) ;  /* 0x0000310000007944 */ /* 0x00afea0003c00000 */
.L_x_2207:
[----:B------:R-:W-:Y:S05]  /*65c0*/  BRA.CONV ~URZ, `(.L_x_2136) ;  /* 0x000000637f007947 */ /* 0x000fea000b800000 */
[----:B0-----:R-:W-:Y:S01]  /*65d0*/  IMAD.MOV.U32 R38, RZ, RZ, R13 ;  /* 0x000000ffff267224 */ /* 0x001fe200078e000d */
[----:B------:R-:W-:Y:S01]  /*65e0*/  MOV R2, 0x6630 ;  /* 0x0000663000027802 */ /* 0x000fe20000000f00 */
[----:B-1----:R-:W-:Y:S02]  /*65f0*/  IMAD.MOV.U32 R37, RZ, RZ, R8 ;  /* 0x000000ffff257224 */ /* 0x002fe400078e0008 */
[----:B------:R-:W-:-:S02]  /*6600*/  IMAD.MOV.U32 R39, RZ, RZ, 0x1f ;  /* 0x0000001fff277424 */ /* 0x000fc400078e00ff */
[----:B------:R-:W-:Y:S02]  /*6610*/  IMAD.MOV.U32 R40, RZ, RZ, -0x1 ;  /* 0xffffffffff287424 */ /* 0x000fe400078e00ff */
[----:B---3--:R-:W-:Y:S05]  /*6620*/  CALL.REL.NOINC `($__internal_76_$__cuda_sm70_shflsync_idx_p) ;  /* 0x0000309000007944 */ /* 0x008fea0003c00000 */
.L_x_2136:
[----:B------:R-:W-:Y:S05]  /*6630*/  BSYNC B0 ;  /* 0x0000000000007941 */ /* 0x000fea0003800000 */
.L_x_2135:
        /* <DEDUP_REMOVED lines=20> */
.L_x_2278:
        /* <DEDUP_REMOVED lines=9> */
.L_x_2279:
[----:B---3--:R-:W-:-:S04]  /*6810*/  FADD.FTZ R37, R37, R42 ;  /* 0x0000002a25257221 */ /* 0x008fc80000010000 */
[----:B------:R-:W-:Y:S02]  /*6820*/  FADD.FTZ R5, R37, 9.999999682655225389e-21 ;  /* 0x1e3ce50825057421 */ /* 0x000fe40000010000 */
.L_x_2208:
        /* <DEDUP_REMOVED lines=26> */
.L_x_2047:
        /* <DEDUP_REMOVED lines=24> */
.L_x_2213:
        /* <DEDUP_REMOVED lines=14> */
.L_x_2212:
[----:B0-----:R-:W-:Y:S05]  /*6c30*/  BSYNC B0 ;  /* 0x0000000000007941 */ /* 0x001fea0003800000 */
.L_x_2211:
        /* <DEDUP_REMOVED lines=13> */
.L_x_2214:
        /* <DEDUP_REMOVED lines=23> */
.L_x_2049:
[----:B------:R-:W-:Y:S01]  /*6e80*/  IMAD.MOV.U32 R37, RZ, RZ, R15 ;  /* 0x000000ffff257224 */ /* 0x000fe200078e000f */
[----:B------:R-:W-:Y:S01]  /*6e90*/  MOV R2, 0x6ee0 ;  /* 0x00006ee000027802 */ /* 0x000fe20000000f00 */
[----:B------:R-:W-:Y:S02]  /*6ea0*/  IMAD.MOV.U32 R38, RZ, RZ, R10 ;  /* 0x000000ffff267224 */ /* 0x000fe400078e000a */
[----:B------:R-:W-:-:S02]  /*6eb0*/  IMAD.MOV.U32 R39, RZ, RZ, 0x1f ;  /* 0x0000001fff277424 */ /* 0x000fc400078e00ff */
[----:B------:R-:W-:Y:S02]  /*6ec0*/  IMAD.MOV.U32 R40, RZ, RZ, -0x1 ;  /* 0xffffffffff287424 */ /* 0x000fe400078e00ff */
[----:B------:R-:W-:Y:S05]  /*6ed0*/  CALL.REL.NOINC `($__internal_76_$__cuda_sm70_shflsync_idx_p) ;  /* 0x000027e000007944 */ /* 0x000fea0003c00000 */
[----:B-1----:R-:W-:Y:S01]  /*6ee0*/  IMAD.MOV.U32 R7, RZ, RZ, R37 ;  /* 0x000000ffff077224 */ /* 0x002fe200078e0025 */
[----:B0-----:R-:W-:Y:S05]  /*6ef0*/  BRA `(.L_x_2215) ;  /* 0xffffcc7000007947 */ /* 0x001fea000383ffff */
.L_x_2054:
[----:B------:R-:W-:Y:S02]  /*6f00*/  SEL R3, RZ, 0x1, P0 ;  /* 0x00000001ff037807 */ /* 0x000fe40000000000 */
[----:B------:R-:W-:Y:S02]  /*6f10*/  MOV R2, 0x6f30 ;  /* 0x00006f3000027802 */ /* 0x000fe40000000f00 */
[----:B0-----:R-:W-:Y:S05]  /*6f20*/  CALL.REL.NOINC `($__internal_77_$__cuda_sm70_votesync_ballot) ;  /* 0x000027d000007944 */ /* 0x001fea0003c00000 */
[----:B------:R-:W-:Y:S01]  /*6f30*/  IMAD.MOV.U32 R3, RZ, RZ, R35 ;  /* 0x000000ffff037224 */ /* 0x000fe200078e0023 */
[----:B------:R-:W-:Y:S05]  /*6f40*/  BRA `(.L_x_2216) ;  /* 0xffffcea000007947 */ /* 0x000fea000383ffff */
.L_x_2060:
[----:B---3--:R-:W-:Y:S01]  /*6f50*/  IMAD.MOV.U32 R42, RZ, RZ, R31 ;  /* 0x000000ffff2a7224 */ /* 0x008fe200078e001f */
[----:B------:R-:W-:Y:S01]  /*6f60*/  MOV R2, 0x6fb0 ;  /* 0x00006fb000027802 */ /* 0x000fe20000000f00 */
[----:B------:R-:W-:Y:S02]  /*6f70*/  IMAD.MOV.U32 R39, RZ, RZ, 0x1 ;  /* 0x00000001ff277424 */ /* 0x000fe400078e00ff */
[----:B------:R-:W-:Y:S02]  /*6f80*/  IMAD.MOV.U32 R40, RZ, RZ, 0x1f ;  /* 0x0000001fff287424 */ /* 0x000fe400078e00ff */
[----:B------:R-:W-:-:S02]  /*6f90*/  IMAD.MOV.U32 R37, RZ, RZ, -0x1 ;  /* 0xffffffffff257424 */ /* 0x000fc400078e00ff */
[----:B012---:R-:W-:Y:S05]  /*6fa0*/  CALL.REL.NOINC `($__internal_75_$__cuda_sm70_shflsync_bfly_p) ;  /* 0x000026d000007944 */ /* 0x007fea0003c00000 */
[----:B-1----:R-:W-:Y:S01]  /*6fb0*/  IMAD.MOV.U32 R38, RZ, RZ, R37 ;  /* 0x000000ffff267224 */ /* 0x002fe200078e0025 */
[----:B------:R-:W-:Y:S01]  /*6fc0*/  MOV R2, 0x7020 ;  /* 0x0000702000027802 */ /* 0x000fe20000000f00 */
[----:B0-----:R-:W-:-:S02]  /*6fd0*/  IMAD.MOV.U32 R42, RZ, RZ, R29 ;  /* 0x000000ffff2a7224 */ /* 0x001fc400078e001d */
[----:B------:R-:W-:Y:S02]  /*6fe0*/  IMAD.MOV.U32 R39, RZ, RZ, 0x1 ;  /* 0x00000001ff277424 */ /* 0x000fe400078e00ff */
[----:B------:R-:W-:Y:S02]  /*6ff0*/  IMAD.MOV.U32 R40, RZ, RZ, 0x1f ;  /* 0x0000001fff287424 */ /* 0x000fe400078e00ff */
[----:B------:R-:W-:Y:S02]  /*7000*/  IMAD.MOV.U32 R37, RZ, RZ, -0x1 ;  /* 0xffffffffff257424 */ /* 0x000fe400078e00ff */
[----:B------:R-:W-:Y:S05]  /*7010*/  CALL.REL.NOINC `($__internal_75_$__cuda_sm70_shflsync_bfly_p) ;  /* 0x0000266000007944 */ /* 0x000fea0003c00000 */
[----:B01----:R-:W-:Y:S05]  /*7020*/  BRA `(.L_x_2217) ;  /* 0xffffcf8000007947 */ /* 0x003fea000383ffff */
.L_x_2063:
[----:B------:R-:W-:Y:S01]  /*7030*/  IMAD.MOV.U32 R42, RZ, RZ, R31 ;  /* 0x000000ffff2a7224 */ /* 0x000fe200078e001f */
[----:B------:R-:W-:Y:S01]  /*7040*/  MOV R2, 0x7090 ;  /* 0x0000709000027802 */ /* 0x000fe20000000f00 */
[----:B------:R-:W-:Y:S02]  /*7050*/  IMAD.MOV.U32 R39, RZ, RZ, 0x2 ;  /* 0x00000002ff277424 */ /* 0x000fe400078e00ff */
[----:B------:R-:W-:Y:S02]  /*7060*/  IMAD.MOV.U32 R40, RZ, RZ, 0x1f ;  /* 0x0000001fff287424 */ /* 0x000fe400078e00ff */
[----:B------:R-:W-:-:S02]  /*7070*/  IMAD.MOV.U32 R37, RZ, RZ, -0x1 ;  /* 0xffffffffff257424 */ /* 0x000fc400078e00ff */
[----:B01----:R-:W-:Y:S05]  /*7080*/  CALL.REL.NOINC `($__internal_75_$__cuda_sm70_shflsync_bfly_p) ;  /* 0x000025f000007944 */ /* 0x003fea0003c00000 */
        /* <DEDUP_REMOVED lines=8> */
.L_x_2066:
[----:B------:R-:W-:Y:S01]  /*7110*/  IMAD.MOV.U32 R42, RZ, RZ, R31 ;  /* 0x000000ffff2a7224 */ /* 0x000fe200078e001f */
[----:B------:R-:W-:Y:S01]  /*7120*/  MOV R2, 0x7170 ;  /* 0x0000717000027802 */ /* 0x000fe20000000f00 */
[----:B------:R-:W-:Y:S02]  /*7130*/  IMAD.MOV.U32 R39, RZ, RZ, 0x1 ;  /* 0x00000001ff277424 */ /* 0x000fe400078e00ff */
[----:B------:R-:W-:Y:S02]  /*7140*/  IMAD.MOV.U32 R40, RZ, RZ, 0x1f ;  /* 0x0000001fff287424 */ /* 0x000fe400078e00ff */
[----:B------:R-:W-:-:S02]  /*7150*/  IMAD.MOV.U32 R37, RZ, RZ, -0x1 ;  /* 0xffffffffff257424 */ /* 0x000fc400078e00ff */
[----:B01----:R-:W-:Y:S05]  /*7160*/  CALL.REL.NOINC `($__internal_75_$__cuda_sm70_shflsync_bfly_p) ;  /* 0x0000251000007944 */ /* 0x003fea0003c00000 */
[----:B-1----:R-:W-:Y:S01]  /*7170*/  IMAD.MOV.U32 R38, RZ, RZ, R37 ;  /* 0x000000ffff267224 */ /* 0x002fe200078e0025 */
[----:B0-----:R-:W-:Y:S05]  /*7180*/  BRA `(.L_x_2219) ;  /* 0xffffcfd000007947 */ /* 0x001fea000383ffff */
.L_x_2067:
[----:B------:R-:W-:Y:S01]  /*7190*/  IMAD.MOV.U32 R42, RZ, RZ, R29 ;  /* 0x000000ffff2a7224 */ /* 0x000fe200078e001d */
[----:B------:R-:W-:Y:S01]  /*71a0*/  MOV R2, 0x71f0 ;  /* 0x000071f000027802 */ /* 0x000fe20000000f00 */
[----:B------:R-:W-:-:S02]  /*71b0*/  IMAD.MOV.U32 R39, RZ, RZ, 0x1 ;  /* 0x00000001ff277424 */ /* 0x000fc400078e00ff */
[----:B------:R-:W-:Y:S02]  /*71c0*/  IMAD.MOV.U32 R40, RZ, RZ, 0x1f ;  /* 0x0000001fff287424 */ /* 0x000fe400078e00ff */
[----:B------:R-:W-:Y:S02]  /*71d0*/  IMAD.MOV.U32 R37, RZ, RZ, -0x1 ;  /* 0xffffffffff257424 */ /* 0x000fe400078e00ff */
[----:B0123--:R-:W-:Y:S05]  /*71e0*/  CALL.REL.NOINC `($__internal_75_$__cuda_sm70_shflsync_bfly_p) ;  /* 0x0000249000007944 */ /* 0x00ffea0003c00000 */
[----:B01----:R-:W-:Y:S05]  /*71f0*/  BRA `(.L_x_2220) ;  /* 0xffffcf8000007947 */ /* 0x003fea000383ffff */
.L_x_2070:
[----:B------:R-:W-:Y:S01]  /*7200*/  IMAD.MOV.U32 R42, RZ, RZ, R31 ;  /* 0x000000ffff2a7224 */ /* 0x000fe200078e001f */
[----:B------:R-:W-:Y:S01]  /*7210*/  MOV R2, 0x7260 ;  /* 0x0000726000027802 */ /* 0x000fe20000000f00 */
[----:B------:R-:W-:Y:S02]  /*7220*/  IMAD.MOV.U32 R39, RZ, RZ, 0x4 ;  /* 0x00000004ff277424 */ /* 0x000fe400078e00ff */
[----:B------:R-:W-:Y:S02]  /*7230*/  IMAD.MOV.U32 R40, RZ, RZ, 0x1f ;  /* 0x0000001fff287424 */ /* 0x000fe400078e00ff */
[----:B------:R-:W-:Y:S02]  /*7240*/  IMAD.MOV.U32 R37, RZ, RZ, -0x1 ;  /* 0xffffffffff257424 */ /* 0x000fe400078e00ff */
[----:B-1----:R-:W-:Y:S05]  /*7250*/  CALL.REL.NOINC `($__internal_75_$__cuda_sm70_shflsync_bfly_p) ;  /* 0x0000242000007944 */ /* 0x002fea0003c00000 */
        /* <DEDUP_REMOVED lines=8> */
.L_x_2073:
[----:B------:R-:W-:Y:S01]  /*72e0*/  IMAD.MOV.U32 R42, RZ, RZ, R31 ;  /* 0x000000ffff2a7224 */ /* 0x000fe200078e001f */
[----:B------:R-:W-:Y:S01]  /*72f0*/  MOV R2, 0x7340 ;  /* 0x0000734000027802 */ /* 0x000fe20000000f00 */
[----:B------:R-:W-:Y:S02]  /*7300*/  IMAD.MOV.U32 R39, RZ, RZ, 0x2 ;  /* 0x00000002ff277424 */ /* 0x000fe400078e00ff */
[----:B------:R-:W-:Y:S02]  /*7310*/  IMAD.MOV.U32 R40, RZ, RZ, 0x1f ;  /* 0x0000001fff287424 */ /* 0x000fe400078e00ff */
[----:B------:R-:W-:-:S02]  /*7320*/  IMAD.MOV.U32 R37, RZ, RZ, -0x1 ;  /* 0xffffffffff257424 */ /* 0x000fc400078e00ff */
[----:B-1----:R-:W-:Y:S05]  /*7330*/  CALL.REL.NOINC `($__internal_75_$__cuda_sm70_shflsync_bfly_p) ;  /* 0x0000234000007944 */ /* 0x002fea0003c00000 */
[----:B-1----:R-:W-:Y:S01]  /*7340*/  IMAD.MOV.U32 R38, RZ, RZ, R37 ;  /* 0x000000ffff267224 */ /* 0x002fe200078e0025 */
[----:B0-----:R-:W-:Y:S05]  /*7350*/  BRA `(.L_x_2222) ;  /* 0xffffcfd000007947 */ /* 0x001fea000383ffff */
.L_x_2074:
[----:B------:R-:W-:Y:S01]  /*7360*/  IMAD.MOV.U32 R42, RZ, RZ, R29 ;  /* 0x000000ffff2a7224 */ /* 0x000fe200078e001d */
[----:B------:R-:W-:Y:S01]  /*7370*/  MOV R2, 0x73c0 ;  /* 0x000073c000027802 */ /* 0x000fe20000000f00 */
[----:B------:R-:W-:-:S02]  /*7380*/  IMAD.MOV.U32 R39, RZ, RZ, 0x2 ;  /* 0x00000002ff277424 */ /* 0x000fc400078e00ff */
[----:B------:R-:W-:Y:S02]  /*7390*/  IMAD.MOV.U32 R40, RZ, RZ, 0x1f ;  /* 0x0000001fff287424 */ /* 0x000fe400078e00ff */
[----:B------:R-:W-:Y:S02]  /*73a0*/  IMAD.MOV.U32 R37, RZ, RZ, -0x1 ;  /* 0xffffffffff257424 */ /* 0x000fe400078e00ff */
[----:B012---:R-:W-:Y:S05]  /*73b0*/  CALL.REL.NOINC `($__internal_75_$__cuda_sm70_shflsync_bfly_p) ;  /* 0x000022c000007944 */ /* 0x007fea0003c00000 */
[----:B01----:R-:W-:Y:S05]  /*73c0*/  BRA `(.L_x_2223) ;  /* 0xffffcf8000007947 */ /* 0x003fea000383ffff */
.L_x_2077:
        /* <DEDUP_REMOVED lines=14> */
.L_x_2080:
        /* <DEDUP_REMOVED lines=8> */
.L_x_2081:
[----:B------:R-:W-:Y:S01]  /*7530*/  IMAD.MOV.U32 R42, RZ, RZ, R29 ;  /* 0x000000ffff2a7224 */ /* 0x000fe200078e001d */
[----:B------:R-:W-:Y:S01]  /*7540*/  MOV R2, 0x7590 ;  /* 0x0000759000027802 */ /* 0x000fe20000000f00 */
[----:B------:R-:W-:-:S02]  /*7550*/  IMAD.MOV.U32 R39, RZ, RZ, 0x8 ;  /* 0x00000008ff277424 */ /* 0x000fc400078e00ff */
[----:B------:R-:W-:Y:S02]  /*7560*/  IMAD.MOV.U32 R40, RZ, RZ, 0x1f ;  /* 0x0000001fff287424 */ /* 0x000fe400078e00ff */
[----:B------:R-:W-:Y:S02]  /*7570*/  IMAD.MOV.U32 R37, RZ, RZ, -0x1 ;  /* 0xffffffffff257424 */ /* 0x000fe400078e00ff */
[----:B012---:R-:W-:Y:S05]  /*7580*/  CALL.REL.NOINC `($__internal_75_$__cuda_sm70_shflsync_bfly_p) ;  /* 0x000020f000007944 */ /* 0x007fea0003c00000 */
[----:B01----:R-:W-:Y:S05]  /*7590*/  BRA `(.L_x_2226) ;  /* 0xffffcf7000007947 */ /* 0x003fea000383ffff */
.L_x_2084:
        /* <DEDUP_REMOVED lines=14> */
.L_x_2087:
        /* <DEDUP_REMOVED lines=8> */
.L_x_2088:
[----:B------:R-:W-:Y:S01]  /*7700*/  IMAD.MOV.U32 R42, RZ, RZ, R29 ;  /* 0x000000ffff2a7224 */ /* 0x000fe200078e001d */
[----:B------:R-:W-:Y:S01]  /*7710*/  MOV R2, 0x7760 ;  /* 0x0000776000027802 */ /* 0x000fe20000000f00 */
[----:B------:R-:W-:-:S02]  /*7720*/  IMAD.MOV.U32 R39, RZ, RZ, 0x2 ;  /* 0x00000002ff277424 */ /* 0x000fc400078e00ff */
[----:B------:R-:W-:Y:S02]  /*7730*/  IMAD.MOV.U32 R40, RZ, RZ, 0x1f ;  /* 0x0000001fff287424 */ /* 0x000fe400078e00ff */
[----:B------:R-:W-:Y:S02]  /*7740*/  IMAD.MOV.U32 R37, RZ, RZ, -0x1 ;  /* 0xffffffffff257424 */ /* 0x000fe400078e00ff */
[----:B012---:R-:W-:Y:S05]  /*7750*/  CALL.REL.NOINC `($__internal_75_$__cuda_sm70_shflsync_bfly_p) ;  /* 0x00001f2000007944 */ /* 0x007fea0003c00000 */
[----:B01----:R-:W-:Y:S05]  /*7760*/  BRA `(.L_x_2229) ;  /* 0xffffcf5000007947 */ /* 0x003fea000383ffff */
.L_x_2091:
        /* <DEDUP_REMOVED lines=14> */
.L_x_2094:
        /* <DEDUP_REMOVED lines=8> */
.L_x_2095:
[----:B------:R-:W-:Y:S01]  /*78d0*/  IMAD.MOV.U32 R42, RZ, RZ, R29 ;  /* 0x000000ffff2a7224 */ /* 0x000fe200078e001d */
[----:B------:R-:W-:Y:S01]  /*78e0*/  MOV R2, 0x7930 ;  /* 0x0000793000027802 */ /* 0x000fe20000000f00 */
[----:B------:R-:W-:-:S02]  /*78f0*/  IMAD.MOV.U32 R39, RZ, RZ, 0x10 ;  /* 0x00000010ff277424 */ /* 0x000fc400078e00ff */
[----:B------:R-:W-:Y:S02]  /*7900*/  IMAD.MOV.U32 R40, RZ, RZ, 0x1f ;  /* 0x0000001fff287424 */ /* 0x000fe400078e00ff */
[----:B------:R-:W-:Y:S02]  /*7910*/  IMAD.MOV.U32 R37, RZ, RZ, -0x1 ;  /* 0xffffffffff257424 */ /* 0x000fe400078e00ff */
[----:B012---:R-:W-:Y:S05]  /*7920*/  CALL.REL.NOINC `($__internal_75_$__cuda_sm70_shflsync_bfly_p) ;  /* 0x00001d5000007944 */ /* 0x007fea0003c00000 */
[----:B01----:R-:W-:Y:S05]  /*7930*/  BRA `(.L_x_2232) ;  /* 0xffffcf3000007947 */ /* 0x003fea000383ffff */
.L_x_2098:
        /* <DEDUP_REMOVED lines=14> */
.L_x_2101:
        /* <DEDUP_REMOVED lines=8> */
.L_x_2102:
[----:B------:R-:W-:Y:S01]  /*7aa0*/  IMAD.MOV.U32 R42, RZ, RZ, R29 ;  /* 0x000000ffff2a7224 */ /* 0x000fe200078e001d */
[----:B------:R-:W-:Y:S01]  /*7ab0*/  MOV R2, 0x7b00 ;  /* 0x00007b0000027802 */ /* 0x000fe20000000f00 */
[----:B------:R-:W-:-:S02]  /*7ac0*/  IMAD.MOV.U32 R39, RZ, RZ, 0x4 ;  /* 0x00000004ff277424 */ /* 0x000fc400078e00ff */
[----:B------:R-:W-:Y:S02]  /*7ad0*/  IMAD.MOV.U32 R40, RZ, RZ, 0x1f ;  /* 0x0000001fff287424 */ /* 0x000fe400078e00ff */
[----:B------:R-:W-:Y:S02]  /*7ae0*/  IMAD.MOV.U32 R37, RZ, RZ, -0x1 ;  /* 0xffffffffff257424 */ /* 0x000fe400078e00ff */
[----:B012---:R-:W-:Y:S05]  /*7af0*/  CALL.REL.NOINC `($__internal_75_$__cuda_sm70_shflsync_bfly_p) ;  /* 0x00001b8000007944 */ /* 0x007fea0003c00000 */
[----:B01----:R-:W-:Y:S05]  /*7b00*/  BRA `(.L_x_2235) ;  /* 0xffffcf1000007947 */ /* 0x003fea000383ffff */
.L_x_2105:
        /* <DEDUP_REMOVED lines=14> */
.L_x_2108:
        /* <DEDUP_REMOVED lines=8> */
.L_x_2109:
[----:B------:R-:W-:Y:S01]  /*7c70*/  IMAD.MOV.U32 R42, RZ, RZ, R29 ;  /* 0x000000ffff2a7224 */ /* 0x000fe200078e001d */
[----:B------:R-:W-:Y:S01]  /*7c80*/  MOV R2, 0x7cd0 ;  /* 0x00007cd000027802 */ /* 0x000fe20000000f00 */
[----:B------:R-:W-:-:S02]  /*7c90*/  IMAD.MOV.U32 R39, RZ, RZ, 0x1 ;  /* 0x00000001ff277424 */ /* 0x000fc400078e00ff */
[----:B------:R-:W-:Y:S02]  /*7ca0*/  IMAD.MOV.U32 R40, RZ, RZ, 0x1f ;  /* 0x0000001fff287424 */ /* 0x000fe400078e00ff */
[----:B------:R-:W-:Y:S02]  /*7cb0*/  IMAD.MOV.U32 R37, RZ, RZ, -0x1 ;  /* 0xffffffffff257424 */ /* 0x000fe400078e00ff */
[----:B012---:R-:W-:Y:S05]  /*7cc0*/  CALL.REL.NOINC `($__internal_75_$__cuda_sm70_shflsync_bfly_p) ;  /* 0x000019b000007944 */ /* 0x007fea0003c00000 */
[----:B01----:R-:W-:Y:S05]  /*7cd0*/  BRA `(.L_x_2238) ;  /* 0xffffcef000007947 */ /* 0x003fea000383ffff */
.L_x_2112:
        /* <DEDUP_REMOVED lines=14> */
.L_x_2115:
        /* <DEDUP_REMOVED lines=8> */
.L_x_2116:
[----:B------:R-:W-:Y:S01]  /*7e40*/  IMAD.MOV.U32 R42, RZ, RZ, R8 ;  /* 0x000000ffff2a7224 */ /* 0x000fe200078e0008 */
[----:B------:R-:W-:Y:S01]  /*7e50*/  MOV R2, 0x7ea0 ;  /* 0x00007ea000027802 */ /* 0x000fe20000000f00 */
[----:B------:R-:W-:-:S02]  /*7e60*/  IMAD.MOV.U32 R39, RZ, RZ, 0x8 ;  /* 0x00000008ff277424 */ /* 0x000fc400078e00ff */
[----:B------:R-:W-:Y:S02]  /*7e70*/  IMAD.MOV.U32 R40, RZ, RZ, 0x1f ;  /* 0x0000001fff287424 */ /* 0x000fe400078e00ff */
[----:B------:R-:W-:Y:S02]  /*7e80*/  IMAD.MOV.U32 R37, RZ, RZ, -0x1 ;  /* 0xffffffffff257424 */ /* 0x000fe400078e00ff */
[----:B012---:R-:W-:Y:S05]  /*7e90*/  CALL.REL.NOINC `($__internal_75_$__cuda_sm70_shflsync_bfly_p) ;  /* 0x000017e000007944 */ /* 0x007fea0003c00000 */
[----:B01----:R-:W-:Y:S05]  /*7ea0*/  BRA `(.L_x_2241) ;  /* 0xffffcf6000007947 */ /* 0x003fea000383ffff */
.L_x_2119:
        /* <DEDUP_REMOVED lines=14> */
.L_x_2122:
        /* <DEDUP_REMOVED lines=8> */
.L_x_2123:
[----:B------:R-:W-:Y:S01]  /*8010*/  IMAD.MOV.U32 R42, RZ, RZ, R8 ;  /* 0x000000ffff2a7224 */ /* 0x000fe200078e0008 */
[----:B------:R-:W-:Y:S01]  /*8020*/  MOV R2, 0x8070 ;  /* 0x0000807000027802 */ /* 0x000fe20000000f00 */
[----:B------:R-:W-:-:S02]  /*8030*/  IMAD.MOV.U32 R39, RZ, RZ, 0x2 ;  /* 0x00000002ff277424 */ /* 0x000fc400078e00ff */
[----:B------:R-:W-:Y:S02]  /*8040*/  IMAD.MOV.U32 R40, RZ, RZ, 0x1f ;  /* 0x0000001fff287424 */ /* 0x000fe400078e00ff */
[----:B------:R-:W-:Y:S02]  /*8050*/  IMAD.MOV.U32 R37, RZ, RZ, -0x1 ;  /* 0xffffffffff257424 */ /* 0x000fe400078e00ff */
[----:B012---:R-:W-:Y:S05]  /*8060*/  CALL.REL.NOINC `($__internal_75_$__cuda_sm70_shflsync_bfly_p) ;  /* 0x0000161000007944 */ /* 0x007fea0003c00000 */
[----:B01----:R-:W-:Y:S05]  /*8070*/  BRA `(.L_x_2244) ;  /* 0xffffcf4000007947 */ /* 0x003fea000383ffff */
.L_x_2126:
        /* <DEDUP_REMOVED lines=14> */
.L_x_2129:
[----:B------:R-:W-:Y:S01]  /*8160*/  IMAD.MOV.U32 R37, RZ, RZ, R9 ;  /* 0x000000ffff257224 */ /* 0x000fe200078e0009 */
[----:B------:R-:W-:Y:S01]  /*8170*/  MOV R2, 0x81c0 ;  /* 0x000081c000027802 */ /* 0x000fe20000000f00 */
[----:B------:R-:W-:Y:S02]  /*8180*/  IMAD.MOV.U32 R38, RZ, RZ, R13 ;  /* 0x000000ffff267224 */ /* 0x000fe400078e000d */
[----:B------:R-:W-:Y:S02]  /*8190*/  IMAD.MOV.U32 R39, RZ, RZ, 0x1f ;  /* 0x0000001fff277424 */ /* 0x000fe400078e00ff */
[----:B------:R-:W-:-:S02]  /*81a0*/  IMAD.MOV.U32 R40, RZ, RZ, -0x1 ;  /* 0xffffffffff287424 */ /* 0x000fc400078e00ff */
[----:B-1----:R-:W-:Y:S05]  /*81b0*/  CALL.REL.NOINC `($__internal_76_$__cuda_sm70_shflsync_idx_p) ;  /* 0x0000150000007944 */ /* 0x002fea0003c00000 */
[----:B-1----:R-:W-:Y:S01]  /*81c0*/  IMAD.MOV.U32 R31, RZ, RZ, R37 ;  /* 0x000000ffff1f7224 */ /* 0x002fe200078e0025 */
[----:B0-----:R-:W-:Y:S05]  /*81d0*/  BRA `(.L_x_2246) ;  /* 0xffffcf7000007947 */ /* 0x001fea000383ffff */
.L_x_2130:
[----:B------:R-:W-:Y:S01]  /*81e0*/  IMAD.MOV.U32 R37, RZ, RZ, R8 ;  /* 0x000000ffff257224 */ /* 0x000fe200078e0008 */
[----:B------:R-:W-:Y:S01]  /*81f0*/  MOV R2, 0x8240 ;  /* 0x0000824000027802 */ /* 0x000fe20000000f00 */
[----:B------:R-:W-:-:S02]  /*8200*/  IMAD.MOV.U32 R38, RZ, RZ, R13 ;  /* 0x000000ffff267224 */ /* 0x000fc400078e000d */
[----:B------:R-:W-:Y:S02]  /*8210*/  IMAD.MOV.U32 R39, RZ, RZ, 0x1f ;  /* 0x0000001fff277424 */ /* 0x000fe400078e00ff */
[----:B------:R-:W-:Y:S02]  /*8220*/  IMAD.MOV.U32 R40, RZ, RZ, -0x1 ;  /* 0xffffffffff287424 */ /* 0x000fe400078e00ff */
[----:B012---:R-:W-:Y:S05]  /*8230*/  CALL.REL.NOINC `($__internal_76_$__cuda_sm70_shflsync_idx_p) ;  /* 0x0000148000007944 */ /* 0x007fea0003c00000 */
[----:B-1----:R-:W-:Y:S01]  /*8240*/  IMAD.MOV.U32 R29, RZ, RZ, R37 ;  /* 0x000000ffff1d7224 */ /* 0x002fe200078e0025 */
[----:B0-----:R-:W-:Y:S05]  /*8250*/  BRA `(.L_x_2247) ;  /* 0xffffcf1000007947 */ /* 0x001fea000383ffff */
.L_x_2137:
[----:B-1----:R-:W-:Y:S01]  /*8260*/  IMAD.MOV.U32 R42, RZ, RZ, R0 ;  /* 0x000000ffff2a7224 */ /* 0x002fe200078e0000 */
[----:B------:R-:W-:Y:S01]  /*8270*/  MOV R2, 0x82c0 ;  /* 0x000082c000027802 */ /* 0x000fe20000000f00 */
[----:B------:R-:W-:Y:S02]  /*8280*/  IMAD.MOV.U32 R39, RZ, RZ, 0x1 ;  /* 0x00000001ff277424 */ /* 0x000fe400078e00ff */
[----:B------:R-:W-:Y:S02]  /*8290*/  IMAD.MOV.U32 R40, RZ, RZ, 0x1f ;  /* 0x0000001fff287424 */ /* 0x000fe400078e00ff */
[----:B------:R-:W-:Y:S02]  /*82a0*/  IMAD.MOV.U32 R37, RZ, RZ, -0x1 ;  /* 0xffffffffff257424 */ /* 0x000fe400078e00ff */
[----:B0-2---:R-:W-:Y:S05]  /*82b0*/  CALL.REL.NOINC `($__internal_75_$__cuda_sm70_shflsync_bfly_p) ;  /* 0x000013c000007944 */ /* 0x005fea0003c00000 */
[----:B-1----:R-:W-:Y:S01]  /*82c0*/  IMAD.MOV.U32 R5, RZ, RZ, R37 ;  /* 0x000000ffff057224 */ /* 0x002fe200078e0025 */
[----:B0-----:R-:W-:Y:S05]  /*82d0*/  BRA `(.L_x_2248) ;  /* 0xffffd0e000007947 */ /* 0x001fea000383ffff */
.L_x_2138:
[----:B--2---:R-:W-:Y:S01]  /*82e0*/  IMAD.MOV.U32 R42, RZ, RZ, R4 ;  /* 0x000000ffff2a7224 */ /* 0x004fe200078e0004 */
[----:B------:R-:W-:Y:S01]  /*82f0*/  MOV R2, 0x8340 ;  /* 0x0000834000027802 */ /* 0x000fe20000000f00 */
[----:B------:R-:W-:-:S02]  /*8300*/  IMAD.MOV.U32 R39, RZ, RZ, 0x1 ;  /* 0x00000001ff277424 */ /* 0x000fc400078e00ff */
[----:B------:R-:W-:Y:S02]  /*8310*/  IMAD.MOV.U32 R40, RZ, RZ, 0x1f ;  /* 0x0000001fff287424 */ /* 0x000fe400078e00ff */
[----:B------:R-:W-:Y:S02]  /*8320*/  IMAD.MOV.U32 R37, RZ, RZ, -0x1 ;  /* 0xffffffffff257424 */ /* 0x000fe400078e00ff */
[----:B01-3--:R-:W-:Y:S05]  /*8330*/  CALL.REL.NOINC `($__internal_75_$__cuda_sm70_shflsync_bfly_p) ;  /* 0x0000134000007944 */ /* 0x00bfea0003c00000 */
[----:B01----:R-:W-:Y:S05]  /*8340*/  BRA `(.L_x_2249) ;  /* 0xffffd09000007947 */ /* 0x003fea000383ffff */
.L_x_2141:
[----:B------:R-:W-:Y:S01]  /*8350*/  IMAD.MOV.U32 R42, RZ, RZ, R5 ;  /* 0x000000ffff2a7224 */ /* 0x000fe200078e0005 */
[----:B------:R-:W-:Y:S01]  /*8360*/  MOV R2, 0x83b0 ;  /* 0x000083b000027802 */ /* 0x000fe20000000f00 */
[----:B------:R-:W-:Y:S02]  /*8370*/  IMAD.MOV.U32 R39, RZ, RZ, 0x2 ;  /* 0x00000002ff277424 */ /* 0x000fe400078e00ff */
[----:B------:R-:W-:Y:S02]  /*8380*/  IMAD.MOV.U32 R40, RZ, RZ, 0x1f ;  /* 0x0000001fff287424 */ /* 0x000fe400078e00ff */
[----:B------:R-:W-:Y:S02]  /*8390*/  IMAD.MOV.U32 R37, RZ, RZ, -0x1 ;  /* 0xffffffffff257424 */ /* 0x000fe400078e00ff */
        /* <DEDUP_REMOVED lines=9> */
.L_x_2144:
[----:B------:R-:W-:Y:S01]  /*8430*/  IMAD.MOV.U32 R42, RZ, RZ, R5 ;  /* 0x000000ffff2a7224 */ /* 0x000fe200078e0005 */
[----:B------:R-:W-:Y:S01]  /*8440*/  MOV R2, 0x8490 ;  /* 0x0000849000027802 */ /* 0x000fe20000000f00 */
[----:B------:R-:W-:Y:S02]  /*8450*/  IMAD.MOV.U32 R39, RZ, RZ, 0x1 ;  /* 0x00000001ff277424 */ /* 0x000fe400078e00ff */
[----:B------:R-:W-:Y:S02]  /*8460*/  IMAD.MOV.U32 R40, RZ, RZ, 0x1f ;  /* 0x0000001fff287424 */ /* 0x000fe400078e00ff */
[----:B------:R-:W-:-:S02]  /*8470*/  IMAD.MOV.U32 R37, RZ, RZ, -0x1 ;  /* 0xffffffffff257424 */ /* 0x000fc400078e00ff */
[----:B0-----:R-:W-:Y:S05]  /*8480*/  CALL.REL.NOINC `($__internal_75_$__cuda_sm70_shflsync_bfly_p) ;  /* 0x000011f000007944 */ /* 0x001fea0003c00000 */
[----:B-1----:R-:W-:Y:S01]  /*8490*/  IMAD.MOV.U32 R0, RZ, RZ, R37 ;  /* 0x000000ffff007224 */ /* 0x002fe200078e0025 */
[----:B0-----:R-:W-:Y:S05]  /*84a0*/  BRA `(.L_x_2251) ;  /* 0xffffd0e000007947 */ /* 0x001fea000383ffff */
.L_x_2145:
[----:B------:R-:W-:Y:S01]  /*84b0*/  IMAD.MOV.U32 R42, RZ, RZ, R4 ;  /* 0x000000ffff2a7224 */ /* 0x000fe200078e0004 */
[----:B------:R-:W-:Y:S01]  /*84c0*/  MOV R2, 0x8510 ;  /* 0x0000851000027802 */ /* 0x000fe20000000f00 */
[----:B------:R-:W-:-:S02]  /*84d0*/  IMAD.MOV.U32 R39, RZ, RZ, 0x1 ;  /* 0x00000001ff277424 */ /* 0x000fc400078e00ff */
[----:B------:R-:W-:Y:S02]  /*84e0*/  IMAD.MOV.U32 R40, RZ, RZ, 0x1f ;  /* 0x0000001fff287424 */ /* 0x000fe400078e00ff */
[----:B------:R-:W-:Y:S02]  /*84f0*/  IMAD.MOV.U32 R37, RZ, RZ, -0x1 ;  /* 0xffffffffff257424 */ /* 0x000fe400078e00ff */
[----:B012---:R-:W-:Y:S05]  /*8500*/  CALL.REL.NOINC `($__internal_75_$__cuda_sm70_shflsync_bfly_p) ;  /* 0x0000117000007944 */ /* 0x007fea0003c00000 */
[----:B01----:R-:W-:Y:S05]  /*8510*/  BRA `(.L_x_2252) ;  /* 0xffffd09000007947 */ /* 0x003fea000383ffff */
.L_x_2148:
[----:B------:R-:W-:Y:S01]  /*8520*/  IMAD.MOV.U32 R42, RZ, RZ, R5 ;  /* 0x000000ffff2a7224 */ /* 0x000fe200078e0005 */
[----:B------:R-:W-:Y:S01]  /*8530*/  MOV R2, 0x8580 ;  /* 0x0000858000027802 */ /* 0x000fe20000000f00 */
[----:B------:R-:W-:Y:S02]  /*8540*/  IMAD.MOV.U32 R39, RZ, RZ, 0x4 ;  /* 0x00000004ff277424 */ /* 0x000fe400078e00ff */
[----:B------:R-:W-:Y:S02]  /*8550*/  IMAD.MOV.U32 R40, RZ, RZ, 0x1f ;  /* 0x0000001fff287424 */ /* 0x000fe400078e00ff */
[----:B------:R-:W-:Y:S02]  /*8560*/  IMAD.MOV.U32 R37, RZ, RZ, -0x1 ;  /* 0xffffffffff257424 */ /* 0x000fe400078e00ff */
[----:B0-----:R-:W-:Y:S05]  /*8570*/  CALL.REL.NOINC `($__internal_75_$__cuda_sm70_shflsync_bfly_p) ;  /* 0x0000110000007944 */ /* 0x001fea0003c00000 */
        /* <DEDUP_REMOVED lines=8> */
.L_x_2151:
        /* <DEDUP_REMOVED lines=8> */
.L_x_2152:
[----:B------:R-:W-:Y:S01]  /*8680*/  IMAD.MOV.U32 R42, RZ, RZ, R4 ;  /* 0x000000ffff2a7224 */ /* 0x000fe200078e0004 */
[----:B------:R-:W-:Y:S01]  /*8690*/  MOV R2, 0x86e0 ;  /* 0x000086e000027802 */ /* 0x000fe20000000f00 */
[----:B------:R-:W-:-:S02]  /*86a0*/  IMAD.MOV.U32 R39, RZ, RZ, 0x2 ;  /* 0x00000002ff277424 */ /* 0x000fc400078e00ff */
[----:B------:R-:W-:Y:S02]  /*86b0*/  IMAD.MOV.U32 R40, RZ, RZ, 0x1f ;  /* 0x0000001fff287424 */ /* 0x000fe400078e00ff */
[----:B------:R-:W-:Y:S02]  /*86c0*/  IMAD.MOV.U32 R37, RZ, RZ, -0x1 ;  /* 0xffffffffff257424 */ /* 0x000fe400078e00ff */
[----:B012---:R-:W-:Y:S05]  /*86d0*/  CALL.REL.NOINC `($__internal_75_$__cuda_sm70_shflsync_bfly_p) ;  /* 0x00000fa000007944 */ /* 0x007fea0003c00000 */
[----:B01----:R-:W-:Y:S05]  /*86e0*/  BRA `(.L_x_2255) ;  /* 0xffffd09000007947 */ /* 0x003fea000383ffff */
.L_x_2155:
        /* <DEDUP_REMOVED lines=14> */
.L_x_2158:
        /* <DEDUP_REMOVED lines=8> */
.L_x_2159:
[----:B------:R-:W-:Y:S01]  /*8850*/  IMAD.MOV.U32 R42, RZ, RZ, R4 ;  /* 0x000000ffff2a7224 */ /* 0x000fe200078e0004 */
[----:B------:R-:W-:Y:S01]  /*8860*/  MOV R2, 0x88b0 ;  /* 0x000088b000027802 */ /* 0x000fe20000000f00 */
[----:B------:R-:W-:-:S02]  /*8870*/  IMAD.MOV.U32 R39, RZ, RZ, 0x8 ;  /* 0x00000008ff277424 */ /* 0x000fc400078e00ff */
[----:B------:R-:W-:Y:S02]  /*8880*/  IMAD.MOV.U32 R40, RZ, RZ, 0x1f ;  /* 0x0000001fff287424 */ /* 0x000fe400078e00ff */
[----:B------:R-:W-:Y:S02]  /*8890*/  IMAD.MOV.U32 R37, RZ, RZ, -0x1 ;  /* 0xffffffffff257424 */ /* 0x000fe400078e00ff */
[----:B012---:R-:W-:Y:S05]  /*88a0*/  CALL.REL.NOINC `($__internal_75_$__cuda_sm70_shflsync_bfly_p) ;  /* 0x00000dd000007944 */ /* 0x007fea0003c00000 */
[----:B01----:R-:W-:Y:S05]  /*88b0*/  BRA `(.L_x_2258) ;  /* 0xffffd08000007947 */ /* 0x003fea000383ffff */
.L_x_2162:
        /* <DEDUP_REMOVED lines=14> */
.L_x_2165:
        /* <DEDUP_REMOVED lines=8> */
.L_x_2166:
[----:B------:R-:W-:Y:S01]  /*8a20*/  IMAD.MOV.U32 R42, RZ, RZ, R4 ;  /* 0x000000ffff2a7224 */ /* 0x000fe200078e0004 */
[----:B------:R-:W-:Y:S01]  /*8a30*/  MOV R2, 0x8a80 ;  /* 0x00008a8000027802 */ /* 0x000fe20000000f00 */
[----:B------:R-:W-:-:S02]  /*8a40*/  IMAD.MOV.U32 R39, RZ, RZ, 0x2 ;  /* 0x00000002ff277424 */ /* 0x000fc400078e00ff */
[----:B------:R-:W-:Y:S02]  /*8a50*/  IMAD.MOV.U32 R40, RZ, RZ, 0x1f ;  /* 0x0000001fff287424 */ /* 0x000fe400078e00ff */
[----:B------:R-:W-:Y:S02]  /*8a60*/  IMAD.MOV.U32 R37, RZ, RZ, -0x1 ;  /* 0xffffffffff257424 */ /* 0x000fe400078e00ff */
[----:B012---:R-:W-:Y:S05]  /*8a70*/  CALL.REL.NOINC `($__internal_75_$__cuda_sm70_shflsync_bfly_p) ;  /* 0x00000c0000007944 */ /* 0x007fea0003c00000 */
[----:B01----:R-:W-:Y:S05]  /*8a80*/  BRA `(.L_x_2261) ;  /* 0xffffd06000007947 */ /* 0x003fea000383ffff */
.L_x_2169:
        /* <DEDUP_REMOVED lines=14> */
.L_x_2172:
        /* <DEDUP_REMOVED lines=8> */
.L_x_2173:
[----:B------:R-:W-:Y:S01]  /*8bf0*/  IMAD.MOV.U32 R42, RZ, RZ, R4 ;  /* 0x000000ffff2a7224 */ /* 0x000fe200078e0004 */
[----:B------:R-:W-:Y:S01]  /*8c00*/  MOV R2, 0x8c50 ;  /* 0x00008c5000027802 */ /* 0x000fe20000000f00 */
[----:B------:R-:W-:-:S02]  /*8c10*/  IMAD.MOV.U32 R39, RZ, RZ, 0x10 ;  /* 0x00000010ff277424 */ /* 0x000fc400078e00ff */
[----:B------:R-:W-:Y:S02]  /*8c20*/  IMAD.MOV.U32 R40, RZ, RZ, 0x1f ;  /* 0x0000001fff287424 */ /* 0x000fe400078e00ff */
[----:B------:R-:W-:Y:S02]  /*8c30*/  IMAD.MOV.U32 R37, RZ, RZ, -0x1 ;  /* 0xffffffffff257424 */ /* 0x000fe400078e00ff */
[----:B012---:R-:W-:Y:S05]  /*8c40*/  CALL.REL.NOINC `($__internal_75_$__cuda_sm70_shflsync_bfly_p) ;  /* 0x00000a3000007944 */ /* 0x007fea0003c00000 */
[----:B01----:R-:W-:Y:S05]  /*8c50*/  BRA `(.L_x_2264) ;  /* 0xffffd04000007947 */ /* 0x003fea000383ffff */
.L_x_2176:
        /* <DEDUP_REMOVED lines=14> */
.L_x_2179:
        /* <DEDUP_REMOVED lines=8> */
.L_x_2180:
[----:B------:R-:W-:Y:S01]  /*8dc0*/  IMAD.MOV.U32 R42, RZ, RZ, R4 ;  /* 0x000000ffff2a7224 */ /* 0x000fe200078e0004 */
[----:B------:R-:W-:Y:S01]  /*8dd0*/  MOV R2, 0x8e20 ;  /* 0x00008e2000027802 */ /* 0x000fe20000000f00 */
[----:B------:R-:W-:-:S02]  /*8de0*/  IMAD.MOV.U32 R39, RZ, RZ, 0x4 ;  /* 0x00000004ff277424 */ /* 0x000fc400078e00ff */
[----:B------:R-:W-:Y:S02]  /*8df0*/  IMAD.MOV.U32 R40, RZ, RZ, 0x1f ;  /* 0x0000001fff287424 */ /* 0x000fe400078e00ff */
[----:B------:R-:W-:Y:S02]  /*8e00*/  IMAD.MOV.U32 R37, RZ, RZ, -0x1 ;  /* 0xffffffffff257424 */ /* 0x000fe400078e00ff */
[----:B012---:R-:W-:Y:S05]  /*8e10*/  CALL.REL.NOINC `($__internal_75_$__cuda_sm70_shflsync_bfly_p) ;  /* 0x0000086000007944 */ /* 0x007fea0003c00000 */
[----:B01----:R-:W-:Y:S05]  /*8e20*/  BRA `(.L_x_2267) ;  /* 0xffffd02000007947 */ /* 0x003fea000383ffff */
.L_x_2183:
        /* <DEDUP_REMOVED lines=14> */
.L_x_2186:
        /* <DEDUP_REMOVED lines=8> */
.L_x_2187:
[----:B------:R-:W-:Y:S01]  /*8f90*/  IMAD.MOV.U32 R42, RZ, RZ, R4 ;  /* 0x000000ffff2a7224 */ /* 0x000fe200078e0004 */
[----:B------:R-:W-:Y:S01]  /*8fa0*/  MOV R2, 0x8ff0 ;  /* 0x00008ff000027802 */ /* 0x000fe20000000f00 */
[----:B------:R-:W-:-:S02]  /*8fb0*/  IMAD.MOV.U32 R39, RZ, RZ, 0x1 ;  /* 0x00000001ff277424 */ /* 0x000fc400078e00ff */
[----:B------:R-:W-:Y:S02]  /*8fc0*/  IMAD.MOV.U32 R40, RZ, RZ, 0x1f ;  /* 0x0000001fff287424 */ /* 0x000fe400078e00ff */
[----:B------:R-:W-:Y:S02]  /*8fd0*/  IMAD.MOV.U32 R37, RZ, RZ, -0x1 ;  /* 0xffffffffff257424 */ /* 0x000fe400078e00ff */
[----:B012---:R-:W-:Y:S05]  /*8fe0*/  CALL.REL.NOINC `($__internal_75_$__cuda_sm70_shflsync_bfly_p) ;  /* 0x0000069000007944 */ /* 0x007fea0003c00000 */
[----:B01----:R-:W-:Y:S05]  /*8ff0*/  BRA `(.L_x_2270) ;  /* 0xffffd00000007947 */ /* 0x003fea000383ffff */
.L_x_2190:
[----:B------:R-:W-:Y:S01]  /*9000*/  IMAD.MOV.U32 R42, RZ, RZ, R9 ;  /* 0x000000ffff2a7224 */ /* 0x000fe200078e0009 */
[----:B------:R-:W-:Y:S01]  /*9010*/  MOV R2, 0x9060 ;  /* 0x0000906000027802 */ /* 0x000fe20000000f00 */
[----:B------:R-:W-:Y:S02]  /*9020*/  IMAD.MOV.U32 R39, RZ, RZ, 0x10 ;  /* 0x00000010ff277424 */ /* 0x000fe400078e00ff */
[----:B------:R-:W-:Y:S02]  /*9030*/  IMAD.MOV.U32 R40, RZ, RZ, 0x1f ;  /* 0x0000001fff287424 */ /* 0x000fe400078e00ff */
[----:B------:R-:W-:Y:S02]  /*9040*/  IMAD.MOV.U32 R37, RZ, RZ, -0x1 ;  /* 0xffffffffff257424 */ /* 0x000fe400078e00ff */
[----:B01-3--:R-:W-:Y:S05]  /*9050*/  CALL.REL.NOINC `($__internal_75_$__cuda_sm70_shflsync_bfly_p) ;  /* 0x0000062000007944 */ /* 0x00bfea0003c00000 */
        /* <DEDUP_REMOVED lines=8> */
.L_x_2193:
[----:B------:R-:W-:Y:S01]  /*90e0*/  IMAD.MOV.U32 R42, RZ, RZ, R9 ;  /* 0x000000ffff2a7224 */ /* 0x000fe200078e0009 */
[----:B------:R-:W-:Y:S01]  /*90f0*/  MOV R2, 0x9140 ;  /* 0x0000914000027802 */ /* 0x000fe20000000f00 */
[----:B------:R-:W-:Y:S02]  /*9100*/  IMAD.MOV.U32 R39, RZ, RZ, 0x8 ;  /* 0x00000008ff277424 */ /* 0x000fe400078e00ff */
[----:B------:R-:W-:Y:S02]  /*9110*/  IMAD.MOV.U32 R40, RZ, RZ, 0x1f ;  /* 0x0000001fff287424 */ /* 0x000fe400078e00ff */
[----:B------:R-:W-:-:S02]  /*9120*/  IMAD.MOV.U32 R37, RZ, RZ, -0x1 ;  /* 0xffffffffff257424 */ /* 0x000fc400078e00ff */
[----:B-1-3--:R-:W-:Y:S05]  /*9130*/  CALL.REL.NOINC `($__internal_75_$__cuda_sm70_shflsync_bfly_p) ;  /* 0x0000054000007944 */ /* 0x00afea0003c00000 */
[----:B-1----:R-:W-:Y:S01]  /*9140*/  IMAD.MOV.U32 R0, RZ, RZ, R37 ;  /* 0x000000ffff007224 */ /* 0x002fe200078e0025 */
[----:B0-----:R-:W-:Y:S05]  /*9150*/  BRA `(.L_x_2272) ;  /* 0xffffd0c000007947 */ /* 0x001fea000383ffff */
.L_x_2194:
[----:B------:R-:W-:Y:S01]  /*9160*/  IMAD.MOV.U32 R42, RZ, RZ, R8 ;  /* 0x000000ffff2a7224 */ /* 0x000fe200078e0008 */
[----:B------:R-:W-:Y:S01]  /*9170*/  MOV R2, 0x91c0 ;  /* 0x000091c000027802 */ /* 0x000fe20000000f00 */
[----:B------:R-:W-:-:S02]  /*9180*/  IMAD.MOV.U32 R39, RZ, RZ, 0x8 ;  /* 0x00000008ff277424 */ /* 0x000fc400078e00ff */
[----:B------:R-:W-:Y:S02]  /*9190*/  IMAD.MOV.U32 R40, RZ, RZ, 0x1f ;  /* 0x0000001fff287424 */ /* 0x000fe400078e00ff */
[----:B------:R-:W-:Y:S02]  /*91a0*/  IMAD.MOV.U32 R37, RZ, RZ, -0x1 ;  /* 0xffffffffff257424 */ /* 0x000fe400078e00ff */
[----:B0123--:R-:W-:Y:S05]  /*91b0*/  CALL.REL.NOINC `($__internal_75_$__cuda_sm70_shflsync_bfly_p) ;  /* 0x000004c000007944 */ /* 0x00ffea0003c00000 */
[----:B01----:R-:W-:Y:S05]  /*91c0*/  BRA `(.L_x_2273) ;  /* 0xffffd07000007947 */ /* 0x003fea000383ffff */
.L_x_2197:
[----:B------:R-:W-:Y:S01]  /*91d0*/  IMAD.MOV.U32 R42, RZ, RZ, R9 ;  /* 0x000000ffff2a7224 */ /* 0x000fe200078e0009 */
[----:B------:R-:W-:Y:S01]  /*91e0*/  MOV R2, 0x9230 ;  /* 0x0000923000027802 */ /* 0x000fe20000000f00 */
[----:B------:R-:W-:Y:S02]  /*91f0*/  IMAD.MOV.U32 R39, RZ, RZ, 0x4 ;  /* 0x00000004ff277424 */ /* 0x000fe400078e00ff */
[----:B------:R-:W-:Y:S02]  /*9200*/  IMAD.MOV.U32 R40, RZ, RZ, 0x1f ;  /* 0x0000001fff287424 */ /* 0x000fe400078e00ff */
[----:B------:R-:W-:Y:S02]  /*9210*/  IMAD.MOV.U32 R37, RZ, RZ, -0x1 ;  /* 0xffffffffff257424 */ /* 0x000fe400078e00ff */
[----:B-1-3--:R-:W-:Y:S05]  /*9220*/  CALL.REL.NOINC `($__internal_75_$__cuda_sm70_shflsync_bfly_p) ;  /* 0x0000045000007944 */ /* 0x00afea0003c00000 */
        /* <DEDUP_REMOVED lines=8> */
.L_x_2200:
        /* <DEDUP_REMOVED lines=8> */
.L_x_2201:
[----:B------:R-:W-:Y:S01]  /*9330*/  IMAD.MOV.U32 R42, RZ, RZ, R8 ;  /* 0x000000ffff2a7224 */ /* 0x000fe200078e0008 */
[----:B------:R-:W-:Y:S01]  /*9340*/  MOV R2, 0x9390 ;  /* 0x0000939000027802 */ /* 0x000fe20000000f00 */
[----:B------:R-:W-:-:S02]  /*9350*/  IMAD.MOV.U32 R39, RZ, RZ, 0x2 ;  /* 0x00000002ff277424 */ /* 0x000fc400078e00ff */
[----:B------:R-:W-:Y:S02]  /*9360*/  IMAD.MOV.U32 R40, RZ, RZ, 0x1f ;  /* 0x0000001fff287424 */ /* 0x000fe400078e00ff */
[----:B------:R-:W-:Y:S02]  /*9370*/  IMAD.MOV.U32 R37, RZ, RZ, -0x1 ;  /* 0xffffffffff257424 */ /* 0x000fe400078e00ff */
[----:B0123--:R-:W-:Y:S05]  /*9380*/  CALL.REL.NOINC `($__internal_75_$__cuda_sm70_shflsync_bfly_p) ;  /* 0x000002f000007944 */ /* 0x00ffea0003c00000 */
[----:B01----:R-:W-:Y:S05]  /*9390*/  BRA `(.L_x_2276) ;  /* 0xffffd05000007947 */ /* 0x003fea000383ffff */
.L_x_2204:
        /* <DEDUP_REMOVED lines=14> */
.L_x_2209:
[----:B-----5:R-:W-:Y:S01]  /*9480*/  IMAD.MOV.U32 R42, RZ, RZ, R0 ;  /* 0x000000ffff2a7224 */ /* 0x020fe200078e0000 */
[----:B------:R-:W-:Y:S01]  /*9490*/  MOV R2, 0x94e0 ;  /* 0x000094e000027802 */ /* 0x000fe20000000f00 */
[----:B0-----:R-:W-:Y:S02]  /*94a0*/  IMAD.MOV.U32 R39, RZ, RZ, 0x10 ;  /* 0x00000010ff277424 */ /* 0x001fe400078e00ff */
[----:B------:R-:W-:Y:S02]  /*94b0*/  IMAD.MOV.U32 R40, RZ, RZ, 0x1f ;  /* 0x0000001fff287424 */ /* 0x000fe400078e00ff */
[----:B------:R-:W-:-:S02]  /*94c0*/  IMAD.MOV.U32 R37, RZ, RZ, -0x1 ;  /* 0xffffffffff257424 */ /* 0x000fc400078e00ff */
[----:B------:R-:W-:Y:S05]  /*94d0*/  CALL.REL.NOINC `($__internal_75_$__cuda_sm70_shflsync_bfly_p) ;  /* 0x000001a000007944 */ /* 0x000fea0003c00000 */
[----:B01----:R-:W-:Y:S05]  /*94e0*/  BRA `(.L_x_2278) ;  /* 0xffffd29000007947 */ /* 0x003fea000383ffff */
.L_x_2210:
[----:B------:R-:W-:Y:S01]  /*94f0*/  IMAD.MOV.U32 R42, RZ, RZ, R5 ;  /* 0x000000ffff2a7224 */ /* 0x000fe200078e0005 */
[----:B------:R-:W-:Y:S01]  /*9500*/  MOV R2, 0x9550 ;  /* 0x0000955000027802 */ /* 0x000fe20000000f00 */
[----:B0-----:R-:W-:-:S02]  /*9510*/  IMAD.MOV.U32 R39, RZ, RZ, 0x8 ;  /* 0x00000008ff277424 */ /* 0x001fc400078e00ff */
[----:B------:R-:W-:Y:S02]  /*9520*/  IMAD.MOV.U32 R40, RZ, RZ, 0x1f ;  /* 0x0000001fff287424 */ /* 0x000fe400078e00ff */
[----:B------:R-:W-:Y:S02]  /*9530*/  IMAD.MOV.U32 R37, RZ, RZ, -0x1 ;  /* 0xffffffffff257424 */ /* 0x000fe400078e00ff */
[----:B-1----:R-:W-:Y:S05]  /*9540*/  CALL.REL.NOINC `($__internal_75_$__cuda_sm70_shflsync_bfly_p) ;  /* 0x0000013000007944 */ /* 0x002fea0003c00000 */
[----:B01----:R-:W-:Y:S01]  /*9550*/  FADD.FTZ R42, R5, R37 ;  /* 0x00000025052a7221 */ /* 0x003fe20000010000 */
[----:B------:R-:W-:Y:S01]  /*9560*/  MOV R2, 0x95b0 ;  /* 0x000095b000027802 */ /* 0x000fe20000000f00 */
[----:B------:R-:W-:Y:S02]  /*9570*/  IMAD.MOV.U32 R39, RZ, RZ, 0x4 ;  /* 0x00000004ff277424 */ /* 0x000fe400078e00ff */
[----:B------:R-:W-:Y:S02]  /*9580*/  IMAD.MOV.U32 R40, RZ, RZ, 0x1f ;  /* 0x0000001fff287424 */ /* 0x000fe400078e00ff */
[----:B------:R-:W-:Y:S02]  /*9590*/  IMAD.MOV.U32 R37, RZ, RZ, -0x1 ;  /* 0xffffffffff257424 */ /* 0x000fe400078e00ff */
[----:B------:R-:W-:Y:S05]  /*95a0*/  CALL.REL.NOINC `($__internal_75_$__cuda_sm70_shflsync_bfly_p) ;  /* 0x000000d000007944 */ /* 0x000fea0003c00000 */
[----:B01----:R-:W-:Y:S01]  /*95b0*/  FADD.FTZ R42, R42, R37 ;  /* 0x000000252a2a7221 */ /* 0x003fe20000010000 */
[----:B------:R-:W-:Y:S01]  /*95c0*/  MOV R2, 0x9610 ;  /* 0x0000961000027802 */ /* 0x000fe20000000f00 */
[----:B------:R-:W-:-:S02]  /*95d0*/  IMAD.MOV.U32 R39, RZ, RZ, 0x2 ;  /* 0x00000002ff277424 */ /* 0x000fc400078e00ff */
[----:B------:R-:W-:Y:S02]  /*95e0*/  IMAD.MOV.U32 R40, RZ, RZ, 0x1f ;  /* 0x0000001fff287424 */ /* 0x000fe400078e00ff */
[----:B------:R-:W-:Y:S02]  /*95f0*/  IMAD.MOV.U32 R37, RZ, RZ, -0x1 ;  /* 0xffffffffff257424 */ /* 0x000fe400078e00ff */
[----:B------:R-:W-:Y:S05]  /*9600*/  CALL.REL.NOINC `($__internal_75_$__cuda_sm70_shflsync_bfly_p) ;  /* 0x0000007000007944 */ /* 0x000fea0003c00000 */
[----:B01----:R-:W-:Y:S01]  /*9610*/  FADD.FTZ R42, R42, R37 ;  /* 0x000000252a2a7221 */ /* 0x003fe20000010000 */
[----:B------:R-:W-:Y:S01]  /*9620*/  MOV R2, 0x9670 ;  /* 0x0000967000027802 */ /* 0x000fe20000000f00 */
[----:B------:R-:W-:Y:S02]  /*9630*/  IMAD.MOV.U32 R39, RZ, RZ, 0x1 ;  /* 0x00000001ff277424 */ /* 0x000fe400078e00ff */
[----:B------:R-:W-:Y:S02]  /*9640*/  IMAD.MOV.U32 R40, RZ, RZ, 0x1f ;  /* 0x0000001fff287424 */ /* 0x000fe400078e00ff */
[----:B------:R-:W-:Y:S02]  /*9650*/  IMAD.MOV.U32 R37, RZ, RZ, -0x1 ;  /* 0xffffffffff257424 */ /* 0x000fe400078e00ff */
[----:B------:R-:W-:Y:S05]  /*9660*/  CALL.REL.NOINC `($__internal_75_$__cuda_sm70_shflsync_bfly_p) ;  /* 0x0000001000007944 */ /* 0x000fea0003c00000 */
[----:B01----:R-:W-:Y:S05]  /*9670*/  BRA `(.L_x_2279) ;  /* 0xffffd19000007947 */ /* 0x003fea000383ffff */
        .weak           $__internal_75_$__cuda_sm70_shflsync_bfly_p
        .type           $__internal_75_$__cuda_sm70_shflsync_bfly_p,@function
        .size           $__internal_75_$__cuda_sm70_shflsync_bfly_p,($__internal_76_$__cuda_sm70_shflsync_idx_p - $__internal_75_$__cuda_sm70_shflsync_bfly_p)
$__internal_75_$__cuda_sm70_shflsync_bfly_p:
[----:B------:R-:W-:Y:S01]  /*9680*/  IMAD.MOV.U32 R3, RZ, RZ, 0x0 ;  /* 0x00000000ff037424 */ /* 0x000fe200078e00ff */
[----:B------:R-:W-:Y:S04]  /*9690*/  WARPSYNC R37 ;  /* 0x0000002500007348 */ /* 0x000fe80003800000 */
[----:B------:R0:W1:Y:S01]  /*96a0*/  SHFL.BFLY PT, R37, R42, R39, R40 ;  /* 0x0c0000272a257389 */ /* 0x00006200000e0028 */
[----:B------:R-:W-:Y:S05]  /*96b0*/  RET.REL.NODEC R2 `(_ZN4vllm3moe25grouped_topk_fused_kernelIf6__halfiLNS0_11ScoringFuncE0EEEvPT_PfPT1_PKT0_lllllbd) ;  /* 0xffff694002007950 */ /* 0x000fea0003c3ffff */
        .weak           $__internal_76_$__cuda_sm70_shflsync_idx_p
        .type           $__internal_76_$__cuda_sm70_shflsync_idx_p,@function
        .size           $__internal_76_$__cuda_sm70_shflsync_idx_p,($__internal_77_$__cuda_sm70_votesync_ballot - $__internal_76_$__cuda_sm70_shflsync_idx_p)
$__internal_76_$__cuda_sm70_shflsync_idx_p:
[----:B------:R-:W-:Y:S01]  /*96c0*/  IMAD.MOV.U32 R3, RZ, RZ, 0x0 ;  /* 0x00000000ff037424 */ /* 0x000fe200078e00ff */
[----:B------:R-:W-:Y:S04]  /*96d0*/  WARPSYNC R40 ;  /* 0x0000002800007348 */ /* 0x000fe80003800000 */
[----:B------:R0:W1:Y:S01]  /*96e0*/  SHFL.IDX PT, R37, R37, R38, R39 ;  /* 0x0000002625257389 */ /* 0x00006200000e0027 */
[----:B------:R-:W-:Y:S05]  /*96f0*/  RET.REL.NODEC R2 `(_ZN4vllm3moe25grouped_topk_fused_kernelIf6__halfiLNS0_11ScoringFuncE0EEEvPT_PfPT1_PKT0_lllllbd) ;  /* 0xffff690002007950 */ /* 0x000fea0003c3ffff */
        .weak           $__internal_77_$__cuda_sm70_votesync_ballot
        .type           $__internal_77_$__cuda_sm70_votesync_ballot,@function
        .size           $__internal_77_$__cuda_sm70_votesync_ballot,($__internal_78_$__cuda_sm70_warpsync - $__internal_77_$__cuda_sm70_votesync_ballot)
$__internal_77_$__cuda_sm70_votesync_ballot:
[----:B------:R-:W-:Y:S01]  /*9700*/  ISETP.NE.U32.AND P6, PT, R3, 0x1, PT ;  /* 0x000000010300780c */ /* 0x000fe20003fc5070 */
[----:B------:R-:W-:Y:S01]  /*9710*/  IMAD.MOV.U32 R3, RZ, RZ, 0x0 ;  /* 0x00000000ff037424 */ /* 0x000fe200078e00ff */
[----:B------:R-:W-:Y:S11]  /*9720*/  WARPSYNC 0xffffffff ;  /* 0xffffffff00007948 */ /* 0x000ff60003800000 */
[----:B------:R-:W-:Y:S01]  /*9730*/  VOTE.ANY R35, PT, !P6 ;  /* 0x0000000000237806 */ /* 0x000fe200070e0100 */
[----:B------:R-:W-:Y:S06]  /*9740*/  RET.REL.NODEC R2 `(_ZN4vllm3moe25grouped_topk_fused_kernelIf6__halfiLNS0_11ScoringFuncE0EEEvPT_PfPT1_PKT0_lllllbd) ;  /* 0xffff68b002007950 */ /* 0x000fec0003c3ffff */
        .weak           $__internal_78_$__cuda_sm70_warpsync
        .type           $__internal_78_$__cuda_sm70_warpsync,@function
        .size           $__internal_78_$__cuda_sm70_warpsync,(.L_x_5633 - $__internal_78_$__cuda_sm70_warpsync)
$__internal_78_$__cuda_sm70_warpsync:
[----:B------:R-:W-:Y:S04]  /*9750*/  WARPSYNC R3 ;  /* 0x0000000300007348 */ /* 0x000fe80003800000 */
[----:B------:R-:W-:-:S04]  /*9760*/  IMAD.MOV.U32 R3, RZ, RZ, 0x0 ;  /* 0x00000000ff037424 */ /* 0x000fc800078e00ff */
[----:B------:R-:W-:Y:S05]  /*9770*/  RET.REL.NODEC R2 `(_ZN4vllm3moe25grouped_topk_fused_kernelIf6__halfiLNS0_11ScoringFuncE0EEEvPT_PfPT1_PKT0_lllllbd) ;  /* 0xffff688002007950 */ /* 0x000fea0003c3ffff */
.L_x_2280:
        /* <DEDUP_REMOVED lines=16> */
.L_x_5633:


//--------------------- .text._ZN4vllm3moe44grouped_topk_fused_small_expert_count_kernelIf6__halfiLNS0_11ScoringFuncE0ELi128ELb0ELi8EEEvPT_PfPT1_PKT0_llllllbd --------------------------
	.section	.text._ZN4vllm3moe44grouped_topk_fused_small_expert_count_kernelIf6__halfiLNS0_11ScoringFuncE0ELi128ELb0ELi8EEEvPT_PfPT1_PKT0_llllllbd,"ax",@progbits
	.sectioninfo	@"SHI_REGISTERS=25"
	.align	128
        .global         _ZN4vllm3moe44grouped_topk_fused_small_expert_count_kernelIf6__halfiLNS0_11ScoringFuncE0ELi128ELb0ELi8EEEvPT_PfPT1_PKT0_llllllbd
        .type           _ZN4vllm3moe44grouped_topk_fused_small_expert_count_kernelIf6__halfiLNS0_11ScoringFuncE0ELi128ELb0ELi8EEEvPT_PfPT1_PKT0_llllllbd,@function
        .size           _ZN4vllm3moe44grouped_topk_fused_small_expert_count_kernelIf6__halfiLNS0_11ScoringFuncE0ELi128ELb0ELi8EEEvPT_PfPT1_PKT0_llllllbd,(.L_x_5634 - _ZN4vllm3moe44grouped_topk_fused_small_expert_count_kernelIf6__halfiLNS0_11ScoringFuncE0ELi128ELb0ELi8EEEvPT_PfPT1_PKT0_llllllbd)
        .other          _ZN4vllm3moe44grouped_topk_fused_small_expert_count_kernelIf6__halfiLNS0_11ScoringFuncE0ELi128ELb0ELi8EEEvPT_PfPT1_PKT0_llllllbd,@"STO_CUDA_ENTRY STV_DEFAULT"
_ZN4vllm3moe44grouped_topk_fused_small_expert_count_kernelIf6__halfiLNS0_11ScoringFuncE0ELi128ELb0ELi8EEEvPT_PfPT1_PKT0_llllllbd:
.text._ZN4vllm3moe44grouped_topk_fused_small_expert_count_kernelIf6__halfiLNS0_11ScoringFuncE0ELi128ELb0ELi8EEEvPT_PfPT1_PKT0_llllllbd:
        /* <DEDUP_REMOVED lines=21> */
[----:B0-----:R-:W-:Y:S01]  /*0150*/  ISETP.NE.AND P1, PT, R0, RZ, PT ;  /* 0x000000ff0000720c */ /* 0x001fe20003f25270 */
[----:B--2---:R-:W-:Y:S01]  /*0160*/  @!P0 HADD2.F32 R5, -RZ, R2.H0_H0 ;  /* 0x20000002ff058230 */ /* 0x004fe20000004100 */
        /* <DEDUP_REMOVED lines=96> */
.L_x_2283:
        /* <DEDUP_REMOVED lines=90> */
.L_x_2282:
        /* <DEDUP_REMOVED lines=38> */
.L_x_2281:
        /* <DEDUP_REMOVED lines=47> */
[----:B------:R-:W-:Y:S05]  /*1260*/  CALL.REL.NOINC `($__internal_79_$__cuda_sm20_div_rn_f64_full) ;  /* 0x0000013000007944 */ /* 0x000fea0003c00000 */
.L_x_2286:
[----:B------:R-:W-:Y:S05]  /*1270*/  BSYNC B0 ;  /* 0x0000000000007941 */ /* 0x000fea0003800000 */
.L_x_2285:
[----:B------:R-:W0:Y:S01]  /*1280*/  F2F.F32.F64 R2, R8 ;  /* 0x0000000800027310 */ /* 0x000e220000301000 */
[----:B------:R-:W0:-:S14]  /*1290*/  DSETP.GEU.AND P1, PT, |R8|, c[0x2][0x0], PT ;  /* 0x008000000800762a */ /* 0x000e1c0003f2e200 */
[----:B0-----:R-:W-:Y:S02]  /*12a0*/  @!P1 FMUL R2, R2, 1.175494350822287508e-38 ;  /* 0x0080000002029820 */ /* 0x001fe40000400000 */
.L_x_2284:
        /* <DEDUP_REMOVED lines=15> */
        .weak           $__internal_79_$__cuda_sm20_div_rn_f64_full
        .type           $__internal_79_$__cuda_sm20_div_rn_f64_full,@function
        .size           $__internal_79_$__cuda_sm20_div_rn_f64_full,(.L_x_5634 - $__internal_79_$__cuda_sm20_div_rn_f64_full)
$__internal_79_$__cuda_sm20_div_rn_f64_full:
        /* <DEDUP_REMOVED lines=68> */
.L_x_2288:
        /* <DEDUP_REMOVED lines=16> */
.L_x_2291:
[----:B------:R-:W-:Y:S01]  /*18e0*/  LOP3.LUT R17, R5, 0x80000, RZ, 0xfc, !PT ;  /* 0x0008000005117812 */ /* 0x000fe200078efcff */
[----:B------:R-:W-:Y:S01]  /*18f0*/  IMAD.MOV.U32 R16, RZ, RZ, R4 ;  /* 0x000000ffff107224 */ /* 0x000fe200078e0004 */
[----:B------:R-:W-:Y:S05]  /*1900*/  BRA `(.L_x_2289) ;  /* 0x0000002000007947 */ /* 0x000fea0003800000 */
.L_x_2290:
[----:B------:R-:W-:Y:S01]  /*1910*/  LOP3.LUT R17, R7, 0x80000, RZ, 0xfc, !PT ;  /* 0x0008000007117812 */ /* 0x000fe200078efcff */
[----:B------:R-:W-:Y:S02]  /*1920*/  IMAD.MOV.U32 R16, RZ, RZ, R6 ;  /* 0x000000ffff107224 */ /* 0x000fe400078e0006 */
.L_x_2289:
[----:B------:R-:W-:Y:S05]  /*1930*/  BSYNC B1 ;  /* 0x0000000000017941 */ /* 0x000fea0003800000 */
.L_x_2287:
[----:B------:R-:W-:Y:S02]  /*1940*/  IMAD.MOV.U32 R13, RZ, RZ, 0x0 ;  /* 0x00000000ff0d7424 */ /* 0x000fe400078e00ff */
[----:B------:R-:W-:-:S02]  /*1950*/  IMAD.MOV.U32 R8, RZ, RZ, R16 ;  /* 0x000000ffff087224 */ /* 0x000fc400078e0010 */
[----:B------:R-:W-:Y:S01]  /*1960*/  IMAD.MOV.U32 R9, RZ, RZ, R17 ;  /* 0x000000ffff097224 */ /* 0x000fe200078e0011 */
[----:B------:R-:W-:Y:S06]  /*1970*/  RET.REL.NODEC R12 `(_ZN4vllm3moe44grouped_topk_fused_small_expert_count_kernelIf6__halfiLNS0_11ScoringFuncE0ELi128ELb0ELi8EEEvPT_PfPT1_PKT0_llllllbd) ;  /* 0xffffe6800c007950 */ /* 0x000fec0003c3ffff */
.L_x_2292:
        /* <DEDUP_REMOVED lines=16> */
.L_x_5634:


//--------------------- .text._ZN4vllm3moe44grouped_topk_fused_small_expert_count_kernelIf6__halfiLNS0_11ScoringFuncE0ELi384ELb0ELi8EEEvPT_PfPT1_PKT0_llllllbd --------------------------
	.section	.text._ZN4vllm3moe44grouped_topk_fused_small_expert_count_kernelIf6__halfiLNS0_11ScoringFuncE0ELi384ELb0ELi8EEEvPT_PfPT1_PKT0_llllllbd,"ax",@progbits
	.sectioninfo	@"SHI_REGISTERS=32"
	.align	128
        .global         _ZN4vllm3moe44grouped_topk_fused_small_expert_count_kernelIf6__halfiLNS0_11ScoringFuncE0ELi384ELb0ELi8EEEvPT_PfPT1_PKT0_llllllbd
        .type           _ZN4vllm3moe44grouped_topk_fused_small_expert_count_kernelIf6__halfiLNS0_11ScoringFuncE0ELi384ELb0ELi8EEEvPT_PfPT1_PKT0_llllllbd,@function
        .size           _ZN4vllm3moe44grouped_topk_fused_small_expert_count_kernelIf6__halfiLNS0_11ScoringFuncE0ELi384ELb0ELi8EEEvPT_PfPT1_PKT0_llllllbd,(.L_x_5635 - _ZN4vllm3moe44grouped_topk_fused_small_expert_count_kernelIf6__halfiLNS0_11ScoringFuncE0ELi384ELb0ELi8EEEvPT_PfPT1_PKT0_llllllbd)
        .other          _ZN4vllm3moe44grouped_topk_fused_small_expert_count_kernelIf6__halfiLNS0_11ScoringFuncE0ELi384ELb0ELi8EEEvPT_PfPT1_PKT0_llllllbd,@"STO_CUDA_ENTRY STV_DEFAULT"
_ZN4vllm3moe44grouped_topk_fused_small_expert_count_kernelIf6__halfiLNS0_11ScoringFuncE0ELi384ELb0ELi8EEEvPT_PfPT1_PKT0_llllllbd:
.text._ZN4vllm3moe44grouped_topk_fused_small_expert_count_kernelIf6__halfiLNS0_11ScoringFuncE0ELi384ELb0ELi8EEEvPT_PfPT1_PKT0_llllllbd:
        /* <DEDUP_REMOVED lines=22> */
[----:B--2---:R-:W-:Y:S01]  /*0160*/  @!P0 HADD2.F32 R5, -RZ, R2.H0_H0 ;  /* 0x20000002ff058230 */ /* 0x004fe20000004100 */
[----:B------:R-:W-:Y:S02]  /*0170*/  LOP3.LUT R2, R9, 0x1f, RZ, 0xc0, !PT ;  /* 0x0000001f09027812 */ /* 0x000fe400078ec0ff */
        /* <DEDUP_REMOVED lines=103> */
.L_x_2296:
        /* <DEDUP_REMOVED lines=100> */
.L_x_2295:
        /* <DEDUP_REMOVED lines=44> */
.L_x_2294:
        /* <DEDUP_REMOVED lines=12> */
.L_x_2297:
[----:B0-----:R-:W-:-:S05]  /*11b0*/  IMAD R7, R2, 0x4, R1 ;  /* 0x0000000402077824 */ /* 0x001fca00078e0201 */
[----:B------:R-:W2:Y:S04]  /*11c0*/  LDL R4, [R7] ;  /* 0x0000000007047983 */ /* 0x000ea80000100800 */
[----:B------:R-:W3:Y:S04]  /*11d0*/  LDL R6, [R7+0x20] ;  /* 0x0000200007067983 */ /* 0x000ee80000100800 */
[----:B--2---:R0:W-:Y:S04]  /*11e0*/  STS [R5.X4+0xc00], R4 ;  /* 0x000c000405007388 */ /* 0x0041e80000004800 */
[----:B---3--:R0:W-:Y:S02]  /*11f0*/  STS [R5.X4+0xc80], R6 ;  /* 0x000c800605007388 */ /* 0x0081e40000004800 */
.L_x_2298:
[----:B------:R-:W-:Y:S05]  /*1200*/  BSYNC B0 ;  /* 0x0000000000007941 */ /* 0x000fea0003800000 */
.L_x_2293:
        /* <DEDUP_REMOVED lines=33> */
.L_x_2301:
        /* <DEDUP_REMOVED lines=166> */
.L_x_2300:
[----:B------:R-:W-:Y:S05]  /*1e80*/  @!P1 BRA `(.L_x_2299) ;  /* 0x0000031000009947 */ /* 0x000fea0003800000 */
[C---:B------:R-:W-:Y:S02]  /*1e90*/  IMAD R8, R6.reuse, 0x4, R1 ;  /* 0x0000000406087824 */ /* 0x040fe400078e0201 */
[----:B----4-:R-:W-:-:S02]  /*1ea0*/  IMAD R9, R6, 0x4, R3 ;  /* 0x0000000406097824 */ /* 0x010fc400078e0203 */
.L_x_2302:
        /* <DEDUP_REMOVED lines=47> */
.L_x_2299:
        /* <DEDUP_REMOVED lines=49> */
[----:B------:R-:W-:Y:S05]  /*24b0*/  CALL.REL.NOINC `($__internal_80_$__cuda_sm20_div_rn_f64_full) ;  /* 0x0000012000007944 */ /* 0x000fea0003c00000 */
.L_x_2305:
[----:B------:R-:W-:Y:S05]  /*24c0*/  BSYNC B0 ;  /* 0x0000000000007941 */ /* 0x000fea0003800000 */
.L_x_2304:
[----:B------:R-:W0:Y:S01]  /*24d0*/  F2F.F32.F64 R4, R6 ;  /* 0x0000000600047310 */ /* 0x000e220000301000 */
[----:B------:R-:W0:-:S14]  /*24e0*/  DSETP.GEU.AND P1, PT, |R6|, c[0x2][0x0], PT ;  /* 0x008000000600762a */ /* 0x000e1c0003f2e200 */
[----:B0-----:R-:W-:Y:S02]  /*24f0*/  @!P1 FMUL R4, R4, 1.175494350822287508e-38 ;  /* 0x0080000004049820 */ /* 0x001fe40000400000 */
.L_x_2303:
        /* <DEDUP_REMOVED lines=14> */
        .weak           $__internal_80_$__cuda_sm20_div_rn_f64_full
        .type           $__internal_80_$__cuda_sm20_div_rn_f64_full,@function
        .size           $__internal_80_$__cuda_sm20_div_rn_f64_full,(.L_x_5635 - $__internal_80_$__cuda_sm20_div_rn_f64_full)
$__internal_80_$__cuda_sm20_div_rn_f64_full:
        /* <DEDUP_REMOVED lines=68> */
.L_x_2307:
        /* <DEDUP_REMOVED lines=16> */
.L_x_2310:
[----:B------:R-:W-:Y:S01]  /*2b20*/  LOP3.LUT R19, R9, 0x80000, RZ, 0xfc, !PT ;  /* 0x0008000009137812 */ /* 0x000fe200078efcff */
[----:B------:R-:W-:Y:S01]  /*2b30*/  IMAD.MOV.U32 R18, RZ, RZ, R8 ;  /* 0x000000ffff127224 */ /* 0x000fe200078e0008 */
[----:B------:R-:W-:Y:S05]  /*2b40*/  BRA `(.L_x_2308) ;  /* 0x0000002000007947 */ /* 0x000fea0003800000 */
.L_x_2309:
[----:B------:R-:W-:Y:S01]  /*2b50*/  LOP3.LUT R19, R5, 0x80000, RZ, 0xfc, !PT ;  /* 0x0008000005137812 */ /* 0x000fe200078efcff */
[----:B------:R-:W-:Y:S02]  /*2b60*/  IMAD.MOV.U32 R18, RZ, RZ, R4 ;  /* 0x000000ffff127224 */ /* 0x000fe400078e0004 */
.L_x_2308:
[----:B------:R-:W-:Y:S05]  /*2b70*/  BSYNC B1 ;  /* 0x0000000000017941 */ /* 0x000fea0003800000 */
.L_x_2306:
[----:B------:R-:W-:Y:S02]  /*2b80*/  IMAD.MOV.U32 R13, RZ, RZ, 0x0 ;  /* 0x00000000ff0d7424 */ /* 0x000fe400078e00ff */
[----:B------:R-:W-:-:S02]  /*2b90*/  IMAD.MOV.U32 R6, RZ, RZ, R18 ;  /* 0x000000ffff067224 */ /* 0x000fc400078e0012 */
[----:B------:R-:W-:Y:S01]  /*2ba0*/  IMAD.MOV.U32 R7, RZ, RZ, R19 ;  /* 0x000000ffff077224 */ /* 0x000fe200078e0013 */
[----:B------:R-:W-:Y:S06]  /*2bb0*/  RET.REL.NODEC R12 `(_ZN4vllm3moe44grouped_topk_fused_small_expert_count_kernelIf6__halfiLNS0_11ScoringFuncE0ELi384ELb0ELi8EEEvPT_PfPT1_PKT0_llllllbd) ;  /* 0xffffd4400c007950 */ /* 0x000fec0003c3ffff */
.L_x_2311:
        /* <DEDUP_REMOVED lines=12> */
.L_x_5635:


//--------------------- .text._ZN4vllm3moe44grouped_topk_fused_small_expert_count_kernelIf6__halfiLNS0_11ScoringFuncE0ELi512ELb0ELi8EEEvPT_PfPT1_PKT0_llllllbd --------------------------
	.section	.text._ZN4vllm3moe44grouped_topk_fused_small_expert_count_kernelIf6__halfiLNS0_11ScoringFuncE0ELi512ELb0ELi8EEEvPT_PfPT1_PKT0_llllllbd,"ax",@progbits
	.sectioninfo	@"SHI_REGISTERS=28"
	.align	128
        .global         _ZN4vllm3moe44grouped_topk_fused_small_expert_count_kernelIf6__halfiLNS0_11ScoringFuncE0ELi512ELb0ELi8EEEvPT_PfPT1_PKT0_llllllbd
        .type           _ZN4vllm3moe44grouped_topk_fused_small_expert_count_kernelIf6__halfiLNS0_11ScoringFuncE0ELi512ELb0ELi8EEEvPT_PfPT1_PKT0_llllllbd,@function
        .size           _ZN4vllm3moe44grouped_topk_fused_small_expert_count_kernelIf6__halfiLNS0_11ScoringFuncE0ELi512ELb0ELi8EEEvPT_PfPT1_PKT0_llllllbd,(.L_x_5636 - _ZN4vllm3moe44grouped_topk_fused_small_expert_count_kernelIf6__halfiLNS0_11ScoringFuncE0ELi512ELb0ELi8EEEvPT_PfPT1_PKT0_llllllbd)
        .other          _ZN4vllm3moe44grouped_topk_fused_small_expert_count_kernelIf6__halfiLNS0_11ScoringFuncE0ELi512ELb0ELi8EEEvPT_PfPT1_PKT0_llllllbd,@"STO_CUDA_ENTRY STV_DEFAULT"
_ZN4vllm3moe44grouped_topk_fused_small_expert_count_kernelIf6__halfiLNS0_11ScoringFuncE0ELi512ELb0ELi8EEEvPT_PfPT1_PKT0_llllllbd:
.text._ZN4vllm3moe44grouped_topk_fused_small_expert_count_kernelIf6__halfiLNS0_11ScoringFuncE0ELi512ELb0ELi8EEEvPT_PfPT1_PKT0_llllllbd:
        /* <DEDUP_REMOVED lines=127> */
.L_x_2315:
        /* <DEDUP_REMOVED lines=100> */
.L_x_2314:
        /* <DEDUP_REMOVED lines=44> */
.L_x_2313:
        /* <DEDUP_REMOVED lines=12> */
.L_x_2316:
[----:B0-----:R-:W-:-:S05]  /*11b0*/  IMAD R7, R2, 0x4, R1 ;  /* 0x0000000402077824 */ /* 0x001fca00078e0201 */
[----:B------:R-:W2:Y:S04]  /*11c0*/  LDL R4, [R7] ;  /* 0x0000000007047983 */ /* 0x000ea80000100800 */
[----:B------:R-:W3:Y:S04]  /*11d0*/  LDL R6, [R7+0x20] ;  /* 0x0000200007067983 */ /* 0x000ee80000100800 */
[----:B--2---:R0:W-:Y:S04]  /*11e0*/  STS [R5.X4+0x1000], R4 ;  /* 0x0010000405007388 */ /* 0x0041e80000004800 */
[----:B---3--:R0:W-:Y:S02]  /*11f0*/  STS [R5.X4+0x1080], R6 ;  /* 0x0010800605007388 */ /* 0x0081e40000004800 */
.L_x_2317:
[----:B------:R-:W-:Y:S05]  /*1200*/  BSYNC B0 ;  /* 0x0000000000007941 */ /* 0x000fea0003800000 */
.L_x_2312:
        /* <DEDUP_REMOVED lines=27> */
.L_x_2320:
        /* <DEDUP_REMOVED lines=166> */
.L_x_2319:
[----:B------:R-:W-:Y:S05]  /*1e20*/  @!P1 BRA `(.L_x_2318) ;  /* 0x0000031000009947 */ /* 0x000fea0003800000 */
[C---:B------:R-:W-:Y:S02]  /*1e30*/  IMAD R2, R6.reuse, 0x4, R1 ;  /* 0x0000000406027824 */ /* 0x040fe400078e0201 */
[----:B------:R-:W-:-:S02]  /*1e40*/  IMAD R7, R6, 0x4, R3 ;  /* 0x0000000406077824 */ /* 0x000fc400078e0203 */
.L_x_2321:
        /* <DEDUP_REMOVED lines=47> */
.L_x_2318:
        /* <DEDUP_REMOVED lines=49> */
[----:B------:R-:W-:Y:S05]  /*2450*/  CALL.REL.NOINC `($__internal_81_$__cuda_sm20_div_rn_f64_full) ;  /* 0x0000012000007944 */ /* 0x000fea0003c00000 */
.L_x_2324:
[----:B------:R-:W-:Y:S05]  /*2460*/  BSYNC B0 ;  /* 0x0000000000007941 */ /* 0x000fea0003800000 */
.L_x_2323:
[----:B------:R-:W0:Y:S01]  /*2470*/  F2F.F32.F64 R4, R6 ;  /* 0x0000000600047310 */ /* 0x000e220000301000 */
[----:B------:R-:W0:-:S14]  /*2480*/  DSETP.GEU.AND P1, PT, |R6|, c[0x2][0x0], PT ;  /* 0x008000000600762a */ /* 0x000e1c0003f2e200 */
[----:B0-----:R-:W-:Y:S02]  /*2490*/  @!P1 FMUL R4, R4, 1.175494350822287508e-38 ;  /* 0x0080000004049820 */ /* 0x001fe40000400000 */
.L_x_2322:
        /* <DEDUP_REMOVED lines=14> */
        .weak           $__internal_81_$__cuda_sm20_div_rn_f64_full
        .type           $__internal_81_$__cuda_sm20_div_rn_f64_full,@function
        .size           $__internal_81_$__cuda_sm20_div_rn_f64_full,(.L_x_5636 - $__internal_81_$__cuda_sm20_div_rn_f64_full)
$__internal_81_$__cuda_sm20_div_rn_f64_full:
        /* <DEDUP_REMOVED lines=68> */
.L_x_2326:
        /* <DEDUP_REMOVED lines=16> */
.L_x_2329:
[----:B------:R-:W-:Y:S01]  /*2ac0*/  LOP3.LUT R19, R9, 0x80000, RZ, 0xfc, !PT ;  /* 0x0008000009137812 */ /* 0x000fe200078efcff */
[----:B------:R-:W-:Y:S01]  /*2ad0*/  IMAD.MOV.U32 R18, RZ, RZ, R8 ;  /* 0x000000ffff127224 */ /* 0x000fe200078e0008 */
[----:B------:R-:W-:Y:S05]  /*2ae0*/  BRA `(.L_x_2327) ;  /* 0x0000002000007947 */ /* 0x000fea0003800000 */
.L_x_2328:
[----:B------:R-:W-:Y:S01]  /*2af0*/  LOP3.LUT R19, R5, 0x80000, RZ, 0xfc, !PT ;  /* 0x0008000005137812 */ /* 0x000fe200078efcff */
[----:B------:R-:W-:Y:S02]  /*2b00*/  IMAD.MOV.U32 R18, RZ, RZ, R4 ;  /* 0x000000ffff127224 */ /* 0x000fe400078e0004 */
.L_x_2327:
[----:B------:R-:W-:Y:S05]  /*2b10*/  BSYNC B1 ;  /* 0x0000000000017941 */ /* 0x000fea0003800000 */
.L_x_2325:
[----:B------:R-:W-:Y:S02]  /*2b20*/  IMAD.MOV.U32 R13, RZ, RZ, 0x0 ;  /* 0x00000000ff0d7424 */ /* 0x000fe400078e00ff */
[----:B------:R-:W-:-:S02]  /*2b30*/  IMAD.MOV.U32 R6, RZ, RZ, R18 ;  /* 0x000000ffff067224 */ /* 0x000fc400078e0012 */
[----:B------:R-:W-:Y:S01]  /*2b40*/  IMAD.MOV.U32 R7, RZ, RZ, R19 ;  /* 0x000000ffff077224 */ /* 0x000fe200078e0013 */
[----:B------:R-:W-:Y:S06]  /*2b50*/  RET.REL.NODEC R12 `(_ZN4vllm3moe44grouped_topk_fused_small_expert_count_kernelIf6__halfiLNS0_11ScoringFuncE0ELi512ELb0ELi8EEEvPT_PfPT1_PKT0_llllllbd) ;  /* 0xffffd4a00c007950 */ /* 0x000fec0003c3ffff */
.L_x_2330:
        /* <DEDUP_REMOVED lines=10> */
.L_x_5636:


//--------------------- .text._ZN4vllm3moe44grouped_topk_fused_small_expert_count_kernelIf6__halfiLNS0_11ScoringFuncE0ELi512ELb0ELi22EEEvPT_PfPT1_PKT0_llllllbd --------------------------
	.section	.text._ZN4vllm3moe44grouped_topk_fused_small_expert_count_kernelIf6__halfiLNS0_11ScoringFuncE0ELi512ELb0ELi22EEEvPT_PfPT1_PKT0_llllllbd,"ax",@progbits
	.sectioninfo	@"SHI_REGISTERS=32"
	.align	128
        .global         _ZN4vllm3moe44grouped_topk_fused_small_expert_count_kernelIf6__halfiLNS0_11ScoringFuncE0ELi512ELb0ELi22EEEvPT_PfPT1_PKT0_llllllbd
        .type           _ZN4vllm3moe44grouped_topk_fused_small_expert_count_kernelIf6__halfiLNS0_11ScoringFuncE0ELi512ELb0ELi22EEEvPT_PfPT1_PKT0_llllllbd,@function
        .size           _ZN4vllm3moe44grouped_topk_fused_small_expert_count_kernelIf6__halfiLNS0_11ScoringFuncE0ELi512ELb0ELi22EEEvPT_PfPT1_PKT0_llllllbd,(.L_x_5637 - _ZN4vllm3moe44grouped_topk_fused_small_expert_count_kernelIf6__halfiLNS0_11ScoringFuncE0ELi512ELb0ELi22EEEvPT_PfPT1_PKT0_llllllbd)
        .other          _ZN4vllm3moe44grouped_topk_fused_small_expert_count_kernelIf6__halfiLNS0_11ScoringFuncE0ELi512ELb0ELi22EEEvPT_PfPT1_PKT0_llllllbd,@"STO_CUDA_ENTRY STV_DEFAULT"
_ZN4vllm3moe44grouped_topk_fused_small_expert_count_kernelIf6__halfiLNS0_11ScoringFuncE0ELi512ELb0ELi22EEEvPT_PfPT1_PKT0_llllllbd:
.text._ZN4vllm3moe44grouped_topk_fused_small_expert_count_kernelIf6__halfiLNS0_11ScoringFuncE0ELi512ELb0ELi22EEEvPT_PfPT1_PKT0_llllllbd:
        /* <DEDUP_REMOVED lines=23> */
[----:B--2---:R-:W-:-:S03]  /*0170*/  @!P0 HADD2.F32 R9, -RZ, R2.H0_H0 ;  /* 0x20000002ff098230 */ /* 0x004fc60000004100 */
        /* <DEDUP_REMOVED lines=106> */
.L_x_2334:
        /* <DEDUP_REMOVED lines=100> */
.L_x_2333:
        /* <DEDUP_REMOVED lines=44> */
.L_x_2332:
        /* <DEDUP_REMOVED lines=15> */
.L_x_2335:
[C---:B------:R-:W-:Y:S02]  /*1210*/  IMAD R6, R0.reuse, 0x4, R1 ;  /* 0x0000000400067824 */ /* 0x040fe400078e0201 */
[----:B0-----:R-:W-:-:S03]  /*1220*/  IMAD R4, R0, 0x4, R3 ;  /* 0x0000000400047824 */ /* 0x001fc600078e0203 */
[----:B------:R-:W3:Y:S04]  /*1230*/  LDL R7, [R6] ;  /* 0x0000000006077983 */ /* 0x000ee80000100800 */
[----:B------:R-:W4:Y:S04]  /*1240*/  LDL R9, [R4] ;  /* 0x0000000004097983 */ /* 0x000f280000100800 */
[----:B---3--:R0:W-:Y:S04]  /*1250*/  STS [R2.X4+0x1000], R7 ;  /* 0x0010000702007388 */ /* 0x0081e80000004800 */
[----:B----4-:R0:W-:Y:S02]  /*1260*/  STS [R2.X4+0x1180], R9 ;  /* 0x0011800902007388 */ /* 0x0101e40000004800 */
.L_x_2336:
[----:B------:R-:W-:Y:S05]  /*1270*/  BSYNC B0 ;  /* 0x0000000000007941 */ /* 0x000fea0003800000 */
.L_x_2331:
        /* <DEDUP_REMOVED lines=71> */
.L_x_2339:
        /* <DEDUP_REMOVED lines=94> */
.L_x_2338:
        /* <DEDUP_REMOVED lines=43> */
.L_x_2337:
        /* <DEDUP_REMOVED lines=47> */
[----:B--2---:R-:W-:Y:S05]  /*2270*/  CALL.REL.NOINC `($__internal_82_$__cuda_sm20_div_rn_f64_full) ;  /* 0x0000013000007944 */ /* 0x004fea0003c00000 */
.L_x_2342:
[----:B------:R-:W-:Y:S05]  /*2280*/  BSYNC B0 ;  /* 0x0000000000007941 */ /* 0x000fea0003800000 */
.L_x_2341:
[----:B------:R-:W0:Y:S01]  /*2290*/  F2F.F32.F64 R2, R8 ;  /* 0x0000000800027310 */ /* 0x000e220000301000 */
[----:B------:R-:W0:-:S14]  /*22a0*/  DSETP.GEU.AND P1, PT, |R8|, c[0x2][0x0], PT ;  /* 0x008000000800762a */ /* 0x000e1c0003f2e200 */
[----:B0-----:R-:W-:Y:S02]  /*22b0*/  @!P1 FMUL R2, R2, 1.175494350822287508e-38 ;  /* 0x0080000002029820 */ /* 0x001fe40000400000 */
.L_x_2340:
        /* <DEDUP_REMOVED lines=15> */
        .weak           $__internal_82_$__cuda_sm20_div_rn_f64_full
        .type           $__internal_82_$__cuda_sm20_div_rn_f64_full,@function
        .size           $__internal_82_$__cuda_sm20_div_rn_f64_full,(.L_x_5637 - $__internal_82_$__cuda_sm20_div_rn_f64_full)
$__internal_82_$__cuda_sm20_div_rn_f64_full:
        /* <DEDUP_REMOVED lines=68> */
.L_x_2344:
        /* <DEDUP_REMOVED lines=16> */
.L_x_2347:
[----:B------:R-:W-:Y:S01]  /*28f0*/  LOP3.LUT R17, R5, 0x80000, RZ, 0xfc, !PT ;  /* 0x0008000005117812 */ /* 0x000fe200078efcff */
[----:B------:R-:W-:Y:S01]  /*2900*/  IMAD.MOV.U32 R16, RZ, RZ, R4 ;  /* 0x000000ffff107224 */ /* 0x000fe200078e0004 */
[----:B------:R-:W-:Y:S05]  /*2910*/  BRA `(.L_x_2345) ;  /* 0x0000002000007947 */ /* 0x000fea0003800000 */
.L_x_2346:
[----:B------:R-:W-:Y:S01]  /*2920*/  LOP3.LUT R17, R7, 0x80000, RZ, 0xfc, !PT ;  /* 0x0008000007117812 */ /* 0x000fe200078efcff */
[----:B------:R-:W-:Y:S02]  /*2930*/  IMAD.MOV.U32 R16, RZ, RZ, R6 ;  /* 0x000000ffff107224 */ /* 0x000fe400078e0006 */
.L_x_2345:
[----:B------:R-:W-:Y:S05]  /*2940*/  BSYNC B1 ;  /* 0x0000000000017941 */ /* 0x000fea0003800000 */
.L_x_2343:
[----:B------:R-:W-:Y:S02]  /*2950*/  IMAD.MOV.U32 R13, RZ, RZ, 0x0 ;  /* 0x00000000ff0d7424 */ /* 0x000fe400078e00ff */
[----:B------:R-:W-:-:S02]  /*2960*/  IMAD.MOV.U32 R8, RZ, RZ, R16 ;  /* 0x000000ffff087224 */ /* 0x000fc400078e0010 */
[----:B------:R-:W-:Y:S01]  /*2970*/  IMAD.MOV.U32 R9, RZ, RZ, R17 ;  /* 0x000000ffff097224 */ /* 0x000fe200078e0011 */
[----:B------:R-:W-:Y:S06]  /*2980*/  RET.REL.NODEC R12 `(_ZN4vllm3moe44grouped_topk_fused_small_expert_count_kernelIf6__halfiLNS0_11ScoringFuncE0ELi512ELb0ELi22EEEvPT_PfPT1_PKT0_llllllbd) ;  /* 0xffffd6700c007950 */ /* 0x000fec0003c3ffff */
.L_x_2348:
        /* <DEDUP_REMOVED lines=15> */
.L_x_5637:


//--------------------- .text._ZN4vllm3moe44grouped_topk_fused_small_expert_count_kernelIf6__halfiLNS0_11ScoringFuncE0ELi256ELb1ELi8EEEvPT_PfPT1_PKT0_llllllbd --------------------------
	.section	.text._ZN4vllm3moe44grouped_topk_fused_small_expert_count_kernelIf6__halfiLNS0_11ScoringFuncE0ELi256ELb1ELi8EEEvPT_PfPT1_PKT0_llllllbd,"ax",@progbits
	.sectioninfo	@"SHI_REGISTERS=25"
	.align	128
        .global         _ZN4vllm3moe44grouped_topk_fused_small_expert_count_kernelIf6__halfiLNS0_11ScoringFuncE0ELi256ELb1ELi8EEEvPT_PfPT1_PKT0_llllllbd
        .type           _ZN4vllm3moe44grouped_topk_fused_small_expert_count_kernelIf6__halfiLNS0_11ScoringFuncE0ELi256ELb1ELi8EEEvPT_PfPT1_PKT0_llllllbd,@function
        .size           _ZN4vllm3moe44grouped_topk_fused_small_expert_count_kernelIf6__halfiLNS0_11ScoringFuncE0ELi256ELb1ELi8EEEvPT_PfPT1_PKT0_llllllbd,(.L_x_5638 - _ZN4vllm3moe44grouped_topk_fused_small_expert_count_kernelIf6__halfiLNS0_11ScoringFuncE0ELi256ELb1ELi8EEEvPT_PfPT1_PKT0_llllllbd)
        .other          _ZN4vllm3moe44grouped_topk_fused_small_expert_count_kernelIf6__halfiLNS0_11ScoringFuncE0ELi256ELb1ELi8EEEvPT_PfPT1_PKT0_llllllbd,@"STO_CUDA_ENTRY STV_DEFAULT"
_ZN4vllm3moe44grouped_topk_fused_small_expert_count_kernelIf6__halfiLNS0_11ScoringFuncE0ELi256ELb1ELi8EEEvPT_PfPT1_PKT0_llllllbd:
.text._ZN4vllm3moe44grouped_topk_fused_small_expert_count_kernelIf6__halfiLNS0_11ScoringFuncE0ELi256ELb1ELi8EEEvPT_PfPT1_PKT0_llllllbd:
        /* <DEDUP_REMOVED lines=27> */
[----:B------:R-:W-:Y:S01]  /*01b0*/  LOP3.LUT R9, R9, 0xffff, RZ, 0xc0, !PT ;  /* 0x0000ffff09097812 */ /* 0x000fe200078ec0ff */
[----:B--2---:R-:W-:-:S05]  /*01c0*/  @!P0 HADD2.F32 R6, -RZ, R10.H0_H0 ;  /* 0x2000000aff068230 */ /* 0x004fca0000004100 */
        /* <DEDUP_REMOVED lines=317> */
.L_x_2351:
        /* <DEDUP_REMOVED lines=90> */
.L_x_2350:
        /* <DEDUP_REMOVED lines=38> */
.L_x_2349:
        /* <DEDUP_REMOVED lines=47> */
[----:B------:R-:W-:Y:S05]  /*2090*/  CALL.REL.NOINC `($__internal_83_$__cuda_sm20_div_rn_f64_full) ;  /* 0x0000013000007944 */ /* 0x000fea0003c00000 */
.L_x_2354:
[----:B------:R-:W-:Y:S05]  /*20a0*/  BSYNC B0 ;  /* 0x0000000000007941 */ /* 0x000fea0003800000 */
.L_x_2353:
[----:B------:R-:W0:Y:S01]  /*20b0*/  F2F.F32.F64 R2, R8 ;  /* 0x0000000800027310 */ /* 0x000e220000301000 */
[----:B------:R-:W0:-:S14]  /*20c0*/  DSETP.GEU.AND P1, PT, |R8|, c[0x2][0x0], PT ;  /* 0x008000000800762a */ /* 0x000e1c0003f2e200 */
[----:B0-----:R-:W-:Y:S02]  /*20d0*/  @!P1 FMUL R2, R2, 1.175494350822287508e-38 ;  /* 0x0080000002029820 */ /* 0x001fe40000400000 */
.L_x_2352:
        /* <DEDUP_REMOVED lines=15> */
        .weak           $__internal_83_$__cuda_sm20_div_rn_f64_full
        .type           $__internal_83_$__cuda_sm20_div_rn_f64_full,@function
        .size           $__internal_83_$__cuda_sm20_div_rn_f64_full,(.L_x_5638 - $__internal_83_$__cuda_sm20_div_rn_f64_full)
$__internal_83_$__cuda_sm20_div_rn_f64_full:
        /* <DEDUP_REMOVED lines=68> */
.L_x_2356:
        /* <DEDUP_REMOVED lines=16> */
.L_x_2359:
[----:B------:R-:W-:Y:S01]  /*2710*/  LOP3.LUT R17, R5, 0x80000, RZ, 0xfc, !PT ;  /* 0x0008000005117812 */ /* 0x000fe200078efcff */
[----:B------:R-:W-:Y:S01]  /*2720*/  IMAD.MOV.U32 R16, RZ, RZ, R4 ;  /* 0x000000ffff107224 */ /* 0x000fe200078e0004 */
[----:B------:R-:W-:Y:S05]  /*2730*/  BRA `(.L_x_2357) ;  /* 0x0000002000007947 */ /* 0x000fea0003800000 */
.L_x_2358:
[----:B------:R-:W-:Y:S01]  /*2740*/  LOP3.LUT R17, R7, 0x80000, RZ, 0xfc, !PT ;  /* 0x0008000007117812 */ /* 0x000fe200078efcff */
[----:B------:R-:W-:Y:S02]  /*2750*/  IMAD.MOV.U32 R16, RZ, RZ, R6 ;  /* 0x000000ffff107224 */ /* 0x000fe400078e0006 */
.L_x_2357:
[----:B------:R-:W-:Y:S05]  /*2760*/  BSYNC B1 ;  /* 0x0000000000017941 */ /* 0x000fea0003800000 */
.L_x_2355:
[----:B------:R-:W-:Y:S02]  /*2770*/  IMAD.MOV.U32 R13, RZ, RZ, 0x0 ;  /* 0x00000000ff0d7424 */ /* 0x000fe400078e00ff */
[----:B------:R-:W-:-:S02]  /*2780*/  IMAD.MOV.U32 R8, RZ, RZ, R16 ;  /* 0x000000ffff087224 */ /* 0x000fc400078e0010 */
[----:B------:R-:W-:Y:S01]  /*2790*/  IMAD.MOV.U32 R9, RZ, RZ, R17 ;  /* 0x000000ffff097224 */ /* 0x000fe200078e0011 */
[----:B------:R-:W-:Y:S06]  /*27a0*/  RET.REL.NODEC R12 `(_ZN4vllm3moe44grouped_topk_fused_small_expert_count_kernelIf6__halfiLNS0_11ScoringFuncE0ELi256ELb1ELi8EEEvPT_PfPT1_PKT0_llllllbd) ;  /* 0xffffd8500c007950 */ /* 0x000fec0003c3ffff */
.L_x_2360:
        /* <DEDUP_REMOVED lines=13> */
.L_x_5638:


//--------------------- .text._ZN4vllm3moe25grouped_topk_fused_kernelIffiLNS0_11ScoringFuncE0EEEvPT_PfPT1_PKT0_lllllbd --------------------------
	.section	.text._ZN4vllm3moe25grouped_topk_fused_kernelIffiLNS0_11ScoringFuncE0EEEvPT_PfPT1_PKT0_lllllbd,"ax",@progbits
	.sectioninfo	@"SHI_REGISTERS=45"
	.align	128
        .global         _ZN4vllm3moe25grouped_topk_fused_kernelIffiLNS0_11ScoringFuncE0EEEvPT_PfPT1_PKT0_lllllbd
        .type           _ZN4vllm3moe25grouped_topk_fused_kernelIffiLNS0_11ScoringFuncE0EEEvPT_PfPT1_PKT0_lllllbd,@function
        .size           _ZN4vllm3moe25grouped_topk_fused_kernelIffiLNS0_11ScoringFuncE0EEEvPT_PfPT1_PKT0_lllllbd,(.L_x_5642 - _ZN4vllm3moe25grouped_topk_fused_kernelIffiLNS0_11ScoringFuncE0EEEvPT_PfPT1_PKT0_lllllbd)
        .other          _ZN4vllm3moe25grouped_topk_fused_kernelIffiLNS0_11ScoringFuncE0EEEvPT_PfPT1_PKT0_lllllbd,@"STO_CUDA_ENTRY STV_DEFAULT"
_ZN4vllm3moe25grouped_topk_fused_kernelIffiLNS0_11ScoringFuncE0EEEvPT_PfPT1_PKT0_lllllbd:
.text._ZN4vllm3moe25grouped_topk_fused_kernelIffiLNS0_11ScoringFuncE0EEEvPT_PfPT1_PKT0_lllllbd:
        /* <DEDUP_REMOVED lines=21> */
[----:B------:R-:W-:-:S03]  /*0150*/  LOP3.LUT R17, R17, 0x1f, RZ, 0xc0, !PT ;  /* 0x0000001f11117812 */ /* 0x000fc600078ec0ff */
        /* <DEDUP_REMOVED lines=26> */
[----:B------:R-:W-:Y:S01]  /*0300*/  LOP3.LUT P0, RZ, R8, 0xffffffe0, RZ, 0xc0, !PT ;  /* 0xffffffe008ff7812 */ /* 0x000fe2000780c0ff */
[----:B------:R-:W-:-:S02]  /*0310*/  IMAD.MOV.U32 R8, RZ, RZ, -0x800000 ;  /* 0xff800000ff087424 */ /* 0x000fc400078e00ff */
        /* <DEDUP_REMOVED lines=9> */
[----:B------:R-:W-:Y:S01]  /*03b0*/  IADD3.X R2, R2, c[0x0][0x1c], R9, P1, P2 ;  /* 0x0000070002027a10 */ /* 0x000fe20000fe4409 */
[----:B------:R-:W-:Y:S01]  /*03c0*/  IMAD.MOV.U32 R9, RZ, RZ, -0x800000 ;  /* 0xff800000ff097424 */ /* 0x000fe200078e00ff */
[----:B------:R-:W-:Y:S01]  /*03d0*/  IADD3 R0, P1, R0, 0xf, RZ ;  /* 0x0000000f00007810 */ /* 0x000fe20007f3e0ff */
[----:B------:R-:W-:-:S04]  /*03e0*/  IMAD.WIDE.U32 R4, R5, c[0x0][0x188], R6 ;  /* 0x0000620005047a25 */ /* 0x000fc800078e0006 */
[----:B------:R-:W-:Y:S01]  /*03f0*/  IMAD.X R3, RZ, RZ, R2, P1 ;  /* 0x000000ffff037224 */ /* 0x000fe200008e0602 */
[----:B------:R-:W-:Y:S01]  /*0400*/  LOP3.LUT R2, R0, 0xfffffff0, RZ, 0xc0, !PT ;  /* 0xfffffff000027812 */ /* 0x000fe200078ec0ff */
        /* <DEDUP_REMOVED lines=12> */
[----:B------:R-:W-:-:S03]  /*04d0*/  IMAD.MOV.U32 R11, RZ, RZ, R17 ;  /* 0x000000ffff0b7224 */ /* 0x000fc600078e0011 */
.L_x_2367:
[----:B------:R-:W-:Y:S01]  /*04e0*/  IADD3 R9, R9, -0x1, RZ ;  /* 0xffffffff09097810 */ /* 0x000fe20007ffe0ff */
[----:B------:R-:W-:Y:S01]  /*04f0*/  IMAD.MOV.U32 R10, RZ, RZ, R11 ;  /* 0x000000ffff0a7224 */ /* 0x000fe200078e000b */
[----:B------:R-:W-:Y:S02]  /*0500*/  IADD3 R11, R11, 0x20, RZ ;  /* 0x000000200b0b7810 */ /* 0x000fe40007ffe0ff */
[----:B------:R-:W-:-:S13]  /*0510*/  ISETP.NE.AND P0, PT, R9, RZ, PT ;  /* 0x000000ff0900720c */ /* 0x000fda0003f05270 */
[----:B------:R-:W-:Y:S05]  /*0520*/  @P0 BRA `(.L_x_2367) ;  /* 0xffffffb000000947 */ /* 0x000fea000383ffff */
[----:B------:R-:W-:Y:S05]  /*0530*/  BSYNC B2 ;  /* 0x0000000000027941 */ /* 0x000fea0003800000 */
.L_x_2366:
[----:B------:R-:W-:Y:S02]  /*0540*/  IMAD.MOV.U32 R9, RZ, RZ, R10 ;  /* 0x000000ffff097224 */ /* 0x000fe400078e000a */
.L_x_2365:
[----:B------:R-:W-:Y:S05]  /*0550*/  BSYNC B1 ;  /* 0x0000000000017941 */ /* 0x000fea0003800000 */
.L_x_2364:
        /* <DEDUP_REMOVED lines=11> */
.L_x_2373:
[----:B------:R-:W-:Y:S01]  /*0610*/  IMAD.MOV.U32 R9, RZ, RZ, R11 ;  /* 0x000000ffff097224 */ /* 0x000fe200078e000b */
[----:B------:R-:W-:-:S04]  /*0620*/  IADD3 R11, R11, 0x200, RZ ;  /* 0x000002000b0b7810 */ /* 0x000fc80007ffe0ff */
[----:B------:R-:W-:-:S13]  /*0630*/  ISETP.GE.AND P1, PT, R11, R10, PT ;  /* 0x0000000a0b00720c */ /* 0x000fda0003f26270 */
[----:B------:R-:W-:Y:S05]  /*0640*/  @!P1 BRA `(.L_x_2373) ;  /* 0xffffffc000009947 */ /* 0x000fea000383ffff */
[----:B------:R-:W-:Y:S05]  /*0650*/  BSYNC B3 ;  /* 0x0000000000037941 */ /* 0x000fea0003800000 */
.L_x_2372:
[----:B------:R-:W-:Y:S02]  /*0660*/  IADD3 R9, R9, 0x180, RZ ;  /* 0x0000018009097810 */ /* 0x000fe40007ffe0ff */
.L_x_2371:
[----:B------:R-:W-:Y:S05]  /*0670*/  BSYNC B2 ;  /* 0x0000000000027941 */ /* 0x000fea0003800000 */
.L_x_2370:
[----:B------:R-:W-:-:S05]  /*0680*/  IMAD.IADD R10, R18, 0x1, -R11 ;  /* 0x00000001120a7824 */ /* 0x000fca00078e0a0b */
[----:B------:R-:W-:-:S13]  /*0690*/  ISETP.GT.AND P1, PT, R10, 0x80, PT ;  /* 0x000000800a00780c */ /* 0x000fda0003f24270 */
[----:B------:R-:W-:Y:S02]  /*06a0*/  @P1 PLOP3.LUT P0, PT, PT, PT, PT, 0x8, 0x0 ;  /* 0x000000000000181c */ /* 0x000fe40003f0e170 */
[C---:B------:R-:W-:Y:S02]  /*06b0*/  @P1 IADD3 R9, R11.reuse, 0x80, RZ ;  /* 0x000000800b091810 */ /* 0x040fe40007ffe0ff */
[----:B------:R-:W-:-:S09]  /*06c0*/  @P1 IADD3 R11, R11, 0x100, RZ ;  /* 0x000001000b0b1810 */ /* 0x000fd20007ffe0ff */
[----:B------:R-:W-:-:S13]  /*06d0*/  ISETP.LT.OR P0, PT, R11, R18, P0 ;  /* 0x000000120b00720c */ /* 0x000fda0000701670 */
[----:B------:R-:W-:-:S05]  /*06e0*/  @P0 IMAD.MOV.U32 R9, RZ, RZ, R11 ;  /* 0x000000ffff090224 */ /* 0x000fca00078e000b */
[----:B------:R-:W-:Y:S02]  /*06f0*/  IADD3 R9, R9, 0x60, RZ ;  /* 0x0000006009097810 */ /* 0x000fe40007ffe0ff */
.L_x_2369:
[----:B------:R-:W-:Y:S05]  /*0700*/  BSYNC B1 ;  /* 0x0000000000017941 */ /* 0x000fea0003800000 */
.L_x_2368:
        /* <DEDUP_REMOVED lines=8> */
[----:B------:R-:W-:-:S04]  /*0790*/  LEA.HI.X R5, R9, c[0x0][0x17c], R0, 0x2, P1 ;  /* 0x00005f0009057a11 */ /* 0x000fc800008f1400 */
[----:B------:R-:W2:Y:S04]  /*07a0*/  LDG.E R7, [R6.64] ;  /* 0x0000000c06077981 */ /* 0x000ea8000c1e1900 */
[----:B------:R-:W2:Y:S02]  /*07b0*/  LDG.E R4, [R4.64] ;  /* 0x0000000c04047981 */ /* 0x000ea4000c1e1900 */
[----:B--2---:R-:W-:Y:S01]  /*07c0*/  FADD.FTZ R9, R4, R7 ;  /* 0x0000000704097221 */ /* 0x004fe20000010000 */
[----:B------:R-:W-:Y:S05]  /*07d0*/  BRA `(.L_x_2363) ;  /* 0x0000147000007947 */ /* 0x000fea0003800000 */
.L_x_2362:
[----:B------:R-:W-:-:S13]  /*07e0*/  ISETP.GE.AND P0, PT, R17, R18, PT ;  /* 0x000000121100720c */ /* 0x000fda0003f06270 */
[----:B------:R-:W-:Y:S05]  /*07f0*/  @P0 BRA `(.L_x_2363) ;  /* 0x0000145000000947 */ /* 0x000fea0003800000 */
[----:B------:R-:W-:Y:S01]  /*0800*/  LOP3.LUT R9, RZ, R17, RZ, 0x33, !PT ;  /* 0x00000011ff097212 */ /* 0x000fe200078e33ff */
[----:B------:R-:W-:Y:S01]  /*0810*/  BSSY B1, `(.L_x_2374) ;  /* 0x0000025000017945 */ /* 0x000fe20003800000 */
[----:B------:R-:W-:-:S03]  /*0820*/  IMAD.MOV.U32 R15, RZ, RZ, R17 ;  /* 0x000000ffff0f7224 */ /* 0x000fc600078e0011 */
[----:B------:R-:W-:Y:S02]  /*0830*/  IMAD.IADD R21, R18, 0x1, R9 ;  /* 0x0000000112157824 */ /* 0x000fe400078e0209 */
[----:B------:R-:W-:-:S03]  /*0840*/  IMAD.MOV.U32 R9, RZ, RZ, -0x800000 ;  /* 0xff800000ff097424 */ /* 0x000fc600078e00ff */
        /* <DEDUP_REMOVED lines=9> */
.L_x_2377:
        /* <DEDUP_REMOVED lines=8> */
[----:B------:R-:W-:-:S04]  /*0960*/  LEA.HI.X R11, R16, c[0x0][0x17c], R11, 0x2, P1 ;  /* 0x00005f00100b7a11 */ /* 0x000fc800008f140b */
[----:B------:R-:W2:Y:S04]  /*0970*/  LDG.E R13, [R12.64] ;  /* 0x0000000c0c0d7981 */ /* 0x000ea8000c1e1900 */
[----:B------:R-:W2:Y:S01]  /*0980*/  LDG.E R10, [R10.64] ;  /* 0x0000000c0a0a7981 */ /* 0x000ea2000c1e1900 */
[----:B------:R-:W-:Y:S01]  /*0990*/  IMAD.MOV.U32 R16, RZ, RZ, R14 ;  /* 0x000000ffff107224 */ /* 0x000fe200078e000e */
[----:B------:R-:W-:Y:S02]  /*09a0*/  IADD3 R9, R9, -0x1, RZ ;  /* 0xffffffff09097810 */ /* 0x000fe40007ffe0ff */
[----:B------:R-:W-:Y:S02]  /*09b0*/  IADD3 R15, R15, 0x20, RZ ;  /* 0x000000200f0f7810 */ /* 0x000fe40007ffe0ff */
[----:B------:R-:W-:Y:S01]  /*09c0*/  ISETP.NE.AND P2, PT, R9, RZ, PT ;  /* 0x000000ff0900720c */ /* 0x000fe20003f45270 */
[----:B--2---:R-:W-:-:S05]  /*09d0*/  FADD.FTZ R19, R10, R13 ;  /* 0x0000000d0a137221 */ /* 0x004fca0000010000 */
[C---:B------:R-:W-:Y:S02]  /*09e0*/  FSETP.GT.FTZ.AND P0, PT, R19.reuse, R16, PT ;  /* 0x000000101300720b */ /* 0x040fe40003f14000 */
[C---:B------:R-:W-:Y:S02]  /*09f0*/  FSETP.GT.FTZ.AND P1, PT, R19.reuse, R8, PT ;  /* 0x000000081300720b */ /* 0x040fe40003f34000 */
[----:B------:R-:W-:-:S09]  /*0a00*/  FSEL R14, R19, R16, P0 ;  /* 0x00000010130e7208 */ /* 0x000fd20000000000 */
[----:B------:R-:W-:-:S05]  /*0a10*/  @!P0 FSEL R16, R19, R8, P1 ;  /* 0x0000000813108208 */ /* 0x000fca0000800000 */
[----:B------:R-:W-:Y:S01]  /*0a20*/  IMAD.MOV.U32 R8, RZ, RZ, R16 ;  /* 0x000000ffff087224 */ /* 0x000fe200078e0010 */
[----:B------:R-:W-:Y:S05]  /*0a30*/  @P2 BRA `(.L_x_2377) ;  /* 0xfffffea000002947 */ /* 0x000fea000383ffff */
[----:B------:R-:W-:Y:S05]  /*0a40*/  BSYNC B2 ;  /* 0x0000000000027941 */ /* 0x000fea0003800000 */
.L_x_2376:
[----:B------:R-:W-:Y:S02]  /*0a50*/  IMAD.MOV.U32 R9, RZ, RZ, R14 ;  /* 0x000000ffff097224 */ /* 0x000fe400078e000e */
.L_x_2375:
[----:B------:R-:W-:Y:S05]  /*0a60*/  BSYNC B1 ;  /* 0x0000000000017941 */ /* 0x000fea0003800000 */
.L_x_2374:
[----:B------:R-:W-:-:S13]  /*0a70*/  ISETP.GE.U32.AND P0, PT, R21, 0x60, PT ;  /* 0x000000601500780c */ /* 0x000fda0003f06070 */
[----:B------:R-:W-:Y:S05]  /*0a80*/  @!P0 BRA `(.L_x_2363) ;  /* 0x000011c000008947 */ /* 0x000fea0003800000 */
[----:B------:R-:W-:Y:S01]  /*0a90*/  IMAD.IADD R10, R18, 0x1, -R15 ;  /* 0x00000001120a7824 */ /* 0x000fe200078e0a0f */
[----:B------:R-:W-:Y:S01]  /*0aa0*/  BSSY B1, `(.L_x_2378) ;  /* 0x00000a1000017945 */ /* 0x000fe20003800000 */
[----:B------:R-:W-:-:S03]  /*0ab0*/  PLOP3.LUT P0, PT, PT, PT, PT, 0x80, 0x0 ;  /* 0x000000000000781c */ /* 0x000fc60003f0f070 */
[----:B------:R-:W-:-:S13]  /*0ac0*/  ISETP.GT.AND P1, PT, R10, 0x180, PT ;  /* 0x000001800a00780c */ /* 0x000fda0003f24270 */
[----:B------:R-:W-:Y:S05]  /*0ad0*/  @!P1 BRA `(.L_x_2379) ;  /* 0x000009d000009947 */ /* 0x000fea0003800000 */
[----:B------:R-:W-:Y:S02]  /*0ae0*/  PLOP3.LUT P0, PT, PT, PT, PT, 0x8, 0x0 ;  /* 0x000000000000781c */ /* 0x000fe40003f0e170 */
[----:B------:R-:W-:Y:S02]  /*0af0*/  IADD3 R14, R18, -0x180, RZ ;  /* 0xfffffe80120e7810 */ /* 0x000fe40007ffe0ff */
.L_x_2380:
        /* <DEDUP_REMOVED lines=10> */
[----:B------:R0:W2:Y:S04]  /*0ba0*/  LDG.E R31, [R24.64] ;  /* 0x0000000c181f7981 */ /* 0x0000a8000c1e1900 */
[----:B------:R0:W3:Y:S04]  /*0bb0*/  LDG.E R33, [R24.64+0x80] ;  /* 0x0000800c18217981 */ /* 0x0000e8000c1e1900 */
[----:B------:R-:W3:Y:S04]  /*0bc0*/  LDG.E R34, [R22.64+0x80] ;  /* 0x0000800c16227981 */ /* 0x000ee8000c1e1900 */
[----:B------:R0:W4:Y:S04]  /*0bd0*/  LDG.E R11, [R24.64+0x100] ;  /* 0x0001000c180b7981 */ /* 0x000128000c1e1900 */
[----:B------:R1:W4:Y:S04]  /*0be0*/  LDG.E R20, [R22.64+0x100] ;  /* 0x0001000c16147981 */ /* 0x000328000c1e1900 */
[----:B------:R0:W5:Y:S04]  /*0bf0*/  LDG.E R10, [R24.64+0x180] ;  /* 0x0001800c180a7981 */ /* 0x000168000c1e1900 */
[----:B------:R1:W5:Y:S01]  /*0c00*/  LDG.E R21, [R22.64+0x180] ;  /* 0x0001800c16157981 */ /* 0x000362000c1e1900 */
[----:B------:R-:W-:-:S04]  /*0c10*/  IADD3 R13, R15, 0x80, RZ ;  /* 0x000000800f0d7810 */ /* 0x000fc80007ffe0ff */
        /* <DEDUP_REMOVED lines=9> */
[----:B------:R1:W5:Y:S04]  /*0cb0*/  LDG.E R28, [R12.64] ;  /* 0x0000000c0c1c7981 */ /* 0x000368000c1e1900 */
[----:B0-----:R0:W5:Y:S04]  /*0cc0*/  LDG.E R25, [R26.64] ;  /* 0x0000000c1a197981 */ /* 0x001168000c1e1900 */
[----:B------:R0:W5:Y:S04]  /*0cd0*/  LDG.E R29, [R26.64+0x80] ;  /* 0x0000800c1a1d7981 */ /* 0x000168000c1e1900 */
[----:B------:R0:W5:Y:S04]  /*0ce0*/  LDG.E R30, [R12.64+0x80] ;  /* 0x0000800c0c1e7981 */ /* 0x000168000c1e1900 */
[----:B------:R0:W5:Y:S04]  /*0cf0*/  LDG.E R19, [R26.64+0x100] ;  /* 0x0001000c1a137981 */ /* 0x000168000c1e1900 */
[----:B------:R0:W5:Y:S01]  /*0d00*/  LDG.E R16, [R12.64+0x100] ;  /* 0x0001000c0c107981 */ /* 0x000162000c1e1900 */
[----:B------:R-:W-:Y:S01]  /*0d10*/  IMAD.MOV.U32 R24, RZ, RZ, R9 ;  /* 0x000000ffff187224 */ /* 0x000fe200078e0009 */
[----:B------:R-:W-:Y:S01]  /*0d20*/  IADD3 R9, R15, 0x100, RZ ;  /* 0x000001000f097810 */ /* 0x000fe20007ffe0ff */
[----:B--2---:R-:W-:-:S05]  /*0d30*/  FADD.FTZ R31, R31, R32 ;  /* 0x000000201f1f7221 */ /* 0x004fca0000010000 */
[----:B------:R-:W-:Y:S01]  /*0d40*/  FSETP.GT.FTZ.AND P1, PT, R31, R24, PT ;  /* 0x000000181f00720b */ /* 0x000fe20003f34000 */
[----:B---3--:R-:W-:-:S03]  /*0d50*/  FADD.FTZ R33, R33, R34 ;  /* 0x0000002221217221 */ /* 0x008fc60000010000 */
[C---:B-1----:R-:W-:Y:S02]  /*0d60*/  FSEL R22, R31.reuse, R24, P1 ;  /* 0x000000181f167208 */ /* 0x042fe40000800000 */
[----:B------:R-:W-:Y:S02]  /*0d70*/  FSETP.GT.FTZ.AND P2, PT, R31, R8, PT ;  /* 0x000000081f00720b */ /* 0x000fe40003f54000 */
[----:B------:R-:W-:-:S05]  /*0d80*/  FSETP.GT.FTZ.AND P3, PT, R33, R22, PT ;  /* 0x000000162100720b */ /* 0x000fca0003f74000 */
[----:B------:R-:W-:-:S04]  /*0d90*/  @!P1 FSEL R24, R31, R8, P2 ;  /* 0x000000081f189208 */ /* 0x000fc80001000000 */
[----:B------:R-:W-:Y:S01]  /*0da0*/  FSETP.GT.FTZ.AND P1, PT, R33, R24, PT ;  /* 0x000000182100720b */ /* 0x000fe20003f34000 */
[----:B----4-:R-:W-:Y:S01]  /*0db0*/  FADD.FTZ R23, R11, R20 ;  /* 0x000000140b177221 */ /* 0x010fe20000010000 */
[C---:B------:R-:W-:Y:S02]  /*0dc0*/  FSEL R34, R33.reuse, R22, P3 ;  /* 0x0000001621227208 */ /* 0x040fe40001800000 */
[----:B------:R-:W-:Y:S02]  /*0dd0*/  @!P3 FSEL R22, R33, R24, P1 ;  /* 0x000000182116b208 */ /* 0x000fe40000800000 */
[----:B------:R-:W-:Y:S02]  /*0de0*/  SHF.R.S32.HI R11, RZ, 0x1f, R9 ;  /* 0x0000001fff0b7819 */ /* 0x000fe40000011409 */
[----:B------:R-:W-:Y:S02]  /*0df0*/  IADD3 R24, P2, R9, R4, RZ ;  /* 0x0000000409187210 */ /* 0x000fe40007f5e0ff */
[----:B------:R-:W-:Y:S01]  /*0e00*/  IADD3 R20, P3, R6, R9, RZ ;  /* 0x0000000906147210 */ /* 0x000fe20007f7e0ff */
[----:B-----5:R-:W-:Y:S01]  /*0e10*/  FADD.FTZ R37, R10, R21 ;  /* 0x000000150a257221 */ /* 0x020fe20000010000 */
[----:B------:R-:W-:Y:S01]  /*0e20*/  FSETP.GT.FTZ.AND P1, PT, R23, R34, PT ;  /* 0x000000221700720b */ /* 0x000fe20003f34000 */
[----:B------:R-:W-:Y:S01]  /*0e30*/  IMAD.X R9, R11, 0x1, R0, P2 ;  /* 0x000000010b097824 */ /* 0x000fe200010e0600 */
[----:B------:R1:W2:Y:S01]  /*0e40*/  LDG.E R21, [R12.64+0x180] ;  /* 0x0001800c0c157981 */ /* 0x0002a2000c1e1900 */
[----:B------:R-:W-:Y:S01]  /*0e50*/  IMAD.X R11, R7, 0x1, R11, P3 ;  /* 0x00000001070b7824 */ /* 0x000fe200018e060b */
[----:B------:R-:W-:-:S02]  /*0e60*/  LEA R10, P3, R20, c[0x0][0x178], 0x2 ;  /* 0x00005e00140a7a11 */ /* 0x000fc400078610ff */
[----:B------:R-:W-:Y:S02]  /*0e70*/  LEA R8, P2, R24, c[0x0][0x160], 0x2 ;  /* 0x0000580018087a11 */ /* 0x000fe400078410ff */
[----:B------:R-:W-:Y:S02]  /*0e80*/  LEA.HI.X R11, R20, c[0x0][0x17c], R11, 0x2, P3 ;  /* 0x00005f00140b7a11 */ /* 0x000fe400018f140b */
[----:B------:R0:W2:Y:S01]  /*0e90*/  LDG.E R20, [R26.64+0x180] ;  /* 0x0001800c1a147981 */ /* 0x0000a2000c1e1900 */
[C---:B------:R-:W-:Y:S02]  /*0ea0*/  FSEL R32, R23.reuse, R34, P1 ;  /* 0x0000002217207208 */ /* 0x040fe40000800000 */
[----:B------:R-:W-:Y:S01]  /*0eb0*/  LEA.HI.X R9, R24, c[0x0][0x164], R9, 0x2, P2 ;  /* 0x0000590018097a11 */ /* 0x000fe200010f1409 */
[----:B------:R3:W4:Y:S01]  /*0ec0*/  LDG.E R31, [R10.64+0x180] ;  /* 0x0001800c0a1f7981 */ /* 0x000722000c1e1900 */
[----:B------:R-:W-:Y:S02]  /*0ed0*/  FSETP.GT.FTZ.AND P2, PT, R23, R22, PT ;  /* 0x000000161700720b */ /* 0x000fe40003f54000 */
[----:B------:R-:W-:Y:S01]  /*0ee0*/  FSETP.GT.FTZ.AND P3, PT, R37, R32, PT ;  /* 0x000000202500720b */ /* 0x000fe20003f74000 */
[----:B------:R5:W4:Y:S01]  /*0ef0*/  LDG.E R33, [R8.64] ;  /* 0x0000000c08217981 */ /* 0x000b22000c1e1900 */
[----:B------:R-:W-:-:S03]  /*0f00*/  @!P1 FSEL R34, R23, R22, P2 ;  /* 0x0000001617229208 */ /* 0x000fc60001000000 */
[----:B------:R3:W4:Y:S01]  /*0f10*/  LDG.E R22, [R10.64] ;  /* 0x0000000c0a167981 */ /* 0x000722000c1e1900 */
[----:B------:R-:W-:-:S03]  /*0f20*/  FSETP.GT.FTZ.AND P1, PT, R37, R34, PT ;  /* 0x000000222500720b */ /* 0x000fc60003f34000 */
[----:B------:R3:W4:Y:S01]  /*0f30*/  LDG.E R23, [R10.64+0x80] ;  /* 0x0000800c0a177981 */ /* 0x000722000c1e1900 */
[----:B------:R-:W-:-:S03]  /*0f40*/  FSEL R35, R37, R32, P3 ;  /* 0x0000002025237208 */ /* 0x000fc60001800000 */
[----:B0-----:R5:W4:Y:S01]  /*0f50*/  LDG.E R26, [R8.64+0x80] ;  /* 0x0000800c081a7981 */ /* 0x001b22000c1e1900 */
[----:B------:R-:W-:Y:S02]  /*0f60*/  @!P3 FSEL R32, R37, R34, P1 ;  /* 0x000000222520b208 */ /* 0x000fe40000800000 */
[----:B------:R-:W-:Y:S01]  /*0f70*/  IADD3 R37, R15, 0x180, RZ ;  /* 0x000001800f257810 */ /* 0x000fe20007ffe0ff */
[----:B------:R3:W4:Y:S03]  /*0f80*/  LDG.E R24, [R10.64+0x100] ;  /* 0x0001000c0a187981 */ /* 0x000726000c1e1900 */
[----:B-1----:R-:W-:Y:S01]  /*0f90*/  SHF.R.S32.HI R13, RZ, 0x1f, R37 ;  /* 0x0000001fff0d7819 */ /* 0x002fe20000011425 */
[----:B------:R5:W4:Y:S01]  /*0fa0*/  LDG.E R27, [R8.64+0x100] ;  /* 0x0001000c081b7981 */ /* 0x000b22000c1e1900 */
[----:B------:R-:W-:Y:S02]  /*0fb0*/  FADD.FTZ R25, R25, R28 ;  /* 0x0000001c19197221 */ /* 0x000fe40000010000 */
[----:B------:R-:W-:Y:S01]  /*0fc0*/  FADD.FTZ R29, R29, R30 ;  /* 0x0000001e1d1d7221 */ /* 0x000fe20000010000 */
[----:B------:R5:W4:Y:S01]  /*0fd0*/  LDG.E R34, [R8.64+0x180] ;  /* 0x0001800c08227981 */ /* 0x000b22000c1e1900 */
[----:B---3--:R-:W-:-:S02]  /*0fe0*/  IADD3 R11, P1, R37, R4, RZ ;  /* 0x00000004250b7210 */ /* 0x008fc40007f3e0ff */
[----:B------:R-:W-:-:S03]  /*0ff0*/  IADD3 R37, P2, R6, R37, RZ ;  /* 0x0000002506257210 */ /* 0x000fc60007f5e0ff */
[----:B------:R-:W-:Y:S01]  /*1000*/  IMAD.X R30, R13, 0x1, R0, P1 ;  /* 0x000000010d1e7824 */ /* 0x000fe200008e0600 */
[----:B------:R-:W-:Y:S01]  /*1010*/  LEA R12, P3, R37, c[0x0][0x178], 0x2 ;  /* 0x00005e00250c7a11 */ /* 0x000fe200078610ff */
[----:B------:R-:W-:Y:S01]  /*1020*/  IMAD.X R28, R7, 0x1, R13, P2 ;  /* 0x00000001071c7824 */ /* 0x000fe200010e060d */
[----:B------:R-:W-:Y:S02]  /*1030*/  LEA R10, P2, R11, c[0x0][0x160], 0x2 ;  /* 0x000058000b0a7a11 */ /* 0x000fe400078410ff */
[-C--:B------:R-:W-:Y:S02]  /*1040*/  FSETP.GT.FTZ.AND P1, PT, R25, R35.reuse, PT ;  /* 0x000000231900720b */ /* 0x080fe40003f34000 */
[----:B------:R-:W-:Y:S02]  /*1050*/  LEA.HI.X R11, R11, c[0x0][0x164], R30, 0x2, P2 ;  /* 0x000059000b0b7a11 */ /* 0x000fe400010f141e */
[----:B------:R-:W-:Y:S02]  /*1060*/  LEA.HI.X R13, R37, c[0x0][0x17c], R28, 0x2, P3 ;  /* 0x00005f00250d7a11 */ /* 0x000fe400018f141c */
[C---:B------:R-:W-:Y:S01]  /*1070*/  FSEL R36, R25.reuse, R35, P1 ;  /* 0x0000002319247208 */ /* 0x040fe20000800000 */
[----:B------:R0:W3:Y:S01]  /*1080*/  LDG.E R28, [R10.64] ;  /* 0x0000000c0a1c7981 */ /* 0x0000e2000c1e1900 */
[----:B------:R-:W-:-:S02]  /*1090*/  FSETP.GT.FTZ.AND P2, PT, R25, R32, PT ;  /* 0x000000201900720b */ /* 0x000fc40003f54000 */
[----:B------:R-:W-:Y:S01]  /*10a0*/  FSETP.GT.FTZ.AND P3, PT, R29, R36, PT ;  /* 0x000000241d00720b */ /* 0x000fe20003f74000 */
[----:B-----5:R-:W3:Y:S02]  /*10b0*/  LDG.E R9, [R12.64] ;  /* 0x0000000c0c097981 */ /* 0x020ee4000c1e1900 */
[----:B------:R-:W-:Y:S02]  /*10c0*/  @!P1 FSEL R35, R25, R32, P2 ;  /* 0x0000002019239208 */ /* 0x000fe40001000000 */
[----:B------:R-:W5:Y:S02]  /*10d0*/  LDG.E R25, [R12.64+0x80] ;  /* 0x0000800c0c197981 */ /* 0x000f64000c1e1900 */
[C---:B------:R-:W-:Y:S02]  /*10e0*/  FSETP.GT.FTZ.AND P1, PT, R29.reuse, R35, PT ;  /* 0x000000231d00720b */ /* 0x040fe40003f34000 */
[----:B------:R0:W5:Y:S01]  /*10f0*/  LDG.E R30, [R10.64+0x80] ;  /* 0x0000800c0a1e7981 */ /* 0x000162000c1e1900 */
[----:B------:R-:W-:-:S03]  /*1100*/  FSEL R8, R29, R36, P3 ;  /* 0x000000241d087208 */ /* 0x000fc60001800000 */
[----:B------:R-:W-:Y:S01]  /*1110*/  @!P3 FSEL R36, R29, R35, P1 ;  /* 0x000000231d24b208 */ /* 0x000fe20000800000 */
[----:B------:R-:W-:Y:S01]  /*1120*/  FADD.FTZ R35, R19, R16 ;  /* 0x0000001013237221 */ /* 0x000fe20000010000 */
[----:B------:R1:W5:Y:S04]  /*1130*/  LDG.E R29, [R12.64+0x180] ;  /* 0x0001800c0c1d7981 */ /* 0x000368000c1e1900 */
[----:B------:R1:W5:Y:S04]  /*1140*/  LDG.E R16, [R12.64+0x100] ;  /* 0x0001000c0c107981 */ /* 0x000368000c1e1900 */
[----:B------:R0:W5:Y:S04]  /*1150*/  LDG.E R19, [R10.64+0x100] ;  /* 0x0001000c0a137981 */ /* 0x000168000c1e1900 */
[----:B------:R0:W5:Y:S01]  /*1160*/  LDG.E R32, [R10.64+0x180] ;  /* 0x0001800c0a207981 */ /* 0x000162000c1e1900 */
[----:B------:R-:W-:-:S02]  /*1170*/  FSETP.GT.FTZ.AND P1, PT, R35, R8, PT ;  /* 0x000000082300720b */ /* 0x000fc40003f34000 */
[----:B------:R-:W-:Y:S02]  /*1180*/  FSETP.GT.FTZ.AND P2, PT, R35, R36, PT ;  /* 0x000000242300720b */ /* 0x000fe40003f54000 */
[----:B------:R-:W-:Y:S01]  /*1190*/  IADD3 R15, R15, 0x200, RZ ;  /* 0x000002000f0f7810 */ /* 0x000fe20007ffe0ff */
[----:B--2---:R-:W-:Y:S01]  /*11a0*/  FADD.FTZ R21, R20, R21 ;  /* 0x0000001514157221 */ /* 0x004fe20000010000 */
[----:B------:R-:W-:-:S04]  /*11b0*/  FSEL R20, R35, R8, P1 ;  /* 0x0000000823147208 */ /* 0x000fc80000800000 */
[----:B------:R-:W-:-:S03]  /*11c0*/  FSETP.GT.FTZ.AND P3, PT, R21, R20, PT ;  /* 0x000000141500720b */ /* 0x000fc60003f74000 */
[----:B------:R-:W-:Y:S01]  /*11d0*/  @!P1 FSEL R8, R35, R36, P2 ;  /* 0x0000002423089208 */ /* 0x000fe20001000000 */
[----:B----4-:R-:W-:Y:S01]  /*11e0*/  FADD.FTZ R33, R22, R33 ;  /* 0x0000002116217221 */ /* 0x010fe20000010000 */
[C---:B------:R-:W-:Y:S02]  /*11f0*/  FSEL R22, R21.reuse, R20, P3 ;  /* 0x0000001415167208 */ /* 0x040fe40001800000 */
[----:B------:R-:W-:Y:S02]  /*1200*/  FSETP.GT.FTZ.AND P1, PT, R21, R8, PT ;  /* 0x000000081500720b */ /* 0x000fe40003f34000 */
[----:B------:R-:W-:Y:S01]  /*1210*/  FSETP.GT.FTZ.AND P2, PT, R33, R22, PT ;  /* 0x000000162100720b */ /* 0x000fe20003f54000 */
[----:B------:R-:W-:-:S03]  /*1220*/  FADD.FTZ R23, R23, R26 ;  /* 0x0000001a17177221 */ /* 0x000fc60000010000 */
[----:B0-----:R-:W-:Y:S02]  /*1230*/  FSEL R10, R33, R22, P2 ;  /* 0x00000016210a7208 */ /* 0x001fe40001000000 */
[----:B------:R-:W-:Y:S02]  /*1240*/  @!P3 FSEL R20, R21, R8, P1 ;  /* 0x000000081514b208 */ /* 0x000fe40000800000 */
[----:B------:R-:W-:Y:S02]  /*1250*/  FSETP.GT.FTZ.AND P3, PT, R23, R10, PT ;  /* 0x0000000a1700720b */ /* 0x000fe40003f74000 */
[----:B------:R-:W-:Y:S01]  /*1260*/  FSETP.GT.FTZ.AND P1, PT, R33, R20, PT ;  /* 0x000000142100720b */ /* 0x000fe20003f34000 */
[----:B------:R-:W-:Y:S01]  /*1270*/  FADD.FTZ R27, R24, R27 ;  /* 0x0000001b181b7221 */ /* 0x000fe20000010000 */
[----:B------:R-:W-:Y:S02]  /*1280*/  FSEL R8, R23, R10, P3 ;  /* 0x0000000a17087208 */ /* 0x000fe40001800000 */
[----:B------:R-:W-:-:S02]  /*1290*/  @!P2 FSEL R22, R33, R20, P1 ;  /* 0x000000142116a208 */ /* 0x000fc40000800000 */
[----:B------:R-:W-:Y:S02]  /*12a0*/  FSETP.GT.FTZ.AND P2, PT, R27, R8, PT ;  /* 0x000000081b00720b */ /* 0x000fe40003f54000 */
[----:B------:R-:W-:Y:S01]  /*12b0*/  FSETP.GT.FTZ.AND P1, PT, R23, R22, PT ;  /* 0x000000161700720b */ /* 0x000fe20003f34000 */
[----:B------:R-:W-:Y:S01]  /*12c0*/  FADD.FTZ R31, R31, R34 ;  /* 0x000000221f1f7221 */ /* 0x000fe20000010000 */
[----:B------:R-:W-:Y:S02]  /*12d0*/  FSEL R11, R27, R8, P2 ;  /* 0x000000081b0b7208 */ /* 0x000fe40001000000 */
[----:B------:R-:W-:Y:S02]  /*12e0*/  @!P3 FSEL R10, R23, R22, P1 ;  /* 0x00000016170ab208 */ /* 0x000fe40000800000 */
[----:B------:R-:W-:Y:S02]  /*12f0*/  FSETP.GT.FTZ.AND P3, PT, R31, R11, PT ;  /* 0x0000000b1f00720b */ /* 0x000fe40003f74000 */
[----:B------:R-:W-:-:S04]  /*1300*/  FSETP.GT.FTZ.AND P1, PT, R27, R10, PT ;  /* 0x0000000a1b00720b */ /* 0x000fc80003f34000 */
[----:B------:R-:W-:Y:S01]  /*1310*/  @!P2 FSEL R8, R27, R10, P1 ;  /* 0x0000000a1b08a208 */ /* 0x000fe20000800000 */
[----:B---3--:R-:W-:Y:S01]  /*1320*/  FADD.FTZ R28, R9, R28 ;  /* 0x0000001c091c7221 */ /* 0x008fe20000010000 */
[C---:B------:R-:W-:Y:S02]  /*1330*/  FSEL R9, R31.reuse, R11, P3 ;  /* 0x0000000b1f097208 */ /* 0x040fe40001800000 */
[----:B------:R-:W-:Y:S02]  /*1340*/  FSETP.GT.FTZ.AND P1, PT, R31, R8, PT ;  /* 0x000000081f00720b */ /* 0x000fe40003f34000 */
[----:B------:R-:W-:Y:S01]  /*1350*/  FSETP.GT.FTZ.AND P2, PT, R28, R9, PT ;  /* 0x000000091c00720b */ /* 0x000fe20003f54000 */
[----:B-----5:R-:W-:-:S03]  /*1360*/  FADD.FTZ R25, R25, R30 ;  /* 0x0000001e19197221 */ /* 0x020fc60000010000 */
[C---:B------:R-:W-:Y:S02]  /*1370*/  FSEL R10, R28.reuse, R9, P2 ;  /* 0x000000091c0a7208 */ /* 0x040fe40001000000 */
[----:B------:R-:W-:Y:S02]  /*1380*/  @!P3 FSEL R11, R31, R8, P1 ;  /* 0x000000081f0bb208 */ /* 0x000fe40000800000 */
[CC--:B------:R-:W-:Y:S02]  /*1390*/  FSETP.GT.FTZ.AND P3, PT, R25.reuse, R10.reuse, PT ;  /* 0x0000000a1900720b */ /* 0x0c0fe40003f74000 */
[CC--:B------:R-:W-:Y:S02]  /*13a0*/  FSETP.GT.FTZ.AND P1, PT, R28.reuse, R11.reuse, PT ;  /* 0x0000000b1c00720b */ /* 0x0c0fe40003f34000 */
[----:B-1----:R-:W-:Y:S02]  /*13b0*/  FSEL R12, R25, R10, P3 ;  /* 0x0000000a190c7208 */ /* 0x002fe40001800000 */
[----:B------:R-:W-:Y:S01]  /*13c0*/  @!P2 FSEL R9, R28, R11, P1 ;  /* 0x0000000b1c09a208 */ /* 0x000fe20000800000 */
[----:B------:R-:W-:-:S03]  /*13d0*/  FADD.FTZ R19, R16, R19 ;  /* 0x0000001310137221 */ /* 0x000fc60000010000 */
[-C--:B------:R-:W-:Y:S02]  /*13e0*/  FSETP.GT.FTZ.AND P1, PT, R25, R9.reuse, PT ;  /* 0x000000091900720b */ /* 0x080fe40003f34000 */
[----:B------:R-:W-:Y:S02]  /*13f0*/  FSETP.GT.FTZ.AND P2, PT, R19, R12, PT ;  /* 0x0000000c1300720b */ /* 0x000fe40003f54000 */
[----:B------:R-:W-:Y:S01]  /*1400*/  @!P3 FSEL R10, R25, R9, P1 ;  /* 0x00000009190ab208 */ /* 0x000fe20000800000 */
[----:B------:R-:W-:-:S03]  /*1410*/  FADD.FTZ R29, R29, R32 ;  /* 0x000000201d1d7221 */ /* 0x000fc60000010000 */
[C---:B------:R-:W-:Y:S02]  /*1420*/  FSETP.GT.FTZ.AND P1, PT, R19.reuse, R10, PT ;  /* 0x0000000a1300720b */ /* 0x040fe40003f34000 */
[----:B------:R-:W-:-:S05]  /*1430*/  FSEL R8, R19, R12, P2 ;  /* 0x0000000c13087208 */ /* 0x000fca0001000000 */
[----:B------:R-:W-:Y:S02]  /*1440*/  @!P2 FSEL R12, R19, R10, P1 ;  /* 0x0000000a130ca208 */ /* 0x000fe40000800000 */
[----:B------:R-:W-:Y:S02]  /*1450*/  ISETP.GE.AND P2, PT, R15, R14, PT ;  /* 0x0000000e0f00720c */ /* 0x000fe40003f46270 */
[C---:B------:R-:W-:Y:S02]  /*1460*/  FSETP.GT.FTZ.AND P3, PT, R29.reuse, R8, PT ;  /* 0x000000081d00720b */ /* 0x040fe40003f74000 */
[C---:B------:R-:W-:Y:S02]  /*1470*/  FSETP.GT.FTZ.AND P1, PT, R29.reuse, R12, PT ;  /* 0x0000000c1d00720b */ /* 0x040fe40003f34000 */
[----:B------:R-:W-:-:S09]  /*1480*/  FSEL R9, R29, R8, P3 ;  /* 0x000000081d097208 */ /* 0x000fd20001800000 */
[----:B------:R-:W-:Y:S01]  /*1490*/  @!P3 FSEL R8, R29, R12, P1 ;  /* 0x0000000c1d08b208 */ /* 0x000fe20000800000 */
[----:B------:R-:W-:Y:S05]  /*14a0*/  @!P2 BRA `(.L_x_2380) ;  /* 0xfffff6500000a947 */ /* 0x000fea000383ffff */
.L_x_2379:
[----:B------:R-:W-:Y:S05]  /*14b0*/  BSYNC B1 ;  /* 0x0000000000017941 */ /* 0x000fea0003800000 */
.L_x_2378:
[----:B------:R-:W-:Y:S01]  /*14c0*/  IMAD.IADD R10, R18, 0x1, -R15 ;  /* 0x00000001120a7824 */ /* 0x000fe200078e0a0f */
[----:B------:R-:W-:Y:S04]  /*14d0*/  BSSY B1, `(.L_x_2381) ;  /* 0x0000050000017945 */ /* 0x000fe80003800000 */
[----:B------:R-:W-:-:S13]  /*14e0*/  ISETP.GT.AND P1, PT, R10, 0x80, PT ;  /* 0x000000800a00780c */ /* 0x000fda0003f24270 */
[----:B------:R-:W-:Y:S05]  /*14f0*/  @!P1 BRA `(.L_x_2382) ;  /* 0x000004d000009947 */ /* 0x000fea0003800000 */
        /* <DEDUP_REMOVED lines=10> */
[----:B------:R-:W2:Y:S01]  /*15a0*/  LDG.E R14, [R22.64] ;  /* 0x0000000c160e7981 */ /* 0x000ea2000c1e1900 */
[----:B------:R-:W-:-:S03]  /*15b0*/  IADD3 R11, R15, 0x80, RZ ;  /* 0x000000800f0b7810 */ /* 0x000fc60007ffe0ff */
[----:B------:R-:W3:Y:S04]  /*15c0*/  LDG.E R16, [R22.64+0x80] ;  /* 0x0000800c16107981 */ /* 0x000ee8000c1e1900 */
[----:B------:R-:W3:Y:S01]  /*15d0*/  LDG.E R25, [R20.64+0x80] ;  /* 0x0000800c14197981 */ /* 0x000ee2000c1e1900 */
[----:B------:R-:W-:Y:S02]  /*15e0*/  SHF.R.S32.HI R13, RZ, 0x1f, R11 ;  /* 0x0000001fff0d7819 */ /* 0x000fe4000001140b */
[----:B------:R-:W-:Y:S01]  /*15f0*/  IADD3 R26, P0, R11, R4, RZ ;  /* 0x000000040b1a7210 */ /* 0x000fe20007f1e0ff */
[----:B------:R-:W4:Y:S01]  /*1600*/  LDG.E R24, [R22.64+0x100] ;  /* 0x0001000c16187981 */ /* 0x000f22000c1e1900 */
[----:B------:R-:W-:-:S03]  /*1610*/  IADD3 R28, P1, R6, R11, RZ ;  /* 0x0000000b061c7210 */ /* 0x000fc60007f3e0ff */
[----:B------:R-:W4:Y:S01]  /*1620*/  LDG.E R27, [R20.64+0x100] ;  /* 0x0001000c141b7981 */ /* 0x000f22000c1e1900 */
[----:B------:R-:W-:Y:S01]  /*1630*/  IMAD.X R11, R13, 0x1, R0, P0 ;  /* 0x000000010d0b7824 */ /* 0x000fe200000e0600 */
[----:B------:R-:W-:Y:S01]  /*1640*/  LEA R10, P0, R26, c[0x0][0x160], 0x2 ;  /* 0x000058001a0a7a11 */ /* 0x000fe200078010ff */
[----:B------:R-:W-:Y:S01]  /*1650*/  IMAD.X R13, R7, 0x1, R13, P1 ;  /* 0x00000001070d7824 */ /* 0x000fe200008e060d */
[----:B------:R-:W-:Y:S01]  /*1660*/  LEA R12, P1, R28, c[0x0][0x178], 0x2 ;  /* 0x00005e001c0c7a11 */ /* 0x000fe200078210ff */
[----:B------:R-:W5:Y:S01]  /*1670*/  LDG.E R29, [R20.64+0x180] ;  /* 0x0001800c141d7981 */ /* 0x000f62000c1e1900 */
[----:B------:R-:W-:-:S03]  /*1680*/  LEA.HI.X R11, R26, c[0x0][0x164], R11, 0x2, P0 ;  /* 0x000059001a0b7a11 */ /* 0x000fc600000f140b */
[----:B------:R-:W5:Y:S01]  /*1690*/  LDG.E R26, [R22.64+0x180] ;  /* 0x0001800c161a7981 */ /* 0x000f62000c1e1900 */
[----:B------:R-:W-:-:S03]  /*16a0*/  LEA.HI.X R13, R28, c[0x0][0x17c], R13, 0x2, P1 ;  /* 0x00005f001c0d7a11 */ /* 0x000fc600008f140d */
[----:B------:R-:W5:Y:S04]  /*16b0*/  LDG.E R31, [R10.64] ;  /* 0x0000000c0a1f7981 */ /* 0x000f68000c1e1900 */
[----:B------:R-:W5:Y:S04]  /*16c0*/  LDG.E R28, [R12.64] ;  /* 0x0000000c0c1c7981 */ /* 0x000f68000c1e1900 */
[----:B------:R-:W5:Y:S04]  /*16d0*/  LDG.E R30, [R12.64+0x80] ;  /* 0x0000800c0c1e7981 */ /* 0x000f68000c1e1900 */
[----:B------:R-:W5:Y:S04]  /*16e0*/  LDG.E R33, [R10.64+0x80] ;  /* 0x0000800c0a217981 */ /* 0x000f68000c1e1900 */
[----:B------:R-:W5:Y:S04]  /*16f0*/  LDG.E R32, [R12.64+0x100] ;  /* 0x0001000c0c207981 */ /* 0x000f68000c1e1900 */
[----:B------:R0:W5:Y:S04]  /*1700*/  LDG.E R35, [R10.64+0x100] ;  /* 0x0001000c0a237981 */ /* 0x000168000c1e1900 */
[----:B------:R-:W5:Y:S04]  /*1710*/  LDG.E R34, [R12.64+0x180] ;  /* 0x0001800c0c227981 */ /* 0x000f68000c1e1900 */
[----:B------:R0:W5:Y:S01]  /*1720*/  LDG.E R37, [R10.64+0x180] ;  /* 0x0001800c0a257981 */ /* 0x000162000c1e1900 */
[----:B------:R-:W-:Y:S01]  /*1730*/  IADD3 R15, R15, 0x100, RZ ;  /* 0x000001000f0f7810 */ /* 0x000fe20007ffe0ff */
[----:B--2---:R-:W-:-:S05]  /*1740*/  FADD.FTZ R14, R14, R19 ;  /* 0x000000130e0e7221 */ /* 0x004fca0000010000 */
[----:B------:R-:W-:Y:S01]  /*1750*/  FSETP.GT.FTZ.AND P0, PT, R14, R9, PT ;  /* 0x000000090e00720b */ /* 0x000fe20003f14000 */
[----:B---3--:R-:W-:-:S03]  /*1760*/  FADD.FTZ R25, R16, R25 ;  /* 0x0000001910197221 */ /* 0x008fc60000010000 */
[C---:B------:R-:W-:Y:S02]  /*1770*/  FSEL R16, R14.reuse, R9, P0 ;  /* 0x000000090e107208 */ /* 0x040fe40000000000 */
[----:B------:R-:W-:Y:S02]  /*1780*/  FSETP.GT.FTZ.AND P1, PT, R14, R8, PT ;  /* 0x000000080e00720b */ /* 0x000fe40003f34000 */
[----:B------:R-:W-:Y:S01]  /*1790*/  FSETP.GT.FTZ.AND P2, PT, R25, R16, PT ;  /* 0x000000101900720b */ /* 0x000fe20003f54000 */
[----:B----4-:R-:W-:-:S03]  /*17a0*/  FADD.FTZ R24, R24, R27 ;  /* 0x0000001b18187221 */ /* 0x010fc60000010000 */
[C---:B------:R-:W-:Y:S02]  /*17b0*/  FSEL R19, R25.reuse, R16, P2 ;  /* 0x0000001019137208 */ /* 0x040fe40001000000 */
[----:B------:R-:W-:Y:S02]  /*17c0*/  @!P0 FSEL R9, R14, R8, P1 ;  /* 0x000000080e098208 */ /* 0x000fe40000800000 */
[----:B------:R-:W-:Y:S02]  /*17d0*/  FSETP.GT.FTZ.AND P1, PT, R24, R19, PT ;  /* 0x000000131800720b */ /* 0x000fe40003f34000 */
[C---:B------:R-:W-:Y:S01]  /*17e0*/  FSETP.GT.FTZ.AND P0, PT, R25.reuse, R9, PT ;  /* 0x000000091900720b */ /* 0x040fe20003f14000 */
[----:B-----5:R-:W-:Y:S01]  /*17f0*/  FADD.FTZ R26, R26, R29 ;  /* 0x0000001d1a1a7221 */ /* 0x020fe20000010000 */
        /* <DEDUP_REMOVED lines=8> */
[----:B------:R-:W-:Y:S01]  /*1880*/  FSETP.GT.FTZ.AND P0, PT, R26, R19, PT ;  /* 0x000000131a00720b */ /* 0x000fe20003f14000 */
[----:B------:R-:W-:Y:S01]  /*1890*/  FADD.FTZ R30, R30, R33 ;  /* 0x000000211e1e7221 */ /* 0x000fe20000010000 */
[----:B0-----:R-:W-:-:S02]  /*18a0*/  FSEL R10, R28, R9, P1 ;  /* 0x000000091c0a7208 */ /* 0x001fc40000800000 */
[----:B------:R-:W-:Y:S02]  /*18b0*/  @!P2 FSEL R8, R26, R19, P0 ;  /* 0x000000131a08a208 */ /* 0x000fe40000000000 */
[----:B------:R-:W-:Y:S02]  /*18c0*/  FSETP.GT.FTZ.AND P2, PT, R30, R10, PT ;  /* 0x0000000a1e00720b */ /* 0x000fe40003f54000 */
[----:B------:R-:W-:Y:S01]  /*18d0*/  FSETP.GT.FTZ.AND P0, PT, R28, R8, PT ;  /* 0x000000081c00720b */ /* 0x000fe20003f14000 */
[----:B------:R-:W-:Y:S01]  /*18e0*/  FADD.FTZ R32, R32, R35 ;  /* 0x0000002320207221 */ /* 0x000fe20000010000 */
[----:B------:R-:W-:Y:S02]  /*18f0*/  FSEL R11, R30, R10, P2 ;  /* 0x0000000a1e0b7208 */ /* 0x000fe40001000000 */
[----:B------:R-:W-:Y:S02]  /*1900*/  @!P1 FSEL R9, R28, R8, P0 ;  /* 0x000000081c099208 */ /* 0x000fe40000000000 */
[----:B------:R-:W-:-:S02]  /*1910*/  FSETP.GT.FTZ.AND P1, PT, R32, R11, PT ;  /* 0x0000000b2000720b */ /* 0x000fc40003f34000 */
[----:B------:R-:W-:Y:S01]  /*1920*/  FSETP.GT.FTZ.AND P0, PT, R30, R9, PT ;  /* 0x000000091e00720b */ /* 0x000fe20003f14000 */
[----:B------:R-:W-:Y:S01]  /*1930*/  FADD.FTZ R34, R34, R37 ;  /* 0x0000002522227221 */ /* 0x000fe20000010000 */
[----:B------:R-:W-:Y:S02]  /*1940*/  FSEL R8, R32, R11, P1 ;  /* 0x0000000b20087208 */ /* 0x000fe40000800000 */
[----:B------:R-:W-:Y:S02]  /*1950*/  @!P2 FSEL R10, R30, R9, P0 ;  /* 0x000000091e0aa208 */ /* 0x000fe40000000000 */
[----:B------:R-:W-:Y:S02]  /*1960*/  FSETP.GT.FTZ.AND P2, PT, R34, R8, PT ;  /* 0x000000082200720b */ /* 0x000fe40003f54000 */
[----:B------:R-:W-:-:S04]  /*1970*/  FSETP.GT.FTZ.AND P0, PT, R32, R10, PT ;  /* 0x0000000a2000720b */ /* 0x000fc80003f14000 */
[----:B------:R-:W-:-:S04]  /*1980*/  @!P1 FSEL R11, R32, R10, P0 ;  /* 0x0000000a200b9208 */ /* 0x000fc80000000000 */
[CC--:B------:R-:W-:Y:S02]  /*1990*/  FSETP.GT.FTZ.AND P1, PT, R34.reuse, R11.reuse, PT ;  /* 0x0000000b2200720b */ /* 0x0c0fe40003f34000 */
[C---:B------:R-:W-:Y:S02]  /*19a0*/  FSEL R9, R34.reuse, R8, P2 ;  /* 0x0000000822097208 */ /* 0x040fe40001000000 */
[----:B------:R-:W-:Y:S02]  /*19b0*/  PLOP3.LUT P0, PT, PT, PT, PT, 0x8, 0x0 ;  /* 0x000000000000781c */ /* 0x000fe40003f0e170 */
[----:B------:R-:W-:-:S06]  /*19c0*/  @!P2 FSEL R8, R34, R11, P1 ;  /* 0x0000000b2208a208 */ /* 0x000fcc0000800000 */
.L_x_2382:
[----:B------:R-:W-:Y:S05]  /*19d0*/  BSYNC B1 ;  /* 0x0000000000017941 */ /* 0x000fea0003800000 */
.L_x_2381:
[----:B------:R-:W-:-:S13]  /*19e0*/  ISETP.LT.OR P0, PT, R15, R18, P0 ;  /* 0x000000120f00720c */ /* 0x000fda0000701670 */
[----:B------:R-:W-:Y:S05]  /*19f0*/  @!P0 BRA `(.L_x_2363) ;  /* 0x0000025000008947 */ /* 0x000fea0003800000 */
[----:B------:R-:W-:Y:S02]  /*1a00*/  IADD3 R11, P0, R15, R4, RZ ;  /* 0x000000040f0b7210 */ /* 0x000fe40007f1e0ff */
[----:B------:R-:W-:Y:S02]  /*1a10*/  SHF.R.S32.HI R5, RZ, 0x1f, R15 ;  /* 0x0000001fff057819 */ /* 0x000fe4000001140f */
[----:B------:R-:W-:-:S03]  /*1a20*/  IADD3 R10, P1, R6, R15, RZ ;  /* 0x0000000f060a7210 */ /* 0x000fc60007f3e0ff */
[----:B------:R-:W-:Y:S01]  /*1a30*/  IMAD.X R0, R5, 0x1, R0, P0 ;  /* 0x0000000105007824 */ /* 0x000fe200000e0600 */
[----:B------:R-:W-:Y:S01]  /*1a40*/  LEA R4, P0, R11, c[0x0][0x160], 0x2 ;  /* 0x000058000b047a11 */ /* 0x000fe200078010ff */
[----:B------:R-:W-:Y:S01]  /*1a50*/  IMAD.X R7, R7, 0x1, R5, P1 ;  /* 0x0000000107077824 */ /* 0x000fe200008e0605 */
[C---:B------:R-:W-:Y:S02]  /*1a60*/  LEA R6, P1, R10.reuse, c[0x0][0x178], 0x2 ;  /* 0x00005e000a067a11 */ /* 0x040fe400078210ff */
[----:B------:R-:W-:Y:S02]  /*1a70*/  LEA.HI.X R5, R11, c[0x0][0x164], R0, 0x2, P0 ;  /* 0x000059000b057a11 */ /* 0x000fe400000f1400 */
[----:B------:R-:W-:-:S03]  /*1a80*/  LEA.HI.X R7, R10, c[0x0][0x17c], R7, 0x2, P1 ;  /* 0x00005f000a077a11 */ /* 0x000fc600008f1407 */
[----:B------:R-:W2:Y:S04]  /*1a90*/  LDG.E R11, [R4.64] ;  /* 0x0000000c040b7981 */ /* 0x000ea8000c1e1900 */
[----:B------:R-:W2:Y:S04]  /*1aa0*/  LDG.E R0, [R6.64] ;  /* 0x0000000c06007981 */ /* 0x000ea8000c1e1900 */
[----:B------:R-:W3:Y:S04]  /*1ab0*/  LDG.E R10, [R6.64+0x80] ;  /* 0x0000800c060a7981 */ /* 0x000ee8000c1e1900 */
[----:B------:R-:W3:Y:S04]  /*1ac0*/  LDG.E R13, [R4.64+0x80] ;  /* 0x0000800c040d7981 */ /* 0x000ee8000c1e1900 */
[----:B------:R-:W4:Y:S04]  /*1ad0*/  LDG.E R12, [R6.64+0x100] ;  /* 0x0001000c060c7981 */ /* 0x000f28000c1e1900 */
[----:B------:R-:W4:Y:S04]  /*1ae0*/  LDG.E R15, [R4.64+0x100] ;  /* 0x0001000c040f7981 */ /* 0x000f28000c1e1900 */
[----:B------:R-:W5:Y:S04]  /*1af0*/  LDG.E R14, [R6.64+0x180] ;  /* 0x0001800c060e7981 */ /* 0x000f68000c1e1900 */
[----:B------:R-:W5:Y:S01]  /*1b00*/  LDG.E R19, [R4.64+0x180] ;  /* 0x0001800c04137981 */ /* 0x000f62000c1e1900 */
        /* <DEDUP_REMOVED lines=15> */
[----:B------:R-:W-:-:S04]  /*1c00*/  FSETP.GT.FTZ.AND P0, PT, R12, R10, PT ;  /* 0x0000000a0c00720b */ /* 0x000fc80003f14000 */
[----:B------:R-:W-:-:S04]  /*1c10*/  @!P1 FSEL R11, R12, R10, P0 ;  /* 0x0000000a0c0b9208 */ /* 0x000fc80000000000 */
[CC--:B------:R-:W-:Y:S02]  /*1c20*/  FSETP.GT.FTZ.AND P0, PT, R14.reuse, R11.reuse, PT ;  /* 0x0000000b0e00720b */ /* 0x0c0fe40003f14000 */
[C---:B------:R-:W-:Y:S02]  /*1c30*/  FSEL R9, R14.reuse, R8, P2 ;  /* 0x000000080e097208 */ /* 0x040fe40001000000 */
[----:B------:R-:W-:-:S04]  /*1c40*/  @!P2 FSEL R8, R14, R11, P0 ;  /* 0x0000000b0e08a208 */ /* 0x000fc80000000000 */
.L_x_2363:
[----:B------:R-:W-:Y:S05]  /*1c50*/  BSYNC B0 ;  /* 0x0000000000007941 */ /* 0x000fea0003800000 */
.L_x_2361:
        /* <DEDUP_REMOVED lines=42> */
.L_x_2383:
        /* <DEDUP_REMOVED lines=60> */
.L_x_2387:
[----:B--23--:R-:W-:Y:S05]  /*22c0*/  BSYNC B0 ;  /* 0x0000000000007941 */ /* 0x00cfea0003800000 */
.L_x_2386:
        /* <DEDUP_REMOVED lines=13> */
.L_x_2389:
[----:B--23--:R-:W-:Y:S05]  /*23a0*/  BSYNC B0 ;  /* 0x0000000000007941 */ /* 0x00cfea0003800000 */
.L_x_2388:
        /* <DEDUP_REMOVED lines=13> */
.L_x_2391:
[----:B--23--:R-:W-:Y:S05]  /*2480*/  BSYNC B0 ;  /* 0x0000000000007941 */ /* 0x00cfea0003800000 */
.L_x_2390:
        /* <DEDUP_REMOVED lines=13> */
.L_x_2393:
[----:B--23--:R-:W-:Y:S05]  /*2560*/  BSYNC B0 ;  /* 0x0000000000007941 */ /* 0x00cfea0003800000 */
.L_x_2392:
        /* <DEDUP_REMOVED lines=13> */
.L_x_2395:
[----:B--23--:R-:W-:Y:S05]  /*2640*/  BSYNC B0 ;  /* 0x0000000000007941 */ /* 0x00cfea0003800000 */
.L_x_2394:
        /* <DEDUP_REMOVED lines=11> */
.L_x_2397:
[----:B--23--:R-:W-:Y:S05]  /*2700*/  BSYNC B0 ;  /* 0x0000000000007941 */ /* 0x00cfea0003800000 */
.L_x_2396:
        /* <DEDUP_REMOVED lines=15> */
.L_x_2399:
[----:B--23--:R-:W-:Y:S05]  /*2800*/  BSYNC B0 ;  /* 0x0000000000007941 */ /* 0x00cfea0003800000 */
.L_x_2398:
        /* <DEDUP_REMOVED lines=11> */
.L_x_2401:
[----:B--23--:R-:W-:Y:S05]  /*28c0*/  BSYNC B0 ;  /* 0x0000000000007941 */ /* 0x00cfea0003800000 */
.L_x_2400:
        /* <DEDUP_REMOVED lines=13> */
.L_x_2403:
[----:B--23--:R-:W-:Y:S05]  /*29a0*/  BSYNC B0 ;  /* 0x0000000000007941 */ /* 0x00cfea0003800000 */
.L_x_2402:
        /* <DEDUP_REMOVED lines=11> */
.L_x_2405:
[----:B--23--:R-:W-:Y:S05]  /*2a60*/  BSYNC B0 ;  /* 0x0000000000007941 */ /* 0x00cfea0003800000 */
.L_x_2404:
        /* <DEDUP_REMOVED lines=12> */
.L_x_2407:
[----:B--23--:R-:W-:Y:S05]  /*2b30*/  BSYNC B0 ;  /* 0x0000000000007941 */ /* 0x00cfea0003800000 */
.L_x_2406:
        /* <DEDUP_REMOVED lines=10> */
.L_x_2409:
[----:B--23--:R-:W-:Y:S05]  /*2be0*/  BSYNC B0 ;  /* 0x0000000000007941 */ /* 0x00cfea0003800000 */
.L_x_2408:
        /* <DEDUP_REMOVED lines=12> */
.L_x_2411:
[----:B--23--:R-:W-:Y:S05]  /*2cb0*/  BSYNC B0 ;  /* 0x0000000000007941 */ /* 0x00cfea0003800000 */
.L_x_2410:
        /* <DEDUP_REMOVED lines=10> */
.L_x_2413:
[----:B--23--:R-:W-:Y:S05]  /*2d60*/  BSYNC B0 ;  /* 0x0000000000007941 */ /* 0x00cfea0003800000 */
.L_x_2412:
        /* <DEDUP_REMOVED lines=12> */
.L_x_2415:
[----:B--23--:R-:W-:Y:S05]  /*2e30*/  BSYNC B0 ;  /* 0x0000000000007941 */ /* 0x00cfea0003800000 */
.L_x_2414:
        /* <DEDUP_REMOVED lines=18> */
.L_x_2417:
[----:B--23--:R-:W-:Y:S05]  /*2f60*/  BSYNC B0 ;  /* 0x0000000000007941 */ /* 0x00cfea0003800000 */
.L_x_2416:
        /* <DEDUP_REMOVED lines=12> */
.L_x_2419:
[----:B--23--:R-:W-:Y:S05]  /*3030*/  BSYNC B0 ;  /* 0x0000000000007941 */ /* 0x00cfea0003800000 */
.L_x_2418:
        /* <DEDUP_REMOVED lines=10> */
.L_x_2421:
[----:B--23--:R-:W-:Y:S05]  /*30e0*/  BSYNC B0 ;  /* 0x0000000000007941 */ /* 0x00cfea0003800000 */
.L_x_2420:
        /* <DEDUP_REMOVED lines=12> */
.L_x_2423:
[----:B--23--:R-:W-:Y:S05]  /*31b0*/  BSYNC B0 ;  /* 0x0000000000007941 */ /* 0x00cfea0003800000 */
.L_x_2422:
        /* <DEDUP_REMOVED lines=10> */
.L_x_2425:
[----:B--23--:R-:W-:Y:S05]  /*3260*/  BSYNC B0 ;  /* 0x0000000000007941 */ /* 0x00cfea0003800000 */
.L_x_2424:
[----:B------:R-:W-:Y:S01]  /*3270*/  ISETP.NE.XOR P0, PT, R8, RZ, P0 ;  /* 0x000000ff0800720c */ /* 0x000fe20000705a70 */
[----:B------:R-:W-:-:S03]  /*3280*/  IMAD.MOV.U32 R10, RZ, RZ, RZ ;  /* 0x000000ffff0a7224 */ /* 0x000fc600078e00ff */
[----:B------:R-:W-:Y:S02]  /*3290*/  SEL R15, R12, R15, P0 ;  /* 0x0000000f0c0f7207 */ /* 0x000fe40000000000 */
[----:B------:R-:W-:Y:S02]  /*32a0*/  FSEL R8, R20, R7, P0 ;  /* 0x0000000714087208 */ /* 0x000fe40000000000 */
.L_x_2385:
[----:B------:R-:W-:-:S04]  /*32b0*/  PRMT R6, R6, 0x9910, RZ ;  /* 0x0000991006067816 */ /* 0x000fc800000000ff */
[----:B------:R-:W-:-:S13]  /*32c0*/  ISETP.NE.AND P0, PT, R6, RZ, PT ;  /* 0x000000ff0600720c */ /* 0x000fda0003f05270 */
[----:B------:R1:W-:Y:S04]  /*32d0*/  @P0 STS [R5+-0x80], R4 ;  /* 0xffff800405000388 */ /* 0x0003e80000000800 */
[----:B------:R1:W-:Y:S01]  /*32e0*/  @P0 STS [R5+UR6+-0x80], R17 ;  /* 0xffff801105000988 */ /* 0x0003e20008000806 */
[----:B------:R-:W-:-:S06]  /*32f0*/  NOP ;  /* 0x0000000000007918 */ /* 0x000fcc0000000000 */
.L_x_2384:
        /* <DEDUP_REMOVED lines=20> */
.L_x_2428:
[----:B-12---:R-:W-:Y:S05]  /*3440*/  BSYNC B0 ;  /* 0x0000000000007941 */ /* 0x006fea0003800000 */
.L_x_2427:
        /* <DEDUP_REMOVED lines=13> */
.L_x_2430:
[----:B-12---:R-:W-:Y:S05]  /*3520*/  BSYNC B0 ;  /* 0x0000000000007941 */ /* 0x006fea0003800000 */
.L_x_2429:
        /* <DEDUP_REMOVED lines=13> */
.L_x_2432:
[----:B-12---:R-:W-:Y:S05]  /*3600*/  BSYNC B0 ;  /* 0x0000000000007941 */ /* 0x006fea0003800000 */
.L_x_2431:
        /* <DEDUP_REMOVED lines=13> */
.L_x_2434:
[----:B-12---:R-:W-:Y:S05]  /*36e0*/  BSYNC B0 ;  /* 0x0000000000007941 */ /* 0x006fea0003800000 */
.L_x_2433:
        /* <DEDUP_REMOVED lines=13> */
.L_x_2436:
[----:B-12---:R-:W-:Y:S05]  /*37c0*/  BSYNC B0 ;  /* 0x0000000000007941 */ /* 0x006fea0003800000 */
.L_x_2435:
        /* <DEDUP_REMOVED lines=11> */
.L_x_2438:
[----:B-12---:R-:W-:Y:S05]  /*3880*/  BSYNC B0 ;  /* 0x0000000000007941 */ /* 0x006fea0003800000 */
.L_x_2437:
        /* <DEDUP_REMOVED lines=15> */
.L_x_2440:
[----:B-12---:R-:W-:Y:S05]  /*3980*/  BSYNC B0 ;  /* 0x0000000000007941 */ /* 0x006fea0003800000 */
.L_x_2439:
        /* <DEDUP_REMOVED lines=11> */
.L_x_2442:
[----:B-12---:R-:W-:Y:S05]  /*3a40*/  BSYNC B0 ;  /* 0x0000000000007941 */ /* 0x006fea0003800000 */
.L_x_2441:
        /* <DEDUP_REMOVED lines=13> */
.L_x_2444:
[----:B-12---:R-:W-:Y:S05]  /*3b20*/  BSYNC B0 ;  /* 0x0000000000007941 */ /* 0x006fea0003800000 */
.L_x_2443:
        /* <DEDUP_REMOVED lines=11> */
.L_x_2446:
[----:B-12---:R-:W-:Y:S05]  /*3be0*/  BSYNC B0 ;  /* 0x0000000000007941 */ /* 0x006fea0003800000 */
.L_x_2445:
        /* <DEDUP_REMOVED lines=12> */
.L_x_2448:
[----:B-12---:R-:W-:Y:S05]  /*3cb0*/  BSYNC B0 ;  /* 0x0000000000007941 */ /* 0x006fea0003800000 */
.L_x_2447:
        /* <DEDUP_REMOVED lines=10> */
.L_x_2450:
[----:B-12---:R-:W-:Y:S05]  /*3d60*/  BSYNC B0 ;  /* 0x0000000000007941 */ /* 0x006fea0003800000 */
.L_x_2449:
        /* <DEDUP_REMOVED lines=12> */
.L_x_2452:
[----:B-12---:R-:W-:Y:S05]  /*3e30*/  BSYNC B0 ;  /* 0x0000000000007941 */ /* 0x006fea0003800000 */
.L_x_2451:
        /* <DEDUP_REMOVED lines=10> */
.L_x_2454:
[----:B-12---:R-:W-:Y:S05]  /*3ee0*/  BSYNC B0 ;  /* 0x0000000000007941 */ /* 0x006fea0003800000 */
.L_x_2453:
        /* <DEDUP_REMOVED lines=12> */
.L_x_2456:
[----:B-12---:R-:W-:Y:S05]  /*3fb0*/  BSYNC B0 ;  /* 0x0000000000007941 */ /* 0x006fea0003800000 */
.L_x_2455:
        /* <DEDUP_REMOVED lines=19> */
.L_x_2458:
[----:B-12---:R-:W-:Y:S05]  /*40f0*/  BSYNC B0 ;  /* 0x0000000000007941 */ /* 0x006fea0003800000 */
.L_x_2457:
        /* <DEDUP_REMOVED lines=12> */
.L_x_2460:
[----:B-12---:R-:W-:Y:S05]  /*41c0*/  BSYNC B0 ;  /* 0x0000000000007941 */ /* 0x006fea0003800000 */
.L_x_2459:
        /* <DEDUP_REMOVED lines=10> */
.L_x_2462:
[----:B-12---:R-:W-:Y:S05]  /*4270*/  BSYNC B0 ;  /* 0x0000000000007941 */ /* 0x006fea0003800000 */
.L_x_2461:
        /* <DEDUP_REMOVED lines=12> */
.L_x_2464:
[----:B-12---:R-:W-:Y:S05]  /*4340*/  BSYNC B0 ;  /* 0x0000000000007941 */ /* 0x006fea0003800000 */
.L_x_2463:
        /* <DEDUP_REMOVED lines=10> */
.L_x_2466:
[----:B-12---:R-:W-:Y:S05]  /*43f0*/  BSYNC B0 ;  /* 0x0000000000007941 */ /* 0x006fea0003800000 */
.L_x_2465:
[----:B------:R-:W-:-:S04]  /*4400*/  ISETP.NE.XOR P0, PT, R5, RZ, P0 ;  /* 0x000000ff0500720c */ /* 0x000fc80000705a70 */
[----:B------:R-:W-:Y:S02]  /*4410*/  SEL R15, R10, R15, P0 ;  /* 0x0000000f0a0f7207 */ /* 0x000fe40000000000 */
[----:B------:R-:W-:Y:S02]  /*4420*/  FSEL R8, R13, R8, P0 ;  /* 0x000000080d087208 */ /* 0x000fe40000000000 */
.L_x_2426:
        /* <DEDUP_REMOVED lines=72> */
.L_x_2554:
[----:B------:R-:W-:Y:S05]  /*48b0*/  BRA.DIV ~URZ, `(.L_x_2469) ;  /* 0x000033127f007947 */ /* 0x000fea000b800000 */
[----:B------:R0:W1:Y:S02]  /*48c0*/  SHFL.IDX PT, R7, R15, R10, 0x1f ;  /* 0x00001f0a0f077589 */ /* 0x00006400000e0000 */
.L_x_2635:
        /* <DEDUP_REMOVED lines=13> */
.L_x_2552:
        /* <DEDUP_REMOVED lines=13> */
[----:B------:R-:W2:Y:S01]  /*4a70*/  LDG.E R32, [R2.64] ;  /* 0x0000000c02207981 */ /* 0x000ea2000c1e1900 */
[----:B------:R-:W-:Y:S02]  /*4a80*/  IMAD.MOV.U32 R34, RZ, RZ, R7 ;  /* 0x000000ffff227224 */ /* 0x000fe400078e0007 */
[----:B--2---:R-:W-:Y:S02]  /*4a90*/  FADD.FTZ R32, R35, R32 ;  /* 0x0000002023207221 */ /* 0x004fe40000010000 */
.L_x_2473:
[----:B------:R-:W-:Y:S05]  /*4aa0*/  BSYNC B2 ;  /* 0x0000000000027941 */ /* 0x000fea0003800000 */
.L_x_2472:
        /* <DEDUP_REMOVED lines=9> */
.L_x_2636:
        /* <DEDUP_REMOVED lines=21> */
[----:B0-----:R-:W-:Y:S05]  /*4c90*/  CALL.REL.NOINC `($__internal_87_$__cuda_sm70_warpsync) ;  /* 0x0000580000007944 */ /* 0x001fea0003c00000 */
.L_x_2479:
[----:B------:R-:W-:-:S06]  /*4ca0*/  NOP ;  /* 0x0000000000007918 */ /* 0x000fcc0000000000 */
[----:B------:R1:W2:Y:S04]  /*4cb0*/  LDS R29, [R14+UR6] ;  /* 0x000000060e1d7984 */ /* 0x0002a80008000800 */
[----:B------:R1:W3:Y:S01]  /*4cc0*/  LDS R31, [R14] ;  /* 0x000000000e1f7984 */ /* 0x0002e20000000800 */
[----:B------:R-:W-:Y:S05]  /*4cd0*/  BRA.DIV ~URZ, `(.L_x_2480) ;  /* 0x00002fc27f007947 */ /* 0x000fea000b800000 */
[----:B---3--:R3:W4:Y:S04]  /*4ce0*/  SHFL.BFLY PT, R38, R31, 0x1, 0x1f ;  /* 0x0c201f001f267f89 */ /* 0x00872800000e0000 */
[----:B--2---:R3:W2:Y:S02]  /*4cf0*/  SHFL.BFLY PT, R37, R29, 0x1, 0x1f ;  /* 0x0c201f001d257f89 */ /* 0x0046a400000e0000 */
.L_x_2637:
[----:B----4-:R-:W-:Y:S01]  /*4d00*/  FSETP.GT.FTZ.AND P6, PT, R31, R38, PT ;  /* 0x000000261f00720b */ /* 0x010fe20003fd4000 */
[----:B------:R-:W-:Y:S01]  /*4d10*/  BSSY B4, `(.L_x_2481) ;  /* 0x0000005000047945 */ /* 0x000fe20003800000 */
[----:B------:R-:W-:-:S11]  /*4d20*/  PLOP3.LUT P0, PT, PT, PT, PT, 0x80, 0x0 ;  /* 0x000000000000781c */ /* 0x000fd60003f0f070 */
[----:B------:R-:W-:Y:S05]  /*4d30*/  @P6 BRA `(.L_x_2482) ;  /* 0x0000002000006947 */ /* 0x000fea0003800000 */
[----:B------:R-:W-:-:S04]  /*4d40*/  FSETP.NEU.FTZ.AND P0, PT, R31, R38, PT ;  /* 0x000000261f00720b */ /* 0x000fc80003f1d000 */
[----:B--2---:R-:W-:-:S08]  /*4d50*/  ISETP.LT.AND P0, PT, R29, R37, !P0 ;  /* 0x000000251d00720c */ /* 0x004fd00004701270 */
.L_x_2482:
[----:B------:R-:W-:Y:S05]  /*4d60*/  BSYNC B4 ;  /* 0x0000000000047941 */ /* 0x000fea0003800000 */
.L_x_2481:
        /* <DEDUP_REMOVED lines=8> */
.L_x_2638:
[----:B---3--:R-:W-:Y:S01]  /*4df0*/  FSETP.GT.FTZ.AND P6, PT, R31, R38, PT ;  /* 0x000000261f00720b */ /* 0x008fe20003fd4000 */
[----:B------:R-:W-:-:S12]  /*4e00*/  BSSY B4, `(.L_x_2484) ;  /* 0x0000004000047945 */ /* 0x000fd80003800000 */
[----:B------:R-:W-:Y:S05]  /*4e10*/  @P6 BRA `(.L_x_2485) ;  /* 0x0000002000006947 */ /* 0x000fea0003800000 */
[----:B------:R-:W-:-:S04]  /*4e20*/  FSETP.NEU.FTZ.AND P0, PT, R31, R38, PT ;  /* 0x000000261f00720b */ /* 0x000fc80003f1d000 */
[----:B----4-:R-:W-:-:S08]  /*4e30*/  ISETP.LT.AND P0, PT, R29, R37, !P0 ;  /* 0x000000251d00720c */ /* 0x010fd00004701270 */
.L_x_2485:
[----:B------:R-:W-:Y:S05]  /*4e40*/  BSYNC B4 ;  /* 0x0000000000047941 */ /* 0x000fea0003800000 */
.L_x_2484:
[----:B------:R-:W-:-:S04]  /*4e50*/  ISETP.NE.AND P6, PT, R25, RZ, PT ;  /* 0x000000ff1900720c */ /* 0x000fc80003fc5270 */
[----:B------:R-:W-:-:S04]  /*4e60*/  PLOP3.LUT P0, PT, P6, P0, PT, 0x28, 0x0 ;  /* 0x000000000000781c */ /* 0x000fc80003700570 */
[----:B--2-4-:R-:W-:Y:S02]  /*4e70*/  SEL R29, R37, R29, P0 ;  /* 0x0000001d251d7207 */ /* 0x014fe40000000000 */
[----:B------:R-:W-:Y:S01]  /*4e80*/  FSEL R31, R38, R31, P0 ;  /* 0x0000001f261f7208 */ /* 0x000fe20000000000 */
[----:B------:R-:W-:Y:S05]  /*4e90*/  BRA.DIV ~URZ, `(.L_x_2486) ;  /* 0x00002fc27f007947 */ /* 0x000fea000b800000 */
[----:B------:R2:W3:Y:S02]  /*4ea0*/  SHFL.BFLY PT, R38, R31, 0x1, 0x1f ;  /* 0x0c201f001f267f89 */ /* 0x0004e400000e0000 */
.L_x_2639:
[----:B------:R-:W-:Y:S05]  /*4eb0*/  BRA.DIV ~URZ, `(.L_x_2487) ;  /* 0x000030227f007947 */ /* 0x000fea000b800000 */
[----:B------:R4:W0:Y:S02]  /*4ec0*/  SHFL.BFLY PT, R37, R29, 0x1, 0x1f ;  /* 0x0c201f001d257f89 */ /* 0x00082400000e0000 */
.L_x_2640:
[----:B---3--:R-:W-:Y:S01]  /*4ed0*/  FSETP.GT.FTZ.AND P6, PT, R31, R38, PT ;  /* 0x000000261f00720b */ /* 0x008fe20003fd4000 */
[----:B------:R-:W-:Y:S01]  /*4ee0*/  BSSY B4, `(.L_x_2488) ;  /* 0x0000005000047945 */ /* 0x000fe20003800000 */
[----:B------:R-:W-:-:S11]  /*4ef0*/  PLOP3.LUT P0, PT, PT, PT, PT, 0x80, 0x0 ;  /* 0x000000000000781c */ /* 0x000fd60003f0f070 */
[----:B------:R-:W-:Y:S05]  /*4f00*/  @P6 BRA `(.L_x_2489) ;  /* 0x0000002000006947 */ /* 0x000fea0003800000 */
[----:B------:R-:W-:-:S04]  /*4f10*/  FSETP.NEU.FTZ.AND P0, PT, R31, R38, PT ;  /* 0x000000261f00720b */ /* 0x000fc80003f1d000 */
[----:B0-----:R-:W-:-:S08]  /*4f20*/  ISETP.LT.AND P0, PT, R29, R37, !P0 ;  /* 0x000000251d00720c */ /* 0x001fd00004701270 */
.L_x_2489:
[----:B------:R-:W-:Y:S05]  /*4f30*/  BSYNC B4 ;  /* 0x0000000000047941 */ /* 0x000fea0003800000 */
.L_x_2488:
        /* <DEDUP_REMOVED lines=8> */
.L_x_2641:
[----:B--2---:R-:W-:Y:S01]  /*4fc0*/  FSETP.GT.FTZ.AND P6, PT, R31, R38, PT ;  /* 0x000000261f00720b */ /* 0x004fe20003fd4000 */
[----:B------:R-:W-:-:S12]  /*4fd0*/  BSSY B4, `(.L_x_2491) ;  /* 0x0000004000047945 */ /* 0x000fd80003800000 */
[----:B------:R-:W-:Y:S05]  /*4fe0*/  @P6 BRA `(.L_x_2492) ;  /* 0x0000002000006947 */ /* 0x000fea0003800000 */
[----:B------:R-:W-:-:S04]  /*4ff0*/  FSETP.NEU.FTZ.AND P0, PT, R31, R38, PT ;  /* 0x000000261f00720b */ /* 0x000fc80003f1d000 */
[----:B---3--:R-:W-:-:S08]  /*5000*/  ISETP.LT.AND P0, PT, R29, R37, !P0 ;  /* 0x000000251d00720c */ /* 0x008fd00004701270 */
.L_x_2492:
[----:B------:R-:W-:Y:S05]  /*5010*/  BSYNC B4 ;  /* 0x0000000000047941 */ /* 0x000fea0003800000 */
.L_x_2491:
[----:B------:R-:W-:-:S04]  /*5020*/  ISETP.NE.AND P6, PT, R27, RZ, PT ;  /* 0x000000ff1b00720c */ /* 0x000fc80003fc5270 */
[----:B------:R-:W-:-:S04]  /*5030*/  PLOP3.LUT P0, PT, P6, P0, PT, 0x28, 0x0 ;  /* 0x000000000000781c */ /* 0x000fc80003700570 */
[----:B0--3--:R-:W-:Y:S02]  /*5040*/  SEL R29, R37, R29, P0 ;  /* 0x0000001d251d7207 */ /* 0x009fe40000000000 */
[----:B------:R-:W-:Y:S01]  /*5050*/  FSEL R31, R38, R31, P0 ;  /* 0x0000001f261f7208 */ /* 0x000fe20000000000 */
[----:B------:R-:W-:Y:S05]  /*5060*/  BRA.DIV ~URZ, `(.L_x_2493) ;  /* 0x00002fc27f007947 */ /* 0x000fea000b800000 */
[----:B------:R0:W2:Y:S02]  /*5070*/  SHFL.BFLY PT, R38, R31, 0x2, 0x1f ;  /* 0x0c401f001f267f89 */ /* 0x0000a400000e0000 */
.L_x_2642:
[----:B------:R-:W-:Y:S05]  /*5080*/  BRA.DIV ~URZ, `(.L_x_2494) ;  /* 0x000030227f007947 */ /* 0x000fea000b800000 */
[----:B------:R3:W4:Y:S02]  /*5090*/  SHFL.BFLY PT, R37, R29, 0x2, 0x1f ;  /* 0x0c401f001d257f89 */ /* 0x00072400000e0000 */
.L_x_2643:
[----:B--2---:R-:W-:Y:S01]  /*50a0*/  FSETP.GT.FTZ.AND P6, PT, R31, R38, PT ;  /* 0x000000261f00720b */ /* 0x004fe20003fd4000 */
[----:B------:R-:W-:Y:S01]  /*50b0*/  BSSY B4, `(.L_x_2495) ;  /* 0x0000005000047945 */ /* 0x000fe20003800000 */
[----:B------:R-:W-:-:S11]  /*50c0*/  PLOP3.LUT P0, PT, PT, PT, PT, 0x80, 0x0 ;  /* 0x000000000000781c */ /* 0x000fd60003f0f070 */
[----:B------:R-:W-:Y:S05]  /*50d0*/  @P6 BRA `(.L_x_2496) ;  /* 0x0000002000006947 */ /* 0x000fea0003800000 */
[----:B------:R-:W-:-:S04]  /*50e0*/  FSETP.NEU.FTZ.AND P0, PT, R31, R38, PT ;  /* 0x000000261f00720b */ /* 0x000fc80003f1d000 */
[----:B----4-:R-:W-:-:S08]  /*50f0*/  ISETP.LT.AND P0, PT, R29, R37, !P0 ;  /* 0x000000251d00720c */ /* 0x010fd00004701270 */
.L_x_2496:
[----:B------:R-:W-:Y:S05]  /*5100*/  BSYNC B4 ;  /* 0x0000000000047941 */ /* 0x000fea0003800000 */
.L_x_2495:
        /* <DEDUP_REMOVED lines=8> */
.L_x_2644:
[----:B--2---:R-:W-:Y:S01]  /*5190*/  FSETP.GT.FTZ.AND P6, PT, R31, R38, PT ;  /* 0x000000261f00720b */ /* 0x004fe20003fd4000 */
[----:B------:R-:W-:-:S12]  /*51a0*/  BSSY B4, `(.L_x_2498) ;  /* 0x0000004000047945 */ /* 0x000fd80003800000 */
[----:B------:R-:W-:Y:S05]  /*51b0*/  @P6 BRA `(.L_x_2499) ;  /* 0x0000002000006947 */ /* 0x000fea0003800000 */
[----:B------:R-:W-:-:S04]  /*51c0*/  FSETP.NEU.FTZ.AND P0, PT, R31, R38, PT ;  /* 0x000000261f00720b */ /* 0x000fc80003f1d000 */
[----:B---3--:R-:W-:-:S08]  /*51d0*/  ISETP.LT.AND P0, PT, R29, R37, !P0 ;  /* 0x000000251d00720c */ /* 0x008fd00004701270 */
.L_x_2499:
[----:B------:R-:W-:Y:S05]  /*51e0*/  BSYNC B4 ;  /* 0x0000000000047941 */ /* 0x000fea0003800000 */
.L_x_2498:
[----:B------:R-:W-:-:S04]  /*51f0*/  PLOP3.LUT P0, PT, P5, P0, PT, 0x28, 0x0 ;  /* 0x000000000000781c */ /* 0x000fc80002f00570 */
[----:B0--3--:R-:W-:Y:S02]  /*5200*/  SEL R29, R37, R29, P0 ;  /* 0x0000001d251d7207 */ /* 0x009fe40000000000 */
[----:B------:R-:W-:Y:S01]  /*5210*/  FSEL R31, R38, R31, P0 ;  /* 0x0000001f261f7208 */ /* 0x000fe20000000000 */
[----:B------:R-:W-:Y:S05]  /*5220*/  BRA.DIV ~URZ, `(.L_x_2500) ;  /* 0x00002fd27f007947 */ /* 0x000fea000b800000 */
[----:B------:R0:W2:Y:S02]  /*5230*/  SHFL.BFLY PT, R38, R31, 0x8, 0x1f ;  /* 0x0d001f001f267f89 */ /* 0x0000a400000e0000 */
.L_x_2645:
[----:B------:R-:W-:Y:S05]  /*5240*/  BRA.DIV ~URZ, `(.L_x_2501) ;  /* 0x000030327f007947 */ /* 0x000fea000b800000 */
[----:B------:R3:W4:Y:S02]  /*5250*/  SHFL.BFLY PT, R37, R29, 0x8, 0x1f ;  /* 0x0d001f001d257f89 */ /* 0x00072400000e0000 */
.L_x_2646:
[----:B--2---:R-:W-:Y:S01]  /*5260*/  FSETP.GT.FTZ.AND P6, PT, R31, R38, PT ;  /* 0x000000261f00720b */ /* 0x004fe20003fd4000 */
[----:B------:R-:W-:Y:S01]  /*5270*/  BSSY B4, `(.L_x_2502) ;  /* 0x0000005000047945 */ /* 0x000fe20003800000 */
[----:B------:R-:W-:-:S11]  /*5280*/  PLOP3.LUT P0, PT, PT, PT, PT, 0x80, 0x0 ;  /* 0x000000000000781c */ /* 0x000fd60003f0f070 */
[----:B------:R-:W-:Y:S05]  /*5290*/  @P6 BRA `(.L_x_2503) ;  /* 0x0000002000006947 */ /* 0x000fea0003800000 */
[----:B------:R-:W-:-:S04]  /*52a0*/  FSETP.NEU.FTZ.AND P0, PT, R31, R38, PT ;  /* 0x000000261f00720b */ /* 0x000fc80003f1d000 */
[----:B----4-:R-:W-:-:S08]  /*52b0*/  ISETP.LT.AND P0, PT, R29, R37, !P0 ;  /* 0x000000251d00720c */ /* 0x010fd00004701270 */
.L_x_2503:
[----:B------:R-:W-:Y:S05]  /*52c0*/  BSYNC B4 ;  /* 0x0000000000047941 */ /* 0x000fea0003800000 */
.L_x_2502:
[----:B------:R-:W-:-:S04]  /*52d0*/  PLOP3.LUT P0, PT, P3, P0, PT, 0x28, 0x0 ;  /* 0x000000000000781c */ /* 0x000fc80001f00570 */
[----:B---34-:R-:W-:Y:S02]  /*52e0*/  SEL R29, R37, R29, P0 ;  /* 0x0000001d251d7207 */ /* 0x018fe40000000000 */
[----:B0-----:R-:W-:Y:S02]  /*52f0*/  FSEL R31, R38, R31, P0 ;  /* 0x0000001f261f7208 */ /* 0x001fe40000000000 */
[----:B------:R-:W-:Y:S01]  /*5300*/  PLOP3.LUT P0, PT, PT, PT, PT, 0x80, 0x0 ;  /* 0x000000000000781c */ /* 0x000fe20003f0f070 */
[----:B------:R-:W-:Y:S06]  /*5310*/  BRA.DIV ~URZ, `(.L_x_2504) ;  /* 0x00002fd27f007947 */ /* 0x000fec000b800000 */
[----:B------:R0:W2:Y:S04]  /*5320*/  SHFL.BFLY PT, R38, R31, 0x4, 0x1f ;  /* 0x0c801f001f267f89 */ /* 0x0000a800000e0000 */
[----:B------:R0:W3:Y:S02]  /*5330*/  SHFL.BFLY PT, R37, R29, 0x4, 0x1f ;  /* 0x0c801f001d257f89 */ /* 0x0000e400000e0000 */
.L_x_2647:
[----:B--2---:R-:W-:Y:S01]  /*5340*/  FSETP.GT.FTZ.AND P6, PT, R31, R38, PT ;  /* 0x000000261f00720b */ /* 0x004fe20003fd4000 */
[----:B------:R-:W-:-:S12]  /*5350*/  BSSY B4, `(.L_x_2505) ;  /* 0x0000004000047945 */ /* 0x000fd80003800000 */
[----:B------:R-:W-:Y:S05]  /*5360*/  @P6 BRA `(.L_x_2506) ;  /* 0x0000002000006947 */ /* 0x000fea0003800000 */
[----:B------:R-:W-:-:S04]  /*5370*/  FSETP.NEU.FTZ.AND P0, PT, R31, R38, PT ;  /* 0x000000261f00720b */ /* 0x000fc80003f1d000 */
[----:B---3--:R-:W-:-:S08]  /*5380*/  ISETP.LT.AND P0, PT, R29, R37, !P0 ;  /* 0x000000251d00720c */ /* 0x008fd00004701270 */
.L_x_2506:
[----:B------:R-:W-:Y:S05]  /*5390*/  BSYNC B4 ;  /* 0x0000000000047941 */ /* 0x000fea0003800000 */
.L_x_2505:
[----:B------:R-:W-:-:S04]  /*53a0*/  PLOP3.LUT P0, PT, P2, P0, PT, 0x28, 0x0 ;  /* 0x000000000000781c */ /* 0x000fc80001700570 */
[----:B0--3--:R-:W-:Y:S02]  /*53b0*/  SEL R29, R37, R29, P0 ;  /* 0x0000001d251d7207 */ /* 0x009fe40000000000 */
[----:B------:R-:W-:Y:S01]  /*53c0*/  FSEL R38, R38, R31, P0 ;  /* 0x0000001f26267208 */ /* 0x000fe20000000000 */
[----:B------:R-:W-:Y:S05]  /*53d0*/  BRA.DIV ~URZ, `(.L_x_2507) ;  /* 0x00002ff27f007947 */ /* 0x000fea000b800000 */
[----:B------:R0:W2:Y:S02]  /*53e0*/  SHFL.BFLY PT, R31, R38, 0x2, 0x1f ;  /* 0x0c401f00261f7f89 */ /* 0x0000a400000e0000 */
.L_x_2648:
[----:B------:R-:W-:Y:S05]  /*53f0*/  BRA.DIV ~URZ, `(.L_x_2508) ;  /* 0x000030527f007947 */ /* 0x000fea000b800000 */
[----:B------:R3:W4:Y:S02]  /*5400*/  SHFL.BFLY PT, R37, R29, 0x2, 0x1f ;  /* 0x0c401f001d257f89 */ /* 0x00072400000e0000 */
.L_x_2649:
[----:B--2---:R-:W-:Y:S01]  /*5410*/  FSETP.GT.FTZ.AND P6, PT, R38, R31, PT ;  /* 0x0000001f2600720b */ /* 0x004fe20003fd4000 */
[----:B------:R-:W-:Y:S01]  /*5420*/  BSSY B4, `(.L_x_2509) ;  /* 0x0000005000047945 */ /* 0x000fe20003800000 */
[----:B------:R-:W-:-:S11]  /*5430*/  PLOP3.LUT P0, PT, PT, PT, PT, 0x80, 0x0 ;  /* 0x000000000000781c */ /* 0x000fd60003f0f070 */
[----:B------:R-:W-:Y:S05]  /*5440*/  @P6 BRA `(.L_x_2510) ;  /* 0x0000002000006947 */ /* 0x000fea0003800000 */
[----:B------:R-:W-:-:S04]  /*5450*/  FSETP.NEU.FTZ.AND P0, PT, R38, R31, PT ;  /* 0x0000001f2600720b */ /* 0x000fc80003f1d000 */
[----:B----4-:R-:W-:-:S08]  /*5460*/  ISETP.LT.AND P0, PT, R29, R37, !P0 ;  /* 0x000000251d00720c */ /* 0x010fd00004701270 */
.L_x_2510:
[----:B------:R-:W-:Y:S05]  /*5470*/  BSYNC B4 ;  /* 0x0000000000047941 */ /* 0x000fea0003800000 */
.L_x_2509:
[----:B------:R-:W-:-:S04]  /*5480*/  PLOP3.LUT P0, PT, P1, P0, PT, 0x28, 0x0 ;  /* 0x000000000000781c */ /* 0x000fc80000f00570 */
[----:B---34-:R-:W-:Y:S02]  /*5490*/  SEL R29, R37, R29, P0 ;  /* 0x0000001d251d7207 */ /* 0x018fe40000000000 */
[----:B0-----:R-:W-:Y:S02]  /*54a0*/  FSEL R38, R31, R38, P0 ;  /* 0x000000261f267208 */ /* 0x001fe40000000000 */
[----:B------:R-:W-:Y:S01]  /*54b0*/  PLOP3.LUT P0, PT, PT, PT, PT, 0x80, 0x0 ;  /* 0x000000000000781c */ /* 0x000fe20003f0f070 */
[----:B------:R-:W-:Y:S06]  /*54c0*/  BRA.DIV ~URZ, `(.L_x_2511) ;  /* 0x00002ff27f007947 */ /* 0x000fec000b800000 */
[----:B------:R0:W2:Y:S04]  /*54d0*/  SHFL.BFLY PT, R31, R38, 0x1, 0x1f ;  /* 0x0c201f00261f7f89 */ /* 0x0000a800000e0000 */
[----:B------:R0:W3:Y:S02]  /*54e0*/  SHFL.BFLY PT, R37, R29, 0x1, 0x1f ;  /* 0x0c201f001d257f89 */ /* 0x0000e400000e0000 */
.L_x_2650:
[----:B--2---:R-:W-:Y:S01]  /*54f0*/  FSETP.GT.FTZ.AND P6, PT, R38, R31, PT ;  /* 0x0000001f2600720b */ /* 0x004fe20003fd4000 */
[----:B------:R-:W-:-:S12]  /*5500*/  BSSY B4, `(.L_x_2512) ;  /* 0x0000004000047945 */ /* 0x000fd80003800000 */
[----:B------:R-:W-:Y:S05]  /*5510*/  @P6 BRA `(.L_x_2513) ;  /* 0x0000002000006947 */ /* 0x000fea0003800000 */
[----:B------:R-:W-:-:S04]  /*5520*/  FSETP.NEU.FTZ.AND P0, PT, R38, R31, PT ;  /* 0x0000001f2600720b */ /* 0x000fc80003f1d000 */
[----:B---3--:R-:W-:-:S08]  /*5530*/  ISETP.LT.AND P0, PT, R29, R37, !P0 ;  /* 0x000000251d00720c */ /* 0x008fd00004701270 */
.L_x_2513:
[----:B------:R-:W-:Y:S05]  /*5540*/  BSYNC B4 ;  /* 0x0000000000047941 */ /* 0x000fea0003800000 */
.L_x_2512:
[----:B------:R-:W-:-:S04]  /*5550*/  PLOP3.LUT P0, PT, P4, P0, PT, 0x28, 0x0 ;  /* 0x000000000000781c */ /* 0x000fc80002700570 */
[----:B0--3--:R-:W-:Y:S02]  /*5560*/  SEL R29, R37, R29, P0 ;  /* 0x0000001d251d7207 */ /* 0x009fe40000000000 */
[----:B------:R-:W-:Y:S01]  /*5570*/  FSEL R38, R31, R38, P0 ;  /* 0x000000261f267208 */ /* 0x000fe20000000000 */
[----:B------:R-:W-:Y:S05]  /*5580*/  BRA.DIV ~URZ, `(.L_x_2514) ;  /* 0x000030127f007947 */ /* 0x000fea000b800000 */
[----:B------:R0:W2:Y:S02]  /*5590*/  SHFL.BFLY PT, R31, R38, 0x10, 0x1f ;  /* 0x0e001f00261f7f89 */ /* 0x0000a400000e0000 */
.L_x_2651:
[----:B------:R-:W-:Y:S05]  /*55a0*/  BRA.DIV ~URZ, `(.L_x_2515) ;  /* 0x000030727f007947 */ /* 0x000fea000b800000 */
[----:B------:R3:W4:Y:S02]  /*55b0*/  SHFL.BFLY PT, R37, R29, 0x10, 0x1f ;  /* 0x0e001f001d257f89 */ /* 0x00072400000e0000 */
.L_x_2652:
[----:B--2---:R-:W-:Y:S01]  /*55c0*/  FSETP.GT.FTZ.AND P6, PT, R38, R31, PT ;  /* 0x0000001f2600720b */ /* 0x004fe20003fd4000 */
[----:B------:R-:W-:Y:S01]  /*55d0*/  BSSY B4, `(.L_x_2516) ;  /* 0x0000005000047945 */ /* 0x000fe20003800000 */
[----:B------:R-:W-:-:S11]  /*55e0*/  PLOP3.LUT P0, PT, PT, PT, PT, 0x80, 0x0 ;  /* 0x000000000000781c */ /* 0x000fd60003f0f070 */
[----:B------:R-:W-:Y:S05]  /*55f0*/  @P6 BRA `(.L_x_2517) ;  /* 0x0000002000006947 */ /* 0x000fea0003800000 */
[----:B------:R-:W-:-:S04]  /*5600*/  FSETP.NEU.FTZ.AND P0, PT, R38, R31, PT ;  /* 0x0000001f2600720b */ /* 0x000fc80003f1d000 */
[----:B----4-:R-:W-:-:S08]  /*5610*/  ISETP.LT.AND P0, PT, R29, R37, !P0 ;  /* 0x000000251d00720c */ /* 0x010fd00004701270 */
.L_x_2517:
[----:B------:R-:W-:Y:S05]  /*5620*/  BSYNC B4 ;  /* 0x0000000000047941 */ /* 0x000fea0003800000 */
.L_x_2516:
[----:B------:R-:W-:-:S04]  /*5630*/  ISETP.EQ.XOR P0, PT, R11, RZ, P0 ;  /* 0x000000ff0b00720c */ /* 0x000fc80000702a70 */
[----:B---34-:R-:W-:Y:S02]  /*5640*/  SEL R29, R29, R37, P0 ;  /* 0x000000251d1d7207 */ /* 0x018fe40000000000 */
[----:B0-----:R-:W-:Y:S02]  /*5650*/  FSEL R38, R38, R31, P0 ;  /* 0x0000001f26267208 */ /* 0x001fe40000000000 */
[----:B------:R-:W-:Y:S01]  /*5660*/  PLOP3.LUT P0, PT, PT, PT, PT, 0x80, 0x0 ;  /* 0x000000000000781c */ /* 0x000fe20003f0f070 */
[----:B------:R-:W-:Y:S06]  /*5670*/  BRA.DIV ~URZ, `(.L_x_2518) ;  /* 0x000030127f007947 */ /* 0x000fec000b800000 */
[----:B------:R0:W2:Y:S04]  /*5680*/  SHFL.BFLY PT, R31, R38, 0x8, 0x1f ;  /* 0x0d001f00261f7f89 */ /* 0x0000a800000e0000 */
[----:B------:R0:W3:Y:S02]  /*5690*/  SHFL.BFLY PT, R37, R29, 0x8, 0x1f ;  /* 0x0d001f001d257f89 */ /* 0x0000e400000e0000 */
.L_x_2653:
[----:B--2---:R-:W-:Y:S01]  /*56a0*/  FSETP.GT.FTZ.AND P6, PT, R38, R31, PT ;  /* 0x0000001f2600720b */ /* 0x004fe20003fd4000 */
[----:B------:R-:W-:-:S12]  /*56b0*/  BSSY B4, `(.L_x_2519) ;  /* 0x0000004000047945 */ /* 0x000fd80003800000 */
[----:B------:R-:W-:Y:S05]  /*56c0*/  @P6 BRA `(.L_x_2520) ;  /* 0x0000002000006947 */ /* 0x000fea0003800000 */
[----:B------:R-:W-:-:S04]  /*56d0*/  FSETP.NEU.FTZ.AND P0, PT, R38, R31, PT ;  /* 0x0000001f2600720b */ /* 0x000fc80003f1d000 */
[----:B---3--:R-:W-:-:S08]  /*56e0*/  ISETP.LT.AND P0, PT, R29, R37, !P0 ;  /* 0x000000251d00720c */ /* 0x008fd00004701270 */
.L_x_2520:
[----:B------:R-:W-:Y:S05]  /*56f0*/  BSYNC B4 ;  /* 0x0000000000047941 */ /* 0x000fea0003800000 */
.L_x_2519:
[----:B------:R-:W-:-:S04]  /*5700*/  ISETP.EQ.XOR P0, PT, R20, RZ, P0 ;  /* 0x000000ff1400720c */ /* 0x000fc80000702a70 */
[----:B0--3--:R-:W-:Y:S02]  /*5710*/  SEL R29, R29, R37, P0 ;  /* 0x000000251d1d7207 */ /* 0x009fe40000000000 */
[----:B------:R-:W-:Y:S01]  /*5720*/  FSEL R38, R38, R31, P0 ;  /* 0x0000001f26267208 */ /* 0x000fe20000000000 */
[----:B------:R-:W-:Y:S05]  /*5730*/  BRA.DIV ~URZ, `(.L_x_2521) ;  /* 0x000030327f007947 */ /* 0x000fea000b800000 */
[----:B------:R0:W2:Y:S02]  /*5740*/  SHFL.BFLY PT, R31, R38, 0x4, 0x1f ;  /* 0x0c801f00261f7f89 */ /* 0x0000a400000e0000 */
.L_x_2654:
[----:B------:R-:W-:Y:S05]  /*5750*/  BRA.DIV ~URZ, `(.L_x_2522) ;  /* 0x000030927f007947 */ /* 0x000fea000b800000 */
[----:B------:R3:W4:Y:S02]  /*5760*/  SHFL.BFLY PT, R37, R29, 0x4, 0x1f ;  /* 0x0c801f001d257f89 */ /* 0x00072400000e0000 */
.L_x_2655:
[----:B--2---:R-:W-:Y:S01]  /*5770*/  FSETP.GT.FTZ.AND P6, PT, R38, R31, PT ;  /* 0x0000001f2600720b */ /* 0x004fe20003fd4000 */
[----:B------:R-:W-:Y:S01]  /*5780*/  BSSY B4, `(.L_x_2523) ;  /* 0x0000005000047945 */ /* 0x000fe20003800000 */
[----:B------:R-:W-:-:S11]  /*5790*/  PLOP3.LUT P0, PT, PT, PT, PT, 0x80, 0x0 ;  /* 0x000000000000781c */ /* 0x000fd60003f0f070 */
[----:B------:R-:W-:Y:S05]  /*57a0*/  @P6 BRA `(.L_x_2524) ;  /* 0x0000002000006947 */ /* 0x000fea0003800000 */
[----:B------:R-:W-:-:S04]  /*57b0*/  FSETP.NEU.FTZ.AND P0, PT, R38, R31, PT ;  /* 0x0000001f2600720b */ /* 0x000fc80003f1d000 */
[----:B----4-:R-:W-:-:S08]  /*57c0*/  ISETP.LT.AND P0, PT, R29, R37, !P0 ;  /* 0x000000251d00720c */ /* 0x010fd00004701270 */
.L_x_2524:
[----:B------:R-:W-:Y:S05]  /*57d0*/  BSYNC B4 ;  /* 0x0000000000047941 */ /* 0x000fea0003800000 */
.L_x_2523:
[----:B------:R-:W-:-:S04]  /*57e0*/  ISETP.EQ.XOR P0, PT, R21, RZ, P0 ;  /* 0x000000ff1500720c */ /* 0x000fc80000702a70 */
[----:B---34-:R-:W-:Y:S02]  /*57f0*/  SEL R29, R29, R37, P0 ;  /* 0x000000251d1d7207 */ /* 0x018fe40000000000 */
[----:B0-----:R-:W-:Y:S02]  /*5800*/  FSEL R38, R38, R31, P0 ;  /* 0x0000001f26267208 */ /* 0x001fe40000000000 */
[----:B------:R-:W-:Y:S01]  /*5810*/  PLOP3.LUT P0, PT, PT, PT, PT, 0x80, 0x0 ;  /* 0x000000000000781c */ /* 0x000fe20003f0f070 */
[----:B------:R-:W-:Y:S06]  /*5820*/  BRA.DIV ~URZ, `(.L_x_2525) ;  /* 0x000030327f007947 */ /* 0x000fec000b800000 */
[----:B------:R0:W2:Y:S04]  /*5830*/  SHFL.BFLY PT, R31, R38, 0x2, 0x1f ;  /* 0x0c401f00261f7f89 */ /* 0x0000a800000e0000 */
[----:B------:R0:W3:Y:S02]  /*5840*/  SHFL.BFLY PT, R37, R29, 0x2, 0x1f ;  /* 0x0c401f001d257f89 */ /* 0x0000e400000e0000 */
.L_x_2656:
[----:B--2---:R-:W-:Y:S01]  /*5850*/  FSETP.GT.FTZ.AND P6, PT, R38, R31, PT ;  /* 0x0000001f2600720b */ /* 0x004fe20003fd4000 */
[----:B------:R-:W-:-:S12]  /*5860*/  BSSY B4, `(.L_x_2526) ;  /* 0x0000004000047945 */ /* 0x000fd80003800000 */
[----:B------:R-:W-:Y:S05]  /*5870*/  @P6 BRA `(.L_x_2527) ;  /* 0x0000002000006947 */ /* 0x000fea0003800000 */
[----:B------:R-:W-:-:S04]  /*5880*/  FSETP.NEU.FTZ.AND P0, PT, R38, R31, PT ;  /* 0x0000001f2600720b */ /* 0x000fc80003f1d000 */
[----:B---3--:R-:W-:-:S08]  /*5890*/  ISETP.LT.AND P0, PT, R29, R37, !P0 ;  /* 0x000000251d00720c */ /* 0x008fd00004701270 */
.L_x_2527:
[----:B------:R-:W-:Y:S05]  /*58a0*/  BSYNC B4 ;  /* 0x0000000000047941 */ /* 0x000fea0003800000 */
.L_x_2526:
[----:B------:R-:W-:-:S04]  /*58b0*/  ISETP.EQ.XOR P0, PT, R22, RZ, P0 ;  /* 0x000000ff1600720c */ /* 0x000fc80000702a70 */
[----:B0--3--:R-:W-:Y:S02]  /*58c0*/  SEL R29, R29, R37, P0 ;  /* 0x000000251d1d7207 */ /* 0x009fe40000000000 */
[----:B------:R-:W-:Y:S01]  /*58d0*/  FSEL R38, R38, R31, P0 ;  /* 0x0000001f26267208 */ /* 0x000fe20000000000 */
[----:B------:R-:W-:Y:S05]  /*58e0*/  BRA.DIV ~URZ, `(.L_x_2528) ;  /* 0x000030527f007947 */ /* 0x000fea000b800000 */
[----:B------:R0:W2:Y:S02]  /*58f0*/  SHFL.BFLY PT, R31, R38, 0x1, 0x1f ;  /* 0x0c201f00261f7f89 */ /* 0x0000a400000e0000 */
.L_x_2657:
[----:B------:R-:W-:Y:S05]  /*5900*/  BRA.DIV ~URZ, `(.L_x_2529) ;  /* 0x000030b27f007947 */ /* 0x000fea000b800000 */
[----:B------:R3:W4:Y:S02]  /*5910*/  SHFL.BFLY PT, R37, R29, 0x1, 0x1f ;  /* 0x0c201f001d257f89 */ /* 0x00072400000e0000 */
.L_x_2658:
[----:B--2---:R-:W-:Y:S01]  /*5920*/  FSETP.GT.FTZ.AND P6, PT, R38, R31, PT ;  /* 0x0000001f2600720b */ /* 0x004fe20003fd4000 */
[----:B------:R-:W-:Y:S01]  /*5930*/  BSSY B4, `(.L_x_2530) ;  /* 0x0000005000047945 */ /* 0x000fe20003800000 */
[----:B------:R-:W-:-:S11]  /*5940*/  PLOP3.LUT P0, PT, PT, PT, PT, 0x80, 0x0 ;  /* 0x000000000000781c */ /* 0x000fd60003f0f070 */
[----:B------:R-:W-:Y:S05]  /*5950*/  @P6 BRA `(.L_x_2531) ;  /* 0x0000002000006947 */ /* 0x000fea0003800000 */
[----:B------:R-:W-:-:S04]  /*5960*/  FSETP.NEU.FTZ.AND P0, PT, R38, R31, PT ;  /* 0x0000001f2600720b */ /* 0x000fc80003f1d000 */
[----:B----4-:R-:W-:-:S08]  /*5970*/  ISETP.LT.AND P0, PT, R29, R37, !P0 ;  /* 0x000000251d00720c */ /* 0x010fd00004701270 */
.L_x_2531:
[----:B------:R-:W-:Y:S05]  /*5980*/  BSYNC B4 ;  /* 0x0000000000047941 */ /* 0x000fea0003800000 */
.L_x_2530:
        /* <DEDUP_REMOVED lines=16> */
.L_x_2659:
[----:B--2---:R-:W-:Y:S01]  /*5a90*/  FSETP.GT.FTZ.AND P6, PT, R38, R9, PT ;  /* 0x000000092600720b */ /* 0x004fe20003fd4000 */
[----:B------:R-:W-:-:S12]  /*5aa0*/  BSSY B4, `(.L_x_2533) ;  /* 0x0000004000047945 */ /* 0x000fd80003800000 */
[----:B------:R-:W-:Y:S05]  /*5ab0*/  @P6 BRA `(.L_x_2534) ;  /* 0x0000002000006947 */ /* 0x000fea0003800000 */
[----:B------:R-:W-:-:S04]  /*5ac0*/  FSETP.NEU.FTZ.AND P0, PT, R38, R9, PT ;  /* 0x000000092600720b */ /* 0x000fc80003f1d000 */
[----:B---3--:R-:W-:-:S08]  /*5ad0*/  ISETP.LT.AND P0, PT, R8, R37, !P0 ;  /* 0x000000250800720c */ /* 0x008fd00004701270 */
.L_x_2534:
[----:B------:R-:W-:Y:S05]  /*5ae0*/  BSYNC B4 ;  /* 0x0000000000047941 */ /* 0x000fea0003800000 */
.L_x_2533:
[----:B------:R-:W-:-:S04]  /*5af0*/  ISETP.NE.XOR P0, PT, R11, RZ, P0 ;  /* 0x000000ff0b00720c */ /* 0x000fc80000705a70 */
[----:B0--3--:R-:W-:Y:S02]  /*5b00*/  SEL R8, R8, R37, P0 ;  /* 0x0000002508087207 */ /* 0x009fe40000000000 */
[----:B------:R-:W-:Y:S01]  /*5b10*/  FSEL R38, R38, R9, P0 ;  /* 0x0000000926267208 */ /* 0x000fe20000000000 */
[----:B------:R-:W-:Y:S05]  /*5b20*/  BRA.DIV ~URZ, `(.L_x_2535) ;  /* 0x00002fe27f007947 */ /* 0x000fea000b800000 */
[----:B------:R0:W2:Y:S02]  /*5b30*/  SHFL.BFLY PT, R9, R38, 0x8, 0x1f ;  /* 0x0d001f0026097f89 */ /* 0x0000a400000e0000 */
.L_x_2660:
[----:B------:R-:W-:Y:S05]  /*5b40*/  BRA.DIV ~URZ, `(.L_x_2536) ;  /* 0x000030427f007947 */ /* 0x000fea000b800000 */
[----:B------:R3:W4:Y:S02]  /*5b50*/  SHFL.BFLY PT, R37, R8, 0x8, 0x1f ;  /* 0x0d001f0008257f89 */ /* 0x00072400000e0000 */
.L_x_2661:
[----:B--2---:R-:W-:Y:S01]  /*5b60*/  FSETP.GT.FTZ.AND P6, PT, R38, R9, PT ;  /* 0x000000092600720b */ /* 0x004fe20003fd4000 */
[----:B------:R-:W-:Y:S01]  /*5b70*/  BSSY B4, `(.L_x_2537) ;  /* 0x0000005000047945 */ /* 0x000fe20003800000 */
[----:B------:R-:W-:-:S11]  /*5b80*/  PLOP3.LUT P0, PT, PT, PT, PT, 0x80, 0x0 ;  /* 0x000000000000781c */ /* 0x000fd60003f0f070 */
[----:B------:R-:W-:Y:S05]  /*5b90*/  @P6 BRA `(.L_x_2538) ;  /* 0x0000002000006947 */ /* 0x000fea0003800000 */
[----:B------:R-:W-:-:S04]  /*5ba0*/  FSETP.NEU.FTZ.AND P0, PT, R38, R9, PT ;  /* 0x000000092600720b */ /* 0x000fc80003f1d000 */
[----:B----4-:R-:W-:-:S08]  /*5bb0*/  ISETP.LT.AND P0, PT, R8, R37, !P0 ;  /* 0x000000250800720c */ /* 0x010fd00004701270 */
.L_x_2538:
[----:B------:R-:W-:Y:S05]  /*5bc0*/  BSYNC B4 ;  /* 0x0000000000047941 */ /* 0x000fea0003800000 */
.L_x_2537:
[----:B------:R-:W-:-:S04]  /*5bd0*/  ISETP.NE.XOR P0, PT, R20, RZ, P0 ;  /* 0x000000ff1400720c */ /* 0x000fc80000705a70 */
[----:B---34-:R-:W-:Y:S02]  /*5be0*/  SEL R8, R8, R37, P0 ;  /* 0x0000002508087207 */ /* 0x018fe40000000000 */
[----:B0-----:R-:W-:Y:S02]  /*5bf0*/  FSEL R38, R38, R9, P0 ;  /* 0x0000000926267208 */ /* 0x001fe40000000000 */
[----:B------:R-:W-:Y:S01]  /*5c00*/  PLOP3.LUT P0, PT, PT, PT, PT, 0x80, 0x0 ;  /* 0x000000000000781c */ /* 0x000fe20003f0f070 */
[----:B------:R-:W-:Y:S06]  /*5c10*/  BRA.DIV ~URZ, `(.L_x_2539) ;  /* 0x00002fe27f007947 */ /* 0x000fec000b800000 */
[----:B------:R0:W2:Y:S04]  /*5c20*/  SHFL.BFLY PT, R9, R38, 0x4, 0x1f ;  /* 0x0c801f0026097f89 */ /* 0x0000a800000e0000 */
[----:B------:R0:W3:Y:S02]  /*5c30*/  SHFL.BFLY PT, R37, R8, 0x4, 0x1f ;  /* 0x0c801f0008257f89 */ /* 0x0000e400000e0000 */
.L_x_2662:
[----:B--2---:R-:W-:Y:S01]  /*5c40*/  FSETP.GT.FTZ.AND P6, PT, R38, R9, PT ;  /* 0x000000092600720b */ /* 0x004fe20003fd4000 */
[----:B------:R-:W-:-:S12]  /*5c50*/  BSSY B4, `(.L_x_2540) ;  /* 0x0000004000047945 */ /* 0x000fd80003800000 */
[----:B------:R-:W-:Y:S05]  /*5c60*/  @P6 BRA `(.L_x_2541) ;  /* 0x0000002000006947 */ /* 0x000fea0003800000 */
[----:B------:R-:W-:-:S04]  /*5c70*/  FSETP.NEU.FTZ.AND P0, PT, R38, R9, PT ;  /* 0x000000092600720b */ /* 0x000fc80003f1d000 */
[----:B---3--:R-:W-:-:S08]  /*5c80*/  ISETP.LT.AND P0, PT, R8, R37, !P0 ;  /* 0x000000250800720c */ /* 0x008fd00004701270 */
.L_x_2541:
[----:B------:R-:W-:Y:S05]  /*5c90*/  BSYNC B4 ;  /* 0x0000000000047941 */ /* 0x000fea0003800000 */
.L_x_2540:
[----:B------:R-:W-:-:S04]  /*5ca0*/  ISETP.NE.XOR P0, PT, R21, RZ, P0 ;  /* 0x000000ff1500720c */ /* 0x000fc80000705a70 */
[----:B0--3--:R-:W-:Y:S02]  /*5cb0*/  SEL R8, R8, R37, P0 ;  /* 0x0000002508087207 */ /* 0x009fe40000000000 */
[----:B------:R-:W-:Y:S01]  /*5cc0*/  FSEL R38, R38, R9, P0 ;  /* 0x0000000926267208 */ /* 0x000fe20000000000 */
[----:B------:R-:W-:Y:S05]  /*5cd0*/  BRA.DIV ~URZ, `(.L_x_2542) ;  /* 0x000030027f007947 */ /* 0x000fea000b800000 */
[----:B------:R0:W2:Y:S02]  /*5ce0*/  SHFL.BFLY PT, R9, R38, 0x2, 0x1f ;  /* 0x0c401f0026097f89 */ /* 0x0000a400000e0000 */
.L_x_2663:
[----:B------:R-:W-:Y:S05]  /*5cf0*/  BRA.DIV ~URZ, `(.L_x_2543) ;  /* 0x000030627f007947 */ /* 0x000fea000b800000 */
[----:B------:R3:W4:Y:S02]  /*5d00*/  SHFL.BFLY PT, R37, R8, 0x2, 0x1f ;  /* 0x0c401f0008257f89 */ /* 0x00072400000e0000 */
.L_x_2664:
[----:B--2---:R-:W-:Y:S01]  /*5d10*/  FSETP.GT.FTZ.AND P6, PT, R38, R9, PT ;  /* 0x000000092600720b */ /* 0x004fe20003fd4000 */
[----:B------:R-:W-:Y:S01]  /*5d20*/  BSSY B4, `(.L_x_2544) ;  /* 0x0000005000047945 */ /* 0x000fe20003800000 */
[----:B------:R-:W-:-:S11]  /*5d30*/  PLOP3.LUT P0, PT, PT, PT, PT, 0x80, 0x0 ;  /* 0x000000000000781c */ /* 0x000fd60003f0f070 */
[----:B------:R-:W-:Y:S05]  /*5d40*/  @P6 BRA `(.L_x_2545) ;  /* 0x0000002000006947 */ /* 0x000fea0003800000 */
[----:B------:R-:W-:-:S04]  /*5d50*/  FSETP.NEU.FTZ.AND P0, PT, R38, R9, PT ;  /* 0x000000092600720b */ /* 0x000fc80003f1d000 */
[----:B----4-:R-:W-:-:S08]  /*5d60*/  ISETP.LT.AND P0, PT, R8, R37, !P0 ;  /* 0x000000250800720c */ /* 0x010fd00004701270 */
.L_x_2545:
[----:B------:R-:W-:Y:S05]  /*5d70*/  BSYNC B4 ;  /* 0x0000000000047941 */ /* 0x000fea0003800000 */
.L_x_2544:
[----:B------:R-:W-:-:S04]  /*5d80*/  ISETP.NE.XOR P0, PT, R22, RZ, P0 ;  /* 0x000000ff1600720c */ /* 0x000fc80000705a70 */
[----:B---34-:R-:W-:Y:S02]  /*5d90*/  SEL R8, R8, R37, P0 ;  /* 0x0000002508087207 */ /* 0x018fe40000000000 */
[----:B0-----:R-:W-:Y:S02]  /*5da0*/  FSEL R38, R38, R9, P0 ;  /* 0x0000000926267208 */ /* 0x001fe40000000000 */
[----:B------:R-:W-:Y:S01]  /*5db0*/  PLOP3.LUT P0, PT, PT, PT, PT, 0x80, 0x0 ;  /* 0x000000000000781c */ /* 0x000fe20003f0f070 */
[----:B------:R-:W-:Y:S06]  /*5dc0*/  BRA.DIV ~URZ, `(.L_x_2546) ;  /* 0x000030027f007947 */ /* 0x000fec000b800000 */
[----:B------:R0:W2:Y:S04]  /*5dd0*/  SHFL.BFLY PT, R9, R38, 0x1, 0x1f ;  /* 0x0c201f0026097f89 */ /* 0x0000a800000e0000 */
[----:B------:R0:W3:Y:S02]  /*5de0*/  SHFL.BFLY PT, R37, R8, 0x1, 0x1f ;  /* 0x0c201f0008257f89 */ /* 0x0000e400000e0000 */
.L_x_2665:
[----:B--2---:R-:W-:Y:S01]  /*5df0*/  FSETP.GT.FTZ.AND P6, PT, R38, R9, PT ;  /* 0x000000092600720b */ /* 0x004fe20003fd4000 */
[----:B------:R-:W-:-:S12]  /*5e00*/  BSSY B4, `(.L_x_2547) ;  /* 0x0000004000047945 */ /* 0x000fd80003800000 */
[----:B------:R-:W-:Y:S05]  /*5e10*/  @P6 BRA `(.L_x_2548) ;  /* 0x0000002000006947 */ /* 0x000fea0003800000 */
[----:B------:R-:W-:-:S04]  /*5e20*/  FSETP.NEU.FTZ.AND P0, PT, R38, R9, PT ;  /* 0x000000092600720b */ /* 0x000fc80003f1d000 */
[----:B---3--:R-:W-:-:S08]  /*5e30*/  ISETP.LT.AND P0, PT, R8, R37, !P0 ;  /* 0x000000250800720c */ /* 0x008fd00004701270 */
.L_x_2548:
[----:B------:R-:W-:Y:S05]  /*5e40*/  BSYNC B4 ;  /* 0x0000000000047941 */ /* 0x000fea0003800000 */
.L_x_2547:
[----:B------:R-:W-:-:S04]  /*5e50*/  ISETP.NE.XOR P0, PT, R23, RZ, P0 ;  /* 0x000000ff1700720c */ /* 0x000fc80000705a70 */
[----:B------:R-:W-:Y:S02]  /*5e60*/  FSEL R9, R38, R9, P0 ;  /* 0x0000000926097208 */ /* 0x000fe40000000000 */
[----:B0--3--:R-:W-:Y:S01]  /*5e70*/  SEL R8, R8, R37, P0 ;  /* 0x0000002508087207 */ /* 0x009fe20000000000 */
[----:B------:R-:W-:Y:S05]  /*5e80*/  BRA.DIV ~URZ, `(.L_x_2549) ;  /* 0x000030227f007947 */ /* 0x000fea000b800000 */
[----:B------:R0:W2:Y:S02]  /*5e90*/  SHFL.IDX PT, R31, R9, R13, 0x1f ;  /* 0x00001f0d091f7589 */ /* 0x0000a400000e0000 */
.L_x_2666:
[----:B------:R-:W-:Y:S05]  /*5ea0*/  BRA.DIV ~URZ, `(.L_x_2550) ;  /* 0x000030827f007947 */ /* 0x000fea000b800000 */
[----:B------:R3:W4:Y:S02]  /*5eb0*/  SHFL.IDX PT, R29, R8, R13, 0x1f ;  /* 0x00001f0d081d7589 */ /* 0x00072400000e0000 */
.L_x_2667:
[----:B------:R-:W-:Y:S02]  /*5ec0*/  IADD3 R6, R6, -0x20, RZ ;  /* 0xffffffe006067810 */ /* 0x000fe40007ffe0ff */
.L_x_2478:
[----:B-1----:R-:W-:Y:S05]  /*5ed0*/  BSYNC B2 ;  /* 0x0000000000027941 */ /* 0x002fea0003800000 */
.L_x_2477:
[----:B------:R-:W-:-:S04]  /*5ee0*/  PRMT R2, R36, 0x9910, RZ ;  /* 0x0000991024027816 */ /* 0x000fc800000000ff */
[----:B------:R-:W-:-:S13]  /*5ef0*/  ISETP.NE.AND P0, PT, R2, RZ, PT ;  /* 0x000000ff0200720c */ /* 0x000fda0003f05270 */
[----:B------:R1:W-:Y:S04]  /*5f00*/  @P0 STS [R35+-0x80], R32 ;  /* 0xffff802023000388 */ /* 0x0003e80000000800 */
[----:B------:R1:W-:Y:S01]  /*5f10*/  @P0 STS [R35+UR6+-0x80], R34 ;  /* 0xffff802223000988 */ /* 0x0003e20008000806 */
[----:B------:R-:W-:Y:S05]  /*5f20*/  BRA.CONV ~URZ, `(.L_x_2551) ;  /* 0x000000337f007947 */ /* 0x000fea000b800000 */
[----:B------:R-:W-:Y:S01]  /*5f30*/  IMAD.MOV.U32 R3, RZ, RZ, -0x1 ;  /* 0xffffffffff037424 */ /* 0x000fe200078e00ff */
[----:B------:R-:W-:Y:S02]  /*5f40*/  MOV R2, 0x5f60 ;  /* 0x00005f6000027802 */ /* 0x000fe40000000f00 */
[----:B01234-:R-:W-:Y:S05]  /*5f50*/  CALL.REL.NOINC `($__internal_87_$__cuda_sm70_warpsync) ;  /* 0x0000454000007944 */ /* 0x01ffea0003c00000 */
.L_x_2551:
[----:B------:R-:W-:-:S06]  /*5f60*/  NOP ;  /* 0x0000000000007918 */ /* 0x000fcc0000000000 */
.L_x_2476:
[----:B------:R-:W-:Y:S05]  /*5f70*/  BSYNC B3 ;  /* 0x0000000000037941 */ /* 0x000fea0003800000 */
.L_x_2475:
        /* <DEDUP_REMOVED lines=9> */
.L_x_2471:
[----:B------:R-:W-:Y:S05]  /*6010*/  BSYNC B0 ;  /* 0x0000000000007941 */ /* 0x000fea0003800000 */
.L_x_2470:
[----:B0-----:R-:W-:-:S04]  /*6020*/  IADD3 R10, R10, 0x1, RZ ;  /* 0x000000010a0a7810 */ /* 0x001fc80007ffe0ff */
[----:B------:R-:W-:-:S13]  /*6030*/  ISETP.GE.AND P0, PT, R10, c[0x0][0x198], PT ;  /* 0x000066000a007a0c */ /* 0x000fda0003f06270 */
[----:B-1----:R-:W-:Y:S01]  /*6040*/  @P0 CALL.REL.NOINC `(.L_x_2553) ;  /* 0x0000001000000944 */ /* 0x002fe20003c00000 */
[----:B------:R-:W-:Y:S05]  /*6050*/  BRA `(.L_x_2554) ;  /* 0xffffe85000007947 */ /* 0x000fea000383ffff */
.L_x_2553:
[----:B------:R-:W-:Y:S05]  /*6060*/  BSYNC B1 ;  /* 0x0000000000017941 */ /* 0x000fea0003800000 */
.L_x_2468:
        /* <DEDUP_REMOVED lines=10> */
.L_x_2668:
[----:B------:R-:W-:Y:S05]  /*6110*/  BRA.DIV ~URZ, `(.L_x_2558) ;  /* 0x00002f127f007947 */ /* 0x000fea000b800000 */
[----:B--2---:R2:W4:Y:S02]  /*6120*/  SHFL.BFLY PT, R37, R4, 0x1, 0x1f ;  /* 0x0c201f0004257f89 */ /* 0x00452400000e0000 */
.L_x_2669:
[----:B---3--:R-:W-:Y:S01]  /*6130*/  FSETP.GT.FTZ.AND P0, PT, R0, R5, PT ;  /* 0x000000050000720b */ /* 0x008fe20003f14000 */
[----:B------:R-:W-:Y:S01]  /*6140*/  BSSY B1, `(.L_x_2559) ;  /* 0x0000005000017945 */ /* 0x000fe20003800000 */
[----:B------:R-:W-:-:S11]  /*6150*/  PLOP3.LUT P6, PT, PT, PT, PT, 0x80, 0x0 ;  /* 0x000000000000781c */ /* 0x000fd60003fcf070 */
[----:B------:R-:W-:Y:S05]  /*6160*/  @P0 BRA `(.L_x_2560) ;  /* 0x0000002000000947 */ /* 0x000fea0003800000 */
[----:B------:R-:W-:-:S04]  /*6170*/  FSETP.NEU.FTZ.AND P6, PT, R0, R5, PT ;  /* 0x000000050000720b */ /* 0x000fc80003fdd000 */
[----:B----4-:R-:W-:-:S08]  /*6180*/  ISETP.LT.AND P6, PT, R4, R37, !P6 ;  /* 0x000000250400720c */ /* 0x010fd000077c1270 */
.L_x_2560:
[----:B------:R-:W-:Y:S05]  /*6190*/  BSYNC B1 ;  /* 0x0000000000017941 */ /* 0x000fea0003800000 */
.L_x_2559:
        /* <DEDUP_REMOVED lines=8> */
.L_x_2670:
[----:B--2---:R-:W-:Y:S01]  /*6220*/  FSETP.GT.FTZ.AND P0, PT, R5, R0, PT ;  /* 0x000000000500720b */ /* 0x004fe20003f14000 */
[----:B------:R-:W-:-:S12]  /*6230*/  BSSY B1, `(.L_x_2562) ;  /* 0x0000004000017945 */ /* 0x000fd80003800000 */
[----:B------:R-:W-:Y:S05]  /*6240*/  @P0 BRA `(.L_x_2563) ;  /* 0x0000002000000947 */ /* 0x000fea0003800000 */
[----:B------:R-:W-:-:S04]  /*6250*/  FSETP.NEU.FTZ.AND P6, PT, R5, R0, PT ;  /* 0x000000000500720b */ /* 0x000fc80003fdd000 */
[----:B---3--:R-:W-:-:S08]  /*6260*/  ISETP.LT.AND P6, PT, R4, R37, !P6 ;  /* 0x000000250400720c */ /* 0x008fd000077c1270 */
.L_x_2563:
[----:B------:R-:W-:Y:S05]  /*6270*/  BSYNC B1 ;  /* 0x0000000000017941 */ /* 0x000fea0003800000 */
.L_x_2562:
[----:B------:R-:W-:-:S04]  /*6280*/  ISETP.NE.AND P0, PT, R25, RZ, PT ;  /* 0x000000ff1900720c */ /* 0x000fc80003f05270 */
[----:B------:R-:W-:-:S04]  /*6290*/  PLOP3.LUT P0, PT, P0, P6, PT, 0x28, 0x0 ;  /* 0x000000000000781c */ /* 0x000fc8000070c570 */
[----:B-1-3--:R-:W-:Y:S02]  /*62a0*/  SEL R4, R37, R4, P0 ;  /* 0x0000000425047207 */ /* 0x00afe40000000000 */
[----:B------:R-:W-:Y:S01]  /*62b0*/  FSEL R5, R0, R5, P0 ;  /* 0x0000000500057208 */ /* 0x000fe20000000000 */
[----:B------:R-:W-:Y:S05]  /*62c0*/  BRA.DIV ~URZ, `(.L_x_2564) ;  /* 0x00002eb27f007947 */ /* 0x000fea000b800000 */
[----:B------:R1:W2:Y:S02]  /*62d0*/  SHFL.BFLY PT, R0, R5, 0x1, 0x1f ;  /* 0x0c201f0005007f89 */ /* 0x0002a400000e0000 */
.L_x_2671:
[----:B------:R-:W-:Y:S05]  /*62e0*/  BRA.DIV ~URZ, `(.L_x_2565) ;  /* 0x00002f127f007947 */ /* 0x000fea000b800000 */
[----:B------:R3:W4:Y:S02]  /*62f0*/  SHFL.BFLY PT, R37, R4, 0x1, 0x1f ;  /* 0x0c201f0004257f89 */ /* 0x00072400000e0000 */
.L_x_2672:
[----:B--2---:R-:W-:Y:S01]  /*6300*/  FSETP.GT.FTZ.AND P0, PT, R5, R0, PT ;  /* 0x000000000500720b */ /* 0x004fe20003f14000 */
[----:B------:R-:W-:Y:S01]  /*6310*/  BSSY B1, `(.L_x_2566) ;  /* 0x0000005000017945 */ /* 0x000fe20003800000 */
[----:B------:R-:W-:-:S11]  /*6320*/  PLOP3.LUT P6, PT, PT, PT, PT, 0x80, 0x0 ;  /* 0x000000000000781c */ /* 0x000fd60003fcf070 */
[----:B------:R-:W-:Y:S05]  /*6330*/  @P0 BRA `(.L_x_2567) ;  /* 0x0000002000000947 */ /* 0x000fea0003800000 */
[----:B------:R-:W-:-:S04]  /*6340*/  FSETP.NEU.FTZ.AND P6, PT, R5, R0, PT ;  /* 0x000000000500720b */ /* 0x000fc80003fdd000 */
[----:B----4-:R-:W-:-:S08]  /*6350*/  ISETP.LT.AND P6, PT, R4, R37, !P6 ;  /* 0x000000250400720c */ /* 0x010fd000077c1270 */
.L_x_2567:
[----:B------:R-:W-:Y:S05]  /*6360*/  BSYNC B1 ;  /* 0x0000000000017941 */ /* 0x000fea0003800000 */
.L_x_2566:
        /* <DEDUP_REMOVED lines=8> */
.L_x_2673:
[----:B--2---:R-:W-:Y:S01]  /*63f0*/  FSETP.GT.FTZ.AND P0, PT, R5, R0, PT ;  /* 0x000000000500720b */ /* 0x004fe20003f14000 */
[----:B------:R-:W-:-:S12]  /*6400*/  BSSY B1, `(.L_x_2569) ;  /* 0x0000004000017945 */ /* 0x000fd80003800000 */
[----:B------:R-:W-:Y:S05]  /*6410*/  @P0 BRA `(.L_x_2570) ;  /* 0x0000002000000947 */ /* 0x000fea0003800000 */
[----:B------:R-:W-:-:S04]  /*6420*/  FSETP.NEU.FTZ.AND P6, PT, R5, R0, PT ;  /* 0x000000000500720b */ /* 0x000fc80003fdd000 */
[----:B---3--:R-:W-:-:S08]  /*6430*/  ISETP.LT.AND P6, PT, R4, R37, !P6 ;  /* 0x000000250400720c */ /* 0x008fd000077c1270 */
.L_x_2570:
[----:B------:R-:W-:Y:S05]  /*6440*/  BSYNC B1 ;  /* 0x0000000000017941 */ /* 0x000fea0003800000 */
.L_x_2569:
[----:B------:R-:W-:-:S04]  /*6450*/  ISETP.NE.AND P0, PT, R27, RZ, PT ;  /* 0x000000ff1b00720c */ /* 0x000fc80003f05270 */
[----:B------:R-:W-:-:S04]  /*6460*/  PLOP3.LUT P6, PT, P0, P6, PT, 0x28, 0x0 ;  /* 0x000000000000781c */ /* 0x000fc800007cc570 */
[----:B-1-3--:R-:W-:Y:S02]  /*6470*/  SEL R4, R37, R4, P6 ;  /* 0x0000000425047207 */ /* 0x00afe40003000000 */
[----:B------:R-:W-:Y:S01]  /*6480*/  FSEL R5, R0, R5, P6 ;  /* 0x0000000500057208 */ /* 0x000fe20003000000 */
[----:B------:R-:W-:Y:S05]  /*6490*/  BRA.DIV ~URZ, `(.L_x_2571) ;  /* 0x00002eb27f007947 */ /* 0x000fea000b800000 */
[----:B------:R1:W2:Y:S02]  /*64a0*/  SHFL.BFLY PT, R0, R5, 0x2, 0x1f ;  /* 0x0c401f0005007f89 */ /* 0x0002a400000e0000 */
.L_x_2674:
[----:B------:R-:W-:Y:S05]  /*64b0*/  BRA.DIV ~URZ, `(.L_x_2572) ;  /* 0x00002f127f007947 */ /* 0x000fea000b800000 */
[----:B------:R3:W4:Y:S02]  /*64c0*/  SHFL.BFLY PT, R37, R4, 0x2, 0x1f ;  /* 0x0c401f0004257f89 */ /* 0x00072400000e0000 */
.L_x_2675:
[----:B--2---:R-:W-:Y:S01]  /*64d0*/  FSETP.GT.FTZ.AND P0, PT, R5, R0, PT ;  /* 0x000000000500720b */ /* 0x004fe20003f14000 */
[----:B------:R-:W-:Y:S01]  /*64e0*/  BSSY B1, `(.L_x_2573) ;  /* 0x0000005000017945 */ /* 0x000fe20003800000 */
[----:B------:R-:W-:-:S11]  /*64f0*/  PLOP3.LUT P6, PT, PT, PT, PT, 0x80, 0x0 ;  /* 0x000000000000781c */ /* 0x000fd60003fcf070 */
[----:B------:R-:W-:Y:S05]  /*6500*/  @P0 BRA `(.L_x_2574) ;  /* 0x0000002000000947 */ /* 0x000fea0003800000 */
[----:B------:R-:W-:-:S04]  /*6510*/  FSETP.NEU.FTZ.AND P6, PT, R5, R0, PT ;  /* 0x000000000500720b */ /* 0x000fc80003fdd000 */
[----:B----4-:R-:W-:-:S08]  /*6520*/  ISETP.LT.AND P6, PT, R4, R37, !P6 ;  /* 0x000000250400720c */ /* 0x010fd000077c1270 */
.L_x_2574:
[----:B------:R-:W-:Y:S05]  /*6530*/  BSYNC B1 ;  /* 0x0000000000017941 */ /* 0x000fea0003800000 */
.L_x_2573:
        /* <DEDUP_REMOVED lines=8> */
.L_x_2676:
[----:B--2---:R-:W-:Y:S01]  /*65c0*/  FSETP.GT.FTZ.AND P6, PT, R5, R0, PT ;  /* 0x000000000500720b */ /* 0x004fe20003fd4000 */
[----:B------:R-:W-:-:S12]  /*65d0*/  BSSY B1, `(.L_x_2576) ;  /* 0x0000004000017945 */ /* 0x000fd80003800000 */
[----:B------:R-:W-:Y:S05]  /*65e0*/  @P6 BRA `(.L_x_2577) ;  /* 0x0000002000006947 */ /* 0x000fea0003800000 */
[----:B------:R-:W-:-:S04]  /*65f0*/  FSETP.NEU.FTZ.AND P0, PT, R5, R0, PT ;  /* 0x000000000500720b */ /* 0x000fc80003f1d000 */
[----:B---3--:R-:W-:-:S08]  /*6600*/  ISETP.LT.AND P0, PT, R4, R37, !P0 ;  /* 0x000000250400720c */ /* 0x008fd00004701270 */
.L_x_2577:
[----:B------:R-:W-:Y:S05]  /*6610*/  BSYNC B1 ;  /* 0x0000000000017941 */ /* 0x000fea0003800000 */
.L_x_2576:
[----:B------:R-:W-:-:S04]  /*6620*/  PLOP3.LUT P0, PT, P5, P0, PT, 0x28, 0x0 ;  /* 0x000000000000781c */ /* 0x000fc80002f00570 */
[----:B-1-3--:R-:W-:Y:S02]  /*6630*/  SEL R4, R37, R4, P0 ;  /* 0x0000000425047207 */ /* 0x00afe40000000000 */
[----:B------:R-:W-:Y:S01]  /*6640*/  FSEL R5, R0, R5, P0 ;  /* 0x0000000500057208 */ /* 0x000fe20000000000 */
[----:B------:R-:W-:Y:S05]  /*6650*/  BRA.DIV ~URZ, `(.L_x_2578) ;  /* 0x00002ec27f007947 */ /* 0x000fea000b800000 */
[----:B------:R1:W2:Y:S02]  /*6660*/  SHFL.BFLY PT, R0, R5, 0x8, 0x1f ;  /* 0x0d001f0005007f89 */ /* 0x0002a400000e0000 */
.L_x_2677:
[----:B------:R-:W-:Y:S05]  /*6670*/  BRA.DIV ~URZ, `(.L_x_2579) ;  /* 0x00002f227f007947 */ /* 0x000fea000b800000 */
[----:B------:R3:W4:Y:S02]  /*6680*/  SHFL.BFLY PT, R37, R4, 0x8, 0x1f ;  /* 0x0d001f0004257f89 */ /* 0x00072400000e0000 */
.L_x_2678:
[----:B--2---:R-:W-:Y:S01]  /*6690*/  FSETP.GT.FTZ.AND P6, PT, R5, R0, PT ;  /* 0x000000000500720b */ /* 0x004fe20003fd4000 */
[----:B------:R-:W-:Y:S01]  /*66a0*/  BSSY B1, `(.L_x_2580) ;  /* 0x0000006000017945 */ /* 0x000fe20003800000 */
[----:B------:R-:W-:Y:S02]  /*66b0*/  PLOP3.LUT P0, PT, PT, PT, PT, 0x80, 0x0 ;  /* 0x000000000000781c */ /* 0x000fe40003f0f070 */
[----:B------:R-:W-:-:S09]  /*66c0*/  PLOP3.LUT P5, PT, PT, PT, PT, 0x80, 0x0 ;  /* 0x000000000000781c */ /* 0x000fd20003faf070 */
[----:B------:R-:W-:Y:S05]  /*66d0*/  @P6 BRA `(.L_x_2581) ;  /* 0x0000002000006947 */ /* 0x000fea0003800000 */
[----:B------:R-:W-:-:S04]  /*66e0*/  FSETP.NEU.FTZ.AND P5, PT, R5, R0, PT ;  /* 0x000000000500720b */ /* 0x000fc80003fbd000 */
[----:B----4-:R-:W-:-:S08]  /*66f0*/  ISETP.LT.AND P5, PT, R4, R37, !P5 ;  /* 0x000000250400720c */ /* 0x010fd00006fa1270 */
.L_x_2581:
[----:B------:R-:W-:Y:S05]  /*6700*/  BSYNC B1 ;  /* 0x0000000000017941 */ /* 0x000fea0003800000 */
.L_x_2580:
[----:B------:R-:W-:-:S04]  /*6710*/  PLOP3.LUT P5, PT, P3, P5, PT, 0x28, 0x0 ;  /* 0x000000000000781c */ /* 0x000fc80001faa570 */
[----:B---34-:R-:W-:Y:S02]  /*6720*/  SEL R4, R37, R4, P5 ;  /* 0x0000000425047207 */ /* 0x018fe40002800000 */
[----:B-1----:R-:W-:Y:S01]  /*6730*/  FSEL R5, R0, R5, P5 ;  /* 0x0000000500057208 */ /* 0x002fe20002800000 */
[----:B------:R-:W-:Y:S05]  /*6740*/  BRA.DIV ~URZ, `(.L_x_2582) ;  /* 0x00002ec27f007947 */ /* 0x000fea000b800000 */
[----:B------:R1:W2:Y:S04]  /*6750*/  SHFL.BFLY PT, R0, R5, 0x4, 0x1f ;  /* 0x0c801f0005007f89 */ /* 0x0002a800000e0000 */
[----:B------:R1:W3:Y:S02]  /*6760*/  SHFL.BFLY PT, R37, R4, 0x4, 0x1f ;  /* 0x0c801f0004257f89 */ /* 0x0002e400000e0000 */
.L_x_2679:
[----:B--2---:R-:W-:Y:S01]  /*6770*/  FSETP.GT.FTZ.AND P3, PT, R5, R0, PT ;  /* 0x000000000500720b */ /* 0x004fe20003f74000 */
[----:B------:R-:W-:-:S12]  /*6780*/  BSSY B1, `(.L_x_2583) ;  /* 0x0000004000017945 */ /* 0x000fd80003800000 */
[----:B------:R-:W-:Y:S05]  /*6790*/  @P3 BRA `(.L_x_2584) ;  /* 0x0000002000003947 */ /* 0x000fea0003800000 */
[----:B------:R-:W-:-:S04]  /*67a0*/  FSETP.NEU.FTZ.AND P0, PT, R5, R0, PT ;  /* 0x000000000500720b */ /* 0x000fc80003f1d000 */
[----:B---3--:R-:W-:-:S08]  /*67b0*/  ISETP.LT.AND P0, PT, R4, R37, !P0 ;  /* 0x000000250400720c */ /* 0x008fd00004701270 */
.L_x_2584:
[----:B------:R-:W-:Y:S05]  /*67c0*/  BSYNC B1 ;  /* 0x0000000000017941 */ /* 0x000fea0003800000 */
.L_x_2583:
[----:B------:R-:W-:-:S04]  /*67d0*/  PLOP3.LUT P0, PT, P2, P0, PT, 0x28, 0x0 ;  /* 0x000000000000781c */ /* 0x000fc80001700570 */
[----:B-1-3--:R-:W-:Y:S02]  /*67e0*/  SEL R4, R37, R4, P0 ;  /* 0x0000000425047207 */ /* 0x00afe40000000000 */
[----:B------:R-:W-:Y:S01]  /*67f0*/  FSEL R5, R0, R5, P0 ;  /* 0x0000000500057208 */ /* 0x000fe20000000000 */
[----:B------:R-:W-:Y:S05]  /*6800*/  BRA.DIV ~URZ, `(.L_x_2585) ;  /* 0x00002ee27f007947 */ /* 0x000fea000b800000 */
[----:B------:R1:W2:Y:S02]  /*6810*/  SHFL.BFLY PT, R0, R5, 0x2, 0x1f ;  /* 0x0c401f0005007f89 */ /* 0x0002a400000e0000 */
.L_x_2680:
[----:B------:R-:W-:Y:S05]  /*6820*/  BRA.DIV ~URZ, `(.L_x_2586) ;  /* 0x00002f427f007947 */ /* 0x000fea000b800000 */
[----:B------:R3:W4:Y:S02]  /*6830*/  SHFL.BFLY PT, R37, R4, 0x2, 0x1f ;  /* 0x0c401f0004257f89 */ /* 0x00072400000e0000 */
.L_x_2681:
[----:B--2---:R-:W-:Y:S01]  /*6840*/  FSETP.GT.FTZ.AND P3, PT, R5, R0, PT ;  /* 0x000000000500720b */ /* 0x004fe20003f74000 */
[----:B------:R-:W-:Y:S01]  /*6850*/  BSSY B1, `(.L_x_2587) ;  /* 0x0000006000017945 */ /* 0x000fe20003800000 */
[----:B------:R-:W-:Y:S02]  /*6860*/  PLOP3.LUT P0, PT, PT, PT, PT, 0x80, 0x0 ;  /* 0x000000000000781c */ /* 0x000fe40003f0f070 */
[----:B------:R-:W-:-:S09]  /*6870*/  PLOP3.LUT P2, PT, PT, PT, PT, 0x80, 0x0 ;  /* 0x000000000000781c */ /* 0x000fd20003f4f070 */
[----:B------:R-:W-:Y:S05]  /*6880*/  @P3 BRA `(.L_x_2588) ;  /* 0x0000002000003947 */ /* 0x000fea0003800000 */
[----:B------:R-:W-:-:S04]  /*6890*/  FSETP.NEU.FTZ.AND P2, PT, R5, R0, PT ;  /* 0x000000000500720b */ /* 0x000fc80003f5d000 */
[----:B----4-:R-:W-:-:S08]  /*68a0*/  ISETP.LT.AND P2, PT, R4, R37, !P2 ;  /* 0x000000250400720c */ /* 0x010fd00005741270 */
.L_x_2588:
[----:B------:R-:W-:Y:S05]  /*68b0*/  BSYNC B1 ;  /* 0x0000000000017941 */ /* 0x000fea0003800000 */
.L_x_2587:
[----:B------:R-:W-:-:S04]  /*68c0*/  PLOP3.LUT P2, PT, P1, P2, PT, 0x28, 0x0 ;  /* 0x000000000000781c */ /* 0x000fc80000f44570 */
[----:B---34-:R-:W-:Y:S02]  /*68d0*/  SEL R4, R37, R4, P2 ;  /* 0x0000000425047207 */ /* 0x018fe40001000000 */
[----:B-1----:R-:W-:Y:S01]  /*68e0*/  FSEL R5, R0, R5, P2 ;  /* 0x0000000500057208 */ /* 0x002fe20001000000 */
[----:B------:R-:W-:Y:S05]  /*68f0*/  BRA.DIV ~URZ, `(.L_x_2589) ;  /* 0x00002ee27f007947 */ /* 0x000fea000b800000 */
[----:B------:R1:W2:Y:S04]  /*6900*/  SHFL.BFLY PT, R0, R5, 0x1, 0x1f ;  /* 0x0c201f0005007f89 */ /* 0x0002a800000e0000 */
[----:B------:R1:W3:Y:S02]  /*6910*/  SHFL.BFLY PT, R37, R4, 0x1, 0x1f ;  /* 0x0c201f0004257f89 */ /* 0x0002e400000e0000 */
.L_x_2682:
[----:B--2---:R-:W-:Y:S01]  /*6920*/  FSETP.GT.FTZ.AND P1, PT, R5, R0, PT ;  /* 0x000000000500720b */ /* 0x004fe20003f34000 */
[----:B------:R-:W-:-:S12]  /*6930*/  BSSY B1, `(.L_x_2590) ;  /* 0x0000004000017945 */ /* 0x000fd80003800000 */
[----:B------:R-:W-:Y:S05]  /*6940*/  @P1 BRA `(.L_x_2591) ;  /* 0x0000002000001947 */ /* 0x000fea0003800000 */
[----:B------:R-:W-:-:S04]  /*6950*/  FSETP.NEU.FTZ.AND P0, PT, R5, R0, PT ;  /* 0x000000000500720b */ /* 0x000fc80003f1d000 */
[----:B---3--:R-:W-:-:S08]  /*6960*/  ISETP.LT.AND P0, PT, R4, R37, !P0 ;  /* 0x000000250400720c */ /* 0x008fd00004701270 */
.L_x_2591:
[----:B------:R-:W-:Y:S05]  /*6970*/  BSYNC B1 ;  /* 0x0000000000017941 */ /* 0x000fea0003800000 */
.L_x_2590:
[----:B------:R-:W-:-:S04]  /*6980*/  PLOP3.LUT P0, PT, P4, P0, PT, 0x28, 0x0 ;  /* 0x000000000000781c */ /* 0x000fc80002700570 */
[----:B-1-3--:R-:W-:Y:S02]  /*6990*/  SEL R4, R37, R4, P0 ;  /* 0x0000000425047207 */ /* 0x00afe40000000000 */
[----:B------:R-:W-:Y:S01]  /*69a0*/  FSEL R5, R0, R5, P0 ;  /* 0x0000000500057208 */ /* 0x000fe20000000000 */
[----:B------:R-:W-:Y:S05]  /*69b0*/  BRA.DIV ~URZ, `(.L_x_2592) ;  /* 0x00002f027f007947 */ /* 0x000fea000b800000 */
[----:B------:R1:W2:Y:S02]  /*69c0*/  SHFL.BFLY PT, R0, R5, 0x10, 0x1f ;  /* 0x0e001f0005007f89 */ /* 0x0002a400000e0000 */
.L_x_2683:
[----:B------:R-:W-:Y:S05]  /*69d0*/  BRA.DIV ~URZ, `(.L_x_2593) ;  /* 0x00002f627f007947 */ /* 0x000fea000b800000 */
[----:B------:R3:W4:Y:S02]  /*69e0*/  SHFL.BFLY PT, R37, R4, 0x10, 0x1f ;  /* 0x0e001f0004257f89 */ /* 0x00072400000e0000 */
.L_x_2684:
[----:B--2---:R-:W-:Y:S01]  /*69f0*/  FSETP.GT.FTZ.AND P2, PT, R5, R0, PT ;  /* 0x000000000500720b */ /* 0x004fe20003f54000 */
[----:B------:R-:W-:Y:S01]  /*6a00*/  BSSY B1, `(.L_x_2594) ;  /* 0x0000006000017945 */ /* 0x000fe20003800000 */
[----:B------:R-:W-:Y:S02]  /*6a10*/  PLOP3.LUT P0, PT, PT, PT, PT, 0x80, 0x0 ;  /* 0x000000000000781c */ /* 0x000fe40003f0f070 */
[----:B------:R-:W-:-:S09]  /*6a20*/  PLOP3.LUT P1, PT, PT, PT, PT, 0x80, 0x0 ;  /* 0x000000000000781c */ /* 0x000fd20003f2f070 */
[----:B------:R-:W-:Y:S05]  /*6a30*/  @P2 BRA `(.L_x_2595) ;  /* 0x0000002000002947 */ /* 0x000fea0003800000 */
[----:B------:R-:W-:-:S04]  /*6a40*/  FSETP.NEU.FTZ.AND P1, PT, R5, R0, PT ;  /* 0x000000000500720b */ /* 0x000fc80003f3d000 */
[----:B----4-:R-:W-:-:S08]  /*6a50*/  ISETP.LT.AND P1, PT, R4, R37, !P1 ;  /* 0x000000250400720c */ /* 0x010fd00004f21270 */
.L_x_2595:
[----:B------:R-:W-:Y:S05]  /*6a60*/  BSYNC B1 ;  /* 0x0000000000017941 */ /* 0x000fea0003800000 */
.L_x_2594:
[----:B------:R-:W-:-:S04]  /*6a70*/  ISETP.EQ.XOR P1, PT, R11, RZ, P1 ;  /* 0x000000ff0b00720c */ /* 0x000fc80000f22a70 */
[----:B---34-:R-:W-:Y:S02]  /*6a80*/  SEL R4, R4, R37, P1 ;  /* 0x0000002504047207 */ /* 0x018fe40000800000 */
[----:B-1----:R-:W-:Y:S01]  /*6a90*/  FSEL R5, R5, R0, P1 ;  /* 0x0000000005057208 */ /* 0x002fe20000800000 */
[----:B------:R-:W-:Y:S05]  /*6aa0*/  BRA.DIV ~URZ, `(.L_x_2596) ;  /* 0x00002f027f007947 */ /* 0x000fea000b800000 */
[----:B------:R1:W2:Y:S04]  /*6ab0*/  SHFL.BFLY PT, R0, R5, 0x8, 0x1f ;  /* 0x0d001f0005007f89 */ /* 0x0002a800000e0000 */
[----:B------:R1:W3:Y:S02]  /*6ac0*/  SHFL.BFLY PT, R37, R4, 0x8, 0x1f ;  /* 0x0d001f0004257f89 */ /* 0x0002e400000e0000 */
.L_x_2685:
[----:B--2---:R-:W-:Y:S01]  /*6ad0*/  FSETP.GT.FTZ.AND P1, PT, R5, R0, PT ;  /* 0x000000000500720b */ /* 0x004fe20003f34000 */
[----:B------:R-:W-:-:S12]  /*6ae0*/  BSSY B1, `(.L_x_2597) ;  /* 0x0000004000017945 */ /* 0x000fd80003800000 */
[----:B------:R-:W-:Y:S05]  /*6af0*/  @P1 BRA `(.L_x_2598) ;  /* 0x0000002000001947 */ /* 0x000fea0003800000 */
[----:B------:R-:W-:-:S04]  /*6b00*/  FSETP.NEU.FTZ.AND P0, PT, R5, R0, PT ;  /* 0x000000000500720b */ /* 0x000fc80003f1d000 */
[----:B---3--:R-:W-:-:S08]  /*6b10*/  ISETP.LT.AND P0, PT, R4, R37, !P0 ;  /* 0x000000250400720c */ /* 0x008fd00004701270 */
.L_x_2598:
[----:B------:R-:W-:Y:S05]  /*6b20*/  BSYNC B1 ;  /* 0x0000000000017941 */ /* 0x000fea0003800000 */
.L_x_2597:
[----:B------:R-:W-:-:S04]  /*6b30*/  ISETP.EQ.XOR P0, PT, R20, RZ, P0 ;  /* 0x000000ff1400720c */ /* 0x000fc80000702a70 */
[----:B-1-3--:R-:W-:Y:S02]  /*6b40*/  SEL R4, R4, R37, P0 ;  /* 0x0000002504047207 */ /* 0x00afe40000000000 */
[----:B------:R-:W-:Y:S01]  /*6b50*/  FSEL R5, R5, R0, P0 ;  /* 0x0000000005057208 */ /* 0x000fe20000000000 */
[----:B------:R-:W-:Y:S05]  /*6b60*/  BRA.DIV ~URZ, `(.L_x_2599) ;  /* 0x00002f227f007947 */ /* 0x000fea000b800000 */
[----:B------:R1:W2:Y:S02]  /*6b70*/  SHFL.BFLY PT, R0, R5, 0x4, 0x1f ;  /* 0x0c801f0005007f89 */ /* 0x0002a400000e0000 */
.L_x_2686:
[----:B------:R-:W-:Y:S05]  /*6b80*/  BRA.DIV ~URZ, `(.L_x_2600) ;  /* 0x00002f827f007947 */ /* 0x000fea000b800000 */
[----:B------:R3:W4:Y:S02]  /*6b90*/  SHFL.BFLY PT, R37, R4, 0x4, 0x1f ;  /* 0x0c801f0004257f89 */ /* 0x00072400000e0000 */
.L_x_2687:
[----:B--2---:R-:W-:Y:S01]  /*6ba0*/  FSETP.GT.FTZ.AND P2, PT, R5, R0, PT ;  /* 0x000000000500720b */ /* 0x004fe20003f54000 */
[----:B------:R-:W-:Y:S01]  /*6bb0*/  BSSY B1, `(.L_x_2601) ;  /* 0x0000006000017945 */ /* 0x000fe20003800000 */
[----:B------:R-:W-:Y:S02]  /*6bc0*/  PLOP3.LUT P0, PT, PT, PT, PT, 0x80, 0x0 ;  /* 0x000000000000781c */ /* 0x000fe40003f0f070 */
[----:B------:R-:W-:-:S09]  /*6bd0*/  PLOP3.LUT P1, PT, PT, PT, PT, 0x80, 0x0 ;  /* 0x000000000000781c */ /* 0x000fd20003f2f070 */
[----:B------:R-:W-:Y:S05]  /*6be0*/  @P2 BRA `(.L_x_2602) ;  /* 0x0000002000002947 */ /* 0x000fea0003800000 */
[----:B------:R-:W-:-:S04]  /*6bf0*/  FSETP.NEU.FTZ.AND P1, PT, R5, R0, PT ;  /* 0x000000000500720b */ /* 0x000fc80003f3d000 */
[----:B----4-:R-:W-:-:S08]  /*6c00*/  ISETP.LT.AND P1, PT, R4, R37, !P1 ;  /* 0x000000250400720c */ /* 0x010fd00004f21270 */
.L_x_2602:
[----:B------:R-:W-:Y:S05]  /*6c10*/  BSYNC B1 ;  /* 0x0000000000017941 */ /* 0x000fea0003800000 */
.L_x_2601:
[----:B------:R-:W-:-:S04]  /*6c20*/  ISETP.EQ.XOR P1, PT, R21, RZ, P1 ;  /* 0x000000ff1500720c */ /* 0x000fc80000f22a70 */
[----:B---34-:R-:W-:Y:S02]  /*6c30*/  SEL R4, R4, R37, P1 ;  /* 0x0000002504047207 */ /* 0x018fe40000800000 */
[----:B-1----:R-:W-:Y:S01]  /*6c40*/  FSEL R5, R5, R0, P1 ;  /* 0x0000000005057208 */ /* 0x002fe20000800000 */
[----:B------:R-:W-:Y:S05]  /*6c50*/  BRA.DIV ~URZ, `(.L_x_2603) ;  /* 0x00002f227f007947 */ /* 0x000fea000b800000 */
[----:B------:R1:W2:Y:S04]  /*6c60*/  SHFL.BFLY PT, R0, R5, 0x2, 0x1f ;  /* 0x0c401f0005007f89 */ /* 0x0002a800000e0000 */
[----:B------:R1:W3:Y:S02]  /*6c70*/  SHFL.BFLY PT, R37, R4, 0x2, 0x1f ;  /* 0x0c401f0004257f89 */ /* 0x0002e400000e0000 */
.L_x_2688:
[----:B--2---:R-:W-:Y:S01]  /*6c80*/  FSETP.GT.FTZ.AND P1, PT, R5, R0, PT ;  /* 0x000000000500720b */ /* 0x004fe20003f34000 */
[----:B------:R-:W-:-:S12]  /*6c90*/  BSSY B1, `(.L_x_2604) ;  /* 0x0000004000017945 */ /* 0x000fd80003800000 */
[----:B------:R-:W-:Y:S05]  /*6ca0*/  @P1 BRA `(.L_x_2605) ;  /* 0x0000002000001947 */ /* 0x000fea0003800000 */
[----:B------:R-:W-:-:S04]  /*6cb0*/  FSETP.NEU.FTZ.AND P0, PT, R5, R0, PT ;  /* 0x000000000500720b */ /* 0x000fc80003f1d000 */
[----:B---3--:R-:W-:-:S08]  /*6cc0*/  ISETP.LT.AND P0, PT, R4, R37, !P0 ;  /* 0x000000250400720c */ /* 0x008fd00004701270 */
.L_x_2605:
[----:B------:R-:W-:Y:S05]  /*6cd0*/  BSYNC B1 ;  /* 0x0000000000017941 */ /* 0x000fea0003800000 */
.L_x_2604:
[----:B------:R-:W-:-:S04]  /*6ce0*/  ISETP.EQ.XOR P0, PT, R22, RZ, P0 ;  /* 0x000000ff1600720c */ /* 0x000fc80000702a70 */
[----:B-1-3--:R-:W-:Y:S02]  /*6cf0*/  SEL R4, R4, R37, P0 ;  /* 0x0000002504047207 */ /* 0x00afe40000000000 */
[----:B------:R-:W-:Y:S01]  /*6d00*/  FSEL R5, R5, R0, P0 ;  /* 0x0000000005057208 */ /* 0x000fe20000000000 */
[----:B------:R-:W-:Y:S05]  /*6d10*/  BRA.DIV ~URZ, `(.L_x_2606) ;  /* 0x00002f427f007947 */ /* 0x000fea000b800000 */
[----:B------:R1:W2:Y:S02]  /*6d20*/  SHFL.BFLY PT, R0, R5, 0x1, 0x1f ;  /* 0x0c201f0005007f89 */ /* 0x0002a400000e0000 */
.L_x_2689:
[----:B------:R-:W-:Y:S05]  /*6d30*/  BRA.DIV ~URZ, `(.L_x_2607) ;  /* 0x00002fa27f007947 */ /* 0x000fea000b800000 */
[----:B------:R3:W4:Y:S02]  /*6d40*/  SHFL.BFLY PT, R37, R4, 0x1, 0x1f ;  /* 0x0c201f0004257f89 */ /* 0x00072400000e0000 */
.L_x_2690:
[----:B--2---:R-:W-:Y:S01]  /*6d50*/  FSETP.GT.FTZ.AND P1, PT, R5, R0, PT ;  /* 0x000000000500720b */ /* 0x004fe20003f34000 */
[----:B------:R-:W-:Y:S01]  /*6d60*/  BSSY B1, `(.L_x_2608) ;  /* 0x0000005000017945 */ /* 0x000fe20003800000 */
[----:B------:R-:W-:-:S11]  /*6d70*/  PLOP3.LUT P0, PT, PT, PT, PT, 0x80, 0x0 ;  /* 0x000000000000781c */ /* 0x000fd60003f0f070 */
[----:B------:R-:W-:Y:S05]  /*6d80*/  @P1 BRA `(.L_x_2609) ;  /* 0x0000002000001947 */ /* 0x000fea0003800000 */
[----:B------:R-:W-:-:S04]  /*6d90*/  FSETP.NEU.FTZ.AND P0, PT, R5, R0, PT ;  /* 0x000000000500720b */ /* 0x000fc80003f1d000 */
[----:B----4-:R-:W-:-:S08]  /*6da0*/  ISETP.LT.AND P0, PT, R4, R37, !P0 ;  /* 0x000000250400720c */ /* 0x010fd00004701270 */
.L_x_2609:
[----:B------:R-:W-:Y:S05]  /*6db0*/  BSYNC B1 ;  /* 0x0000000000017941 */ /* 0x000fea0003800000 */
.L_x_2608:
        /* <DEDUP_REMOVED lines=16> */
.L_x_2691:
[----:B----4-:R-:W-:Y:S01]  /*6ec0*/  FSETP.GT.FTZ.AND P1, PT, R9, R0, PT ;  /* 0x000000000900720b */ /* 0x010fe20003f34000 */
[----:B------:R-:W-:-:S12]  /*6ed0*/  BSSY B1, `(.L_x_2611) ;  /* 0x0000004000017945 */ /* 0x000fd80003800000 */
[----:B------:R-:W-:Y:S05]  /*6ee0*/  @P1 BRA `(.L_x_2612) ;  /* 0x0000002000001947 */ /* 0x000fea0003800000 */
[----:B------:R-:W-:-:S04]  /*6ef0*/  FSETP.NEU.FTZ.AND P0, PT, R9, R0, PT ;  /* 0x000000000900720b */ /* 0x000fc80003f1d000 */
[----:B0-----:R-:W-:-:S08]  /*6f00*/  ISETP.LT.AND P0, PT, R8, R37, !P0 ;  /* 0x000000250800720c */ /* 0x001fd00004701270 */
.L_x_2612:
[----:B------:R-:W-:Y:S05]  /*6f10*/  BSYNC B1 ;  /* 0x0000000000017941 */ /* 0x000fea0003800000 */
.L_x_2611:
[----:B------:R-:W-:-:S04]  /*6f20*/  ISETP.NE.XOR P0, PT, R11, RZ, P0 ;  /* 0x000000ff0b00720c */ /* 0x000fc80000705a70 */
[----:B0-2---:R-:W-:Y:S02]  /*6f30*/  SEL R8, R8, R37, P0 ;  /* 0x0000002508087207 */ /* 0x005fe40000000000 */
[----:B------:R-:W-:Y:S01]  /*6f40*/  FSEL R9, R9, R0, P0 ;  /* 0x0000000009097208 */ /* 0x000fe20000000000 */
[----:B------:R-:W-:Y:S05]  /*6f50*/  BRA.DIV ~URZ, `(.L_x_2613) ;  /* 0x00002ed27f007947 */ /* 0x000fea000b800000 */
[----:B------:R0:W2:Y:S02]  /*6f60*/  SHFL.BFLY PT, R0, R9, 0x8, 0x1f ;  /* 0x0d001f0009007f89 */ /* 0x0000a400000e0000 */
.L_x_2692:
[----:B------:R-:W-:Y:S05]  /*6f70*/  BRA.DIV ~URZ, `(.L_x_2614) ;  /* 0x00002f327f007947 */ /* 0x000fea000b800000 */
[----:B------:R4:W0:Y:S02]  /*6f80*/  SHFL.BFLY PT, R37, R8, 0x8, 0x1f ;  /* 0x0d001f0008257f89 */ /* 0x00082400000e0000 */
.L_x_2693:
[----:B--2---:R-:W-:Y:S01]  /*6f90*/  FSETP.GT.FTZ.AND P2, PT, R9, R0, PT ;  /* 0x000000000900720b */ /* 0x004fe20003f54000 */
[----:B------:R-:W-:Y:S01]  /*6fa0*/  BSSY B1, `(.L_x_2615) ;  /* 0x0000006000017945 */ /* 0x000fe20003800000 */
[----:B------:R-:W-:Y:S02]  /*6fb0*/  PLOP3.LUT P0, PT, PT, PT, PT, 0x80, 0x0 ;  /* 0x000000000000781c */ /* 0x000fe40003f0f070 */
[----:B------:R-:W-:-:S09]  /*6fc0*/  PLOP3.LUT P1, PT, PT, PT, PT, 0x80, 0x0 ;  /* 0x000000000000781c */ /* 0x000fd20003f2f070 */
[----:B------:R-:W-:Y:S05]  /*6fd0*/  @P2 BRA `(.L_x_2616) ;  /* 0x0000002000002947 */ /* 0x000fea0003800000 */
[----:B------:R-:W-:-:S04]  /*6fe0*/  FSETP.NEU.FTZ.AND P1, PT, R9, R0, PT ;  /* 0x000000000900720b */ /* 0x000fc80003f3d000 */
[----:B0-----:R-:W-:-:S08]  /*6ff0*/  ISETP.LT.AND P1, PT, R8, R37, !P1 ;  /* 0x000000250800720c */ /* 0x001fd00004f21270 */
.L_x_2616:
[----:B------:R-:W-:Y:S05]  /*7000*/  BSYNC B1 ;  /* 0x0000000000017941 */ /* 0x000fea0003800000 */
.L_x_2615:
[----:B------:R-:W-:-:S04]  /*7010*/  ISETP.NE.XOR P1, PT, R20, RZ, P1 ;  /* 0x000000ff1400720c */ /* 0x000fc80000f25a70 */
[----:B0---4-:R-:W-:Y:S02]  /*7020*/  SEL R8, R8, R37, P1 ;  /* 0x0000002508087207 */ /* 0x011fe40000800000 */
[----:B------:R-:W-:Y:S01]  /*7030*/  FSEL R9, R9, R0, P1 ;  /* 0x0000000009097208 */ /* 0x000fe20000800000 */
[----:B------:R-:W-:Y:S05]  /*7040*/  BRA.DIV ~URZ, `(.L_x_2617) ;  /* 0x00002ed27f007947 */ /* 0x000fea000b800000 */
[----:B------:R0:W2:Y:S04]  /*7050*/  SHFL.BFLY PT, R0, R9, 0x4, 0x1f ;  /* 0x0c801f0009007f89 */ /* 0x0000a800000e0000 */
[----:B------:R0:W4:Y:S02]  /*7060*/  SHFL.BFLY PT, R37, R8, 0x4, 0x1f ;  /* 0x0c801f0008257f89 */ /* 0x00012400000e0000 */
.L_x_2694:
[----:B--2---:R-:W-:Y:S01]  /*7070*/  FSETP.GT.FTZ.AND P1, PT, R9, R0, PT ;  /* 0x000000000900720b */ /* 0x004fe20003f34000 */
[----:B------:R-:W-:-:S12]  /*7080*/  BSSY B1, `(.L_x_2618) ;  /* 0x0000004000017945 */ /* 0x000fd80003800000 */
[----:B------:R-:W-:Y:S05]  /*7090*/  @P1 BRA `(.L_x_2619) ;  /* 0x0000002000001947 */ /* 0x000fea0003800000 */
[----:B------:R-:W-:-:S04]  /*70a0*/  FSETP.NEU.FTZ.AND P0, PT, R9, R0, PT ;  /* 0x000000000900720b */ /* 0x000fc80003f1d000 */
[----:B----4-:R-:W-:-:S08]  /*70b0*/  ISETP.LT.AND P0, PT, R8, R37, !P0 ;  /* 0x000000250800720c */ /* 0x010fd00004701270 */
.L_x_2619:
[----:B------:R-:W-:Y:S05]  /*70c0*/  BSYNC B1 ;  /* 0x0000000000017941 */ /* 0x000fea0003800000 */
.L_x_2618:
[----:B------:R-:W-:-:S04]  /*70d0*/  ISETP.NE.XOR P0, PT, R21, RZ, P0 ;  /* 0x000000ff1500720c */ /* 0x000fc80000705a70 */
[----:B0---4-:R-:W-:Y:S02]  /*70e0*/  SEL R8, R8, R37, P0 ;  /* 0x0000002508087207 */ /* 0x011fe40000000000 */
[----:B------:R-:W-:Y:S01]  /*70f0*/  FSEL R9, R9, R0, P0 ;  /* 0x0000000009097208 */ /* 0x000fe20000000000 */
[----:B------:R-:W-:Y:S05]  /*7100*/  BRA.DIV ~URZ, `(.L_x_2620) ;  /* 0x00002ef27f007947 */ /* 0x000fea000b800000 */
[----:B------:R0:W2:Y:S02]  /*7110*/  SHFL.BFLY PT, R0, R9, 0x2, 0x1f ;  /* 0x0c401f0009007f89 */ /* 0x0000a400000e0000 */
.L_x_2695:
[----:B------:R-:W-:Y:S05]  /*7120*/  BRA.DIV ~URZ, `(.L_x_2621) ;  /* 0x00002f527f007947 */ /* 0x000fea000b800000 */
[----:B------:R4:W0:Y:S02]  /*7130*/  SHFL.BFLY PT, R37, R8, 0x2, 0x1f ;  /* 0x0c401f0008257f89 */ /* 0x00082400000e0000 */
.L_x_2696:
[----:B--2---:R-:W-:Y:S01]  /*7140*/  FSETP.GT.FTZ.AND P2, PT, R9, R0, PT ;  /* 0x000000000900720b */ /* 0x004fe20003f54000 */
[----:B------:R-:W-:Y:S01]  /*7150*/  BSSY B1, `(.L_x_2622) ;  /* 0x0000006000017945 */ /* 0x000fe20003800000 */
[----:B------:R-:W-:Y:S02]  /*7160*/  PLOP3.LUT P0, PT, PT, PT, PT, 0x80, 0x0 ;  /* 0x000000000000781c */ /* 0x000fe40003f0f070 */
[----:B------:R-:W-:-:S09]  /*7170*/  PLOP3.LUT P1, PT, PT, PT, PT, 0x80, 0x0 ;  /* 0x000000000000781c */ /* 0x000fd20003f2f070 */
[----:B------:R-:W-:Y:S05]  /*7180*/  @P2 BRA `(.L_x_2623) ;  /* 0x0000002000002947 */ /* 0x000fea0003800000 */
[----:B------:R-:W-:-:S04]  /*7190*/  FSETP.NEU.FTZ.AND P1, PT, R9, R0, PT ;  /* 0x000000000900720b */ /* 0x000fc80003f3d000 */
[----:B0-----:R-:W-:-:S08]  /*71a0*/  ISETP.LT.AND P1, PT, R8, R37, !P1 ;  /* 0x000000250800720c */ /* 0x001fd00004f21270 */
.L_x_2623:
[----:B------:R-:W-:Y:S05]  /*71b0*/  BSYNC B1 ;  /* 0x0000000000017941 */ /* 0x000fea0003800000 */
.L_x_2622:
[----:B------:R-:W-:-:S04]  /*71c0*/  ISETP.NE.XOR P1, PT, R22, RZ, P1 ;  /* 0x000000ff1600720c */ /* 0x000fc80000f25a70 */
[----:B0---4-:R-:W-:Y:S02]  /*71d0*/  SEL R8, R8, R37, P1 ;  /* 0x0000002508087207 */ /* 0x011fe40000800000 */
[----:B------:R-:W-:Y:S01]  /*71e0*/  FSEL R9, R9, R0, P1 ;  /* 0x0000000009097208 */ /* 0x000fe20000800000 */
[----:B------:R-:W-:Y:S05]  /*71f0*/  BRA.DIV ~URZ, `(.L_x_2624) ;  /* 0x00002ef27f007947 */ /* 0x000fea000b800000 */
[----:B------:R0:W2:Y:S04]  /*7200*/  SHFL.BFLY PT, R0, R9, 0x1, 0x1f ;  /* 0x0c201f0009007f89 */ /* 0x0000a800000e0000 */
[----:B------:R0:W4:Y:S02]  /*7210*/  SHFL.BFLY PT, R37, R8, 0x1, 0x1f ;  /* 0x0c201f0008257f89 */ /* 0x00012400000e0000 */
.L_x_2697:
[----:B--2---:R-:W-:Y:S01]  /*7220*/  FSETP.GT.FTZ.AND P1, PT, R9, R0, PT ;  /* 0x000000000900720b */ /* 0x004fe20003f34000 */
[----:B------:R-:W-:-:S12]  /*7230*/  BSSY B1, `(.L_x_2625) ;  /* 0x0000004000017945 */ /* 0x000fd80003800000 */
[----:B------:R-:W-:Y:S05]  /*7240*/  @P1 BRA `(.L_x_2626) ;  /* 0x0000002000001947 */ /* 0x000fea0003800000 */
[----:B------:R-:W-:-:S04]  /*7250*/  FSETP.NEU.FTZ.AND P0, PT, R9, R0, PT ;  /* 0x000000000900720b */ /* 0x000fc80003f1d000 */
[----:B----4-:R-:W-:-:S08]  /*7260*/  ISETP.LT.AND P0, PT, R8, R37, !P0 ;  /* 0x000000250800720c */ /* 0x010fd00004701270 */
.L_x_2626:
[----:B------:R-:W-:Y:S05]  /*7270*/  BSYNC B1 ;  /* 0x0000000000017941 */ /* 0x000fea0003800000 */
.L_x_2625:
        /* <DEDUP_REMOVED lines=8> */
[----:B-1-3--:R-:W-:Y:S05]  /*7300*/  CALL.REL.NOINC `($__internal_85_$__cuda_sm70_shflsync_idx_p) ;  /* 0x0000310000007944 */ /* 0x00afea0003c00000 */
.L_x_2627:
[----:B------:R-:W-:Y:S05]  /*7310*/  BRA.CONV ~URZ, `(.L_x_2556) ;  /* 0x000000637f007947 */ /* 0x000fea000b800000 */
[----:B0-----:R-:W-:Y:S01]  /*7320*/  IMAD.MOV.U32 R38, RZ, RZ, R13 ;  /* 0x000000ffff267224 */ /* 0x001fe200078e000d */
[----:B------:R-:W-:Y:S01]  /*7330*/  MOV R2, 0x7380 ;  /* 0x0000738000027802 */ /* 0x000fe20000000f00 */
[----:B-1----:R-:W-:Y:S02]  /*7340*/  IMAD.MOV.U32 R37, RZ, RZ, R8 ;  /* 0x000000ffff257224 */ /* 0x002fe400078e0008 */
[----:B------:R-:W-:-:S02]  /*7350*/  IMAD.MOV.U32 R39, RZ, RZ, 0x1f ;  /* 0x0000001fff277424 */ /* 0x000fc400078e00ff */
[----:B------:R-:W-:Y:S02]  /*7360*/  IMAD.MOV.U32 R40, RZ, RZ, -0x1 ;  /* 0xffffffffff287424 */ /* 0x000fe400078e00ff */
[----:B---3--:R-:W-:Y:S05]  /*7370*/  CALL.REL.NOINC `($__internal_85_$__cuda_sm70_shflsync_idx_p) ;  /* 0x0000309000007944 */ /* 0x008fea0003c00000 */
.L_x_2556:
[----:B------:R-:W-:Y:S05]  /*7380*/  BSYNC B0 ;  /* 0x0000000000007941 */ /* 0x000fea0003800000 */
.L_x_2555:
        /* <DEDUP_REMOVED lines=20> */
.L_x_2698:
        /* <DEDUP_REMOVED lines=9> */
.L_x_2699:
[----:B---3--:R-:W-:-:S04]  /*7560*/  FADD.FTZ R37, R37, R42 ;  /* 0x0000002a25257221 */ /* 0x008fc80000010000 */
[----:B------:R-:W-:Y:S02]  /*7570*/  FADD.FTZ R5, R37, 9.999999682655225389e-21 ;  /* 0x1e3ce50825057421 */ /* 0x000fe40000010000 */
.L_x_2628:
        /* <DEDUP_REMOVED lines=26> */
.L_x_2467:
        /* <DEDUP_REMOVED lines=24> */
.L_x_2633:
        /* <DEDUP_REMOVED lines=14> */
.L_x_2632:
[----:B0-----:R-:W-:Y:S05]  /*7980*/  BSYNC B0 ;  /* 0x0000000000007941 */ /* 0x001fea0003800000 */
.L_x_2631:
        /* <DEDUP_REMOVED lines=13> */
.L_x_2634:
        /* <DEDUP_REMOVED lines=23> */
.L_x_2469:
[----:B------:R-:W-:Y:S01]  /*7bd0*/  IMAD.MOV.U32 R37, RZ, RZ, R15 ;  /* 0x000000ffff257224 */ /* 0x000fe200078e000f */
[----:B------:R-:W-:Y:S01]  /*7be0*/  MOV R2, 0x7c30 ;  /* 0x00007c3000027802 */ /* 0x000fe20000000f00 */
[----:B------:R-:W-:Y:S02]  /*7bf0*/  IMAD.MOV.U32 R38, RZ, RZ, R10 ;  /* 0x000000ffff267224 */ /* 0x000fe400078e000a */
[----:B------:R-:W-:-:S02]  /*7c00*/  IMAD.MOV.U32 R39, RZ, RZ, 0x1f ;  /* 0x0000001fff277424 */ /* 0x000fc400078e00ff */
[----:B------:R-:W-:Y:S02]  /*7c10*/  IMAD.MOV.U32 R40, RZ, RZ, -0x1 ;  /* 0xffffffffff287424 */ /* 0x000fe400078e00ff */
[----:B------:R-:W-:Y:S05]  /*7c20*/  CALL.REL.NOINC `($__internal_85_$__cuda_sm70_shflsync_idx_p) ;  /* 0x000027e000007944 */ /* 0x000fea0003c00000 */
[----:B-1----:R-:W-:Y:S01]  /*7c30*/  IMAD.MOV.U32 R7, RZ, RZ, R37 ;  /* 0x000000ffff077224 */ /* 0x002fe200078e0025 */
[----:B0-----:R-:W-:Y:S05]  /*7c40*/  BRA `(.L_x_2635) ;  /* 0xffffcc8000007947 */ /* 0x001fea000383ffff */
.L_x_2474:
[----:B------:R-:W-:Y:S02]  /*7c50*/  SEL R3, RZ, 0x1, P0 ;  /* 0x00000001ff037807 */ /* 0x000fe40000000000 */
[----:B------:R-:W-:Y:S02]  /*7c60*/  MOV R2, 0x7c80 ;  /* 0x00007c8000027802 */ /* 0x000fe40000000f00 */
[----:B0-----:R-:W-:Y:S05]  /*7c70*/  CALL.REL.NOINC `($__internal_86_$__cuda_sm70_votesync_ballot) ;  /* 0x000027d000007944 */ /* 0x001fea0003c00000 */
[----:B------:R-:W-:Y:S01]  /*7c80*/  IMAD.MOV.U32 R3, RZ, RZ, R35 ;  /* 0x000000ffff037224 */ /* 0x000fe200078e0023 */
[----:B------:R-:W-:Y:S05]  /*7c90*/  BRA `(.L_x_2636) ;  /* 0xffffcea000007947 */ /* 0x000fea000383ffff */
.L_x_2480:
[----:B---3--:R-:W-:Y:S01]  /*7ca0*/  IMAD.MOV.U32 R42, RZ, RZ, R31 ;  /* 0x000000ffff2a7224 */ /* 0x008fe200078e001f */
[----:B------:R-:W-:Y:S01]  /*7cb0*/  MOV R2, 0x7d00 ;  /* 0x00007d0000027802 */ /* 0x000fe20000000f00 */
[----:B------:R-:W-:Y:S02]  /*7cc0*/  IMAD.MOV.U32 R39, RZ, RZ, 0x1 ;  /* 0x00000001ff277424 */ /* 0x000fe400078e00ff */
[----:B------:R-:W-:Y:S02]  /*7cd0*/  IMAD.MOV.U32 R40, RZ, RZ, 0x1f ;  /* 0x0000001fff287424 */ /* 0x000fe400078e00ff */
[----:B------:R-:W-:-:S02]  /*7ce0*/  IMAD.MOV.U32 R37, RZ, RZ, -0x1 ;  /* 0xffffffffff257424 */ /* 0x000fc400078e00ff */
[----:B012---:R-:W-:Y:S05]  /*7cf0*/  CALL.REL.NOINC `($__internal_84_$__cuda_sm70_shflsync_bfly_p) ;  /* 0x000026d000007944 */ /* 0x007fea0003c00000 */
[----:B-1----:R-:W-:Y:S01]  /*7d00*/  IMAD.MOV.U32 R38, RZ, RZ, R37 ;  /* 0x000000ffff267224 */ /* 0x002fe200078e0025 */
[----:B------:R-:W-:Y:S01]  /*7d10*/  MOV R2, 0x7d70 ;  /* 0x00007d7000027802 */ /* 0x000fe20000000f00 */
[----:B0-----:R-:W-:-:S02]  /*7d20*/  IMAD.MOV.U32 R42, RZ, RZ, R29 ;  /* 0x000000ffff2a7224 */ /* 0x001fc400078e001d */
[----:B------:R-:W-:Y:S02]  /*7d30*/  IMAD.MOV.U32 R39, RZ, RZ, 0x1 ;  /* 0x00000001ff277424 */ /* 0x000fe400078e00ff */
[----:B------:R-:W-:Y:S02]  /*7d40*/  IMAD.MOV.U32 R40, RZ, RZ, 0x1f ;  /* 0x0000001fff287424 */ /* 0x000fe400078e00ff */
[----:B------:R-:W-:Y:S02]  /*7d50*/  IMAD.MOV.U32 R37, RZ, RZ, -0x1 ;  /* 0xffffffffff257424 */ /* 0x000fe400078e00ff */
[----:B------:R-:W-:Y:S05]  /*7d60*/  CALL.REL.NOINC `($__internal_84_$__cuda_sm70_shflsync_bfly_p) ;  /* 0x0000266000007944 */ /* 0x000fea0003c00000 */
[----:B01----:R-:W-:Y:S05]  /*7d70*/  BRA `(.L_x_2637) ;  /* 0xffffcf8000007947 */ /* 0x003fea000383ffff */
.L_x_2483:
[----:B------:R-:W-:Y:S01]  /*7d80*/  IMAD.MOV.U32 R42, RZ, RZ, R31 ;  /* 0x000000ffff2a7224 */ /* 0x000fe200078e001f */
[----:B------:R-:W-:Y:S01]  /*7d90*/  MOV R2, 0x7de0 ;  /* 0x00007de000027802 */ /* 0x000fe20000000f00 */
[----:B------:R-:W-:Y:S02]  /*7da0*/  IMAD.MOV.U32 R39, RZ, RZ, 0x2 ;  /* 0x00000002ff277424 */ /* 0x000fe400078e00ff */
[----:B------:R-:W-:Y:S02]  /*7db0*/  IMAD.MOV.U32 R40, RZ, RZ, 0x1f ;  /* 0x0000001fff287424 */ /* 0x000fe400078e00ff */
[----:B------:R-:W-:-:S02]  /*7dc0*/  IMAD.MOV.U32 R37, RZ, RZ, -0x1 ;  /* 0xffffffffff257424 */ /* 0x000fc400078e00ff */
[----:B01----:R-:W-:Y:S05]  /*7dd0*/  CALL.REL.NOINC `($__internal_84_$__cuda_sm70_shflsync_bfly_p) ;  /* 0x000025f000007944 */ /* 0x003fea0003c00000 */
        /* <DEDUP_REMOVED lines=8> */
.L_x_2486:
[----:B------:R-:W-:Y:S01]  /*7e60*/  IMAD.MOV.U32 R42, RZ, RZ, R31 ;  /* 0x000000ffff2a7224 */ /* 0x000fe200078e001f */
[----:B------:R-:W-:Y:S01]  /*7e70*/  MOV R2, 0x7ec0 ;  /* 0x00007ec000027802 */ /* 0x000fe20000000f00 */
[----:B------:R-:W-:Y:S02]  /*7e80*/  IMAD.MOV.U32 R39, RZ, RZ, 0x1 ;  /* 0x00000001ff277424 */ /* 0x000fe400078e00ff */
[----:B------:R-:W-:Y:S02]  /*7e90*/  IMAD.MOV.U32 R40, RZ, RZ, 0x1f ;  /* 0x0000001fff287424 */ /* 0x000fe400078e00ff */
[----:B------:R-:W-:-:S02]  /*7ea0*/  IMAD.MOV.U32 R37, RZ, RZ, -0x1 ;  /* 0xffffffffff257424 */ /* 0x000fc400078e00ff */
[----:B01----:R-:W-:Y:S05]  /*7eb0*/  CALL.REL.NOINC `($__internal_84_$__cuda_sm70_shflsync_bfly_p) ;  /* 0x0000251000007944 */ /* 0x003fea0003c00000 */
[----:B-1----:R-:W-:Y:S01]  /*7ec0*/  IMAD.MOV.U32 R38, RZ, RZ, R37 ;  /* 0x000000ffff267224 */ /* 0x002fe200078e0025 */
[----:B0-----:R-:W-:Y:S05]  /*7ed0*/  BRA `(.L_x_2639) ;  /* 0xffffcfd000007947 */ /* 0x001fea000383ffff */
.L_x_2487:
[----:B------:R-:W-:Y:S01]  /*7ee0*/  IMAD.MOV.U32 R42, RZ, RZ, R29 ;  /* 0x000000ffff2a7224 */ /* 0x000fe200078e001d */
[----:B------:R-:W-:Y:S01]  /*7ef0*/  MOV R2, 0x7f40 ;  /* 0x00007f4000027802 */ /* 0x000fe20000000f00 */
[----:B------:R-:W-:-:S02]  /*7f00*/  IMAD.MOV.U32 R39, RZ, RZ, 0x1 ;  /* 0x00000001ff277424 */ /* 0x000fc400078e00ff */
[----:B------:R-:W-:Y:S02]  /*7f10*/  IMAD.MOV.U32 R40, RZ, RZ, 0x1f ;  /* 0x0000001fff287424 */ /* 0x000fe400078e00ff */
[----:B------:R-:W-:Y:S02]  /*7f20*/  IMAD.MOV.U32 R37, RZ, RZ, -0x1 ;  /* 0xffffffffff257424 */ /* 0x000fe400078e00ff */
[----:B0123--:R-:W-:Y:S05]  /*7f30*/  CALL.REL.NOINC `($__internal_84_$__cuda_sm70_shflsync_bfly_p) ;  /* 0x0000249000007944 */ /* 0x00ffea0003c00000 */
[----:B01----:R-:W-:Y:S05]  /*7f40*/  BRA `(.L_x_2640) ;  /* 0xffffcf8000007947 */ /* 0x003fea000383ffff */
.L_x_2490:
[----:B------:R-:W-:Y:S01]  /*7f50*/  IMAD.MOV.U32 R42, RZ, RZ, R31 ;  /* 0x000000ffff2a7224 */ /* 0x000fe200078e001f */
[----:B------:R-:W-:Y:S01]  /*7f60*/  MOV R2, 0x7fb0 ;  /* 0x00007fb000027802 */ /* 0x000fe20000000f00 */
[----:B------:R-:W-:Y:S02]  /*7f70*/  IMAD.MOV.U32 R39, RZ, RZ, 0x4 ;  /* 0x00000004ff277424 */ /* 0x000fe400078e00ff */
[----:B------:R-:W-:Y:S02]  /*7f80*/  IMAD.MOV.U32 R40, RZ, RZ, 0x1f ;  /* 0x0000001fff287424 */ /* 0x000fe400078e00ff */
[----:B------:R-:W-:Y:S02]  /*7f90*/  IMAD.MOV.U32 R37, RZ, RZ, -0x1 ;  /* 0xffffffffff257424 */ /* 0x000fe400078e00ff */
[----:B-1----:R-:W-:Y:S05]  /*7fa0*/  CALL.REL.NOINC `($__internal_84_$__cuda_sm70_shflsync_bfly_p) ;  /* 0x0000242000007944 */ /* 0x002fea0003c00000 */
        /* <DEDUP_REMOVED lines=8> */
.L_x_2493:
[----:B------:R-:W-:Y:S01]  /*8030*/  IMAD.MOV.U32 R42, RZ, RZ, R31 ;  /* 0x000000ffff2a7224 */ /* 0x000fe200078e001f */
[----:B------:R-:W-:Y:S01]  /*8040*/  MOV R2, 0x8090 ;  /* 0x0000809000027802 */ /* 0x000fe20000000f00 */
[----:B------:R-:W-:Y:S02]  /*8050*/  IMAD.MOV.U32 R39, RZ, RZ, 0x2 ;  /* 0x00000002ff277424 */ /* 0x000fe400078e00ff */
[----:B------:R-:W-:Y:S02]  /*8060*/  IMAD.MOV.U32 R40, RZ, RZ, 0x1f ;  /* 0x0000001fff287424 */ /* 0x000fe400078e00ff */
[----:B------:R-:W-:-:S02]  /*8070*/  IMAD.MOV.U32 R37, RZ, RZ, -0x1 ;  /* 0xffffffffff257424 */ /* 0x000fc400078e00ff */
[----:B-1----:R-:W-:Y:S05]  /*8080*/  CALL.REL.NOINC `($__internal_84_$__cuda_sm70_shflsync_bfly_p) ;  /* 0x0000234000007944 */ /* 0x002fea0003c00000 */
[----:B-1----:R-:W-:Y:S01]  /*8090*/  IMAD.MOV.U32 R38, RZ, RZ, R37 ;  /* 0x000000ffff267224 */ /* 0x002fe200078e0025 */
[----:B0-----:R-:W-:Y:S05]  /*80a0*/  BRA `(.L_x_2642) ;  /* 0xffffcfd000007947 */ /* 0x001fea000383ffff */
.L_x_2494:
[----:B------:R-:W-:Y:S01]  /*80b0*/  IMAD.MOV.U32 R42, RZ, RZ, R29 ;  /* 0x000000ffff2a7224 */ /* 0x000fe200078e001d */
[----:B------:R-:W-:Y:S01]  /*80c0*/  MOV R2, 0x8110 ;  /* 0x0000811000027802 */ /* 0x000fe20000000f00 */
[----:B------:R-:W-:-:S02]  /*80d0*/  IMAD.MOV.U32 R39, RZ, RZ, 0x2 ;  /* 0x00000002ff277424 */ /* 0x000fc400078e00ff */
[----:B------:R-:W-:Y:S02]  /*80e0*/  IMAD.MOV.U32 R40, RZ, RZ, 0x1f ;  /* 0x0000001fff287424 */ /* 0x000fe400078e00ff */
[----:B------:R-:W-:Y:S02]  /*80f0*/  IMAD.MOV.U32 R37, RZ, RZ, -0x1 ;  /* 0xffffffffff257424 */ /* 0x000fe400078e00ff */
[----:B012---:R-:W-:Y:S05]  /*8100*/  CALL.REL.NOINC `($__internal_84_$__cuda_sm70_shflsync_bfly_p) ;  /* 0x000022c000007944 */ /* 0x007fea0003c00000 */
[----:B01----:R-:W-:Y:S05]  /*8110*/  BRA `(.L_x_2643) ;  /* 0xffffcf8000007947 */ /* 0x003fea000383ffff */
.L_x_2497:
        /* <DEDUP_REMOVED lines=14> */
.L_x_2500:
        /* <DEDUP_REMOVED lines=8> */
.L_x_2501:
[----:B------:R-:W-:Y:S01]  /*8280*/  IMAD.MOV.U32 R42, RZ, RZ, R29 ;  /* 0x000000ffff2a7224 */ /* 0x000fe200078e001d */
[----:B------:R-:W-:Y:S01]  /*8290*/  MOV R2, 0x82e0 ;  /* 0x000082e000027802 */ /* 0x000fe20000000f00 */
[----:B------:R-:W-:-:S02]  /*82a0*/  IMAD.MOV.U32 R39, RZ, RZ, 0x8 ;  /* 0x00000008ff277424 */ /* 0x000fc400078e00ff */
[----:B------:R-:W-:Y:S02]  /*82b0*/  IMAD.MOV.U32 R40, RZ, RZ, 0x1f ;  /* 0x0000001fff287424 */ /* 0x000fe400078e00ff */
[----:B------:R-:W-:Y:S02]  /*82c0*/  IMAD.MOV.U32 R37, RZ, RZ, -0x1 ;  /* 0xffffffffff257424 */ /* 0x000fe400078e00ff */
[----:B012---:R-:W-:Y:S05]  /*82d0*/  CALL.REL.NOINC `($__internal_84_$__cuda_sm70_shflsync_bfly_p) ;  /* 0x000020f000007944 */ /* 0x007fea0003c00000 */
[----:B01----:R-:W-:Y:S05]  /*82e0*/  BRA `(.L_x_2646) ;  /* 0xffffcf7000007947 */ /* 0x003fea000383ffff */
.L_x_2504:
        /* <DEDUP_REMOVED lines=14> */
.L_x_2507:
        /* <DEDUP_REMOVED lines=8> */
.L_x_2508:
[----:B------:R-:W-:Y:S01]  /*8450*/  IMAD.MOV.U32 R42, RZ, RZ, R29 ;  /* 0x000000ffff2a7224 */ /* 0x000fe200078e001d */
[----:B------:R-:W-:Y:S01]  /*8460*/  MOV R2, 0x84b0 ;  /* 0x000084b000027802 */ /* 0x000fe20000000f00 */
[----:B------:R-:W-:-:S02]  /*8470*/  IMAD.MOV.U32 R39, RZ, RZ, 0x2 ;  /* 0x00000002ff277424 */ /* 0x000fc400078e00ff */
[----:B------:R-:W-:Y:S02]  /*8480*/  IMAD.MOV.U32 R40, RZ, RZ, 0x1f ;  /* 0x0000001fff287424 */ /* 0x000fe400078e00ff */
[----:B------:R-:W-:Y:S02]  /*8490*/  IMAD.MOV.U32 R37, RZ, RZ, -0x1 ;  /* 0xffffffffff257424 */ /* 0x000fe400078e00ff */
[----:B012---:R-:W-:Y:S05]  /*84a0*/  CALL.REL.NOINC `($__internal_84_$__cuda_sm70_shflsync_bfly_p) ;  /* 0x00001f2000007944 */ /* 0x007fea0003c00000 */
[----:B01----:R-:W-:Y:S05]  /*84b0*/  BRA `(.L_x_2649) ;  /* 0xffffcf5000007947 */ /* 0x003fea000383ffff */
.L_x_2511:
        /* <DEDUP_REMOVED lines=14> */
.L_x_2514:
        /* <DEDUP_REMOVED lines=8> */
.L_x_2515:
[----:B------:R-:W-:Y:S01]  /*8620*/  IMAD.MOV.U32 R42, RZ, RZ, R29 ;  /* 0x000000ffff2a7224 */ /* 0x000fe200078e001d */
[----:B------:R-:W-:Y:S01]  /*8630*/  MOV R2, 0x8680 ;  /* 0x0000868000027802 */ /* 0x000fe20000000f00 */
[----:B------:R-:W-:-:S02]  /*8640*/  IMAD.MOV.U32 R39, RZ, RZ, 0x10 ;  /* 0x00000010ff277424 */ /* 0x000fc400078e00ff */
[----:B------:R-:W-:Y:S02]  /*8650*/  IMAD.MOV.U32 R40, RZ, RZ, 0x1f ;  /* 0x0000001fff287424 */ /* 0x000fe400078e00ff */
[----:B------:R-:W-:Y:S02]  /*8660*/  IMAD.MOV.U32 R37, RZ, RZ, -0x1 ;  /* 0xffffffffff257424 */ /* 0x000fe400078e00ff */
[----:B012---:R-:W-:Y:S05]  /*8670*/  CALL.REL.NOINC `($__internal_84_$__cuda_sm70_shflsync_bfly_p) ;  /* 0x00001d5000007944 */ /* 0x007fea0003c00000 */
[----:B01----:R-:W-:Y:S05]  /*8680*/  BRA `(.L_x_2652) ;  /* 0xffffcf3000007947 */ /* 0x003fea000383ffff */
.L_x_2518:
        /* <DEDUP_REMOVED lines=14> */
.L_x_2521:
        /* <DEDUP_REMOVED lines=8> */
.L_x_2522:
[----:B------:R-:W-:Y:S01]  /*87f0*/  IMAD.MOV.U32 R42, RZ, RZ, R29 ;  /* 0x000000ffff2a7224 */ /* 0x000fe200078e001d */
[----:B------:R-:W-:Y:S01]  /*8800*/  MOV R2, 0x8850 ;  /* 0x0000885000027802 */ /* 0x000fe20000000f00 */
[----:B------:R-:W-:-:S02]  /*8810*/  IMAD.MOV.U32 R39, RZ, RZ, 0x4 ;  /* 0x00000004ff277424 */ /* 0x000fc400078e00ff */
[----:B------:R-:W-:Y:S02]  /*8820*/  IMAD.MOV.U32 R40, RZ, RZ, 0x1f ;  /* 0x0000001fff287424 */ /* 0x000fe400078e00ff */
[----:B------:R-:W-:Y:S02]  /*8830*/  IMAD.MOV.U32 R37, RZ, RZ, -0x1 ;  /* 0xffffffffff257424 */ /* 0x000fe400078e00ff */
[----:B012---:R-:W-:Y:S05]  /*8840*/  CALL.REL.NOINC `($__internal_84_$__cuda_sm70_shflsync_bfly_p) ;  /* 0x00001b8000007944 */ /* 0x007fea0003c00000 */
[----:B01----:R-:W-:Y:S05]  /*8850*/  BRA `(.L_x_2655) ;  /* 0xffffcf1000007947 */ /* 0x003fea000383ffff */
.L_x_2525:
        /* <DEDUP_REMOVED lines=14> */
.L_x_2528:
        /* <DEDUP_REMOVED lines=8> */
.L_x_2529:
[----:B------:R-:W-:Y:S01]  /*89c0*/  IMAD.MOV.U32 R42, RZ, RZ, R29 ;  /* 0x000000ffff2a7224 */ /* 0x000fe200078e001d */
[----:B------:R-:W-:Y:S01]  /*89d0*/  MOV R2, 0x8a20 ;  /* 0x00008a2000027802 */ /* 0x000fe20000000f00 */
[----:B------:R-:W-:-:S02]  /*89e0*/  IMAD.MOV.U32 R39, RZ, RZ, 0x1 ;  /* 0x00000001ff277424 */ /* 0x000fc400078e00ff */
[----:B------:R-:W-:Y:S02]  /*89f0*/  IMAD.MOV.U32 R40, RZ, RZ, 0x1f ;  /* 0x0000001fff287424 */ /* 0x000fe400078e00ff */
[----:B------:R-:W-:Y:S02]  /*8a00*/  IMAD.MOV.U32 R37, RZ, RZ, -0x1 ;  /* 0xffffffffff257424 */ /* 0x000fe400078e00ff */
[----:B012---:R-:W-:Y:S05]  /*8a10*/  CALL.REL.NOINC `($__internal_84_$__cuda_sm70_shflsync_bfly_p) ;  /* 0x000019b000007944 */ /* 0x007fea0003c00000 */
[----:B01----:R-:W-:Y:S05]  /*8a20*/  BRA `(.L_x_2658) ;  /* 0xffffcef000007947 */ /* 0x003fea000383ffff */
.L_x_2532:
        /* <DEDUP_REMOVED lines=14> */
.L_x_2535:
        /* <DEDUP_REMOVED lines=8> */
.L_x_2536:
[----:B------:R-:W-:Y:S01]  /*8b90*/  IMAD.MOV.U32 R42, RZ, RZ, R8 ;  /* 0x000000ffff2a7224 */ /* 0x000fe200078e0008 */
[----:B------:R-:W-:Y:S01]  /*8ba0*/  MOV R2, 0x8bf0 ;  /* 0x00008bf000027802 */ /* 0x000fe20000000f00 */
[----:B------:R-:W-:-:S02]  /*8bb0*/  IMAD.MOV.U32 R39, RZ, RZ, 0x8 ;  /* 0x00000008ff277424 */ /* 0x000fc400078e00ff */
[----:B------:R-:W-:Y:S02]  /*8bc0*/  IMAD.MOV.U32 R40, RZ, RZ, 0x1f ;  /* 0x0000001fff287424 */ /* 0x000fe400078e00ff */
[----:B------:R-:W-:Y:S02]  /*8bd0*/  IMAD.MOV.U32 R37, RZ, RZ, -0x1 ;  /* 0xffffffffff257424 */ /* 0x000fe400078e00ff */
[----:B012---:R-:W-:Y:S05]  /*8be0*/  CALL.REL.NOINC `($__internal_84_$__cuda_sm70_shflsync_bfly_p) ;  /* 0x000017e000007944 */ /* 0x007fea0003c00000 */
[----:B01----:R-:W-:Y:S05]  /*8bf0*/  BRA `(.L_x_2661) ;  /* 0xffffcf6000007947 */ /* 0x003fea000383ffff */
.L_x_2539:
        /* <DEDUP_REMOVED lines=14> */
.L_x_2542:
        /* <DEDUP_REMOVED lines=8> */
.L_x_2543:
[----:B------:R-:W-:Y:S01]  /*8d60*/  IMAD.MOV.U32 R42, RZ, RZ, R8 ;  /* 0x000000ffff2a7224 */ /* 0x000fe200078e0008 */
[----:B------:R-:W-:Y:S01]  /*8d70*/  MOV R2, 0x8dc0 ;  /* 0x00008dc000027802 */ /* 0x000fe20000000f00 */
[----:B------:R-:W-:-:S02]  /*8d80*/  IMAD.MOV.U32 R39, RZ, RZ, 0x2 ;  /* 0x00000002ff277424 */ /* 0x000fc400078e00ff */
[----:B------:R-:W-:Y:S02]  /*8d90*/  IMAD.MOV.U32 R40, RZ, RZ, 0x1f ;  /* 0x0000001fff287424 */ /* 0x000fe400078e00ff */
[----:B------:R-:W-:Y:S02]  /*8da0*/  IMAD.MOV.U32 R37, RZ, RZ, -0x1 ;  /* 0xffffffffff257424 */ /* 0x000fe400078e00ff */
[----:B012---:R-:W-:Y:S05]  /*8db0*/  CALL.REL.NOINC `($__internal_84_$__cuda_sm70_shflsync_bfly_p) ;  /* 0x0000161000007944 */ /* 0x007fea0003c00000 */
[----:B01----:R-:W-:Y:S05]  /*8dc0*/  BRA `(.L_x_2664) ;  /* 0xffffcf4000007947 */ /* 0x003fea000383ffff */
.L_x_2546:
        /* <DEDUP_REMOVED lines=14> */
.L_x_2549:
[----:B------:R-:W-:Y:S01]  /*8eb0*/  IMAD.MOV.U32 R37, RZ, RZ, R9 ;  /* 0x000000ffff257224 */ /* 0x000fe200078e0009 */
[----:B------:R-:W-:Y:S01]  /*8ec0*/  MOV R2, 0x8f10 ;  /* 0x00008f1000027802 */ /* 0x000fe20000000f00 */
[----:B------:R-:W-:Y:S02]  /*8ed0*/  IMAD.MOV.U32 R38, RZ, RZ, R13 ;  /* 0x000000ffff267224 */ /* 0x000fe400078e000d */
[----:B------:R-:W-:Y:S02]  /*8ee0*/  IMAD.MOV.U32 R39, RZ, RZ, 0x1f ;  /* 0x0000001fff277424 */ /* 0x000fe400078e00ff */
[----:B------:R-:W-:-:S02]  /*8ef0*/  IMAD.MOV.U32 R40, RZ, RZ, -0x1 ;  /* 0xffffffffff287424 */ /* 0x000fc400078e00ff */
[----:B-1----:R-:W-:Y:S05]  /*8f00*/  CALL.REL.NOINC `($__internal_85_$__cuda_sm70_shflsync_idx_p) ;  /* 0x0000150000007944 */ /* 0x002fea0003c00000 */
[----:B-1----:R-:W-:Y:S01]  /*8f10*/  IMAD.MOV.U32 R31, RZ, RZ, R37 ;  /* 0x000000ffff1f7224 */ /* 0x002fe200078e0025 */
[----:B0-----:R-:W-:Y:S05]  /*8f20*/  BRA `(.L_x_2666) ;  /* 0xffffcf7000007947 */ /* 0x001fea000383ffff */
.L_x_2550:
[----:B------:R-:W-:Y:S01]  /*8f30*/  IMAD.MOV.U32 R37, RZ, RZ, R8 ;  /* 0x000000ffff257224 */ /* 0x000fe200078e0008 */
[----:B------:R-:W-:Y:S01]  /*8f40*/  MOV R2, 0x8f90 ;  /* 0x00008f9000027802 */ /* 0x000fe20000000f00 */
[----:B------:R-:W-:-:S02]  /*8f50*/  IMAD.MOV.U32 R38, RZ, RZ, R13 ;  /* 0x000000ffff267224 */ /* 0x000fc400078e000d */
[----:B------:R-:W-:Y:S02]  /*8f60*/  IMAD.MOV.U32 R39, RZ, RZ, 0x1f ;  /* 0x0000001fff277424 */ /* 0x000fe400078e00ff */
[----:B------:R-:W-:Y:S02]  /*8f70*/  IMAD.MOV.U32 R40, RZ, RZ, -0x1 ;  /* 0xffffffffff287424 */ /* 0x000fe400078e00ff */
[----:B012---:R-:W-:Y:S05]  /*8f80*/  CALL.REL.NOINC `($__internal_85_$__cuda_sm70_shflsync_idx_p) ;  /* 0x0000148000007944 */ /* 0x007fea0003c00000 */
[----:B-1----:R-:W-:Y:S01]  /*8f90*/  IMAD.MOV.U32 R29, RZ, RZ, R37 ;  /* 0x000000ffff1d7224 */ /* 0x002fe200078e0025 */
[----:B0-----:R-:W-:Y:S05]  /*8fa0*/  BRA `(.L_x_2667) ;  /* 0xffffcf1000007947 */ /* 0x001fea000383ffff */
.L_x_2557:
[----:B-1----:R-:W-:Y:S01]  /*8fb0*/  IMAD.MOV.U32 R42, RZ, RZ, R0 ;  /* 0x000000ffff2a7224 */ /* 0x002fe200078e0000 */
[----:B------:R-:W-:Y:S01]  /*8fc0*/  MOV R2, 0x9010 ;  /* 0x0000901000027802 */ /* 0x000fe20000000f00 */
[----:B------:R-:W-:Y:S02]  /*8fd0*/  IMAD.MOV.U32 R39, RZ, RZ, 0x1 ;  /* 0x00000001ff277424 */ /* 0x000fe400078e00ff */
[----:B------:R-:W-:Y:S02]  /*8fe0*/  IMAD.MOV.U32 R40, RZ, RZ, 0x1f ;  /* 0x0000001fff287424 */ /* 0x000fe400078e00ff */
[----:B------:R-:W-:Y:S02]  /*8ff0*/  IMAD.MOV.U32 R37, RZ, RZ, -0x1 ;  /* 0xffffffffff257424 */ /* 0x000fe400078e00ff */
[----:B0-2---:R-:W-:Y:S05]  /*9000*/  CALL.REL.NOINC `($__internal_84_$__cuda_sm70_shflsync_bfly_p) ;  /* 0x000013c000007944 */ /* 0x005fea0003c00000 */
[----:B-1----:R-:W-:Y:S01]  /*9010*/  IMAD.MOV.U32 R5, RZ, RZ, R37 ;  /* 0x000000ffff057224 */ /* 0x002fe200078e0025 */
[----:B0-----:R-:W-:Y:S05]  /*9020*/  BRA `(.L_x_2668) ;  /* 0xffffd0e000007947 */ /* 0x001fea000383ffff */
.L_x_2558:
[----:B--2---:R-:W-:Y:S01]  /*9030*/  IMAD.MOV.U32 R42, RZ, RZ, R4 ;  /* 0x000000ffff2a7224 */ /* 0x004fe200078e0004 */
[----:B------:R-:W-:Y:S01]  /*9040*/  MOV R2, 0x9090 ;  /* 0x0000909000027802 */ /* 0x000fe20000000f00 */
[----:B------:R-:W-:-:S02]  /*9050*/  IMAD.MOV.U32 R39, RZ, RZ, 0x1 ;  /* 0x00000001ff277424 */ /* 0x000fc400078e00ff */
[----:B------:R-:W-:Y:S02]  /*9060*/  IMAD.MOV.U32 R40, RZ, RZ, 0x1f ;  /* 0x0000001fff287424 */ /* 0x000fe400078e00ff */
[----:B------:R-:W-:Y:S02]  /*9070*/  IMAD.MOV.U32 R37, RZ, RZ, -0x1 ;  /* 0xffffffffff257424 */ /* 0x000fe400078e00ff */
[----:B01-3--:R-:W-:Y:S05]  /*9080*/  CALL.REL.NOINC `($__internal_84_$__cuda_sm70_shflsync_bfly_p) ;  /* 0x0000134000007944 */ /* 0x00bfea0003c00000 */
[----:B01----:R-:W-:Y:S05]  /*9090*/  BRA `(.L_x_2669) ;  /* 0xffffd09000007947 */ /* 0x003fea000383ffff */
.L_x_2561:
[----:B------:R-:W-:Y:S01]  /*90a0*/  IMAD.MOV.U32 R42, RZ, RZ, R5 ;  /* 0x000000ffff2a7224 */ /* 0x000fe200078e0005 */
[----:B------:R-:W-:Y:S01]  /*90b0*/  MOV R2, 0x9100 ;  /* 0x0000910000027802 */ /* 0x000fe20000000f00 */
[----:B------:R-:W-:Y:S02]  /*90c0*/  IMAD.MOV.U32 R39, RZ, RZ, 0x2 ;  /* 0x00000002ff277424 */ /* 0x000fe400078e00ff */
[----:B------:R-:W-:Y:S02]  /*90d0*/  IMAD.MOV.U32 R40, RZ, RZ, 0x1f ;  /* 0x0000001fff287424 */ /* 0x000fe400078e00ff */
[----:B------:R-:W-:Y:S02]  /*90e0*/  IMAD.MOV.U32 R37, RZ, RZ, -0x1 ;  /* 0xffffffffff257424 */ /* 0x000fe400078e00ff */
        /* <DEDUP_REMOVED lines=9> */
.L_x_2564:
[----:B------:R-:W-:Y:S01]  /*9180*/  IMAD.MOV.U32 R42, RZ, RZ, R5 ;  /* 0x000000ffff2a7224 */ /* 0x000fe200078e0005 */
[----:B------:R-:W-:Y:S01]  /*9190*/  MOV R2, 0x91e0 ;  /* 0x000091e000027802 */ /* 0x000fe20000000f00 */
[----:B------:R-:W-:Y:S02]  /*91a0*/  IMAD.MOV.U32 R39, RZ, RZ, 0x1 ;  /* 0x00000001ff277424 */ /* 0x000fe400078e00ff */
[----:B------:R-:W-:Y:S02]  /*91b0*/  IMAD.MOV.U32 R40, RZ, RZ, 0x1f ;  /* 0x0000001fff287424 */ /* 0x000fe400078e00ff */
[----:B------:R-:W-:-:S02]  /*91c0*/  IMAD.MOV.U32 R37, RZ, RZ, -0x1 ;  /* 0xffffffffff257424 */ /* 0x000fc400078e00ff */
[----:B0-----:R-:W-:Y:S05]  /*91d0*/  CALL.REL.NOINC `($__internal_84_$__cuda_sm70_shflsync_bfly_p) ;  /* 0x000011f000007944 */ /* 0x001fea0003c00000 */
[----:B-1----:R-:W-:Y:S01]  /*91e0*/  IMAD.MOV.U32 R0, RZ, RZ, R37 ;  /* 0x000000ffff007224 */ /* 0x002fe200078e0025 */
[----:B0-----:R-:W-:Y:S05]  /*91f0*/  BRA `(.L_x_2671) ;  /* 0xffffd0e000007947 */ /* 0x001fea000383ffff */
.L_x_2565:
[----:B------:R-:W-:Y:S01]  /*9200*/  IMAD.MOV.U32 R42, RZ, RZ, R4 ;  /* 0x000000ffff2a7224 */ /* 0x000fe200078e0004 */
[----:B------:R-:W-:Y:S01]  /*9210*/  MOV R2, 0x9260 ;  /* 0x0000926000027802 */ /* 0x000fe20000000f00 */
[----:B------:R-:W-:-:S02]  /*9220*/  IMAD.MOV.U32 R39, RZ, RZ, 0x1 ;  /* 0x00000001ff277424 */ /* 0x000fc400078e00ff */
[----:B------:R-:W-:Y:S02]  /*9230*/  IMAD.MOV.U32 R40, RZ, RZ, 0x1f ;  /* 0x0000001fff287424 */ /* 0x000fe400078e00ff */
[----:B------:R-:W-:Y:S02]  /*9240*/  IMAD.MOV.U32 R37, RZ, RZ, -0x1 ;  /* 0xffffffffff257424 */ /* 0x000fe400078e00ff */
[----:B012---:R-:W-:Y:S05]  /*9250*/  CALL.REL.NOINC `($__internal_84_$__cuda_sm70_shflsync_bfly_p) ;  /* 0x0000117000007944 */ /* 0x007fea0003c00000 */
[----:B01----:R-:W-:Y:S05]  /*9260*/  BRA `(.L_x_2672) ;  /* 0xffffd09000007947 */ /* 0x003fea000383ffff */
.L_x_2568:
[----:B------:R-:W-:Y:S01]  /*9270*/  IMAD.MOV.U32 R42, RZ, RZ, R5 ;  /* 0x000000ffff2a7224 */ /* 0x000fe200078e0005 */
[----:B------:R-:W-:Y:S01]  /*9280*/  MOV R2, 0x92d0 ;  /* 0x000092d000027802 */ /* 0x000fe20000000f00 */
[----:B------:R-:W-:Y:S02]  /*9290*/  IMAD.MOV.U32 R39, RZ, RZ, 0x4 ;  /* 0x00000004ff277424 */ /* 0x000fe400078e00ff */
[----:B------:R-:W-:Y:S02]  /*92a0*/  IMAD.MOV.U32 R40, RZ, RZ, 0x1f ;  /* 0x0000001fff287424 */ /* 0x000fe400078e00ff */
[----:B------:R-:W-:Y:S02]  /*92b0*/  IMAD.MOV.U32 R37, RZ, RZ, -0x1 ;  /* 0xffffffffff257424 */ /* 0x000fe400078e00ff */
[----:B0-----:R-:W-:Y:S05]  /*92c0*/  CALL.REL.NOINC `($__internal_84_$__cuda_sm70_shflsync_bfly_p) ;  /* 0x0000110000007944 */ /* 0x001fea0003c00000 */
        /* <DEDUP_REMOVED lines=8> */
.L_x_2571:
        /* <DEDUP_REMOVED lines=8> */
.L_x_2572:
[----:B------:R-:W-:Y:S01]  /*93d0*/  IMAD.MOV.U32 R42, RZ, RZ, R4 ;  /* 0x000000ffff2a7224 */ /* 0x000fe200078e0004 */
[----:B------:R-:W-:Y:S01]  /*93e0*/  MOV R2, 0x9430 ;  /* 0x0000943000027802 */ /* 0x000fe20000000f00 */
[----:B------:R-:W-:-:S02]  /*93f0*/  IMAD.MOV.U32 R39, RZ, RZ, 0x2 ;  /* 0x00000002ff277424 */ /* 0x000fc400078e00ff */
[----:B------:R-:W-:Y:S02]  /*9400*/  IMAD.MOV.U32 R40, RZ, RZ, 0x1f ;  /* 0x0000001fff287424 */ /* 0x000fe400078e00ff */
[----:B------:R-:W-:Y:S02]  /*9410*/  IMAD.MOV.U32 R37, RZ, RZ, -0x1 ;  /* 0xffffffffff257424 */ /* 0x000fe400078e00ff */
[----:B012---:R-:W-:Y:S05]  /*9420*/  CALL.REL.NOINC `($__internal_84_$__cuda_sm70_shflsync_bfly_p) ;  /* 0x00000fa000007944 */ /* 0x007fea0003c00000 */
[----:B01----:R-:W-:Y:S05]  /*9430*/  BRA `(.L_x_2675) ;  /* 0xffffd09000007947 */ /* 0x003fea000383ffff */
.L_x_2575:
        /* <DEDUP_REMOVED lines=14> */
.L_x_2578:
        /* <DEDUP_REMOVED lines=8> */
.L_x_2579:
[----:B------:R-:W-:Y:S01]  /*95a0*/  IMAD.MOV.U32 R42, RZ, RZ, R4 ;  /* 0x000000ffff2a7224 */ /* 0x000fe200078e0004 */
[----:B------:R-:W-:Y:S01]  /*95b0*/  MOV R2, 0x9600 ;  /* 0x0000960000027802 */ /* 0x000fe20000000f00 */
[----:B------:R-:W-:-:S02]  /*95c0*/  IMAD.MOV.U32 R39, RZ, RZ, 0x8 ;  /* 0x00000008ff277424 */ /* 0x000fc400078e00ff */
[----:B------:R-:W-:Y:S02]  /*95d0*/  IMAD.MOV.U32 R40, RZ, RZ, 0x1f ;  /* 0x0000001fff287424 */ /* 0x000fe400078e00ff */
[----:B------:R-:W-:Y:S02]  /*95e0*/  IMAD.MOV.U32 R37, RZ, RZ, -0x1 ;  /* 0xffffffffff257424 */ /* 0x000fe400078e00ff */
[----:B012---:R-:W-:Y:S05]  /*95f0*/  CALL.REL.NOINC `($__internal_84_$__cuda_sm70_shflsync_bfly_p) ;  /* 0x00000dd000007944 */ /* 0x007fea0003c00000 */
[----:B01----:R-:W-:Y:S05]  /*9600*/  BRA `(.L_x_2678) ;  /* 0xffffd08000007947 */ /* 0x003fea000383ffff */
.L_x_2582:
        /* <DEDUP_REMOVED lines=14> */
.L_x_2585:
        /* <DEDUP_REMOVED lines=8> */
.L_x_2586:
[----:B------:R-:W-:Y:S01]  /*9770*/  IMAD.MOV.U32 R42, RZ, RZ, R4 ;  /* 0x000000ffff2a7224 */ /* 0x000fe200078e0004 */
[----:B------:R-:W-:Y:S01]  /*9780*/  MOV R2, 0x97d0 ;  /* 0x000097d000027802 */ /* 0x000fe20000000f00 */
[----:B------:R-:W-:-:S02]  /*9790*/  IMAD.MOV.U32 R39, RZ, RZ, 0x2 ;  /* 0x00000002ff277424 */ /* 0x000fc400078e00ff */
[----:B------:R-:W-:Y:S02]  /*97a0*/  IMAD.MOV.U32 R40, RZ, RZ, 0x1f ;  /* 0x0000001fff287424 */ /* 0x000fe400078e00ff */
[----:B------:R-:W-:Y:S02]  /*97b0*/  IMAD.MOV.U32 R37, RZ, RZ, -0x1 ;  /* 0xffffffffff257424 */ /* 0x000fe400078e00ff */
[----:B012---:R-:W-:Y:S05]  /*97c0*/  CALL.REL.NOINC `($__internal_84_$__cuda_sm70_shflsync_bfly_p) ;  /* 0x00000c0000007944 */ /* 0x007fea0003c00000 */
[----:B01----:R-:W-:Y:S05]  /*97d0*/  BRA `(.L_x_2681) ;  /* 0xffffd06000007947 */ /* 0x003fea000383ffff */
.L_x_2589:
        /* <DEDUP_REMOVED lines=14> */
.L_x_2592:
        /* <DEDUP_REMOVED lines=8> */
.L_x_2593:
[----:B------:R-:W-:Y:S01]  /*9940*/  IMAD.MOV.U32 R42, RZ, RZ, R4 ;  /* 0x000000ffff2a7224 */ /* 0x000fe200078e0004 */
[----:B------:R-:W-:Y:S01]  /*9950*/  MOV R2, 0x99a0 ;  /* 0x000099a000027802 */ /* 0x000fe20000000f00 */
[----:B------:R-:W-:-:S02]  /*9960*/  IMAD.MOV.U32 R39, RZ, RZ, 0x10 ;  /* 0x00000010ff277424 */ /* 0x000fc400078e00ff */
[----:B------:R-:W-:Y:S02]  /*9970*/  IMAD.MOV.U32 R40, RZ, RZ, 0x1f ;  /* 0x0000001fff287424 */ /* 0x000fe400078e00ff */
[----:B------:R-:W-:Y:S02]  /*9980*/  IMAD.MOV.U32 R37, RZ, RZ, -0x1 ;  /* 0xffffffffff257424 */ /* 0x000fe400078e00ff */
[----:B012---:R-:W-:Y:S05]  /*9990*/  CALL.REL.NOINC `($__internal_84_$__cuda_sm70_shflsync_bfly_p) ;  /* 0x00000a3000007944 */ /* 0x007fea0003c00000 */
[----:B01----:R-:W-:Y:S05]  /*99a0*/  BRA `(.L_x_2684) ;  /* 0xffffd04000007947 */ /* 0x003fea000383ffff */
.L_x_2596:
        /* <DEDUP_REMOVED lines=14> */
.L_x_2599:
        /* <DEDUP_REMOVED lines=8> */
.L_x_2600:
[----:B------:R-:W-:Y:S01]  /*9b10*/  IMAD.MOV.U32 R42, RZ, RZ, R4 ;  /* 0x000000ffff2a7224 */ /* 0x000fe200078e0004 */
[----:B------:R-:W-:Y:S01]  /*9b20*/  MOV R2, 0x9b70 ;  /* 0x00009b7000027802 */ /* 0x000fe20000000f00 */
[----:B------:R-:W-:-:S02]  /*9b30*/  IMAD.MOV.U32 R39, RZ, RZ, 0x4 ;  /* 0x00000004ff277424 */ /* 0x000fc400078e00ff */
[----:B------:R-:W-:Y:S02]  /*9b40*/  IMAD.MOV.U32 R40, RZ, RZ, 0x1f ;  /* 0x0000001fff287424 */ /* 0x000fe400078e00ff */
[----:B------:R-:W-:Y:S02]  /*9b50*/  IMAD.MOV.U32 R37, RZ, RZ, -0x1 ;  /* 0xffffffffff257424 */ /* 0x000fe400078e00ff */
[----:B012---:R-:W-:Y:S05]  /*9b60*/  CALL.REL.NOINC `($__internal_84_$__cuda_sm70_shflsync_bfly_p) ;  /* 0x0000086000007944 */ /* 0x007fea0003c00000 */
[----:B01----:R-:W-:Y:S05]  /*9b70*/  BRA `(.L_x_2687) ;  /* 0xffffd02000007947 */ /* 0x003fea000383ffff */
.L_x_2603:
        /* <DEDUP_REMOVED lines=14> */
.L_x_2606:
        /* <DEDUP_REMOVED lines=8> */
.L_x_2607:
[----:B------:R-:W-:Y:S01]  /*9ce0*/  IMAD.MOV.U32 R42, RZ, RZ, R4 ;  /* 0x000000ffff2a7224 */ /* 0x000fe200078e0004 */
[----:B------:R-:W-:Y:S01]  /*9cf0*/  MOV R2, 0x9d40 ;  /* 0x00009d4000027802 */ /* 0x000fe20000000f00 */
[----:B------:R-:W-:-:S02]  /*9d00*/  IMAD.MOV.U32 R39, RZ, RZ, 0x1 ;  /* 0x00000001ff277424 */ /* 0x000fc400078e00ff */
[----:B------:R-:W-:Y:S02]  /*9d10*/  IMAD.MOV.U32 R40, RZ, RZ, 0x1f ;  /* 0x0000001fff287424 */ /* 0x000fe400078e00ff */
[----:B------:R-:W-:Y:S02]  /*9d20*/  IMAD.MOV.U32 R37, RZ, RZ, -0x1 ;  /* 0xffffffffff257424 */ /* 0x000fe400078e00ff */
[----:B012---:R-:W-:Y:S05]  /*9d30*/  CALL.REL.NOINC `($__internal_84_$__cuda_sm70_shflsync_bfly_p) ;  /* 0x0000069000007944 */ /* 0x007fea0003c00000 */
[----:B01----:R-:W-:Y:S05]  /*9d40*/  BRA `(.L_x_2690) ;  /* 0xffffd00000007947 */ /* 0x003fea000383ffff */
.L_x_2610:
[----:B------:R-:W-:Y:S01]  /*9d50*/  IMAD.MOV.U32 R42, RZ, RZ, R9 ;  /* 0x000000ffff2a7224 */ /* 0x000fe200078e0009 */
[----:B------:R-:W-:Y:S01]  /*9d60*/  MOV R2, 0x9db0 ;  /* 0x00009db000027802 */ /* 0x000fe20000000f00 */
[----:B------:R-:W-:Y:S02]  /*9d70*/  IMAD.MOV.U32 R39, RZ, RZ, 0x10 ;  /* 0x00000010ff277424 */ /* 0x000fe400078e00ff */
[----:B------:R-:W-:Y:S02]  /*9d80*/  IMAD.MOV.U32 R40, RZ, RZ, 0x1f ;  /* 0x0000001fff287424 */ /* 0x000fe400078e00ff */
[----:B------:R-:W-:Y:S02]  /*9d90*/  IMAD.MOV.U32 R37, RZ, RZ, -0x1 ;  /* 0xffffffffff257424 */ /* 0x000fe400078e00ff */
[----:B01-3--:R-:W-:Y:S05]  /*9da0*/  CALL.REL.NOINC `($__internal_84_$__cuda_sm70_shflsync_bfly_p) ;  /* 0x0000062000007944 */ /* 0x00bfea0003c00000 */
        /* <DEDUP_REMOVED lines=8> */
.L_x_2613:
[----:B------:R-:W-:Y:S01]  /*9e30*/  IMAD.MOV.U32 R42, RZ, RZ, R9 ;  /* 0x000000ffff2a7224 */ /* 0x000fe200078e0009 */
[----:B------:R-:W-:Y:S01]  /*9e40*/  MOV R2, 0x9e90 ;  /* 0x00009e9000027802 */ /* 0x000fe20000000f00 */
[----:B------:R-:W-:Y:S02]  /*9e50*/  IMAD.MOV.U32 R39, RZ, RZ, 0x8 ;  /* 0x00000008ff277424 */ /* 0x000fe400078e00ff */
[----:B------:R-:W-:Y:S02]  /*9e60*/  IMAD.MOV.U32 R40, RZ, RZ, 0x1f ;  /* 0x0000001fff287424 */ /* 0x000fe400078e00ff */
[----:B------:R-:W-:-:S02]  /*9e70*/  IMAD.MOV.U32 R37, RZ, RZ, -0x1 ;  /* 0xffffffffff257424 */ /* 0x000fc400078e00ff */
[----:B-1-3--:R-:W-:Y:S05]  /*9e80*/  CALL.REL.NOINC `($__internal_84_$__cuda_sm70_shflsync_bfly_p) ;  /* 0x0000054000007944 */ /* 0x00afea0003c00000 */
[----:B-1----:R-:W-:Y:S01]  /*9e90*/  IMAD.MOV.U32 R0, RZ, RZ, R37 ;  /* 0x000000ffff007224 */ /* 0x002fe200078e0025 */
[----:B0-----:R-:W-:Y:S05]  /*9ea0*/  BRA `(.L_x_2692) ;  /* 0xffffd0c000007947 */ /* 0x001fea000383ffff */
.L_x_2614:
[----:B------:R-:W-:Y:S01]  /*9eb0*/  IMAD.MOV.U32 R42, RZ, RZ, R8 ;  /* 0x000000ffff2a7224 */ /* 0x000fe200078e0008 */
[----:B------:R-:W-:Y:S01]  /*9ec0*/  MOV R2, 0x9f10 ;  /* 0x00009f1000027802 */ /* 0x000fe20000000f00 */
[----:B------:R-:W-:-:S02]  /*9ed0*/  IMAD.MOV.U32 R39, RZ, RZ, 0x8 ;  /* 0x00000008ff277424 */ /* 0x000fc400078e00ff */
[----:B------:R-:W-:Y:S02]  /*9ee0*/  IMAD.MOV.U32 R40, RZ, RZ, 0x1f ;  /* 0x0000001fff287424 */ /* 0x000fe400078e00ff */
[----:B------:R-:W-:Y:S02]  /*9ef0*/  IMAD.MOV.U32 R37, RZ, RZ, -0x1 ;  /* 0xffffffffff257424 */ /* 0x000fe400078e00ff */
[----:B0123--:R-:W-:Y:S05]  /*9f00*/  CALL.REL.NOINC `($__internal_84_$__cuda_sm70_shflsync_bfly_p) ;  /* 0x000004c000007944 */ /* 0x00ffea0003c00000 */
[----:B01----:R-:W-:Y:S05]  /*9f10*/  BRA `(.L_x_2693) ;  /* 0xffffd07000007947 */ /* 0x003fea000383ffff */
.L_x_2617:
[----:B------:R-:W-:Y:S01]  /*9f20*/  IMAD.MOV.U32 R42, RZ, RZ, R9 ;  /* 0x000000ffff2a7224 */ /* 0x000fe200078e0009 */
[----:B------:R-:W-:Y:S01]  /*9f30*/  MOV R2, 0x9f80 ;  /* 0x00009f8000027802 */ /* 0x000fe20000000f00 */
[----:B------:R-:W-:Y:S02]  /*9f40*/  IMAD.MOV.U32 R39, RZ, RZ, 0x4 ;  /* 0x00000004ff277424 */ /* 0x000fe400078e00ff */
[----:B------:R-:W-:Y:S02]  /*9f50*/  IMAD.MOV.U32 R40, RZ, RZ, 0x1f ;  /* 0x0000001fff287424 */ /* 0x000fe400078e00ff */
[----:B------:R-:W-:Y:S02]  /*9f60*/  IMAD.MOV.U32 R37, RZ, RZ, -0x1 ;  /* 0xffffffffff257424 */ /* 0x000fe400078e00ff */
[----:B-1-3--:R-:W-:Y:S05]  /*9f70*/  CALL.REL.NOINC `($__internal_84_$__cuda_sm70_shflsync_bfly_p) ;  /* 0x0000045000007944 */ /* 0x00afea0003c00000 */
        /* <DEDUP_REMOVED lines=8> */
.L_x_2620:
        /* <DEDUP_REMOVED lines=8> */
.L_x_2621:
[----:B------:R-:W-:Y:S01]  /*a080*/  IMAD.MOV.U32 R42, RZ, RZ, R8 ;  /* 0x000000ffff2a7224 */ /* 0x000fe200078e0008 */
[----:B------:R-:W-:Y:S01]  /*a090*/  MOV R2, 0xa0e0 ;  /* 0x0000a0e000027802 */ /* 0x000fe20000000f00 */
[----:B------:R-:W-:-:S02]  /*a0a0*/  IMAD.MOV.U32 R39, RZ, RZ, 0x2 ;  /* 0x00000002ff277424 */ /* 0x000fc400078e00ff */
[----:B------:R-:W-:Y:S02]  /*a0b0*/  IMAD.MOV.U32 R40, RZ, RZ, 0x1f ;  /* 0x0000001fff287424 */ /* 0x000fe400078e00ff */
[----:B------:R-:W-:Y:S02]  /*a0c0*/  IMAD.MOV.U32 R37, RZ, RZ, -0x1 ;  /* 0xffffffffff257424 */ /* 0x000fe400078e00ff */
[----:B0123--:R-:W-:Y:S05]  /*a0d0*/  CALL.REL.NOINC `($__internal_84_$__cuda_sm70_shflsync_bfly_p) ;  /* 0x000002f000007944 */ /* 0x00ffea0003c00000 */
[----:B01----:R-:W-:Y:S05]  /*a0e0*/  BRA `(.L_x_2696) ;  /* 0xffffd05000007947 */ /* 0x003fea000383ffff */
.L_x_2624:
        /* <DEDUP_REMOVED lines=14> */
.L_x_2629:
[----:B-----5:R-:W-:Y:S01]  /*a1d0*/  IMAD.MOV.U32 R42, RZ, RZ, R0 ;  /* 0x000000ffff2a7224 */ /* 0x020fe200078e0000 */
[----:B------:R-:W-:Y:S01]  /*a1e0*/  MOV R2, 0xa230 ;  /* 0x0000a23000027802 */ /* 0x000fe20000000f00 */
[----:B0-----:R-:W-:Y:S02]  /*a1f0*/  IMAD.MOV.U32 R39, RZ, RZ, 0x10 ;  /* 0x00000010ff277424 */ /* 0x001fe400078e00ff */
[----:B------:R-:W-:Y:S02]  /*a200*/  IMAD.MOV.U32 R40, RZ, RZ, 0x1f ;  /* 0x0000001fff287424 */ /* 0x000fe400078e00ff */
[----:B------:R-:W-:-:S02]  /*a210*/  IMAD.MOV.U32 R37, RZ, RZ, -0x1 ;  /* 0xffffffffff257424 */ /* 0x000fc400078e00ff */
[----:B------:R-:W-:Y:S05]  /*a220*/  CALL.REL.NOINC `($__internal_84_$__cuda_sm70_shflsync_bfly_p) ;  /* 0x000001a000007944 */ /* 0x000fea0003c00000 */
[----:B01----:R-:W-:Y:S05]  /*a230*/  BRA `(.L_x_2698) ;  /* 0xffffd29000007947 */ /* 0x003fea000383ffff */
.L_x_2630:
[----:B------:R-:W-:Y:S01]  /*a240*/  IMAD.MOV.U32 R42, RZ, RZ, R5 ;  /* 0x000000ffff2a7224 */ /* 0x000fe200078e0005 */
[----:B------:R-:W-:Y:S01]  /*a250*/  MOV R2, 0xa2a0 ;  /* 0x0000a2a000027802 */ /* 0x000fe20000000f00 */
[----:B0-----:R-:W-:-:S02]  /*a260*/  IMAD.MOV.U32 R39, RZ, RZ, 0x8 ;  /* 0x00000008ff277424 */ /* 0x001fc400078e00ff */
[----:B------:R-:W-:Y:S02]  /*a270*/  IMAD.MOV.U32 R40, RZ, RZ, 0x1f ;  /* 0x0000001fff287424 */ /* 0x000fe400078e00ff */
[----:B------:R-:W-:Y:S02]  /*a280*/  IMAD.MOV.U32 R37, RZ, RZ, -0x1 ;  /* 0xffffffffff257424 */ /* 0x000fe400078e00ff */
[----:B-1----:R-:W-:Y:S05]  /*a290*/  CALL.REL.NOINC `($__internal_84_$__cuda_sm70_shflsync_bfly_p) ;  /* 0x0000013000007944 */ /* 0x002fea0003c00000 */
[----:B01----:R-:W-:Y:S01]  /*a2a0*/  FADD.FTZ R42, R5, R37 ;  /* 0x00000025052a7221 */ /* 0x003fe20000010000 */
[----:B------:R-:W-:Y:S01]  /*a2b0*/  MOV R2, 0xa300 ;  /* 0x0000a30000027802 */ /* 0x000fe20000000f00 */
[----:B------:R-:W-:Y:S02]  /*a2c0*/  IMAD.MOV.U32 R39, RZ, RZ, 0x4 ;  /* 0x00000004ff277424 */ /* 0x000fe400078e00ff */
[----:B------:R-:W-:Y:S02]  /*a2d0*/  IMAD.MOV.U32 R40, RZ, RZ, 0x1f ;  /* 0x0000001fff287424 */ /* 0x000fe400078e00ff */
[----:B------:R-:W-:Y:S02]  /*a2e0*/  IMAD.MOV.U32 R37, RZ, RZ, -0x1 ;  /* 0xffffffffff257424 */ /* 0x000fe400078e00ff */
[----:B------:R-:W-:Y:S05]  /*a2f0*/  CALL.REL.NOINC `($__internal_84_$__cuda_sm70_shflsync_bfly_p) ;  /* 0x000000d000007944 */ /* 0x000fea0003c00000 */
[----:B01----:R-:W-:Y:S01]  /*a300*/  FADD.FTZ R42, R42, R37 ;  /* 0x000000252a2a7221 */ /* 0x003fe20000010000 */
[----:B------:R-:W-:Y:S01]  /*a310*/  MOV R2, 0xa360 ;  /* 0x0000a36000027802 */ /* 0x000fe20000000f00 */
[----:B------:R-:W-:-:S02]  /*a320*/  IMAD.MOV.U32 R39, RZ, RZ, 0x2 ;  /* 0x00000002ff277424 */ /* 0x000fc400078e00ff */
[----:B------:R-:W-:Y:S02]  /*a330*/  IMAD.MOV.U32 R40, RZ, RZ, 0x1f ;  /* 0x0000001fff287424 */ /* 0x000fe400078e00ff */
[----:B------:R-:W-:Y:S02]  /*a340*/  IMAD.MOV.U32 R37, RZ, RZ, -0x1 ;  /* 0xffffffffff257424 */ /* 0x000fe400078e00ff */
[----:B------:R-:W-:Y:S05]  /*a350*/  CALL.REL.NOINC `($__internal_84_$__cuda_sm70_shflsync_bfly_p) ;  /* 0x0000007000007944 */ /* 0x000fea0003c00000 */
[----:B01----:R-:W-:Y:S01]  /*a360*/  FADD.FTZ R42, R42, R37 ;  /* 0x000000252a2a7221 */ /* 0x003fe20000010000 */
[----:B------:R-:W-:Y:S01]  /*a370*/  MOV R2, 0xa3c0 ;  /* 0x0000a3c000027802 */ /* 0x000fe20000000f00 */
[----:B------:R-:W-:Y:S02]  /*a380*/  IMAD.MOV.U32 R39, RZ, RZ, 0x1 ;  /* 0x00000001ff277424 */ /* 0x000fe400078e00ff */
[----:B------:R-:W-:Y:S02]  /*a390*/  IMAD.MOV.U32 R40, RZ, RZ, 0x1f ;  /* 0x0000001fff287424 */ /* 0x000fe400078e00ff */
[----:B------:R-:W-:Y:S02]  /*a3a0*/  IMAD.MOV.U32 R37, RZ, RZ, -0x1 ;  /* 0xffffffffff257424 */ /* 0x000fe400078e00ff */
[----:B------:R-:W-:Y:S05]  /*a3b0*/  CALL.REL.NOINC `($__internal_84_$__cuda_sm70_shflsync_bfly_p) ;  /* 0x0000001000007944 */ /* 0x000fea0003c00000 */
[----:B01----:R-:W-:Y:S05]  /*a3c0*/  BRA `(.L_x_2699) ;  /* 0xffffd19000007947 */ /* 0x003fea000383ffff */
        .weak           $__internal_84_$__cuda_sm70_shflsync_bfly_p
        .type           $__internal_84_$__cuda_sm70_shflsync_bfly_p,@function
        .size           $__internal_84_$__cuda_sm70_shflsync_bfly_p,($__internal_85_$__cuda_sm70_shflsync_idx_p - $__internal_84_$__cuda_sm70_shflsync_bfly_p)
$__internal_84_$__cuda_sm70_shflsync_bfly_p:
[----:B------:R-:W-:Y:S01]  /*a3d0*/  IMAD.MOV.U32 R3, RZ, RZ, 0x0 ;  /* 0x00000000ff037424 */ /* 0x000fe200078e00ff */
[----:B------:R-:W-:Y:S04]  /*a3e0*/  WARPSYNC R37 ;  /* 0x0000002500007348 */ /* 0x000fe80003800000 */
[----:B------:R0:W1:Y:S01]  /*a3f0*/  SHFL.BFLY PT, R37, R42, R39, R40 ;  /* 0x0c0000272a257389 */ /* 0x00006200000e0028 */
[----:B------:R-:W-:Y:S05]  /*a400*/  RET.REL.NODEC R2 `(_ZN4vllm3moe25grouped_topk_fused_kernelIffiLNS0_11ScoringFuncE0EEEvPT_PfPT1_PKT0_lllllbd) ;  /* 0xffff5bf002007950 */ /* 0x000fea0003c3ffff */
        .weak           $__internal_85_$__cuda_sm70_shflsync_idx_p
        .type           $__internal_85_$__cuda_sm70_shflsync_idx_p,@function
        .size           $__internal_85_$__cuda_sm70_shflsync_idx_p,($__internal_86_$__cuda_sm70_votesync_ballot - $__internal_85_$__cuda_sm70_shflsync_idx_p)
$__internal_85_$__cuda_sm70_shflsync_idx_p:
[----:B------:R-:W-:Y:S01]  /*a410*/  IMAD.MOV.U32 R3, RZ, RZ, 0x0 ;  /* 0x00000000ff037424 */ /* 0x000fe200078e00ff */
[----:B------:R-:W-:Y:S04]  /*a420*/  WARPSYNC R40 ;  /* 0x0000002800007348 */ /* 0x000fe80003800000 */
[----:B------:R0:W1:Y:S01]  /*a430*/  SHFL.IDX PT, R37, R37, R38, R39 ;  /* 0x0000002625257389 */ /* 0x00006200000e0027 */
[----:B------:R-:W-:Y:S05]  /*a440*/  RET.REL.NODEC R2 `(_ZN4vllm3moe25grouped_topk_fused_kernelIffiLNS0_11ScoringFuncE0EEEvPT_PfPT1_PKT0_lllllbd) ;  /* 0xffff5bb002007950 */ /* 0x000fea0003c3ffff */
        .weak           $__internal_86_$__cuda_sm70_votesync_ballot
        .type           $__internal_86_$__cuda_sm70_votesync_ballot,@function
        .size           $__internal_86_$__cuda_sm70_votesync_ballot,($__internal_87_$__cuda_sm70_warpsync - $__internal_86_$__cuda_sm70_votesync_ballot)
$__internal_86_$__cuda_sm70_votesync_ballot:
[----:B------:R-:W-:Y:S01]  /*a450*/  ISETP.NE.U32.AND P6, PT, R3, 0x1, PT ;  /* 0x000000010300780c */ /* 0x000fe20003fc5070 */
[----:B------:R-:W-:Y:S01]  /*a460*/  IMAD.MOV.U32 R3, RZ, RZ, 0x0 ;  /* 0x00000000ff037424 */ /* 0x000fe200078e00ff */
[----:B------:R-:W-:Y:S11]  /*a470*/  WARPSYNC 0xffffffff ;  /* 0xffffffff00007948 */ /* 0x000ff60003800000 */
[----:B------:R-:W-:Y:S01]  /*a480*/  VOTE.ANY R35, PT, !P6 ;  /* 0x0000000000237806 */ /* 0x000fe200070e0100 */
[----:B------:R-:W-:Y:S06]  /*a490*/  RET.REL.NODEC R2 `(_ZN4vllm3moe25grouped_topk_fused_kernelIffiLNS0_11ScoringFuncE0EEEvPT_PfPT1_PKT0_lllllbd) ;  /* 0xffff5b6002007950 */ /* 0x000fec0003c3ffff */
        .weak           $__internal_87_$__cuda_sm70_warpsync
        .type           $__internal_87_$__cuda_sm70_warpsync,@function
        .size           $__internal_87_$__cuda_sm70_warpsync,(.L_x_5642 - $__internal_87_$__cuda_sm70_warpsync)
$__internal_87_$__cuda_sm70_warpsync:
[----:B------:R-:W-:Y:S04]  /*a4a0*/  WARPSYNC R3 ;  /* 0x0000000300007348 */ /* 0x000fe80003800000 */
[----:B------:R-:W-:-:S04]  /*a4b0*/  IMAD.MOV.U32 R3, RZ, RZ, 0x0 ;  /* 0x00000000ff037424 */ /* 0x000fc800078e00ff */
[----:B------:R-:W-:Y:S05]  /*a4c0*/  RET.REL.NODEC R2 `(_ZN4vllm3moe25grouped_topk_fused_kernelIffiLNS0_11ScoringFuncE0EEEvPT_PfPT1_PKT0_lllllbd) ;  /* 0xffff5b3002007950 */ /* 0x000fea0003c3ffff */
.L_x_2700:
        /* <DEDUP_REMOVED lines=11> */
.L_x_5642:


//--------------------- .text._ZN4vllm3moe44grouped_topk_fused_small_expert_count_kernelIffiLNS0_11ScoringFuncE0ELi128ELb0ELi8EEEvPT_PfPT1_PKT0_llllllbd --------------------------
	.section	.text._ZN4vllm3moe44grouped_topk_fused_small_expert_count_kernelIffiLNS0_11ScoringFuncE0ELi128ELb0ELi8EEEvPT_PfPT1_PKT0_llllllbd,"ax",@progbits
	.sectioninfo	@"SHI_REGISTERS=25"
	.align	128
        .global         _ZN4vllm3moe44grouped_topk_fused_small_expert_count_kernelIffiLNS0_11ScoringFuncE0ELi128ELb0ELi8EEEvPT_PfPT1_PKT0_llllllbd
        .type           _ZN4vllm3moe44grouped_topk_fused_small_expert_count_kernelIffiLNS0_11ScoringFuncE0ELi128ELb0ELi8EEEvPT_PfPT1_PKT0_llllllbd,@function
        .size           _ZN4vllm3moe44grouped_topk_fused_small_expert_count_kernelIffiLNS0_11ScoringFuncE0ELi128ELb0ELi8EEEvPT_PfPT1_PKT0_llllllbd,(.L_x_5643 - _ZN4vllm3moe44grouped_topk_fused_small_expert_count_kernelIffiLNS0_11ScoringFuncE0ELi128ELb0ELi8EEEvPT_PfPT1_PKT0_llllllbd)
        .other          _ZN4vllm3moe44grouped_topk_fused_small_expert_count_kernelIffiLNS0_11ScoringFuncE0ELi128ELb0ELi8EEEvPT_PfPT1_PKT0_llllllbd,@"STO_CUDA_ENTRY STV_DEFAULT"
_ZN4vllm3moe44grouped_topk_fused_small_expert_count_kernelIffiLNS0_11ScoringFuncE0ELi128ELb0ELi8EEEvPT_PfPT1_PKT0_llllllbd:
.text._ZN4vllm3moe44grouped_topk_fused_small_expert_count_kernelIffiLNS0_11ScoringFuncE0ELi128ELb0ELi8EEEvPT_PfPT1_PKT0_llllllbd:
        /* <DEDUP_REMOVED lines=15> */
[----:B------:R-:W-:Y:S01]  /*00f0*/  @!P0 LEA.HI.X R7, R4, c[0x0][0x164], R7, 0x2, P2 ;  /* 0x0000590004078a11 */ /* 0x000fe200010f1407 */
[----:B------:R-:W-:Y:S02]  /*0100*/  IMAD.MOV.U32 R4, RZ, RZ, -0x800000 ;  /* 0xff800000ff047424 */ /* 0x000fe400078e00ff */
[----:B------:R-:W2:Y:S04]  /*0110*/  @!P0 LDG.E R5, [R2.64] ;  /* 0x0000000602058981 */ /* 0x000ea8000c1e1900 */
[----:B------:R-:W2:Y:S01]  /*0120*/  @!P0 LDG.E R4, [R6.64] ;  /* 0x0000000606048981 */ /* 0x000ea2000c1e1900 */
[----:B------:R-:W-:-:S06]  /*0130*/  SHF.R.U32.HI R0, RZ, 0x5, R9 ;  /* 0x00000005ff007819 */ /* 0x000fcc0000011609 */
[----:B------:R-:W0:Y:S02]  /*0140*/  SHFL.IDX PT, R0, R0, RZ, 0x1f ;  /* 0x00001fff00007589 */ /* 0x000e2400000e0000 */
[----:B0-----:R-:W-:Y:S01]  /*0150*/  ISETP.NE.AND P1, PT, R0, RZ, PT ;  /* 0x000000ff0000720c */ /* 0x001fe20003f25270 */
        /* <DEDUP_REMOVED lines=96> */
.L_x_2703:
        /* <DEDUP_REMOVED lines=90> */
.L_x_2702:
        /* <DEDUP_REMOVED lines=38> */
.L_x_2701:
        /* <DEDUP_REMOVED lines=47> */
[----:B------:R-:W-:Y:S05]  /*1250*/  CALL.REL.NOINC `($__internal_88_$__cuda_sm20_div_rn_f64_full) ;  /* 0x0000013000007944 */ /* 0x000fea0003c00000 */
.L_x_2706:
[----:B------:R-:W-:Y:S05]  /*1260*/  BSYNC B0 ;  /* 0x0000000000007941 */ /* 0x000fea0003800000 */
.L_x_2705:
[----:B------:R-:W0:Y:S01]  /*1270*/  F2F.F32.F64 R2, R8 ;  /* 0x0000000800027310 */ /* 0x000e220000301000 */
[----:B------:R-:W0:-:S14]  /*1280*/  DSETP.GEU.AND P1, PT, |R8|, c[0x2][0x0], PT ;  /* 0x008000000800762a */ /* 0x000e1c0003f2e200 */
[----:B0-----:R-:W-:Y:S02]  /*1290*/  @!P1 FMUL R2, R2, 1.175494350822287508e-38 ;  /* 0x0080000002029820 */ /* 0x001fe40000400000 */
.L_x_2704:
        /* <DEDUP_REMOVED lines=15> */
        .weak           $__internal_88_$__cuda_sm20_div_rn_f64_full
        .type           $__internal_88_$__cuda_sm20_div_rn_f64_full,@function
        .size           $__internal_88_$__cuda_sm20_div_rn_f64_full,(.L_x_5643 - $__internal_88_$__cuda_sm20_div_rn_f64_full)
$__internal_88_$__cuda_sm20_div_rn_f64_full:
        /* <DEDUP_REMOVED lines=68> */
.L_x_2708:
        /* <DEDUP_REMOVED lines=16> */
.L_x_2711:
[----:B------:R-:W-:Y:S01]  /*18d0*/  LOP3.LUT R17, R5, 0x80000, RZ, 0xfc, !PT ;  /* 0x0008000005117812 */ /* 0x000fe200078efcff */
[----:B------:R-:W-:Y:S01]  /*18e0*/  IMAD.MOV.U32 R16, RZ, RZ, R4 ;  /* 0x000000ffff107224 */ /* 0x000fe200078e0004 */
[----:B------:R-:W-:Y:S05]  /*18f0*/  BRA `(.L_x_2709) ;  /* 0x0000002000007947 */ /* 0x000fea0003800000 */
.L_x_2710:
[----:B------:R-:W-:Y:S01]  /*1900*/  LOP3.LUT R17, R7, 0x80000, RZ, 0xfc, !PT ;  /* 0x0008000007117812 */ /* 0x000fe200078efcff */
[----:B------:R-:W-:Y:S02]  /*1910*/  IMAD.MOV.U32 R16, RZ, RZ, R6 ;  /* 0x000000ffff107224 */ /* 0x000fe400078e0006 */
.L_x_2709:
[----:B------:R-:W-:Y:S05]  /*1920*/  BSYNC B1 ;  /* 0x0000000000017941 */ /* 0x000fea0003800000 */
.L_x_2707:
[----:B------:R-:W-:Y:S02]  /*1930*/  IMAD.MOV.U32 R13, RZ, RZ, 0x0 ;  /* 0x00000000ff0d7424 */ /* 0x000fe400078e00ff */
[----:B------:R-:W-:-:S02]  /*1940*/  IMAD.MOV.U32 R8, RZ, RZ, R16 ;  /* 0x000000ffff087224 */ /* 0x000fc400078e0010 */
[----:B------:R-:W-:Y:S01]  /*1950*/  IMAD.MOV.U32 R9, RZ, RZ, R17 ;  /* 0x000000ffff097224 */ /* 0x000fe200078e0011 */
[----:B------:R-:W-:Y:S06]  /*1960*/  RET.REL.NODEC R12 `(_ZN4vllm3moe44grouped_topk_fused_small_expert_count_kernelIffiLNS0_11ScoringFuncE0ELi128ELb0ELi8EEEvPT_PfPT1_PKT0_llllllbd) ;  /* 0xffffe6900c007950 */ /* 0x000fec0003c3ffff */
.L_x_2712:
        /* <DEDUP_REMOVED lines=9> */
.L_x_5643:


//--------------------- .text._ZN4vllm3moe44grouped_topk_fused_small_expert_count_kernelIffiLNS0_11ScoringFuncE0ELi384ELb0ELi8EEEvPT_PfPT1_PKT0_llllllbd --------------------------
	.section	.text._ZN4vllm3moe44grouped_topk_fused_small_expert_count_kernelIffiLNS0_11ScoringFuncE0ELi384ELb0ELi8EEEvPT_PfPT1_PKT0_llllllbd,"ax",@progbits
	.sectioninfo	@"SHI_REGISTERS=32"
	.align	128
        .global         _ZN4vllm3moe44grouped_topk_fused_small_expert_count_kernelIffiLNS0_11ScoringFuncE0ELi384ELb0ELi8EEEvPT_PfPT1_PKT0_llllllbd
        .type           _ZN4vllm3moe44grouped_topk_fused_small_expert_count_kernelIffiLNS0_11ScoringFuncE0ELi384ELb0ELi8EEEvPT_PfPT1_PKT0_llllllbd,@function
        .size           _ZN4vllm3moe44grouped_topk_fused_small_expert_count_kernelIffiLNS0_11ScoringFuncE0ELi384ELb0ELi8EEEvPT_PfPT1_PKT0_llllllbd,(.L_x_5644 - _ZN4vllm3moe44grouped_topk_fused_small_expert_count_kernelIffiLNS0_11ScoringFuncE0ELi384ELb0ELi8EEEvPT_PfPT1_PKT0_llllllbd)
        .other          _ZN4vllm3moe44grouped_topk_fused_small_expert_count_kernelIffiLNS0_11ScoringFuncE0ELi384ELb0ELi8EEEvPT_PfPT1_PKT0_llllllbd,@"STO_CUDA_ENTRY STV_DEFAULT"
_ZN4vllm3moe44grouped_topk_fused_small_expert_count_kernelIffiLNS0_11ScoringFuncE0ELi384ELb0ELi8EEEvPT_PfPT1_PKT0_llllllbd:
.text._ZN4vllm3moe44grouped_topk_fused_small_expert_count_kernelIffiLNS0_11ScoringFuncE0ELi384ELb0ELi8EEEvPT_PfPT1_PKT0_llllllbd:
[----:B------:R-:W-:Y:S02]  /*0000*/  IMAD.MOV.U32 R1, RZ, RZ, c[0x0][0x28] ;  /* 0x00000a00ff017624 */ /* 0x000fe400078e00ff */
[----:B------:R-:W0:Y:S01]  /*0010*/  S2R R9, SR_TID.X ;  /* 0x0000000000097919 */ /* 0x000e220000002100 */
[----:B------:R-:W-:Y:S01]  /*0020*/  IMAD.MOV.U32 R8, RZ, RZ, -0x800000 ;  /* 0xff800000ff087424 */ /* 0x000fe200078e00ff */
[----:B------:R-:W-:Y:S01]  /*0030*/  ULDC.64 UR6, c[0x0][0x118] ;  /* 0x0000460000067ab9 */ /* 0x000fe20000000a00 */
[----:B------:R-:W-:Y:S01]  /*0040*/  IADD3 R1, R1, -0x40, RZ ;  /* 0xffffffc001017810 */ /* 0x000fe20007ffe0ff */
[----:B------:R-:W1:Y:S01]  /*0050*/  S2R R5, SR_CTAID.X ;  /* 0x0000000000057919 */ /* 0x000e620000002500 */
[----:B0-----:R-:W-:-:S04]  /*0060*/  ISETP.GE.U32.AND P0, PT, R9, c[0x0][0x1a0], PT ;  /* 0x0000680009007a0c */ /* 0x001fc80003f06070 */
[----:B------:R-:W-:-:S13]  /*0070*/  ISETP.GE.AND.EX P0, PT, RZ, c[0x0][0x1a4], PT, P0 ;  /* 0x00006900ff007a0c */ /* 0x000fda0003f06300 */
[----:B------:R-:W-:Y:S01]  /*0080*/  @!P0 IMAD.MOV.U32 R2, RZ, RZ, R9 ;  /* 0x000000ffff028224 */ /* 0x000fe200078e0009 */
[----:B------:R-:W-:Y:S01]  /*0090*/  @!P0 LEA R4, P1, R9, c[0x0][0x178], 0x2 ;  /* 0x00005e0009048a11 */ /* 0x000fe200078210ff */
[----:B------:R-:W-:-:S04]  /*00a0*/  @!P0 IMAD.MOV.U32 R3, RZ, RZ, RZ ;  /* 0x000000ffff038224 */ /* 0x000fc800078e00ff */
[----:B-1----:R-:W-:-:S04]  /*00b0*/  @!P0 IMAD.WIDE.U32 R2, R5, c[0x0][0x1a0], R2 ;  /* 0x0000680005028a25 */ /* 0x002fc800078e0002 */
[----:B------:R-:W-:Y:S01]  /*00c0*/  @!P0 IMAD R7, R5, c[0x0][0x1a4], R3 ;  /* 0x0000690005078a24 */ /* 0x000fe200078e0203 */
[C---:B------:R-:W-:Y:S01]  /*00d0*/  @!P0 LEA R6, P2, R2.reuse, c[0x0][0x160], 0x2 ;  /* 0x0000580002068a11 */ /* 0x040fe200078410ff */
[----:B------:R-:W-:Y:S01]  /*00e0*/  IMAD.MOV.U32 R3, RZ, RZ, -0x800000 ;  /* 0xff800000ff037424 */ /* 0x000fe200078e00ff */
[----:B------:R-:W-:Y:S02]  /*00f0*/  @!P0 LEA.HI.X R5, R9, c[0x0][0x17c], RZ, 0x2, P1 ;  /* 0x00005f0009058a11 */ /* 0x000fe400008f14ff */
[----:B------:R-:W-:-:S03]  /*0100*/  @!P0 LEA.HI.X R7, R2, c[0x0][0x164], R7, 0x2, P2 ;  /* 0x0000590002078a11 */ /* 0x000fc600010f1407 */
[----:B------:R-:W2:Y:S04]  /*0110*/  @!P0 LDG.E R3, [R4.64] ;  /* 0x0000000604038981 */ /* 0x000ea8000c1e1900 */
[----:B------:R-:W2:Y:S01]  /*0120*/  @!P0 LDG.E R8, [R6.64] ;  /* 0x0000000606088981 */ /* 0x000ea2000c1e1900 */
[----:B------:R-:W-:Y:S02]  /*0130*/  SHF.R.U32.HI R0, RZ, 0x5, R9 ;  /* 0x00000005ff007819 */ /* 0x000fe40000011609 */
[----:B------:R-:W-:-:S04]  /*0140*/  LOP3.LUT R2, R9, 0x1f, RZ, 0xc0, !PT ;  /* 0x0000001f09027812 */ /* 0x000fc800078ec0ff */
[----:B------:R-:W0:Y:S01]  /*0150*/  SHFL.IDX PT, R0, R0, RZ, 0x1f ;  /* 0x00001fff00007589 */ /* 0x000e2200000e0000 */
[----:B--2---:R-:W-:-:S03]  /*0160*/  FADD.FTZ R10, R3, R8 ;  /* 0x00000008030a7221 */ /* 0x004fc60000010000 */
[----:B------:R1:W-:Y:S01]  /*0170*/  @!P0 STS [R9.X4], R8 ;  /* 0x0000000809008388 */ /* 0x0003e20000004800 */
[----:B------:R-:W-:-:S03]  /*0180*/  IADD3 R3, R1, 0x20, RZ ;  /* 0x0000002001037810 */ /* 0x000fc60007ffe0ff */
        /* <DEDUP_REMOVED lines=101> */
.L_x_2716:
        /* <DEDUP_REMOVED lines=100> */
.L_x_2715:
        /* <DEDUP_REMOVED lines=44> */
.L_x_2714:
        /* <DEDUP_REMOVED lines=12> */
.L_x_2717:
[----:B0-----:R-:W-:-:S05]  /*11a0*/  IMAD R7, R2, 0x4, R1 ;  /* 0x0000000402077824 */ /* 0x001fca00078e0201 */
[----:B------:R-:W2:Y:S04]  /*11b0*/  LDL R4, [R7] ;  /* 0x0000000007047983 */ /* 0x000ea80000100800 */
[----:B------:R-:W3:Y:S04]  /*11c0*/  LDL R6, [R7+0x20] ;  /* 0x0000200007067983 */ /* 0x000ee80000100800 */
[----:B--2---:R0:W-:Y:S04]  /*11d0*/  STS [R5.X4+0xc00], R4 ;  /* 0x000c000405007388 */ /* 0x0041e80000004800 */
[----:B---3--:R0:W-:Y:S02]  /*11e0*/  STS [R5.X4+0xc80], R6 ;  /* 0x000c800605007388 */ /* 0x0081e40000004800 */
.L_x_2718:
[----:B------:R-:W-:Y:S05]  /*11f0*/  BSYNC B0 ;  /* 0x0000000000007941 */ /* 0x000fea0003800000 */
.L_x_2713:
        /* <DEDUP_REMOVED lines=33> */
.L_x_2721:
        /* <DEDUP_REMOVED lines=166> */
.L_x_2720:
[----:B------:R-:W-:Y:S05]  /*1e70*/  @!P1 BRA `(.L_x_2719) ;  /* 0x0000031000009947 */ /* 0x000fea0003800000 */
[C---:B------:R-:W-:Y:S02]  /*1e80*/  IMAD R8, R6.reuse, 0x4, R1 ;  /* 0x0000000406087824 */ /* 0x040fe400078e0201 */
[----:B----4-:R-:W-:-:S02]  /*1e90*/  IMAD R9, R6, 0x4, R3 ;  /* 0x0000000406097824 */ /* 0x010fc400078e0203 */
.L_x_2722:
        /* <DEDUP_REMOVED lines=47> */
.L_x_2719:
        /* <DEDUP_REMOVED lines=49> */
[----:B------:R-:W-:Y:S05]  /*24a0*/  CALL.REL.NOINC `($__internal_89_$__cuda_sm20_div_rn_f64_full) ;  /* 0x0000012000007944 */ /* 0x000fea0003c00000 */
.L_x_2725:
[----:B------:R-:W-:Y:S05]  /*24b0*/  BSYNC B0 ;  /* 0x0000000000007941 */ /* 0x000fea0003800000 */
.L_x_2724:
[----:B------:R-:W0:Y:S01]  /*24c0*/  F2F.F32.F64 R4, R6 ;  /* 0x0000000600047310 */ /* 0x000e220000301000 */
[----:B------:R-:W0:-:S14]  /*24d0*/  DSETP.GEU.AND P1, PT, |R6|, c[0x2][0x0], PT ;  /* 0x008000000600762a */ /* 0x000e1c0003f2e200 */
[----:B0-----:R-:W-:Y:S02]  /*24e0*/  @!P1 FMUL R4, R4, 1.175494350822287508e-38 ;  /* 0x0080000004049820 */ /* 0x001fe40000400000 */
.L_x_2723:
        /* <DEDUP_REMOVED lines=14> */
        .weak           $__internal_89_$__cuda_sm20_div_rn_f64_full
        .type           $__internal_89_$__cuda_sm20_div_rn_f64_full,@function
        .size           $__internal_89_$__cuda_sm20_div_rn_f64_full,(.L_x_5644 - $__internal_89_$__cuda_sm20_div_rn_f64_full)
$__internal_89_$__cuda_sm20_div_rn_f64_full:
        /* <DEDUP_REMOVED lines=68> */
.L_x_2727:
        /* <DEDUP_REMOVED lines=16> */
.L_x_2730:
[----:B------:R-:W-:Y:S01]  /*2b10*/  LOP3.LUT R19, R9, 0x80000, RZ, 0xfc, !PT ;  /* 0x0008000009137812 */ /* 0x000fe200078efcff */
[----:B------:R-:W-:Y:S01]  /*2b20*/  IMAD.MOV.U32 R18, RZ, RZ, R8 ;  /* 0x000000ffff127224 */ /* 0x000fe200078e0008 */
[----:B------:R-:W-:Y:S05]  /*2b30*/  BRA `(.L_x_2728) ;  /* 0x0000002000007947 */ /* 0x000fea0003800000 */
.L_x_2729:
[----:B------:R-:W-:Y:S01]  /*2b40*/  LOP3.LUT R19, R5, 0x80000, RZ, 0xfc, !PT ;  /* 0x0008000005137812 */ /* 0x000fe200078efcff */
[----:B------:R-:W-:Y:S02]  /*2b50*/  IMAD.MOV.U32 R18, RZ, RZ, R4 ;  /* 0x000000ffff127224 */ /* 0x000fe400078e0004 */
.L_x_2728:
[----:B------:R-:W-:Y:S05]  /*2b60*/  BSYNC B1 ;  /* 0x0000000000017941 */ /* 0x000fea0003800000 */
.L_x_2726:
[----:B------:R-:W-:Y:S02]  /*2b70*/  IMAD.MOV.U32 R13, RZ, RZ, 0x0 ;  /* 0x00000000ff0d7424 */ /* 0x000fe400078e00ff */
[----:B------:R-:W-:-:S02]  /*2b80*/  IMAD.MOV.U32 R6, RZ, RZ, R18 ;  /* 0x000000ffff067224 */ /* 0x000fc400078e0012 */
[----:B------:R-:W-:Y:S01]  /*2b90*/  IMAD.MOV.U32 R7, RZ, RZ, R19 ;  /* 0x000000ffff077224 */ /* 0x000fe200078e0013 */
[----:B------:R-:W-:Y:S06]  /*2ba0*/  RET.REL.NODEC R12 `(_ZN4vllm3moe44grouped_topk_fused_small_expert_count_kernelIffiLNS0_11ScoringFuncE0ELi384ELb0ELi8EEEvPT_PfPT1_PKT0_llllllbd) ;  /* 0xffffd4500c007950 */ /* 0x000fec0003c3ffff */
.L_x_2731:
        /* <DEDUP_REMOVED lines=13> */
.L_x_5644:


//--------------------- .text._ZN4vllm3moe44grouped_topk_fused_small_expert_count_kernelIffiLNS0_11ScoringFuncE0ELi512ELb0ELi8EEEvPT_PfPT1_PKT0_llllllbd --------------------------
	.section	.text._ZN4vllm3moe44grouped_topk_fused_small_expert_count_kernelIffiLNS0_11ScoringFuncE0ELi512ELb0ELi8EEEvPT_PfPT1_PKT0_llllllbd,"ax",@progbits
	.sectioninfo	@"SHI_REGISTERS=28"
	.align	128
        .global         _ZN4vllm3moe44grouped_topk_fused_small_expert_count_kernelIffiLNS0_11ScoringFuncE0ELi512ELb0ELi8EEEvPT_PfPT1_PKT0_llllllbd
        .type           _ZN4vllm3moe44grouped_topk_fused_small_expert_count_kernelIffiLNS0_11ScoringFuncE0ELi512ELb0ELi8EEEvPT_PfPT1_PKT0_llllllbd,@function
        .size           _ZN4vllm3moe44grouped_topk_fused_small_expert_count_kernelIffiLNS0_11ScoringFuncE0ELi512ELb0ELi8EEEvPT_PfPT1_PKT0_llllllbd,(.L_x_5645 - _ZN4vllm3moe44grouped_topk_fused_small_expert_count_kernelIffiLNS0_11ScoringFuncE0ELi512ELb0ELi8EEEvPT_PfPT1_PKT0_llllllbd)
        .other          _ZN4vllm3moe44grouped_topk_fused_small_expert_count_kernelIffiLNS0_11ScoringFuncE0ELi512ELb0ELi8EEEvPT_PfPT1_PKT0_llllllbd,@"STO_CUDA_ENTRY STV_DEFAULT"
_ZN4vllm3moe44grouped_topk_fused_small_expert_count_kernelIffiLNS0_11ScoringFuncE0ELi512ELb0ELi8EEEvPT_PfPT1_PKT0_llllllbd:
.text._ZN4vllm3moe44grouped_topk_fused_small_expert_count_kernelIffiLNS0_11ScoringFuncE0ELi512ELb0ELi8EEEvPT_PfPT1_PKT0_llllllbd:
        /* <DEDUP_REMOVED lines=126> */
.L_x_2735:
        /* <DEDUP_REMOVED lines=100> */
.L_x_2734:
        /* <DEDUP_REMOVED lines=44> */
.L_x_2733:
        /* <DEDUP_REMOVED lines=12> */
.L_x_2736:
[----:B0-----:R-:W-:-:S05]  /*11a0*/  IMAD R7, R2, 0x4, R1 ;  /* 0x0000000402077824 */ /* 0x001fca00078e0201 */
[----:B------:R-:W2:Y:S04]  /*11b0*/  LDL R4, [R7] ;  /* 0x0000000007047983 */ /* 0x000ea80000100800 */
[----:B------:R-:W3:Y:S04]  /*11c0*/  LDL R6, [R7+0x20] ;  /* 0x0000200007067983 */ /* 0x000ee80000100800 */
[----:B--2---:R0:W-:Y:S04]  /*11d0*/  STS [R5.X4+0x1000], R4 ;  /* 0x0010000405007388 */ /* 0x0041e80000004800 */
[----:B---3--:R0:W-:Y:S02]  /*11e0*/  STS [R5.X4+0x1080], R6 ;  /* 0x0010800605007388 */ /* 0x0081e40000004800 */
.L_x_2737:
[----:B------:R-:W-:Y:S05]  /*11f0*/  BSYNC B0 ;  /* 0x0000000000007941 */ /* 0x000fea0003800000 */
.L_x_2732:
        /* <DEDUP_REMOVED lines=27> */
.L_x_2740:
        /* <DEDUP_REMOVED lines=166> */
.L_x_2739:
[----:B------:R-:W-:Y:S05]  /*1e10*/  @!P1 BRA `(.L_x_2738) ;  /* 0x0000031000009947 */ /* 0x000fea0003800000 */
[C---:B------:R-:W-:Y:S02]  /*1e20*/  IMAD R2, R6.reuse, 0x4, R1 ;  /* 0x0000000406027824 */ /* 0x040fe400078e0201 */
[----:B------:R-:W-:-:S02]  /*1e30*/  IMAD R7, R6, 0x4, R3 ;  /* 0x0000000406077824 */ /* 0x000fc400078e0203 */
.L_x_2741:
        /* <DEDUP_REMOVED lines=47> */
.L_x_2738:
        /* <DEDUP_REMOVED lines=49> */
[----:B------:R-:W-:Y:S05]  /*2440*/  CALL.REL.NOINC `($__internal_90_$__cuda_sm20_div_rn_f64_full) ;  /* 0x0000012000007944 */ /* 0x000fea0003c00000 */
.L_x_2744:
[----:B------:R-:W-:Y:S05]  /*2450*/  BSYNC B0 ;  /* 0x0000000000007941 */ /* 0x000fea0003800000 */
.L_x_2743:
[----:B------:R-:W0:Y:S01]  /*2460*/  F2F.F32.F64 R4, R6 ;  /* 0x0000000600047310 */ /* 0x000e220000301000 */
[----:B------:R-:W0:-:S14]  /*2470*/  DSETP.GEU.AND P1, PT, |R6|, c[0x2][0x0], PT ;  /* 0x008000000600762a */ /* 0x000e1c0003f2e200 */
[----:B0-----:R-:W-:Y:S02]  /*2480*/  @!P1 FMUL R4, R4, 1.175494350822287508e-38 ;  /* 0x0080000004049820 */ /* 0x001fe40000400000 */
.L_x_2742:
        /* <DEDUP_REMOVED lines=14> */
        .weak           $__internal_90_$__cuda_sm20_div_rn_f64_full
        .type           $__internal_90_$__cuda_sm20_div_rn_f64_full,@function
        .size           $__internal_90_$__cuda_sm20_div_rn_f64_full,(.L_x_5645 - $__internal_90_$__cuda_sm20_div_rn_f64_full)
$__internal_90_$__cuda_sm20_div_rn_f64_full:
        /* <DEDUP_REMOVED lines=68> */
.L_x_2746:
        /* <DEDUP_REMOVED lines=16> */
.L_x_2749:
[----:B------:R-:W-:Y:S01]  /*2ab0*/  LOP3.LUT R19, R9, 0x80000, RZ, 0xfc, !PT ;  /* 0x0008000009137812 */ /* 0x000fe200078efcff */
[----:B------:R-:W-:Y:S01]  /*2ac0*/  IMAD.MOV.U32 R18, RZ, RZ, R8 ;  /* 0x000000ffff127224 */ /* 0x000fe200078e0008 */
[----:B------:R-:W-:Y:S05]  /*2ad0*/  BRA `(.L_x_2747) ;  /* 0x0000002000007947 */ /* 0x000fea0003800000 */
.L_x_2748:
[----:B------:R-:W-:Y:S01]  /*2ae0*/  LOP3.LUT R19, R5, 0x80000, RZ, 0xfc, !PT ;  /* 0x0008000005137812 */ /* 0x000fe200078efcff */
[----:B------:R-:W-:Y:S02]  /*2af0*/  IMAD.MOV.U32 R18, RZ, RZ, R4 ;  /* 0x000000ffff127224 */ /* 0x000fe400078e0004 */
.L_x_2747:
[----:B------:R-:W-:Y:S05]  /*2b00*/  BSYNC B1 ;  /* 0x0000000000017941 */ /* 0x000fea0003800000 */
.L_x_2745:
[----:B------:R-:W-:Y:S02]  /*2b10*/  IMAD.MOV.U32 R13, RZ, RZ, 0x0 ;  /* 0x00000000ff0d7424 */ /* 0x000fe400078e00ff */
[----:B------:R-:W-:-:S02]  /*2b20*/  IMAD.MOV.U32 R6, RZ, RZ, R18 ;  /* 0x000000ffff067224 */ /* 0x000fc400078e0012 */
[----:B------:R-:W-:Y:S01]  /*2b30*/  IMAD.MOV.U32 R7, RZ, RZ, R19 ;  /* 0x000000ffff077224 */ /* 0x000fe200078e0013 */
[----:B------:R-:W-:Y:S06]  /*2b40*/  RET.REL.NODEC R12 `(_ZN4vllm3moe44grouped_topk_fused_small_expert_count_kernelIffiLNS0_11ScoringFuncE0ELi512ELb0ELi8EEEvPT_PfPT1_PKT0_llllllbd) ;  /* 0xffffd4b00c007950 */ /* 0x000fec0003c3ffff */
.L_x_2750:
        /* <DEDUP_REMOVED lines=11> */
.L_x_5645:


//--------------------- .text._ZN4vllm3moe44grouped_topk_fused_small_expert_count_kernelIffiLNS0_11ScoringFuncE0ELi512ELb0ELi22EEEvPT_PfPT1_PKT0_llllllbd --------------------------
	.section	.text._ZN4vllm3moe44grouped_topk_fused_small_expert_count_kernelIffiLNS0_11ScoringFuncE0ELi512ELb0ELi22EEEvPT_PfPT1_PKT0_llllllbd,"ax",@progbits
	.sectioninfo	@"SHI_REGISTERS=32"
	.align	128
        .global         _ZN4vllm3moe44grouped_topk_fused_small_expert_count_kernelIffiLNS0_11ScoringFuncE0ELi512ELb0ELi22EEEvPT_PfPT1_PKT0_llllllbd
        .type           _ZN4vllm3moe44grouped_topk_fused_small_expert_count_kernelIffiLNS0_11ScoringFuncE0ELi512ELb0ELi22EEEvPT_PfPT1_PKT0_llllllbd,@function
        .size           _ZN4vllm3moe44grouped_topk_fused_small_expert_count_kernelIffiLNS0_11ScoringFuncE0ELi512ELb0ELi22EEEvPT_PfPT1_PKT0_llllllbd,(.L_x_5646 - _ZN4vllm3moe44grouped_topk_fused_small_expert_count_kernelIffiLNS0_11ScoringFuncE0ELi512ELb0ELi22EEEvPT_PfPT1_PKT0_llllllbd)
        .other          _ZN4vllm3moe44grouped_topk_fused_small_expert_count_kernelIffiLNS0_11ScoringFuncE0ELi512ELb0ELi22EEEvPT_PfPT1_PKT0_llllllbd,@"STO_CUDA_ENTRY STV_DEFAULT"
_ZN4vllm3moe44grouped_topk_fused_small_expert_count_kernelIffiLNS0_11ScoringFuncE0ELi512ELb0ELi22EEEvPT_PfPT1_PKT0_llllllbd:
.text._ZN4vllm3moe44grouped_topk_fused_small_expert_count_kernelIffiLNS0_11ScoringFuncE0ELi512ELb0ELi22EEEvPT_PfPT1_PKT0_llllllbd:
        /* <DEDUP_REMOVED lines=13> */
[----:B------:R-:W-:Y:S01]  /*00d0*/  @!P0 LEA R8, P2, R2, c[0x0][0x160], 0x2 ;  /* 0x0000580002088a11 */ /* 0x000fe200078410ff */
[----:B------:R-:W-:-:S03]  /*00e0*/  IMAD.MOV.U32 R3, RZ, RZ, -0x800000 ;  /* 0xff800000ff037424 */ /* 0x000fc600078e00ff */
[----:B------:R-:W-:Y:S01]  /*00f0*/  @!P0 LEA.HI.X R9, R2, c[0x0][0x164], R5, 0x2, P2 ;  /* 0x0000590002098a11 */ /* 0x000fe200010f1405 */
[----:B------:R-:W-:Y:S02]  /*0100*/  IMAD.MOV.U32 R2, RZ, RZ, -0x800000 ;  /* 0xff800000ff027424 */ /* 0x000fe400078e00ff */
        /* <DEDUP_REMOVED lines=112> */
.L_x_2754:
        /* <DEDUP_REMOVED lines=100> */
.L_x_2753:
        /* <DEDUP_REMOVED lines=44> */
.L_x_2752:
        /* <DEDUP_REMOVED lines=15> */
.L_x_2755:
[C---:B------:R-:W-:Y:S02]  /*1200*/  IMAD R6, R0.reuse, 0x4, R1 ;  /* 0x0000000400067824 */ /* 0x040fe400078e0201 */
[----:B0-----:R-:W-:-:S03]  /*1210*/  IMAD R4, R0, 0x4, R3 ;  /* 0x0000000400047824 */ /* 0x001fc600078e0203 */
[----:B------:R-:W3:Y:S04]  /*1220*/  LDL R7, [R6] ;  /* 0x0000000006077983 */ /* 0x000ee80000100800 */
[----:B------:R-:W4:Y:S04]  /*1230*/  LDL R9, [R4] ;  /* 0x0000000004097983 */ /* 0x000f280000100800 */
[----:B---3--:R0:W-:Y:S04]  /*1240*/  STS [R2.X4+0x1000], R7 ;  /* 0x0010000702007388 */ /* 0x0081e80000004800 */
[----:B----4-:R0:W-:Y:S02]  /*1250*/  STS [R2.X4+0x1180], R9 ;  /* 0x0011800902007388 */ /* 0x0101e40000004800 */
.L_x_2756:
[----:B------:R-:W-:Y:S05]  /*1260*/  BSYNC B0 ;  /* 0x0000000000007941 */ /* 0x000fea0003800000 */
.L_x_2751:
        /* <DEDUP_REMOVED lines=71> */
.L_x_2759:
        /* <DEDUP_REMOVED lines=94> */
.L_x_2758:
        /* <DEDUP_REMOVED lines=43> */
.L_x_2757:
        /* <DEDUP_REMOVED lines=47> */
[----:B--2---:R-:W-:Y:S05]  /*2260*/  CALL.REL.NOINC `($__internal_91_$__cuda_sm20_div_rn_f64_full) ;  /* 0x0000013000007944 */ /* 0x004fea0003c00000 */
.L_x_2762:
[----:B------:R-:W-:Y:S05]  /*2270*/  BSYNC B0 ;  /* 0x0000000000007941 */ /* 0x000fea0003800000 */
.L_x_2761:
[----:B------:R-:W0:Y:S01]  /*2280*/  F2F.F32.F64 R2, R8 ;  /* 0x0000000800027310 */ /* 0x000e220000301000 */
[----:B------:R-:W0:-:S14]  /*2290*/  DSETP.GEU.AND P1, PT, |R8|, c[0x2][0x0], PT ;  /* 0x008000000800762a */ /* 0x000e1c0003f2e200 */
[----:B0-----:R-:W-:Y:S02]  /*22a0*/  @!P1 FMUL R2, R2, 1.175494350822287508e-38 ;  /* 0x0080000002029820 */ /* 0x001fe40000400000 */
.L_x_2760:
        /* <DEDUP_REMOVED lines=15> */
        .weak           $__internal_91_$__cuda_sm20_div_rn_f64_full
        .type           $__internal_91_$__cuda_sm20_div_rn_f64_full,@function
        .size           $__internal_91_$__cuda_sm20_div_rn_f64_full,(.L_x_5646 - $__internal_91_$__cuda_sm20_div_rn_f64_full)
$__internal_91_$__cuda_sm20_div_rn_f64_full:
        /* <DEDUP_REMOVED lines=68> */
.L_x_2764:
        /* <DEDUP_REMOVED lines=16> */
.L_x_2767:
[----:B------:R-:W-:Y:S01]  /*28e0*/  LOP3.LUT R17, R5, 0x80000, RZ, 0xfc, !PT ;  /* 0x0008000005117812 */ /* 0x000fe200078efcff */
[----:B------:R-:W-:Y:S01]  /*28f0*/  IMAD.MOV.U32 R16, RZ, RZ, R4 ;  /* 0x000000ffff107224 */ /* 0x000fe200078e0004 */
[----:B------:R-:W-:Y:S05]  /*2900*/  BRA `(.L_x_2765) ;  /* 0x0000002000007947 */ /* 0x000fea0003800000 */
.L_x_2766:
[----:B------:R-:W-:Y:S01]  /*2910*/  LOP3.LUT R17, R7, 0x80000, RZ, 0xfc, !PT ;  /* 0x0008000007117812 */ /* 0x000fe200078efcff */
[----:B------:R-:W-:Y:S02]  /*2920*/  IMAD.MOV.U32 R16, RZ, RZ, R6 ;  /* 0x000000ffff107224 */ /* 0x000fe400078e0006 */
.L_x_2765:
[----:B------:R-:W-:Y:S05]  /*2930*/  BSYNC B1 ;  /* 0x0000000000017941 */ /* 0x000fea0003800000 */
.L_x_2763:
[----:B------:R-:W-:Y:S02]  /*2940*/  IMAD.MOV.U32 R13, RZ, RZ, 0x0 ;  /* 0x00000000ff0d7424 */ /* 0x000fe400078e00ff */
[----:B------:R-:W-:-:S02]  /*2950*/  IMAD.MOV.U32 R8, RZ, RZ, R16 ;  /* 0x000000ffff087224 */ /* 0x000fc400078e0010 */
[----:B------:R-:W-:Y:S01]  /*2960*/  IMAD.MOV.U32 R9, RZ, RZ, R17 ;  /* 0x000000ffff097224 */ /* 0x000fe200078e0011 */
[----:B------:R-:W-:Y:S06]  /*2970*/  RET.REL.NODEC R12 `(_ZN4vllm3moe44grouped_topk_fused_small_expert_count_kernelIffiLNS0_11ScoringFuncE0ELi512ELb0ELi22EEEvPT_PfPT1_PKT0_llllllbd) ;  /* 0xffffd6800c007950 */ /* 0x000fec0003c3ffff */
.L_x_2768:
        /* <DEDUP_REMOVED lines=16> */
.L_x_5646:


//--------------------- .text._ZN4vllm3moe44grouped_topk_fused_small_expert_count_kernelIffiLNS0_11ScoringFuncE0ELi256ELb1ELi8EEEvPT_PfPT1_PKT0_llllllbd --------------------------
	.section	.text._ZN4vllm3moe44grouped_topk_fused_small_expert_count_kernelIffiLNS0_11ScoringFuncE0ELi256ELb1ELi8EEEvPT_PfPT1_PKT0_llllllbd,"ax",@progbits
	.sectioninfo	@"SHI_REGISTERS=28"
	.align	128
        .global         _ZN4vllm3moe44grouped_topk_fused_small_expert_count_kernelIffiLNS0_11ScoringFuncE0ELi256ELb1ELi8EEEvPT_PfPT1_PKT0_llllllbd
        .type           _ZN4vllm3moe44grouped_topk_fused_small_expert_count_kernelIffiLNS0_11ScoringFuncE0ELi256ELb1ELi8EEEvPT_PfPT1_PKT0_llllllbd,@function
        .size           _ZN4vllm3moe44grouped_topk_fused_small_expert_count_kernelIffiLNS0_11ScoringFuncE0ELi256ELb1ELi8EEEvPT_PfPT1_PKT0_llllllbd,(.L_x_5647 - _ZN4vllm3moe44grouped_topk_fused_small_expert_count_kernelIffiLNS0_11ScoringFuncE0ELi256ELb1ELi8EEEvPT_PfPT1_PKT0_llllllbd)
        .other          _ZN4vllm3moe44grouped_topk_fused_small_expert_count_kernelIffiLNS0_11ScoringFuncE0ELi256ELb1ELi8EEEvPT_PfPT1_PKT0_llllllbd,@"STO_CUDA_ENTRY STV_DEFAULT"
_ZN4vllm3moe44grouped_topk_fused_small_expert_count_kernelIffiLNS0_11ScoringFuncE0ELi256ELb1ELi8EEEvPT_PfPT1_PKT0_llllllbd:
.text._ZN4vllm3moe44grouped_topk_fused_small_expert_count_kernelIffiLNS0_11ScoringFuncE0ELi256ELb1ELi8EEEvPT_PfPT1_PKT0_llllllbd:
        /* <DEDUP_REMOVED lines=11> */
[----:B------:R-:W-:Y:S01]  /*00b0*/  IMAD.MOV.U32 R8, RZ, RZ, -0x800000 ;  /* 0xff800000ff087424 */ /* 0x000fe200078e00ff */
[----:B------:R-:W-:Y:S01]  /*00c0*/  ULDC.64 UR6, c[0x0][0x118] ;  /* 0x0000460000067ab9 */ /* 0x000fe20000000a00 */
        /* <DEDUP_REMOVED lines=10> */
[----:B------:R-:W2:Y:S02]  /*0170*/  @!P0 LDG.E R8, [R12.64] ;  /* 0x000000060c088981 */ /* 0x000ea4000c1e1900 */
[----:B------:R-:W-:-:S05]  /*0180*/  @!P0 LEA.HI.X R15, R6, c[0x0][0x164], R9, 0x2, P2 ;  /* 0x00005900060f8a11 */ /* 0x000fca00010f1409 */
[----:B------:R-:W2:Y:S01]  /*0190*/  @!P0 LDG.E R7, [R14.64] ;  /* 0x000000060e078981 */ /* 0x000ea2000c1e1900 */
[----:B------:R-:W-:Y:S02]  /*01a0*/  IMAD.MOV.U32 R5, RZ, RZ, -0x1 ;  /* 0xffffffffff057424 */ /* 0x000fe400078e00ff */
[----:B--2---:R-:W-:Y:S01]  /*01b0*/  FADD.FTZ R9, R8, R7 ;  /* 0x0000000708097221 */ /* 0x004fe20000010000 */
[----:B------:R-:W-:-:S04]  /*01c0*/  IADD3 R8, -R4, 0xffff, RZ ;  /* 0x0000ffff04087810 */ /* 0x000fc80007ffe1ff */
[----:B------:R-:W-:Y:S02]  /*01d0*/  ISETP.GE.AND P1, PT, R9, RZ, PT ;  /* 0x000000ff0900720c */ /* 0x000fe40003f26270 */
[----:B------:R-:W-:Y:S02]  /*01e0*/  LOP3.LUT R8, R8, 0xffff, RZ, 0xc0, !PT ;  /* 0x0000ffff08087812 */ /* 0x000fe400078ec0ff */
[----:B------:R-:W-:-:S03]  /*01f0*/  SEL R6, R5, 0x80000000, !P1 ;  /* 0x8000000005067807 */ /* 0x000fc60004800000 */
[----:B------:R-:W0:Y:S01]  /*0200*/  SHFL.BFLY PT, R11, R8, 0x10, 0x1f ;  /* 0x0e001f00080b7f89 */ /* 0x000e2200000e0000 */
        /* <DEDUP_REMOVED lines=312> */
.L_x_2771:
        /* <DEDUP_REMOVED lines=90> */
.L_x_2770:
        /* <DEDUP_REMOVED lines=38> */
.L_x_2769:
        /* <DEDUP_REMOVED lines=47> */
[----:B------:R-:W-:Y:S05]  /*2080*/  CALL.REL.NOINC `($__internal_92_$__cuda_sm20_div_rn_f64_full) ;  /* 0x0000013000007944 */ /* 0x000fea0003c00000 */
.L_x_2774:
[----:B------:R-:W-:Y:S05]  /*2090*/  BSYNC B0 ;  /* 0x0000000000007941 */ /* 0x000fea0003800000 */
.L_x_2773:
[----:B------:R-:W0:Y:S01]  /*20a0*/  F2F.F32.F64 R2, R8 ;  /* 0x0000000800027310 */ /* 0x000e220000301000 */
[----:B------:R-:W0:-:S14]  /*20b0*/  DSETP.GEU.AND P1, PT, |R8|, c[0x2][0x0], PT ;  /* 0x008000000800762a */ /* 0x000e1c0003f2e200 */
[----:B0-----:R-:W-:Y:S02]  /*20c0*/  @!P1 FMUL R2, R2, 1.175494350822287508e-38 ;  /* 0x0080000002029820 */ /* 0x001fe40000400000 */
.L_x_2772:
        /* <DEDUP_REMOVED lines=15> */
        .weak           $__internal_92_$__cuda_sm20_div_rn_f64_full
        .type           $__internal_92_$__cuda_sm20_div_rn_f64_full,@function
        .size           $__internal_92_$__cuda_sm20_div_rn_f64_full,(.L_x_5647 - $__internal_92_$__cuda_sm20_div_rn_f64_full)
$__internal_92_$__cuda_sm20_div_rn_f64_full:
        /* <DEDUP_REMOVED lines=68> */
.L_x_2776:
        /* <DEDUP_REMOVED lines=16> */
.L_x_2779:
[----:B------:R-:W-:Y:S01]  /*2700*/  LOP3.LUT R17, R5, 0x80000, RZ, 0xfc, !PT ;  /* 0x0008000005117812 */ /* 0x000fe200078efcff */
[----:B------:R-:W-:Y:S01]  /*2710*/  IMAD.MOV.U32 R16, RZ, RZ, R4 ;  /* 0x000000ffff107224 */ /* 0x000fe200078e0004 */
[----:B------:R-:W-:Y:S05]  /*2720*/  BRA `(.L_x_2777) ;  /* 0x0000002000007947 */ /* 0x000fea0003800000 */
.L_x_2778:
[----:B------:R-:W-:Y:S01]  /*2730*/  LOP3.LUT R17, R7, 0x80000, RZ, 0xfc, !PT ;  /* 0x0008000007117812 */ /* 0x000fe200078efcff */
[----:B------:R-:W-:Y:S02]  /*2740*/  IMAD.MOV.U32 R16, RZ, RZ, R6 ;  /* 0x000000ffff107224 */ /* 0x000fe400078e0006 */
.L_x_2777:
[----:B------:R-:W-:Y:S05]  /*2750*/  BSYNC B1 ;  /* 0x0000000000017941 */ /* 0x000fea0003800000 */
.L_x_2775:
[----:B------:R-:W-:Y:S02]  /*2760*/  IMAD.MOV.U32 R13, RZ, RZ, 0x0 ;  /* 0x00000000ff0d7424 */ /* 0x000fe400078e00ff */
[----:B------:R-:W-:-:S02]  /*2770*/  IMAD.MOV.U32 R8, RZ, RZ, R16 ;  /* 0x000000ffff087224 */ /* 0x000fc400078e0010 */
[----:B------:R-:W-:Y:S01]  /*2780*/  IMAD.MOV.U32 R9, RZ, RZ, R17 ;  /* 0x000000ffff097224 */ /* 0x000fe200078e0011 */
[----:B------:R-:W-:Y:S06]  /*2790*/  RET.REL.NODEC R12 `(_ZN4vllm3moe44grouped_topk_fused_small_expert_count_kernelIffiLNS0_11ScoringFuncE0ELi256ELb1ELi8EEEvPT_PfPT1_PKT0_llllllbd) ;  /* 0xffffd8600c007950 */ /* 0x000fec0003c3ffff */
.L_x_2780:
        /* <DEDUP_REMOVED lines=14> */
.L_x_5647:


//--------------------- .text._ZN4vllm3moe25grouped_topk_fused_kernelI13__nv_bfloat16S2_iLNS0_11ScoringFuncE1EEEvPT_PfPT1_PKT0_lllllbd --------------------------
	.section	.text._ZN4vllm3moe25grouped_topk_fused_kernelI13__nv_bfloat16S2_iLNS0_11ScoringFuncE1EEEvPT_PfPT1_PKT0_lllllbd,"ax",@progbits
	.sectioninfo	@"SHI_REGISTERS=48"
	.align	128
        .global         _ZN4vllm3moe25grouped_topk_fused_kernelI13__nv_bfloat16S2_iLNS0_11ScoringFuncE1EEEvPT_PfPT1_PKT0_lllllbd
        .type           _ZN4vllm3moe25grouped_topk_fused_kernelI13__nv_bfloat16S2_iLNS0_11ScoringFuncE1EEEvPT_PfPT1_PKT0_lllllbd,@function
        .size           _ZN4vllm3moe25grouped_topk_fused_kernelI13__nv_bfloat16S2_iLNS0_11ScoringFuncE1EEEvPT_PfPT1_PKT0_lllllbd,(.L_x_5653 - _ZN4vllm3moe25grouped_topk_fused_kernelI13__nv_bfloat16S2_iLNS0_11ScoringFuncE1EEEvPT_PfPT1_PKT0_lllllbd)
        .other          _ZN4vllm3moe25grouped_topk_fused_kernelI13__nv_bfloat16S2_iLNS0_11ScoringFuncE1EEEvPT_PfPT1_PKT0_lllllbd,@"STO_CUDA_ENTRY STV_DEFAULT"
_ZN4vllm3moe25grouped_topk_fused_kernelI13__nv_bfloat16S2_iLNS0_11ScoringFuncE1EEEvPT_PfPT1_PKT0_lllllbd:
.text._ZN4vllm3moe25grouped_topk_fused_kernelI13__nv_bfloat16S2_iLNS0_11ScoringFuncE1EEEvPT_PfPT1_PKT0_lllllbd:
        /* <DEDUP_REMOVED lines=83> */
.L_x_2787:
[----:B------:R-:W-:Y:S02]  /*0530*/  SHF.R.S32.HI R11, RZ, 0x1f, R10 ;  /* 0x0000001fff0b7819 */ /* 0x000fe4000001140a */
[----:B------:R-:W-:-:S05]  /*0540*/  IADD3 R13, P0, R10, R6, RZ ;  /* 0x000000060a0d7210 */ /* 0x000fca0007f1e0ff */
[----:B------:R-:W-:Y:S01]  /*0550*/  IMAD.X R14, R11, 0x1, R8, P0 ;  /* 0x000000010b0e7824 */ /* 0x000fe200000e0608 */
[----:B------:R-:W-:-:S04]  /*0560*/  LEA R12, P0, R13, c[0x0][0x160], 0x1 ;  /* 0x000058000d0c7a11 */ /* 0x000fc800078008ff */
[----:B------:R-:W-:-:S05]  /*0570*/  LEA.HI.X R13, R13, c[0x0][0x164], R14, 0x1, P0 ;  /* 0x000059000d0d7a11 */ /* 0x000fca00000f0c0e */
[----:B------:R-:W2:Y:S01]  /*0580*/  LDG.E.U16 R12, [R12.64] ;  /* 0x0000000c0c0c7981 */ /* 0x000ea2000c1e1500 */
[----:B------:R-:W-:-:S05]  /*0590*/  IADD3 R15, P0, R4, R10, RZ ;  /* 0x0000000a040f7210 */ /* 0x000fca0007f1e0ff */
[----:B------:R-:W-:Y:S01]  /*05a0*/  IMAD.X R16, R5, 0x1, R11, P0 ;  /* 0x0000000105107824 */ /* 0x000fe200000e060b */
[----:B------:R-:W-:-:S04]  /*05b0*/  LEA R14, P0, R15, c[0x0][0x178], 0x1 ;  /* 0x00005e000f0e7a11 */ /* 0x000fc800078008ff */
[----:B------:R-:W-:-:S06]  /*05c0*/  LEA.HI.X R15, R15, c[0x0][0x17c], R16, 0x1, P0 ;  /* 0x00005f000f0f7a11 */ /* 0x000fcc00000f0c10 */
[----:B------:R-:W3:Y:S01]  /*05d0*/  LDG.E.U16 R15, [R14.64] ;  /* 0x0000000c0e0f7981 */ /* 0x000ee2000c1e1500 */
[----:B------:R-:W-:Y:S01]  /*05e0*/  IADD3 R9, R9, -0x1, RZ ;  /* 0xffffffff09097810 */ /* 0x000fe20007ffe0ff */
[----:B------:R-:W-:Y:S01]  /*05f0*/  IMAD.MOV.U32 R16, RZ, RZ, 0x3f000000 ;  /* 0x3f000000ff107424 */ /* 0x000fe200078e00ff */
[----:B------:R-:W-:Y:S02]  /*0600*/  IADD3 R10, R10, 0x20, RZ ;  /* 0x000000200a0a7810 */ /* 0x000fe40007ffe0ff */
[----:B------:R-:W-:Y:S02]  /*0610*/  ISETP.NE.AND P0, PT, R9, RZ, PT ;  /* 0x000000ff0900720c */ /* 0x000fe40003f05270 */
[----:B--2---:R-:W-:-:S05]  /*0620*/  PRMT R12, RZ, 0x5410, R12 ;  /* 0x00005410ff0c7816 */ /* 0x004fca000000000c */
[----:B------:R-:W-:-:S06]  /*0630*/  FMUL.FTZ R11, R12, 0.5 ;  /* 0x3f0000000c0b7820 */ /* 0x000fcc0000410000 */
[----:B------:R-:W0:Y:S02]  /*0640*/  MUFU.TANH R11, R11 ;  /* 0x0000000b000b7308 */ /* 0x000e240000002400 */
[----:B0-----:R-:W-:-:S05]  /*0650*/  FFMA.FTZ R12, R11, R16, 0.5 ;  /* 0x3f0000000b0c7423 */ /* 0x001fca0000010010 */
[----:B------:R-:W-:-:S05]  /*0660*/  F2FP.BF16.PACK_AB R12, RZ, R12 ;  /* 0x0000000cff0c723e */ /* 0x000fca00000010ff */
[----:B---3--:R-:W-:Y:S01]  /*0670*/  HFMA2.BF16_V2 R12, R12.H0_H0, 1, 1, R15.H0_H0 ;  /* 0x3f803f800c0c7831 */ /* 0x008fe2000024080f */
[----:B------:R-:W-:Y:S05]  /*0680*/  @P0 BRA `(.L_x_2787) ;  /* 0xfffffea000000947 */ /* 0x000fea000383ffff */
[----:B------:R-:W-:Y:S05]  /*0690*/  BSYNC B2 ;  /* 0x0000000000027941 */ /* 0x000fea0003800000 */
.L_x_2786:
[----:B------:R-:W-:Y:S02]  /*06a0*/  PRMT R11, R12, 0x7610, R11 ;  /* 0x000076100c0b7816 */ /* 0x000fe4000000000b */
.L_x_2785:
[----:B------:R-:W-:Y:S05]  /*06b0*/  BSYNC B1 ;  /* 0x0000000000017941 */ /* 0x000fea0003800000 */
.L_x_2784:
        /* <DEDUP_REMOVED lines=10> */
.L_x_2790:
[----:B------:R-:W-:-:S04]  /*0760*/  IADD3 R9, R10, 0x1e0, RZ ;  /* 0x000001e00a097810 */ /* 0x000fc80007ffe0ff */
        /* <DEDUP_REMOVED lines=9> */
[----:B------:R-:W-:-:S05]  /*0800*/  LEA.HI.X R15, R9, c[0x0][0x17c], R16, 0x1, P1 ;  /* 0x00005f00090f7a11 */ /* 0x000fca00008f0c10 */
[----:B------:R-:W3:Y:S01]  /*0810*/  LDG.E.U16 R14, [R14.64] ;  /* 0x0000000c0e0e7981 */ /* 0x000ee2000c1e1500 */
[----:B------:R-:W-:Y:S01]  /*0820*/  IADD3 R10, R10, 0x200, RZ ;  /* 0x000002000a0a7810 */ /* 0x000fe20007ffe0ff */
[----:B------:R-:W-:-:S03]  /*0830*/  IMAD.MOV.U32 R16, RZ, RZ, 0x3f000000 ;  /* 0x3f000000ff107424 */ /* 0x000fc600078e00ff */
[----:B------:R-:W-:Y:S02]  /*0840*/  ISETP.GE.AND P1, PT, R10, R17, PT ;  /* 0x000000110a00720c */ /* 0x000fe40003f26270 */
[----:B--2---:R-:W-:-:S05]  /*0850*/  PRMT R12, RZ, 0x5410, R12 ;  /* 0x00005410ff0c7816 */ /* 0x004fca000000000c */
[----:B------:R-:W-:-:S06]  /*0860*/  FMUL.FTZ R9, R12, 0.5 ;  /* 0x3f0000000c097820 */ /* 0x000fcc0000410000 */
[----:B------:R-:W0:Y:S02]  /*0870*/  MUFU.TANH R9, R9 ;  /* 0x0000000900097308 */ /* 0x000e240000002400 */
[----:B0-----:R-:W-:-:S05]  /*0880*/  FFMA.FTZ R11, R9, R16, 0.5 ;  /* 0x3f000000090b7423 */ /* 0x001fca0000010010 */
[----:B------:R-:W-:-:S05]  /*0890*/  F2FP.BF16.PACK_AB R11, RZ, R11 ;  /* 0x0000000bff0b723e */ /* 0x000fca00000010ff */
[----:B---3--:R-:W-:Y:S01]  /*08a0*/  HFMA2.BF16_V2 R11, R11.H0_H0, 1, 1, R14.H0_H0 ;  /* 0x3f803f800b0b7831 */ /* 0x008fe2000024080e */
[----:B------:R-:W-:Y:S05]  /*08b0*/  @!P1 BRA `(.L_x_2790) ;  /* 0xfffffea000009947 */ /* 0x000fea000383ffff */
[----:B------:R-:W-:Y:S05]  /*08c0*/  BSYNC B2 ;  /* 0x0000000000027941 */ /* 0x000fea0003800000 */
.L_x_2789:
[----:B------:R-:W-:Y:S05]  /*08d0*/  BSYNC B1 ;  /* 0x0000000000017941 */ /* 0x000fea0003800000 */
.L_x_2788:
        /* <DEDUP_REMOVED lines=16> */
[----:B------:R-:W-:Y:S01]  /*09e0*/  IMAD.MOV.U32 R16, RZ, RZ, 0x3f000000 ;  /* 0x3f000000ff107424 */ /* 0x000fe200078e00ff */
[----:B------:R-:W-:Y:S02]  /*09f0*/  PLOP3.LUT P0, PT, PT, PT, PT, 0x8, 0x0 ;  /* 0x000000000000781c */ /* 0x000fe40003f0e170 */
[----:B------:R-:W-:Y:S02]  /*0a00*/  IADD3 R10, R10, 0x100, RZ ;  /* 0x000001000a0a7810 */ /* 0x000fe40007ffe0ff */
[----:B--2---:R-:W-:-:S05]  /*0a10*/  PRMT R12, RZ, 0x5410, R12 ;  /* 0x00005410ff0c7816 */ /* 0x004fca000000000c */
[----:B------:R-:W-:-:S06]  /*0a20*/  FMUL.FTZ R9, R12, 0.5 ;  /* 0x3f0000000c097820 */ /* 0x000fcc0000410000 */
[----:B------:R-:W0:Y:S02]  /*0a30*/  MUFU.TANH R9, R9 ;  /* 0x0000000900097308 */ /* 0x000e240000002400 */
[----:B0-----:R-:W-:-:S05]  /*0a40*/  FFMA.FTZ R11, R9, R16, 0.5 ;  /* 0x3f000000090b7423 */ /* 0x001fca0000010010 */
[----:B------:R-:W-:-:S05]  /*0a50*/  F2FP.BF16.PACK_AB R11, RZ, R11 ;  /* 0x0000000bff0b723e */ /* 0x000fca00000010ff */
[----:B---3--:R-:W-:Y:S02]  /*0a60*/  HFMA2.BF16_V2 R11, R11.H0_H0, 1, 1, R14.H0_H0 ;  /* 0x3f803f800b0b7831 */ /* 0x008fe4000024080e */
.L_x_2792:
[----:B------:R-:W-:Y:S05]  /*0a70*/  BSYNC B1 ;  /* 0x0000000000017941 */ /* 0x000fea0003800000 */
.L_x_2791:
        /* <DEDUP_REMOVED lines=15> */
[----:B--2---:R-:W-:-:S05]  /*0b70*/  PRMT R6, RZ, 0x5410, R6 ;  /* 0x00005410ff067816 */ /* 0x004fca0000000006 */
[----:B------:R-:W-:-:S06]  /*0b80*/  FMUL.FTZ R8, R6, 0.5 ;  /* 0x3f00000006087820 */ /* 0x000fcc0000410000 */
[----:B------:R-:W0:Y:S02]  /*0b90*/  MUFU.TANH R8, R8 ;  /* 0x0000000800087308 */ /* 0x000e240000002400 */
[----:B0-----:R-:W-:-:S05]  /*0ba0*/  FFMA.FTZ R9, R8, R9, 0.5 ;  /* 0x3f00000008097423 */ /* 0x001fca0000010009 */
[----:B------:R-:W-:-:S05]  /*0bb0*/  F2FP.BF16.PACK_AB R9, RZ, R9 ;  /* 0x00000009ff09723e */ /* 0x000fca00000010ff */
[----:B---3--:R-:W-:-:S05]  /*0bc0*/  HFMA2.BF16_V2 R9, R9.H0_H0, 1, 1, R4.H0_H0 ;  /* 0x3f803f8009097831 */ /* 0x008fca0000240804 */
[----:B------:R-:W-:Y:S01]  /*0bd0*/  PRMT R11, R9, 0x7610, R11 ;  /* 0x00007610090b7816 */ /* 0x000fe2000000000b */
[----:B------:R-:W-:Y:S05]  /*0be0*/  BRA `(.L_x_2783) ;  /* 0x000008a000007947 */ /* 0x000fea0003800000 */
.L_x_2782:
        /* <DEDUP_REMOVED lines=12> */
[----:B------:R-:W-:Y:S02]  /*0cb0*/  IMAD.MOV.U32 R14, RZ, RZ, R10 ;  /* 0x000000ffff0e7224 */ /* 0x000fe400078e000a */
[----:B------:R-:W-:Y:S01]  /*0cc0*/  IMAD.MOV.U32 R9, RZ, RZ, R40 ;  /* 0x000000ffff097224 */ /* 0x000fe200078e0028 */
[----:B------:R-:W-:-:S04]  /*0cd0*/  PRMT R15, R15, 0x5410, R15 ;  /* 0x000054100f0f7816 */ /* 0x000fc8000000000f */
.L_x_2795:
        /* <DEDUP_REMOVED lines=12> */
[----:B------:R-:W-:Y:S02]  /*0da0*/  PRMT R15, RZ, 0x7610, R15 ;  /* 0x00007610ff0f7816 */ /* 0x000fe4000000000f */
[----:B------:R-:W-:Y:S02]  /*0db0*/  IADD3 R14, R14, -0x1, RZ ;  /* 0xffffffff0e0e7810 */ /* 0x000fe40007ffe0ff */
[----:B------:R-:W-:Y:S02]  /*0dc0*/  IADD3 R9, R9, 0x20, RZ ;  /* 0x0000002009097810 */ /* 0x000fe40007ffe0ff */
[----:B--2---:R-:W-:-:S05]  /*0dd0*/  PRMT R10, RZ, 0x5410, R10 ;  /* 0x00005410ff0a7816 */ /* 0x004fca000000000a */
[----:B------:R-:W-:-:S06]  /*0de0*/  FMUL.FTZ R16, R10, 0.5 ;  /* 0x3f0000000a107820 */ /* 0x000fcc0000410000 */
[----:B------:R-:W0:Y:S02]  /*0df0*/  MUFU.TANH R16, R16 ;  /* 0x0000001000107308 */ /* 0x000e240000002400 */
[----:B0-----:R-:W-:-:S05]  /*0e00*/  FFMA.FTZ R17, R16, R17, 0.5 ;  /* 0x3f00000010117423 */ /* 0x001fca0000010011 */
[----:B------:R-:W-:-:S05]  /*0e10*/  F2FP.BF16.PACK_AB R17, RZ, R17 ;  /* 0x00000011ff11723e */ /* 0x000fca00000010ff */
[----:B---3--:R-:W-:-:S05]  /*0e20*/  HFMA2.BF16_V2 R17, R17.H0_H0, 1, 1, R12.H0_H0 ;  /* 0x3f803f8011117831 */ /* 0x008fca000024080c */
        /* <DEDUP_REMOVED lines=13> */
.L_x_2794:
[----:B------:R-:W-:Y:S05]  /*0f00*/  BSYNC B1 ;  /* 0x0000000000017941 */ /* 0x000fea0003800000 */
.L_x_2793:
        /* <DEDUP_REMOVED lines=9> */
.L_x_2796:
[----:B------:R0:W2:Y:S04]  /*0fa0*/  LDG.E.U16 R10, [R4.64] ;  /* 0x0000000c040a7981 */ /* 0x0000a8000c1e1500 */
[----:B------:R0:W3:Y:S04]  /*0fb0*/  LDG.E.U16 R17, [R4.64+0x40] ;  /* 0x0000400c04117981 */ /* 0x0000e8000c1e1500 */
[----:B------:R1:W4:Y:S04]  /*0fc0*/  LDG.E.U16 R16, [R6.64] ;  /* 0x0000000c06107981 */ /* 0x000328000c1e1500 */
[----:B------:R0:W5:Y:S04]  /*0fd0*/  LDG.E.U16 R19, [R4.64+0x80] ;  /* 0x0000800c04137981 */ /* 0x000168000c1e1500 */
[----:B------:R1:W4:Y:S04]  /*0fe0*/  LDG.E.U16 R18, [R6.64+0x40] ;  /* 0x0000400c06127981 */ /* 0x000328000c1e1500 */
[----:B------:R0:W4:Y:S04]  /*0ff0*/  LDG.E.U16 R14, [R4.64+0xc0] ;  /* 0x0000c00c040e7981 */ /* 0x000128000c1e1500 */
[----:B------:R1:W4:Y:S04]  /*1000*/  LDG.E.U16 R12, [R6.64+0x80] ;  /* 0x0000800c060c7981 */ /* 0x000328000c1e1500 */
[----:B------:R1:W4:Y:S01]  /*1010*/  LDG.E.U16 R8, [R6.64+0xc0] ;  /* 0x0000c00c06087981 */ /* 0x000322000c1e1500 */
[----:B------:R-:W-:-:S02]  /*1020*/  IADD3 R9, R9, 0x80, RZ ;  /* 0x0000008009097810 */ /* 0x000fc40007ffe0ff */
[----:B0-----:R-:W-:Y:S02]  /*1030*/  IADD3 R4, P4, R4, 0x100, RZ ;  /* 0x0000010004047810 */ /* 0x001fe40007f9e0ff */
[----:B------:R-:W-:-:S03]  /*1040*/  ISETP.GE.AND P2, PT, R9, R39, PT ;  /* 0x000000270900720c */ /* 0x000fc60003f46270 */
[----:B------:R-:W-:Y:S01]  /*1050*/  IMAD.X R5, RZ, RZ, R5, P4 ;  /* 0x000000ffff057224 */ /* 0x000fe200020e0605 */
[----:B-1----:R-:W-:-:S05]  /*1060*/  IADD3 R6, P3, R6, 0x100, RZ ;  /* 0x0000010006067810 */ /* 0x002fca0007f7e0ff */
[----:B------:R-:W-:Y:S01]  /*1070*/  IMAD.X R7, RZ, RZ, R7, P3 ;  /* 0x000000ffff077224 */ /* 0x000fe200018e0607 */
[----:B--2---:R-:W-:Y:S02]  /*1080*/  PRMT R10, RZ, 0x5410, R10 ;  /* 0x00005410ff0a7816 */ /* 0x004fe4000000000a */
[----:B---3--:R-:W-:-:S03]  /*1090*/  PRMT R17, RZ, 0x5410, R17 ;  /* 0x00005410ff117816 */ /* 0x008fc60000000011 */
[----:B------:R-:W-:Y:S02]  /*10a0*/  FMUL.FTZ R15, R10, 0.5 ;  /* 0x3f0000000a0f7820 */ /* 0x000fe40000410000 */
[----:B------:R-:W-:Y:S02]  /*10b0*/  IMAD.MOV.U32 R10, RZ, RZ, 0x3f000000 ;  /* 0x3f000000ff0a7424 */ /* 0x000fe400078e00ff */
[----:B------:R-:W-:Y:S02]  /*10c0*/  FMUL.FTZ R17, R17, 0.5 ;  /* 0x3f00000011117820 */ /* 0x000fe40000410000 */
[----:B------:R-:W0:Y:S01]  /*10d0*/  MUFU.TANH R15, R15 ;  /* 0x0000000f000f7308 */ /* 0x000e220000002400 */
[----:B-----5:R-:W-:-:S05]  /*10e0*/  PRMT R19, RZ, 0x5410, R19 ;  /* 0x00005410ff137816 */ /* 0x020fca0000000013 */
[----:B------:R-:W-:Y:S02]  /*10f0*/  FMUL.FTZ R19, R19, 0.5 ;  /* 0x3f00000013137820 */ /* 0x000fe40000410000 */
[----:B------:R-:W-:Y:S01]  /*1100*/  MUFU.TANH R17, R17 ;  /* 0x0000001100117308 */ /* 0x000fe20000002400 */
[----:B----4-:R-:W-:-:S05]  /*1110*/  PRMT R14, RZ, 0x5410, R14 ;  /* 0x00005410ff0e7816 */ /* 0x010fca000000000e */
[----:B------:R-:W-:Y:S02]  /*1120*/  FMUL.FTZ R14, R14, 0.5 ;  /* 0x3f0000000e0e7820 */ /* 0x000fe40000410000 */
[----:B0-----:R-:W-:Y:S01]  /*1130*/  FFMA.FTZ R13, R15, R10, 0.5 ;  /* 0x3f0000000f0d7423 */ /* 0x001fe2000001000a */
[----:B------:R-:W0:Y:S04]  /*1140*/  MUFU.TANH R19, R19 ;  /* 0x0000001300137308 */ /* 0x000e280000002400 */
[----:B------:R-:W-:-:S05]  /*1150*/  F2FP.BF16.PACK_AB R13, RZ, R13 ;  /* 0x0000000dff0d723e */ /* 0x000fca00000010ff */
[----:B------:R-:W-:Y:S01]  /*1160*/  HFMA2.BF16_V2 R13, R13.H0_H0, 1, 1, R16.H0_H0 ;  /* 0x3f803f800d0d7831 */ /* 0x000fe20000240810 */
[----:B------:R-:W-:-:S04]  /*1170*/  PRMT R16, RZ, 0x5410, R11 ;  /* 0x00005410ff107816 */ /* 0x000fc8000000000b */
[----:B------:R-:W-:Y:S01]  /*1180*/  PRMT R15, RZ, 0x5410, R13 ;  /* 0x00005410ff0f7816 */ /* 0x000fe2000000000d */
[----:B0-----:R-:W-:-:S03]  /*1190*/  FFMA.FTZ R19, R19, R10, 0.5 ;  /* 0x3f00000013137423 */ /* 0x001fc6000001000a */
[----:B------:R-:W-:Y:S01]  /*11a0*/  FSETP.GT.AND P0, PT, R15, R16, PT ;  /* 0x000000100f00720b */ /* 0x000fe20003f04000 */
[----:B------:R-:W-:Y:S01]  /*11b0*/  FFMA.FTZ R15, R17, R10, 0.5 ;  /* 0x3f000000110f7423 */ /* 0x000fe2000001000a */
[----:B------:R-:W-:Y:S01]  /*11c0*/  F2FP.BF16.PACK_AB R19, RZ, R19 ;  /* 0x00000013ff13723e */ /* 0x000fe200000010ff */
[----:B------:R-:W0:Y:S03]  /*11d0*/  MUFU.TANH R17, R14 ;  /* 0x0000000e00117308 */ /* 0x000e260000002400 */
[----:B------:R-:W-:Y:S01]  /*11e0*/  F2FP.BF16.PACK_AB R15, RZ, R15 ;  /* 0x0000000fff0f723e */ /* 0x000fe200000010ff */
[----:B------:R-:W-:-:S04]  /*11f0*/  HFMA2.BF16_V2 R12, R19.H0_H0, 1, 1, R12.H0_H0 ;  /* 0x3f803f80130c7831 */ /* 0x000fc8000024080c */
[----:B------:R-:W-:Y:S02]  /*1200*/  HFMA2.BF16_V2 R18, R15.H0_H0, 1, 1, R18.H0_H0 ;  /* 0x3f803f800f127831 */ /* 0x000fe40000240812 */
[----:B------:R-:W-:Y:S02]  /*1210*/  @!P0 PRMT R15, RZ, 0x5410, R13 ;  /* 0x00005410ff0f8816 */ /* 0x000fe4000000000d */
[----:B------:R-:W-:-:S04]  /*1220*/  @!P0 PRMT R16, RZ, 0x5410, R0 ;  /* 0x00005410ff108816 */ /* 0x000fc80000000000 */
[----:B------:R-:W-:Y:S01]  /*1230*/  @!P0 FSETP.GT.AND P1, PT, R15, R16, PT ;  /* 0x000000100f00820b */ /* 0x000fe20003f24000 */
[----:B0-----:R-:W-:Y:S01]  /*1240*/  FFMA.FTZ R17, R17, R10, 0.5 ;  /* 0x3f00000011117423 */ /* 0x001fe2000001000a */
[----:B------:R-:W-:Y:S02]  /*1250*/  PRMT R16, R18, 0x7610, R16 ;  /* 0x0000761012107816 */ /* 0x000fe40000000010 */
[----:B------:R-:W-:Y:S02]  /*1260*/  @!P0 SEL R0, R0, R13, !P1 ;  /* 0x0000000d00008207 */ /* 0x000fe40004800000 */
[----:B------:R-:W-:Y:S02]  /*1270*/  @!P0 PRMT R13, R11, 0x7610, R13 ;  /* 0x000076100b0d8816 */ /* 0x000fe4000000000d */
[----:B------:R-:W-:Y:S02]  /*1280*/  PRMT R15, RZ, 0x5410, R16 ;  /* 0x00005410ff0f7816 */ /* 0x000fe40000000010 */
[----:B------:R-:W-:-:S02]  /*1290*/  PRMT R18, RZ, 0x5410, R13 ;  /* 0x00005410ff127816 */ /* 0x000fc4000000000d */
[----:B------:R-:W-:Y:S02]  /*12a0*/  @!P0 PRMT R11, R0, 0x7610, R11 ;  /* 0x00007610000b8816 */ /* 0x000fe4000000000b */
        /* <DEDUP_REMOVED lines=30> */
.L_x_2783:
[----:B------:R-:W-:Y:S05]  /*1490*/  BSYNC B0 ;  /* 0x0000000000007941 */ /* 0x000fea0003800000 */
.L_x_2781:
        /* <DEDUP_REMOVED lines=73> */
.L_x_2797:
        /* <DEDUP_REMOVED lines=325> */
.L_x_2799:
[----:B------:R1:W-:Y:S04]  /*2d80*/  @P4 STS.U16 [R7+-0x40], R4 ;  /* 0xffffc00407004388 */ /* 0x0003e80000000400 */
[----:B------:R1:W-:Y:S01]  /*2d90*/  @P4 STS [R9.X4+UR6+-0x80], R40 ;  /* 0xffff802809004988 */ /* 0x0003e20008004806 */
[----:B------:R-:W-:-:S06]  /*2da0*/  NOP ;  /* 0x0000000000007918 */ /* 0x000fcc0000000000 */
.L_x_2798:
        /* <DEDUP_REMOVED lines=281> */
.L_x_2800:
        /* <DEDUP_REMOVED lines=74> */
.L_x_2848:
[----:B------:R-:W-:Y:S05]  /*43e0*/  BRA.DIV ~URZ, `(.L_x_2803) ;  /* 0x000034827f007947 */ /* 0x000fea000b800000 */
[----:B------:R0:W1:Y:S02]  /*43f0*/  SHFL.IDX PT, R21, R34, R27, 0x1f ;  /* 0x00001f1b22157589 */ /* 0x00006400000e0000 */
.L_x_2889:
        /* <DEDUP_REMOVED lines=12> */
.L_x_2846:
        /* <DEDUP_REMOVED lines=14> */
[----:B------:R1:W2:Y:S01]  /*45a0*/  LDG.E.U16 R9, [R8.64] ;  /* 0x0000000c08097981 */ /* 0x0002a2000c1e1500 */
[----:B------:R-:W-:Y:S01]  /*45b0*/  IMAD.MOV.U32 R16, RZ, RZ, R21 ;  /* 0x000000ffff107224 */ /* 0x000fe200078e0015 */
[----:B-1----:R-:W-:Y:S01]  /*45c0*/  PRMT R8, RZ, 0x5410, R12 ;  /* 0x00005410ff087816 */ /* 0x002fe2000000000c */
[----:B------:R-:W-:-:S04]  /*45d0*/  IMAD.MOV.U32 R12, RZ, RZ, 0x3f000000 ;  /* 0x3f000000ff0c7424 */ /* 0x000fc800078e00ff */
[----:B------:R-:W-:-:S06]  /*45e0*/  FMUL.FTZ R11, R8, 0.5 ;  /* 0x3f000000080b7820 */ /* 0x000fcc0000410000 */
[----:B------:R-:W1:Y:S02]  /*45f0*/  MUFU.TANH R11, R11 ;  /* 0x0000000b000b7308 */ /* 0x000e640000002400 */
[----:B-1----:R-:W-:-:S05]  /*4600*/  FFMA.FTZ R12, R11, R12, 0.5 ;  /* 0x3f0000000b0c7423 */ /* 0x002fca000001000c */
[----:B------:R-:W-:-:S05]  /*4610*/  F2FP.BF16.PACK_AB R12, RZ, R12 ;  /* 0x0000000cff0c723e */ /* 0x000fca00000010ff */
[----:B--2---:R-:W-:Y:S02]  /*4620*/  HFMA2.BF16_V2 R14, R12.H0_H0, 1, 1, R9.H0_H0 ;  /* 0x3f803f800c0e7831 */ /* 0x004fe40000240809 */
.L_x_2807:
[----:B------:R-:W-:Y:S05]  /*4630*/  BSYNC B2 ;  /* 0x0000000000027941 */ /* 0x000fea0003800000 */
.L_x_2806:
        /* <DEDUP_REMOVED lines=11> */
.L_x_2890:
        /* <DEDUP_REMOVED lines=21> */
[----:B0-----:R-:W-:Y:S05]  /*4840*/  CALL.REL.NOINC `($__internal_98_$__cuda_sm70_warpsync) ;  /* 0x0000548000007944 */ /* 0x001fea0003c00000 */
.L_x_2813:
[----:B------:R-:W-:-:S06]  /*4850*/  NOP ;  /* 0x0000000000007918 */ /* 0x000fcc0000000000 */
[----:B------:R-:W1:Y:S04]  /*4860*/  LDS.U16 R43, [R36] ;  /* 0x00000000242b7984 */ /* 0x000e680000000400 */
[----:B------:R2:W3:Y:S01]  /*4870*/  LDS R41, [R37.X4+UR6] ;  /* 0x0000000625297984 */ /* 0x0004e20008004800 */
[----:B-1----:R-:W-:Y:S01]  /*4880*/  PRMT R10, R43, 0x5410, R43 ;  /* 0x000054102b0a7816 */ /* 0x002fe2000000002b */
[----:B------:R-:W-:Y:S05]  /*4890*/  BRA.DIV ~URZ, `(.L_x_2814) ;  /* 0x000030a27f007947 */ /* 0x000fea000b800000 */
[----:B--2---:R1:W2:Y:S04]  /*48a0*/  SHFL.BFLY PT, R42, R10, 0x1, 0x1f ;  /* 0x0c201f000a2a7f89 */ /* 0x0042a800000e0000 */
[----:B---3--:R1:W3:Y:S02]  /*48b0*/  SHFL.BFLY PT, R9, R41, 0x1, 0x1f ;  /* 0x0c201f0029097f89 */ /* 0x0082e400000e0000 */
.L_x_2891:
        /* <DEDUP_REMOVED lines=15> */
.L_x_2892:
        /* <DEDUP_REMOVED lines=12> */
.L_x_2893:
[----:B------:R-:W-:Y:S05]  /*4a70*/  BRA.DIV ~URZ, `(.L_x_2817) ;  /* 0x000030b27f007947 */ /* 0x000fea000b800000 */
[----:B------:R3:W4:Y:S02]  /*4a80*/  SHFL.BFLY PT, R9, R41, 0x1, 0x1f ;  /* 0x0c201f0029097f89 */ /* 0x00072400000e0000 */
.L_x_2894:
        /* <DEDUP_REMOVED lines=15> */
.L_x_2895:
        /* <DEDUP_REMOVED lines=12> */
.L_x_2896:
[----:B------:R-:W-:Y:S05]  /*4c40*/  BRA.DIV ~URZ, `(.L_x_2820) ;  /* 0x000030727f007947 */ /* 0x000fea000b800000 */
[----:B------:R3:W4:Y:S02]  /*4c50*/  SHFL.BFLY PT, R9, R41, 0x2, 0x1f ;  /* 0x0c401f0029097f89 */ /* 0x00072400000e0000 */
.L_x_2897:
        /* <DEDUP_REMOVED lines=15> */
.L_x_2898:
        /* <DEDUP_REMOVED lines=12> */
.L_x_2899:
[----:B------:R-:W-:Y:S05]  /*4e10*/  BRA.DIV ~URZ, `(.L_x_2823) ;  /* 0x000030327f007947 */ /* 0x000fea000b800000 */
[----:B------:R3:W4:Y:S02]  /*4e20*/  SHFL.BFLY PT, R9, R41, 0x8, 0x1f ;  /* 0x0d001f0029097f89 */ /* 0x00072400000e0000 */
.L_x_2900:
        /* <DEDUP_REMOVED lines=14> */
.L_x_2901:
        /* <DEDUP_REMOVED lines=11> */
.L_x_2902:
[----:B------:R-:W-:Y:S05]  /*4fc0*/  BRA.DIV ~URZ, `(.L_x_2826) ;  /* 0x000030127f007947 */ /* 0x000fea000b800000 */
[----:B------:R3:W4:Y:S02]  /*4fd0*/  SHFL.BFLY PT, R9, R41, 0x2, 0x1f ;  /* 0x0c401f0029097f89 */ /* 0x00072400000e0000 */
.L_x_2903:
        /* <DEDUP_REMOVED lines=14> */
.L_x_2904:
        /* <DEDUP_REMOVED lines=11> */
.L_x_2905:
[----:B------:R-:W-:Y:S05]  /*5170*/  BRA.DIV ~URZ, `(.L_x_2829) ;  /* 0x00002ff27f007947 */ /* 0x000fea000b800000 */
[----:B------:R3:W4:Y:S02]  /*5180*/  SHFL.BFLY PT, R9, R41, 0x10, 0x1f ;  /* 0x0e001f0029097f89 */ /* 0x00072400000e0000 */
.L_x_2906:
        /* <DEDUP_REMOVED lines=14> */
.L_x_2907:
        /* <DEDUP_REMOVED lines=11> */
.L_x_2908:
[----:B------:R-:W-:Y:S05]  /*5320*/  BRA.DIV ~URZ, `(.L_x_2832) ;  /* 0x00002fd27f007947 */ /* 0x000fea000b800000 */
[----:B------:R3:W4:Y:S02]  /*5330*/  SHFL.BFLY PT, R9, R41, 0x4, 0x1f ;  /* 0x0c801f0029097f89 */ /* 0x00072400000e0000 */
.L_x_2909:
        /* <DEDUP_REMOVED lines=14> */
.L_x_2910:
        /* <DEDUP_REMOVED lines=11> */
.L_x_2911:
[----:B------:R-:W-:Y:S05]  /*54d0*/  BRA.DIV ~URZ, `(.L_x_2835) ;  /* 0x00002fb27f007947 */ /* 0x000fea000b800000 */
[----:B------:R3:W4:Y:S02]  /*54e0*/  SHFL.BFLY PT, R9, R41, 0x1, 0x1f ;  /* 0x0c201f0029097f89 */ /* 0x00072400000e0000 */
.L_x_2912:
        /* <DEDUP_REMOVED lines=25> */
.L_x_2913:
        /* <DEDUP_REMOVED lines=11> */
.L_x_2914:
[----:B------:R-:W-:Y:S05]  /*5730*/  BRA.DIV ~URZ, `(.L_x_2838) ;  /* 0x00002ee27f007947 */ /* 0x000fea000b800000 */
[----:B------:R3:W4:Y:S02]  /*5740*/  SHFL.BFLY PT, R9, R41, 0x8, 0x1f ;  /* 0x0d001f0029097f89 */ /* 0x00072400000e0000 */
.L_x_2915:
        /* <DEDUP_REMOVED lines=14> */
.L_x_2916:
        /* <DEDUP_REMOVED lines=11> */
.L_x_2917:
[----:B------:R-:W-:Y:S05]  /*58e0*/  BRA.DIV ~URZ, `(.L_x_2841) ;  /* 0x00002ec27f007947 */ /* 0x000fea000b800000 */
[----:B------:R3:W4:Y:S02]  /*58f0*/  SHFL.BFLY PT, R9, R41, 0x2, 0x1f ;  /* 0x0c401f0029097f89 */ /* 0x00072400000e0000 */
.L_x_2918:
        /* <DEDUP_REMOVED lines=14> */
.L_x_2919:
        /* <DEDUP_REMOVED lines=13> */
.L_x_2920:
[----:B------:R-:W-:Y:S05]  /*5ab0*/  BRA.DIV ~URZ, `(.L_x_2844) ;  /* 0x00002e627f007947 */ /* 0x000fea000b800000 */
[----:B------:R1:W2:Y:S02]  /*5ac0*/  SHFL.IDX PT, R7, R26, R33, 0x1f ;  /* 0x00001f211a077589 */ /* 0x0002a400000e0000 */
.L_x_2921:
[----:B------:R-:W-:Y:S02]  /*5ad0*/  IADD3 R25, R25, -0x20, RZ ;  /* 0xffffffe019197810 */ /* 0x000fe40007ffe0ff */
.L_x_2812:
[----:B-1----:R-:W-:Y:S05]  /*5ae0*/  BSYNC B3 ;  /* 0x0000000000037941 */ /* 0x002fea0003800000 */
.L_x_2811:
[----:B------:R-:W-:-:S04]  /*5af0*/  PRMT R8, R11, 0x9910, RZ ;  /* 0x000099100b087816 */ /* 0x000fc800000000ff */
[----:B------:R-:W-:-:S13]  /*5b00*/  ISETP.NE.AND P0, PT, R8, RZ, PT ;  /* 0x000000ff0800720c */ /* 0x000fda0003f05270 */
[----:B------:R1:W-:Y:S04]  /*5b10*/  @P0 STS.U16 [R12+-0x40], R14 ;  /* 0xffffc00e0c000388 */ /* 0x0003e80000000400 */
[----:B------:R1:W-:Y:S01]  /*5b20*/  @P0 STS [R13.X4+UR6+-0x80], R16 ;  /* 0xffff80100d000988 */ /* 0x0003e20008004806 */
[----:B------:R-:W-:Y:S05]  /*5b30*/  BRA.CONV ~URZ, `(.L_x_2845) ;  /* 0x000000337f007947 */ /* 0x000fea000b800000 */
[----:B------:R-:W-:Y:S01]  /*5b40*/  IMAD.MOV.U32 R9, RZ, RZ, -0x1 ;  /* 0xffffffffff097424 */ /* 0x000fe200078e00ff */
[----:B------:R-:W-:Y:S02]  /*5b50*/  MOV R8, 0x5b70 ;  /* 0x00005b7000087802 */ /* 0x000fe40000000f00 */
[----:B012---:R-:W-:Y:S05]  /*5b60*/  CALL.REL.NOINC `($__internal_98_$__cuda_sm70_warpsync) ;  /* 0x0000416000007944 */ /* 0x007fea0003c00000 */
.L_x_2845:
[----:B------:R-:W-:-:S06]  /*5b70*/  NOP ;  /* 0x0000000000007918 */ /* 0x000fcc0000000000 */
.L_x_2810:
[----:B------:R-:W-:Y:S05]  /*5b80*/  BSYNC B2 ;  /* 0x0000000000027941 */ /* 0x000fea0003800000 */
.L_x_2809:
        /* <DEDUP_REMOVED lines=9> */
.L_x_2805:
[----:B------:R-:W-:Y:S05]  /*5c20*/  BSYNC B1 ;  /* 0x0000000000017941 */ /* 0x000fea0003800000 */
.L_x_2804:
[----:B0-----:R-:W-:-:S04]  /*5c30*/  IADD3 R27, R27, 0x1, RZ ;  /* 0x000000011b1b7810 */ /* 0x001fc80007ffe0ff */
[----:B------:R-:W-:-:S13]  /*5c40*/  ISETP.GE.AND P0, PT, R27, c[0x0][0x198], PT ;  /* 0x000066001b007a0c */ /* 0x000fda0003f06270 */
[----:B-1----:R-:W-:Y:S01]  /*5c50*/  @P0 CALL.REL.NOINC `(.L_x_2847) ;  /* 0x0000001000000944 */ /* 0x002fe20003c00000 */
[----:B------:R-:W-:Y:S05]  /*5c60*/  BRA `(.L_x_2848) ;  /* 0xffffe77000007947 */ /* 0x000fea000383ffff */
.L_x_2847:
[----:B------:R-:W-:Y:S05]  /*5c70*/  BSYNC B0 ;  /* 0x0000000000007941 */ /* 0x000fea0003800000 */
.L_x_2802:
        /* <DEDUP_REMOVED lines=12> */
.L_x_2922:
[----:B------:R-:W-:Y:S05]  /*5d40*/  BRA.DIV ~URZ, `(.L_x_2852) ;  /* 0x00002cc27f007947 */ /* 0x000fea000b800000 */
[----:B------:R2:W3:Y:S02]  /*5d50*/  SHFL.BFLY PT, R9, R41, 0x1, 0x1f ;  /* 0x0c201f0029097f89 */ /* 0x0004e400000e0000 */
.L_x_2923:
        /* <DEDUP_REMOVED lines=15> */
.L_x_2924:
        /* <DEDUP_REMOVED lines=12> */
.L_x_2925:
[----:B------:R-:W-:Y:S05]  /*5f10*/  BRA.DIV ~URZ, `(.L_x_2855) ;  /* 0x00002c827f007947 */ /* 0x000fea000b800000 */
[----:B------:R2:W3:Y:S02]  /*5f20*/  SHFL.BFLY PT, R9, R41, 0x1, 0x1f ;  /* 0x0c201f0029097f89 */ /* 0x0004e400000e0000 */
.L_x_2926:
        /* <DEDUP_REMOVED lines=15> */
.L_x_2927:
        /* <DEDUP_REMOVED lines=12> */
.L_x_2928:
[----:B------:R-:W-:Y:S05]  /*60e0*/  BRA.DIV ~URZ, `(.L_x_2858) ;  /* 0x00002c427f007947 */ /* 0x000fea000b800000 */
[----:B------:R2:W3:Y:S02]  /*60f0*/  SHFL.BFLY PT, R9, R41, 0x2, 0x1f ;  /* 0x0c401f0029097f89 */ /* 0x0004e400000e0000 */
.L_x_2929:
        /* <DEDUP_REMOVED lines=15> */
.L_x_2930:
        /* <DEDUP_REMOVED lines=12> */
.L_x_2931:
[----:B------:R-:W-:Y:S05]  /*62b0*/  BRA.DIV ~URZ, `(.L_x_2861) ;  /* 0x00002c027f007947 */ /* 0x000fea000b800000 */
[----:B------:R2:W3:Y:S02]  /*62c0*/  SHFL.BFLY PT, R9, R41, 0x8, 0x1f ;  /* 0x0d001f0029097f89 */ /* 0x0004e400000e0000 */
.L_x_2932:
        /* <DEDUP_REMOVED lines=14> */
.L_x_2933:
        /* <DEDUP_REMOVED lines=11> */
.L_x_2934:
[----:B------:R-:W-:Y:S05]  /*6460*/  BRA.DIV ~URZ, `(.L_x_2864) ;  /* 0x00002be27f007947 */ /* 0x000fea000b800000 */
[----:B------:R2:W3:Y:S02]  /*6470*/  SHFL.BFLY PT, R9, R41, 0x2, 0x1f ;  /* 0x0c401f0029097f89 */ /* 0x0004e400000e0000 */
.L_x_2935:
        /* <DEDUP_REMOVED lines=14> */
.L_x_2936:
        /* <DEDUP_REMOVED lines=11> */
.L_x_2937:
[----:B------:R-:W-:Y:S05]  /*6610*/  BRA.DIV ~URZ, `(.L_x_2867) ;  /* 0x00002bc27f007947 */ /* 0x000fea000b800000 */
[----:B------:R2:W3:Y:S02]  /*6620*/  SHFL.BFLY PT, R9, R41, 0x10, 0x1f ;  /* 0x0e001f0029097f89 */ /* 0x0004e400000e0000 */
.L_x_2938:
        /* <DEDUP_REMOVED lines=14> */
.L_x_2939:
        /* <DEDUP_REMOVED lines=11> */
.L_x_2940:
[----:B------:R-:W-:Y:S05]  /*67c0*/  BRA.DIV ~URZ, `(.L_x_2870) ;  /* 0x00002ba27f007947 */ /* 0x000fea000b800000 */
[----:B------:R2:W3:Y:S02]  /*67d0*/  SHFL.BFLY PT, R9, R41, 0x4, 0x1f ;  /* 0x0c801f0029097f89 */ /* 0x0004e400000e0000 */
.L_x_2941:
        /* <DEDUP_REMOVED lines=14> */
.L_x_2942:
        /* <DEDUP_REMOVED lines=11> */
.L_x_2943:
[----:B------:R-:W-:Y:S05]  /*6970*/  BRA.DIV ~URZ, `(.L_x_2873) ;  /* 0x00002b827f007947 */ /* 0x000fea000b800000 */
[----:B------:R2:W3:Y:S02]  /*6980*/  SHFL.BFLY PT, R9, R41, 0x1, 0x1f ;  /* 0x0c201f0029097f89 */ /* 0x0004e400000e0000 */
.L_x_2944:
        /* <DEDUP_REMOVED lines=25> */
.L_x_2945:
        /* <DEDUP_REMOVED lines=11> */
.L_x_2946:
[----:B------:R-:W-:Y:S05]  /*6bd0*/  BRA.DIV ~URZ, `(.L_x_2876) ;  /* 0x00002ab27f007947 */ /* 0x000fea000b800000 */
[----:B------:R2:W3:Y:S02]  /*6be0*/  SHFL.BFLY PT, R9, R41, 0x8, 0x1f ;  /* 0x0d001f0029097f89 */ /* 0x0004e400000e0000 */
.L_x_2947:
        /* <DEDUP_REMOVED lines=14> */
.L_x_2948:
        /* <DEDUP_REMOVED lines=11> */
.L_x_2949:
[----:B------:R-:W-:Y:S05]  /*6d80*/  BRA.DIV ~URZ, `(.L_x_2879) ;  /* 0x00002a927f007947 */ /* 0x000fea000b800000 */
[----:B------:R2:W3:Y:S02]  /*6d90*/  SHFL.BFLY PT, R9, R41, 0x2, 0x1f ;  /* 0x0c401f0029097f89 */ /* 0x0004e400000e0000 */
.L_x_2950:
        /* <DEDUP_REMOVED lines=14> */
.L_x_2951:
        /* <DEDUP_REMOVED lines=13> */
[----:B0-----:R-:W-:Y:S05]  /*6f50*/  CALL.REL.NOINC `($__internal_95_$__cuda_sm70_shflsync_idx) ;  /* 0x00002c9000007944 */ /* 0x001fea0003c00000 */
.L_x_2881:
[----:B------:R-:W-:Y:S05]  /*6f60*/  BRA.CONV ~URZ, `(.L_x_2850) ;  /* 0x000000637f007947 */ /* 0x000fea000b800000 */
[----:B------:R-:W-:Y:S01]  /*6f70*/  IMAD.MOV.U32 R42, RZ, RZ, R33 ;  /* 0x000000ffff2a7224 */ /* 0x000fe200078e0021 */
[----:B------:R-:W-:Y:S01]  /*6f80*/  MOV R8, 0x6fd0 ;  /* 0x00006fd000087802 */ /* 0x000fe20000000f00 */
[----:B0-----:R-:W-:Y:S02]  /*6f90*/  IMAD.MOV.U32 R41, RZ, RZ, R26 ;  /* 0x000000ffff297224 */ /* 0x001fe400078e001a */
[----:B------:R-:W-:-:S02]  /*6fa0*/  IMAD.MOV.U32 R43, RZ, RZ, 0x1f ;  /* 0x0000001fff2b7424 */ /* 0x000fc400078e00ff */
[----:B------:R-:W-:Y:S02]  /*6fb0*/  IMAD.MOV.U32 R44, RZ, RZ, -0x1 ;  /* 0xffffffffff2c7424 */ /* 0x000fe400078e00ff */
[----:B------:R-:W-:Y:S05]  /*6fc0*/  CALL.REL.NOINC `($__internal_96_$__cuda_sm70_shflsync_idx_p) ;  /* 0x00002c7000007944 */ /* 0x000fea0003c00000 */
.L_x_2850:
[----:B------:R-:W-:Y:S05]  /*6fd0*/  BSYNC B0 ;  /* 0x0000000000007941 */ /* 0x000fea0003800000 */
.L_x_2849:
        /* <DEDUP_REMOVED lines=12> */
[----:B------:R-:W-:Y:S01]  /*70a0*/  @!P2 IMAD.MOV.U32 R2, RZ, RZ, 0x3f000000 ;  /* 0x3f000000ff02a424 */ /* 0x000fe200078e00ff */
[----:B------:R-:W-:Y:S01]  /*70b0*/  ISETP.NE.AND P1, PT, RZ, UR4, PT ;  /* 0x00000004ff007c0c */ /* 0x000fe2000bf25270 */
[----:B------:R-:W-:Y:S02]  /*70c0*/  IMAD.MOV.U32 R0, RZ, RZ, RZ ;  /* 0x000000ffff007224 */ /* 0x000fe400078e00ff */
[----:B------:R-:W-:Y:S02]  /*70d0*/  @!P2 IMAD.MOV.U32 R0, RZ, RZ, R26 ;  /* 0x000000ffff00a224 */ /* 0x000fe400078e001a */
[----:B------:R-:W-:Y:S01]  /*70e0*/  IMAD.MOV.U32 R8, RZ, RZ, 0x1e3ce508 ;  /* 0x1e3ce508ff087424 */ /* 0x000fe200078e00ff */
[----:B--2---:R-:W-:-:S05]  /*70f0*/  @!P2 PRMT R4, RZ, 0x5410, R4 ;  /* 0x00005410ff04a816 */ /* 0x004fca0000000004 */
[----:B------:R-:W-:-:S06]  /*7100*/  @!P2 FMUL.FTZ R3, R4, 0.5 ;  /* 0x3f0000000403a820 */ /* 0x000fcc0000410000 */
[----:B------:R-:W2:Y:S02]  /*7110*/  @!P2 MUFU.TANH R3, R3 ;  /* 0x000000030003a308 */ /* 0x000ea40000002400 */
[----:B--2---:R-:W-:-:S05]  /*7120*/  @!P2 FFMA.FTZ R2, R3, R2, 0.5 ;  /* 0x3f0000000302a423 */ /* 0x004fca0000010002 */
[----:B------:R-:W-:Y:S01]  /*7130*/  @!P2 F2FP.BF16.PACK_AB R5, RZ, R2 ;  /* 0x00000002ff05a23e */ /* 0x000fe200000010ff */
[----:B------:R-:W-:-:S03]  /*7140*/  IMAD.MOV.U32 R2, RZ, RZ, RZ ;  /* 0x000000ffff027224 */ /* 0x000fc600078e00ff */
[----:B------:R-:W-:Y:S01]  /*7150*/  @!P2 PRMT R2, RZ, 0x5410, R5 ;  /* 0x00005410ff02a816 */ /* 0x000fe20000000005 */
[----:B------:R-:W-:Y:S05]  /*7160*/  @!P1 BRA `(.L_x_2882) ;  /* 0x000000d000009947 */ /* 0x000fea0003800000 */
[----:B------:R-:W-:Y:S05]  /*7170*/  BRA.DIV ~URZ, `(.L_x_2883) ;  /* 0x000027c27f007947 */ /* 0x000fea000b800000 */
[----:B------:R2:W3:Y:S02]  /*7180*/  SHFL.BFLY PT, R9, R2, 0x10, 0x1f ;  /* 0x0e001f0002097f89 */ /* 0x0004e400000e0000 */
.L_x_2952:
        /* <DEDUP_REMOVED lines=9> */
.L_x_2953:
[----:B-1----:R-:W-:-:S04]  /*7220*/  FADD.FTZ R9, R9, R41 ;  /* 0x0000002909097221 */ /* 0x002fc80000010000 */
[----:B------:R-:W-:Y:S02]  /*7230*/  FADD.FTZ R8, R9, 9.999999682655225389e-21 ;  /* 0x1e3ce50809087421 */ /* 0x000fe40000010000 */
.L_x_2882:
        /* <DEDUP_REMOVED lines=25> */
.L_x_2801:
        /* <DEDUP_REMOVED lines=24> */
.L_x_2887:
        /* <DEDUP_REMOVED lines=14> */
.L_x_2886:
[----:B0-----:R-:W-:Y:S05]  /*7630*/  BSYNC B0 ;  /* 0x0000000000007941 */ /* 0x001fea0003800000 */
.L_x_2885:
        /* <DEDUP_REMOVED lines=12> */
.L_x_2888:
        /* <DEDUP_REMOVED lines=23> */
.L_x_2803:
[----:B------:R-:W-:Y:S01]  /*7870*/  IMAD.MOV.U32 R41, RZ, RZ, R34 ;  /* 0x000000ffff297224 */ /* 0x000fe200078e0022 */
[----:B------:R-:W-:Y:S01]  /*7880*/  MOV R8, 0x78d0 ;  /* 0x000078d000087802 */ /* 0x000fe20000000f00 */
[----:B------:R-:W-:Y:S02]  /*7890*/  IMAD.MOV.U32 R42, RZ, RZ, R27 ;  /* 0x000000ffff2a7224 */ /* 0x000fe400078e001b */
[----:B------:R-:W-:-:S02]  /*78a0*/  IMAD.MOV.U32 R43, RZ, RZ, 0x1f ;  /* 0x0000001fff2b7424 */ /* 0x000fc400078e00ff */
[----:B------:R-:W-:Y:S02]  /*78b0*/  IMAD.MOV.U32 R44, RZ, RZ, -0x1 ;  /* 0xffffffffff2c7424 */ /* 0x000fe400078e00ff */
[----:B------:R-:W-:Y:S05]  /*78c0*/  CALL.REL.NOINC `($__internal_96_$__cuda_sm70_shflsync_idx_p) ;  /* 0x0000237000007944 */ /* 0x000fea0003c00000 */
[----:B-1----:R-:W-:Y:S01]  /*78d0*/  IMAD.MOV.U32 R21, RZ, RZ, R41 ;  /* 0x000000ffff157224 */ /* 0x002fe200078e0029 */
[----:B0-----:R-:W-:Y:S05]  /*78e0*/  BRA `(.L_x_2889) ;  /* 0xffffcb1000007947 */ /* 0x001fea000383ffff */
.L_x_2808:
[----:B------:R-:W-:Y:S02]  /*78f0*/  SEL R9, RZ, 0x1, P0 ;  /* 0x00000001ff097807 */ /* 0x000fe40000000000 */
[----:B------:R-:W-:Y:S02]  /*7900*/  MOV R8, 0x7920 ;  /* 0x0000792000087802 */ /* 0x000fe40000000f00 */
[----:B0-----:R-:W-:Y:S05]  /*7910*/  CALL.REL.NOINC `($__internal_97_$__cuda_sm70_votesync_ballot) ;  /* 0x0000236000007944 */ /* 0x001fea0003c00000 */
[----:B------:R-:W-:Y:S01]  /*7920*/  IMAD.MOV.U32 R9, RZ, RZ, R11 ;  /* 0x000000ffff097224 */ /* 0x000fe200078e000b */
[----:B------:R-:W-:Y:S05]  /*7930*/  BRA `(.L_x_2890) ;  /* 0xffffcdb000007947 */ /* 0x000fea000383ffff */
.L_x_2814:
[----:B--2---:R-:W-:Y:S01]  /*7940*/  IMAD.MOV.U32 R9, RZ, RZ, 0x1 ;  /* 0x00000001ff097424 */ /* 0x004fe200078e00ff */
[----:B------:R-:W-:Y:S01]  /*7950*/  MOV R42, 0x7990 ;  /* 0x00007990002a7802 */ /* 0x000fe20000000f00 */
[----:B------:R-:W-:Y:S02]  /*7960*/  IMAD.MOV.U32 R8, RZ, RZ, 0x1f ;  /* 0x0000001fff087424 */ /* 0x000fe400078e00ff */
[----:B------:R-:W-:Y:S02]  /*7970*/  IMAD.MOV.U32 R7, RZ, RZ, -0x1 ;  /* 0xffffffffff077424 */ /* 0x000fe400078e00ff */
[----:B0--3--:R-:W-:Y:S05]  /*7980*/  CALL.REL.NOINC `($__internal_93_$__cuda_sm70_shflsync_bfly) ;  /* 0x000021b000007944 */ /* 0x009fea0003c00000 */
[----:B------:R-:W-:Y:S01]  /*7990*/  PRMT R42, R14, 0x7632, R42 ;  /* 0x000076320e2a7816 */ /* 0x000fe2000000002a */
[----:B------:R-:W-:Y:S01]  /*79a0*/  IMAD.MOV.U32 R9, RZ, RZ, 0x1 ;  /* 0x00000001ff097424 */ /* 0x000fe200078e00ff */
[----:B------:R-:W-:Y:S01]  /*79b0*/  MOV R8, 0x79f0 ;  /* 0x000079f000087802 */ /* 0x000fe20000000f00 */
[----:B------:R-:W-:-:S02]  /*79c0*/  IMAD.MOV.U32 R10, RZ, RZ, 0x1f ;  /* 0x0000001fff0a7424 */ /* 0x000fc400078e00ff */
[----:B------:R-:W-:Y:S02]  /*79d0*/  IMAD.MOV.U32 R7, RZ, RZ, -0x1 ;  /* 0xffffffffff077424 */ /* 0x000fe400078e00ff */
[----:B------:R-:W-:Y:S05]  /*79e0*/  CALL.REL.NOINC `($__internal_94_$__cuda_sm70_shflsync_bfly_p) ;  /* 0x000021b000007944 */ /* 0x000fea0003c00000 */
[----:B01----:R-:W-:Y:S05]  /*79f0*/  BRA `(.L_x_2891) ;  /* 0xffffcec000007947 */ /* 0x003fea000383ffff */
.L_x_2815:
[----:B------:R-:W-:Y:S01]  /*7a00*/  IMAD.MOV.U32 R9, RZ, RZ, 0x2 ;  /* 0x00000002ff097424 */ /* 0x000fe200078e00ff */
[----:B------:R-:W-:Y:S01]  /*7a10*/  MOV R42, 0x7a50 ;  /* 0x00007a50002a7802 */ /* 0x000fe20000000f00 */
[----:B------:R-:W-:Y:S02]  /*7a20*/  IMAD.MOV.U32 R8, RZ, RZ, 0x1f ;  /* 0x0000001fff087424 */ /* 0x000fe400078e00ff */
[----:B------:R-:W-:Y:S02]  /*7a30*/  IMAD.MOV.U32 R7, RZ, RZ, -0x1 ;  /* 0xffffffffff077424 */ /* 0x000fe400078e00ff */
[----:B0-----:R-:W-:Y:S05]  /*7a40*/  CALL.REL.NOINC `($__internal_93_$__cuda_sm70_shflsync_bfly) ;  /* 0x000020f000007944 */ /* 0x001fea0003c00000 */
[----:B------:R-:W-:Y:S01]  /*7a50*/  PRMT R42, R14, 0x7632, R42 ;  /* 0x000076320e2a7816 */ /* 0x000fe2000000002a */
[----:B------:R-:W-:Y:S01]  /*7a60*/  IMAD.MOV.U32 R9, RZ, RZ, 0x2 ;  /* 0x00000002ff097424 */ /* 0x000fe200078e00ff */
[----:B------:R-:W-:Y:S01]  /*7a70*/  MOV R8, 0x7ab0 ;  /* 0x00007ab000087802 */ /* 0x000fe20000000f00 */
[----:B------:R-:W-:Y:S02]  /*7a80*/  IMAD.MOV.U32 R10, RZ, RZ, 0x1f ;  /* 0x0000001fff0a7424 */ /* 0x000fe400078e00ff */
[----:B------:R-:W-:Y:S02]  /*7a90*/  IMAD.MOV.U32 R7, RZ, RZ, -0x1 ;  /* 0xffffffffff077424 */ /* 0x000fe400078e00ff */
[----:B------:R-:W-:Y:S05]  /*7aa0*/  CALL.REL.NOINC `($__internal_94_$__cuda_sm70_shflsync_bfly_p) ;  /* 0x000020f000007944 */ /* 0x000fea0003c00000 */
[----:B01----:R-:W-:Y:S05]  /*7ab0*/  BRA `(.L_x_2892) ;  /* 0xffffcef000007947 */ /* 0x003fea000383ffff */
.L_x_2816:
[----:B------:R-:W-:Y:S01]  /*7ac0*/  IMAD.MOV.U32 R9, RZ, RZ, 0x1 ;  /* 0x00000001ff097424 */ /* 0x000fe200078e00ff */
[----:B------:R-:W-:Y:S01]  /*7ad0*/  MOV R42, 0x7b10 ;  /* 0x00007b10002a7802 */ /* 0x000fe20000000f00 */
[----:B------:R-:W-:-:S02]  /*7ae0*/  IMAD.MOV.U32 R8, RZ, RZ, 0x1f ;  /* 0x0000001fff087424 */ /* 0x000fc400078e00ff */
[----:B------:R-:W-:Y:S02]  /*7af0*/  IMAD.MOV.U32 R7, RZ, RZ, -0x1 ;  /* 0xffffffffff077424 */ /* 0x000fe400078e00ff */
[----:B0-----:R-:W-:Y:S05]  /*7b00*/  CALL.REL.NOINC `($__internal_93_$__cuda_sm70_shflsync_bfly) ;  /* 0x0000203000007944 */ /* 0x001fea0003c00000 */
[----:B------:R-:W-:Y:S01]  /*7b10*/  PRMT R42, R14, 0x7632, R42 ;  /* 0x000076320e2a7816 */ /* 0x000fe2000000002a */
[----:B------:R-:W-:Y:S05]  /*7b20*/  BRA `(.L_x_2893) ;  /* 0xffffcf4000007947 */ /* 0x000fea000383ffff */
.L_x_2817:
[----:B------:R-:W-:Y:S01]  /*7b30*/  IMAD.MOV.U32 R9, RZ, RZ, 0x1 ;  /* 0x00000001ff097424 */ /* 0x000fe200078e00ff */
[----:B------:R-:W-:Y:S01]  /*7b40*/  MOV R8, 0x7b80 ;  /* 0x00007b8000087802 */ /* 0x000fe20000000f00 */
[----:B-1----:R-:W-:Y:S02]  /*7b50*/  IMAD.MOV.U32 R10, RZ, RZ, 0x1f ;  /* 0x0000001fff0a7424 */ /* 0x002fe400078e00ff */
[----:B------:R-:W-:Y:S02]  /*7b60*/  IMAD.MOV.U32 R7, RZ, RZ, -0x1 ;  /* 0xffffffffff077424 */ /* 0x000fe400078e00ff */
[----:B0-2---:R-:W-:Y:S05]  /*7b70*/  CALL.REL.NOINC `($__internal_94_$__cuda_sm70_shflsync_bfly_p) ;  /* 0x0000202000007944 */ /* 0x005fea0003c00000 */
[----:B01----:R-:W-:Y:S05]  /*7b80*/  BRA `(.L_x_2894) ;  /* 0xffffcf0000007947 */ /* 0x003fea000383ffff */
.L_x_2818:
        /* <DEDUP_REMOVED lines=8> */
[----:B------:R-:W-:-:S02]  /*7c10*/  IMAD.MOV.U32 R10, RZ, RZ, 0x1f ;  /* 0x0000001fff0a7424 */ /* 0x000fc400078e00ff */
[----:B------:R-:W-:Y:S02]  /*7c20*/  IMAD.MOV.U32 R7, RZ, RZ, -0x1 ;  /* 0xffffffffff077424 */ /* 0x000fe400078e00ff */
[----:B------:R-:W-:Y:S05]  /*7c30*/  CALL.REL.NOINC `($__internal_94_$__cuda_sm70_shflsync_bfly_p) ;  /* 0x00001f6000007944 */ /* 0x000fea0003c00000 */
[----:B01----:R-:W-:Y:S05]  /*7c40*/  BRA `(.L_x_2895) ;  /* 0xffffcf3000007947 */ /* 0x003fea000383ffff */
.L_x_2819:
[----:B------:R-:W-:Y:S01]  /*7c50*/  IMAD.MOV.U32 R9, RZ, RZ, 0x2 ;  /* 0x00000002ff097424 */ /* 0x000fe200078e00ff */
[----:B------:R-:W-:Y:S01]  /*7c60*/  MOV R42, 0x7ca0 ;  /* 0x00007ca0002a7802 */ /* 0x000fe20000000f00 */
[----:B------:R-:W-:Y:S02]  /*7c70*/  IMAD.MOV.U32 R8, RZ, RZ, 0x1f ;  /* 0x0000001fff087424 */ /* 0x000fe400078e00ff */
[----:B------:R-:W-:Y:S02]  /*7c80*/  IMAD.MOV.U32 R7, RZ, RZ, -0x1 ;  /* 0xffffffffff077424 */ /* 0x000fe400078e00ff */
[----:B0-----:R-:W-:Y:S05]  /*7c90*/  CALL.REL.NOINC `($__internal_93_$__cuda_sm70_shflsync_bfly) ;  /* 0x00001ea000007944 */ /* 0x001fea0003c00000 */
[----:B------:R-:W-:Y:S01]  /*7ca0*/  PRMT R42, R14, 0x7632, R42 ;  /* 0x000076320e2a7816 */ /* 0x000fe2000000002a */
[----:B------:R-:W-:Y:S05]  /*7cb0*/  BRA `(.L_x_2896) ;  /* 0xffffcf8000007947 */ /* 0x000fea000383ffff */
.L_x_2820:
[----:B------:R-:W-:Y:S01]  /*7cc0*/  IMAD.MOV.U32 R9, RZ, RZ, 0x2 ;  /* 0x00000002ff097424 */ /* 0x000fe200078e00ff */
[----:B------:R-:W-:Y:S01]  /*7cd0*/  MOV R8, 0x7d10 ;  /* 0x00007d1000087802 */ /* 0x000fe20000000f00 */
[----:B-1----:R-:W-:Y:S02]  /*7ce0*/  IMAD.MOV.U32 R10, RZ, RZ, 0x1f ;  /* 0x0000001fff0a7424 */ /* 0x002fe400078e00ff */
[----:B------:R-:W-:Y:S02]  /*7cf0*/  IMAD.MOV.U32 R7, RZ, RZ, -0x1 ;  /* 0xffffffffff077424 */ /* 0x000fe400078e00ff */
[----:B0-2---:R-:W-:Y:S05]  /*7d00*/  CALL.REL.NOINC `($__internal_94_$__cuda_sm70_shflsync_bfly_p) ;  /* 0x00001e9000007944 */ /* 0x005fea0003c00000 */
[----:B01----:R-:W-:Y:S05]  /*7d10*/  BRA `(.L_x_2897) ;  /* 0xffffcf4000007947 */ /* 0x003fea000383ffff */
.L_x_2821:
[----:B------:R-:W-:Y:S01]  /*7d20*/  IMAD.MOV.U32 R9, RZ, RZ, 0x1 ;  /* 0x00000001ff097424 */ /* 0x000fe200078e00ff */
[----:B------:R-:W-:Y:S01]  /*7d30*/  MOV R42, 0x7d70 ;  /* 0x00007d70002a7802 */ /* 0x000fe20000000f00 */
[----:B------:R-:W-:-:S02]  /*7d40*/  IMAD.MOV.U32 R8, RZ, RZ, 0x1f ;  /* 0x0000001fff087424 */ /* 0x000fc400078e00ff */
        /* <DEDUP_REMOVED lines=9> */
.L_x_2822:
[----:B------:R-:W-:Y:S01]  /*7de0*/  IMAD.MOV.U32 R9, RZ, RZ, 0x8 ;  /* 0x00000008ff097424 */ /* 0x000fe200078e00ff */
[----:B------:R-:W-:Y:S01]  /*7df0*/  MOV R42, 0x7e30 ;  /* 0x00007e30002a7802 */ /* 0x000fe20000000f00 */
[----:B------:R-:W-:Y:S02]  /*7e00*/  IMAD.MOV.U32 R8, RZ, RZ, 0x1f ;  /* 0x0000001fff087424 */ /* 0x000fe400078e00ff */
[----:B------:R-:W-:Y:S02]  /*7e10*/  IMAD.MOV.U32 R7, RZ, RZ, -0x1 ;  /* 0xffffffffff077424 */ /* 0x000fe400078e00ff */
[----:B0-----:R-:W-:Y:S05]  /*7e20*/  CALL.REL.NOINC `($__internal_93_$__cuda_sm70_shflsync_bfly) ;  /* 0x00001d1000007944 */ /* 0x001fea0003c00000 */
[----:B------:R-:W-:Y:S01]  /*7e30*/  PRMT R42, R14, 0x7632, R42 ;  /* 0x000076320e2a7816 */ /* 0x000fe2000000002a */
[----:B------:R-:W-:Y:S05]  /*7e40*/  BRA `(.L_x_2899) ;  /* 0xffffcfc000007947 */ /* 0x000fea000383ffff */
.L_x_2823:
[----:B------:R-:W-:Y:S01]  /*7e50*/  IMAD.MOV.U32 R9, RZ, RZ, 0x8 ;  /* 0x00000008ff097424 */ /* 0x000fe200078e00ff */
[----:B------:R-:W-:Y:S01]  /*7e60*/  MOV R8, 0x7ea0 ;  /* 0x00007ea000087802 */ /* 0x000fe20000000f00 */
[----:B-1----:R-:W-:-:S02]  /*7e70*/  IMAD.MOV.U32 R10, RZ, RZ, 0x1f ;  /* 0x0000001fff0a7424 */ /* 0x002fc400078e00ff */
[----:B------:R-:W-:Y:S02]  /*7e80*/  IMAD.MOV.U32 R7, RZ, RZ, -0x1 ;  /* 0xffffffffff077424 */ /* 0x000fe400078e00ff */
[----:B0-2---:R-:W-:Y:S05]  /*7e90*/  CALL.REL.NOINC `($__internal_94_$__cuda_sm70_shflsync_bfly_p) ;  /* 0x00001d0000007944 */ /* 0x005fea0003c00000 */
[----:B01----:R-:W-:Y:S05]  /*7ea0*/  BRA `(.L_x_2900) ;  /* 0xffffcf8000007947 */ /* 0x003fea000383ffff */
.L_x_2824:
        /* <DEDUP_REMOVED lines=12> */
.L_x_2825:
[----:B------:R-:W-:Y:S01]  /*7f70*/  IMAD.MOV.U32 R9, RZ, RZ, 0x2 ;  /* 0x00000002ff097424 */ /* 0x000fe200078e00ff */
[----:B------:R-:W-:Y:S01]  /*7f80*/  MOV R42, 0x7fc0 ;  /* 0x00007fc0002a7802 */ /* 0x000fe20000000f00 */
[----:B------:R-:W-:-:S02]  /*7f90*/  IMAD.MOV.U32 R8, RZ, RZ, 0x1f ;  /* 0x0000001fff087424 */ /* 0x000fc400078e00ff */
[----:B------:R-:W-:Y:S02]  /*7fa0*/  IMAD.MOV.U32 R7, RZ, RZ, -0x1 ;  /* 0xffffffffff077424 */ /* 0x000fe400078e00ff */
[----:B0-----:R-:W-:Y:S05]  /*7fb0*/  CALL.REL.NOINC `($__internal_93_$__cuda_sm70_shflsync_bfly) ;  /* 0x00001b8000007944 */ /* 0x001fea0003c00000 */
[----:B------:R-:W-:Y:S01]  /*7fc0*/  PRMT R42, R14, 0x7632, R42 ;  /* 0x000076320e2a7816 */ /* 0x000fe2000000002a */
[----:B------:R-:W-:Y:S05]  /*7fd0*/  BRA `(.L_x_2902) ;  /* 0xffffcfe000007947 */ /* 0x000fea000383ffff */
.L_x_2826:
[----:B------:R-:W-:Y:S01]  /*7fe0*/  IMAD.MOV.U32 R9, RZ, RZ, 0x2 ;  /* 0x00000002ff097424 */ /* 0x000fe200078e00ff */
[----:B------:R-:W-:Y:S01]  /*7ff0*/  MOV R8, 0x8030 ;  /* 0x0000803000087802 */ /* 0x000fe20000000f00 */
[----:B-1----:R-:W-:Y:S02]  /*8000*/  IMAD.MOV.U32 R10, RZ, RZ, 0x1f ;  /* 0x0000001fff0a7424 */ /* 0x002fe400078e00ff */
[----:B------:R-:W-:Y:S02]  /*8010*/  IMAD.MOV.U32 R7, RZ, RZ, -0x1 ;  /* 0xffffffffff077424 */ /* 0x000fe400078e00ff */
[----:B0-2---:R-:W-:Y:S05]  /*8020*/  CALL.REL.NOINC `($__internal_94_$__cuda_sm70_shflsync_bfly_p) ;  /* 0x00001b7000007944 */ /* 0x005fea0003c00000 */
[----:B01----:R-:W-:Y:S05]  /*8030*/  BRA `(.L_x_2903) ;  /* 0xffffcfa000007947 */ /* 0x003fea000383ffff */
.L_x_2827:
        /* <DEDUP_REMOVED lines=12> */
.L_x_2828:
[----:B------:R-:W-:Y:S01]  /*8100*/  IMAD.MOV.U32 R9, RZ, RZ, 0x10 ;  /* 0x00000010ff097424 */ /* 0x000fe200078e00ff */
[----:B------:R-:W-:Y:S01]  /*8110*/  MOV R42, 0x8150 ;  /* 0x00008150002a7802 */ /* 0x000fe20000000f00 */
[----:B------:R-:W-:Y:S02]  /*8120*/  IMAD.MOV.U32 R8, RZ, RZ, 0x1f ;  /* 0x0000001fff087424 */ /* 0x000fe400078e00ff */
[----:B------:R-:W-:Y:S02]  /*8130*/  IMAD.MOV.U32 R7, RZ, RZ, -0x1 ;  /* 0xffffffffff077424 */ /* 0x000fe400078e00ff */
[----:B0-----:R-:W-:Y:S05]  /*8140*/  CALL.REL.NOINC `($__internal_93_$__cuda_sm70_shflsync_bfly) ;  /* 0x000019f000007944 */ /* 0x001fea0003c00000 */
[----:B------:R-:W-:Y:S01]  /*8150*/  PRMT R42, R14, 0x7632, R42 ;  /* 0x000076320e2a7816 */ /* 0x000fe2000000002a */
[----:B------:R-:W-:Y:S05]  /*8160*/  BRA `(.L_x_2905) ;  /* 0xffffd00000007947 */ /* 0x000fea000383ffff */
.L_x_2829:
[----:B------:R-:W-:Y:S01]  /*8170*/  IMAD.MOV.U32 R9, RZ, RZ, 0x10 ;  /* 0x00000010ff097424 */ /* 0x000fe200078e00ff */
[----:B------:R-:W-:Y:S01]  /*8180*/  MOV R8, 0x81c0 ;  /* 0x000081c000087802 */ /* 0x000fe20000000f00 */
[----:B-1----:R-:W-:Y:S02]  /*8190*/  IMAD.MOV.U32 R10, RZ, RZ, 0x1f ;  /* 0x0000001fff0a7424 */ /* 0x002fe400078e00ff */
[----:B------:R-:W-:Y:S02]  /*81a0*/  IMAD.MOV.U32 R7, RZ, RZ, -0x1 ;  /* 0xffffffffff077424 */ /* 0x000fe400078e00ff */
[----:B0-2---:R-:W-:Y:S05]  /*81b0*/  CALL.REL.NOINC `($__internal_94_$__cuda_sm70_shflsync_bfly_p) ;  /* 0x000019e000007944 */ /* 0x005fea0003c00000 */
[----:B01----:R-:W-:Y:S05]  /*81c0*/  BRA `(.L_x_2906) ;  /* 0xffffcfc000007947 */ /* 0x003fea000383ffff */
.L_x_2830:
        /* <DEDUP_REMOVED lines=12> */
.L_x_2831:
[----:B------:R-:W-:Y:S01]  /*8290*/  IMAD.MOV.U32 R9, RZ, RZ, 0x4 ;  /* 0x00000004ff097424 */ /* 0x000fe200078e00ff */
[----:B------:R-:W-:Y:S01]  /*82a0*/  MOV R42, 0x82e0 ;  /* 0x000082e0002a7802 */ /* 0x000fe20000000f00 */
[----:B------:R-:W-:Y:S02]  /*82b0*/  IMAD.MOV.U32 R8, RZ, RZ, 0x1f ;  /* 0x0000001fff087424 */ /* 0x000fe400078e00ff */
[----:B------:R-:W-:Y:S02]  /*82c0*/  IMAD.MOV.U32 R7, RZ, RZ, -0x1 ;  /* 0xffffffffff077424 */ /* 0x000fe400078e00ff */
[----:B0-----:R-:W-:Y:S05]  /*82d0*/  CALL.REL.NOINC `($__internal_93_$__cuda_sm70_shflsync_bfly) ;  /* 0x0000186000007944 */ /* 0x001fea0003c00000 */
[----:B------:R-:W-:Y:S01]  /*82e0*/  PRMT R42, R14, 0x7632, R42 ;  /* 0x000076320e2a7816 */ /* 0x000fe2000000002a */
[----:B------:R-:W-:Y:S05]  /*82f0*/  BRA `(.L_x_2908) ;  /* 0xffffd02000007947 */ /* 0x000fea000383ffff */
.L_x_2832:
[----:B------:R-:W-:Y:S01]  /*8300*/  IMAD.MOV.U32 R9, RZ, RZ, 0x4 ;  /* 0x00000004ff097424 */ /* 0x000fe200078e00ff */
[----:B------:R-:W-:Y:S01]  /*8310*/  MOV R8, 0x8350 ;  /* 0x0000835000087802 */ /* 0x000fe20000000f00 */
[----:B-1----:R-:W-:-:S02]  /*8320*/  IMAD.MOV.U32 R10, RZ, RZ, 0x1f ;  /* 0x0000001fff0a7424 */ /* 0x002fc400078e00ff */
[----:B------:R-:W-:Y:S02]  /*8330*/  IMAD.MOV.U32 R7, RZ, RZ, -0x1 ;  /* 0xffffffffff077424 */ /* 0x000fe400078e00ff */
[----:B0-2---:R-:W-:Y:S05]  /*8340*/  CALL.REL.NOINC `($__internal_94_$__cuda_sm70_shflsync_bfly_p) ;  /* 0x0000185000007944 */ /* 0x005fea0003c00000 */
[----:B01----:R-:W-:Y:S05]  /*8350*/  BRA `(.L_x_2909) ;  /* 0xffffcfe000007947 */ /* 0x003fea000383ffff */
.L_x_2833:
        /* <DEDUP_REMOVED lines=12> */
.L_x_2834:
[----:B------:R-:W-:Y:S01]  /*8420*/  IMAD.MOV.U32 R9, RZ, RZ, 0x1 ;  /* 0x00000001ff097424 */ /* 0x000fe200078e00ff */
[----:B------:R-:W-:Y:S01]  /*8430*/  MOV R42, 0x8470 ;  /* 0x00008470002a7802 */ /* 0x000fe20000000f00 */
[----:B------:R-:W-:-:S02]  /*8440*/  IMAD.MOV.U32 R8, RZ, RZ, 0x1f ;  /* 0x0000001fff087424 */ /* 0x000fc400078e00ff */
[----:B------:R-:W-:Y:S02]  /*8450*/  IMAD.MOV.U32 R7, RZ, RZ, -0x1 ;  /* 0xffffffffff077424 */ /* 0x000fe400078e00ff */
[----:B0-----:R-:W-:Y:S05]  /*8460*/  CALL.REL.NOINC `($__internal_93_$__cuda_sm70_shflsync_bfly) ;  /* 0x000016d000007944 */ /* 0x001fea0003c00000 */
[----:B------:R-:W-:Y:S01]  /*8470*/  PRMT R42, R14, 0x7632, R42 ;  /* 0x000076320e2a7816 */ /* 0x000fe2000000002a */
[----:B------:R-:W-:Y:S05]  /*8480*/  BRA `(.L_x_2911) ;  /* 0xffffd04000007947 */ /* 0x000fea000383ffff */
.L_x_2835:
[----:B------:R-:W-:Y:S01]  /*8490*/  IMAD.MOV.U32 R9, RZ, RZ, 0x1 ;  /* 0x00000001ff097424 */ /* 0x000fe200078e00ff */
[----:B------:R-:W-:Y:S01]  /*84a0*/  MOV R8, 0x84e0 ;  /* 0x000084e000087802 */ /* 0x000fe20000000f00 */
[----:B-1----:R-:W-:Y:S02]  /*84b0*/  IMAD.MOV.U32 R10, RZ, RZ, 0x1f ;  /* 0x0000001fff0a7424 */ /* 0x002fe400078e00ff */
[----:B------:R-:W-:Y:S02]  /*84c0*/  IMAD.MOV.U32 R7, RZ, RZ, -0x1 ;  /* 0xffffffffff077424 */ /* 0x000fe400078e00ff */
[----:B0-2---:R-:W-:Y:S05]  /*84d0*/  CALL.REL.NOINC `($__internal_94_$__cuda_sm70_shflsync_bfly_p) ;  /* 0x000016c000007944 */ /* 0x005fea0003c00000 */
[----:B01----:R-:W-:Y:S05]  /*84e0*/  BRA `(.L_x_2912) ;  /* 0xffffd00000007947 */ /* 0x003fea000383ffff */
.L_x_2836:
        /* <DEDUP_REMOVED lines=12> */
.L_x_2837:
[----:B------:R-:W-:Y:S01]  /*85b0*/  IMAD.MOV.U32 R9, RZ, RZ, 0x8 ;  /* 0x00000008ff097424 */ /* 0x000fe200078e00ff */
[----:B------:R-:W-:Y:S01]  /*85c0*/  MOV R42, 0x8600 ;  /* 0x00008600002a7802 */ /* 0x000fe20000000f00 */
[----:B------:R-:W-:Y:S02]  /*85d0*/  IMAD.MOV.U32 R8, RZ, RZ, 0x1f ;  /* 0x0000001fff087424 */ /* 0x000fe400078e00ff */
[----:B------:R-:W-:Y:S02]  /*85e0*/  IMAD.MOV.U32 R7, RZ, RZ, -0x1 ;  /* 0xffffffffff077424 */ /* 0x000fe400078e00ff */
[----:B0-----:R-:W-:Y:S05]  /*85f0*/  CALL.REL.NOINC `($__internal_93_$__cuda_sm70_shflsync_bfly) ;  /* 0x0000154000007944 */ /* 0x001fea0003c00000 */
[----:B------:R-:W-:Y:S01]  /*8600*/  PRMT R43, R14, 0x7632, R43 ;  /* 0x000076320e2b7816 */ /* 0x000fe2000000002b */
[----:B------:R-:W-:Y:S05]  /*8610*/  BRA `(.L_x_2914) ;  /* 0xffffd11000007947 */ /* 0x000fea000383ffff */
.L_x_2838:
[----:B------:R-:W-:Y:S01]  /*8620*/  IMAD.MOV.U32 R9, RZ, RZ, 0x8 ;  /* 0x00000008ff097424 */ /* 0x000fe200078e00ff */
[----:B------:R-:W-:Y:S01]  /*8630*/  MOV R8, 0x8670 ;  /* 0x0000867000087802 */ /* 0x000fe20000000f00 */
[----:B-1----:R-:W-:Y:S02]  /*8640*/  IMAD.MOV.U32 R10, RZ, RZ, 0x1f ;  /* 0x0000001fff0a7424 */ /* 0x002fe400078e00ff */
[----:B------:R-:W-:Y:S02]  /*8650*/  IMAD.MOV.U32 R7, RZ, RZ, -0x1 ;  /* 0xffffffffff077424 */ /* 0x000fe400078e00ff */
[----:B0-2---:R-:W-:Y:S05]  /*8660*/  CALL.REL.NOINC `($__internal_94_$__cuda_sm70_shflsync_bfly_p) ;  /* 0x0000153000007944 */ /* 0x005fea0003c00000 */
[----:B01----:R-:W-:Y:S05]  /*8670*/  BRA `(.L_x_2915) ;  /* 0xffffd0d000007947 */ /* 0x003fea000383ffff */
.L_x_2839:
        /* <DEDUP_REMOVED lines=12> */
.L_x_2840:
[----:B------:R-:W-:Y:S01]  /*8740*/  IMAD.MOV.U32 R9, RZ, RZ, 0x2 ;  /* 0x00000002ff097424 */ /* 0x000fe200078e00ff */
[----:B------:R-:W-:Y:S01]  /*8750*/  MOV R42, 0x8790 ;  /* 0x00008790002a7802 */ /* 0x000fe20000000f00 */
[----:B------:R-:W-:Y:S02]  /*8760*/  IMAD.MOV.U32 R8, RZ, RZ, 0x1f ;  /* 0x0000001fff087424 */ /* 0x000fe400078e00ff */
[----:B------:R-:W-:Y:S02]  /*8770*/  IMAD.MOV.U32 R7, RZ, RZ, -0x1 ;  /* 0xffffffffff077424 */ /* 0x000fe400078e00ff */
[----:B0-----:R-:W-:Y:S05]  /*8780*/  CALL.REL.NOINC `($__internal_93_$__cuda_sm70_shflsync_bfly) ;  /* 0x000013b000007944 */ /* 0x001fea0003c00000 */
[----:B------:R-:W-:Y:S01]  /*8790*/  PRMT R43, R14, 0x7632, R43 ;  /* 0x000076320e2b7816 */ /* 0x000fe2000000002b */
[----:B------:R-:W-:Y:S05]  /*87a0*/  BRA `(.L_x_2917) ;  /* 0xffffd13000007947 */ /* 0x000fea000383ffff */
.L_x_2841:
[----:B------:R-:W-:Y:S01]  /*87b0*/  IMAD.MOV.U32 R9, RZ, RZ, 0x2 ;  /* 0x00000002ff097424 */ /* 0x000fe200078e00ff */
[----:B------:R-:W-:Y:S01]  /*87c0*/  MOV R8, 0x8800 ;  /* 0x0000880000087802 */ /* 0x000fe20000000f00 */
[----:B-1----:R-:W-:-:S02]  /*87d0*/  IMAD.MOV.U32 R10, RZ, RZ, 0x1f ;  /* 0x0000001fff0a7424 */ /* 0x002fc400078e00ff */
[----:B------:R-:W-:Y:S02]  /*87e0*/  IMAD.MOV.U32 R7, RZ, RZ, -0x1 ;  /* 0xffffffffff077424 */ /* 0x000fe400078e00ff */
[----:B0-2---:R-:W-:Y:S05]  /*87f0*/  CALL.REL.NOINC `($__internal_94_$__cuda_sm70_shflsync_bfly_p) ;  /* 0x000013a000007944 */ /* 0x005fea0003c00000 */
[----:B01----:R-:W-:Y:S05]  /*8800*/  BRA `(.L_x_2918) ;  /* 0xffffd0f000007947 */ /* 0x003fea000383ffff */
.L_x_2842:
        /* <DEDUP_REMOVED lines=12> */
.L_x_2843:
[----:B------:R-:W-:Y:S01]  /*88d0*/  IMAD.MOV.U32 R42, RZ, RZ, 0x1f ;  /* 0x0000001fff2a7424 */ /* 0x000fe200078e00ff */
[----:B------:R-:W-:Y:S01]  /*88e0*/  MOV R8, 0x8910 ;  /* 0x0000891000087802 */ /* 0x000fe20000000f00 */
[----:B------:R-:W-:-:S02]  /*88f0*/  IMAD.MOV.U32 R44, RZ, RZ, -0x1 ;  /* 0xffffffffff2c7424 */ /* 0x000fc400078e00ff */
[----:B01----:R-:W-:Y:S05]  /*8900*/  CALL.REL.NOINC `($__internal_95_$__cuda_sm70_shflsync_idx) ;  /* 0x000012e000007944 */ /* 0x003fea0003c00000 */
[----:B------:R-:W-:Y:S05]  /*8910*/  BRA `(.L_x_2920) ;  /* 0xffffd19000007947 */ /* 0x000fea000383ffff */
.L_x_2844:
[----:B------:R-:W-:Y:S01]  /*8920*/  IMAD.MOV.U32 R41, RZ, RZ, R26 ;  /* 0x000000ffff297224 */ /* 0x000fe200078e001a */
[----:B------:R-:W-:Y:S01]  /*8930*/  MOV R8, 0x8980 ;  /* 0x0000898000087802 */ /* 0x000fe20000000f00 */
[----:B------:R-:W-:-:S02]  /*8940*/  IMAD.MOV.U32 R42, RZ, RZ, R33 ;  /* 0x000000ffff2a7224 */ /* 0x000fc400078e0021 */
[----:B------:R-:W-:Y:S02]  /*8950*/  IMAD.MOV.U32 R43, RZ, RZ, 0x1f ;  /* 0x0000001fff2b7424 */ /* 0x000fe400078e00ff */
[----:B------:R-:W-:Y:S02]  /*8960*/  IMAD.MOV.U32 R44, RZ, RZ, -0x1 ;  /* 0xffffffffff2c7424 */ /* 0x000fe400078e00ff */
[----:B0-----:R-:W-:Y:S05]  /*8970*/  CALL.REL.NOINC `($__internal_96_$__cuda_sm70_shflsync_idx_p) ;  /* 0x000012c000007944 */ /* 0x001fea0003c00000 */
[----:B-1----:R-:W-:Y:S01]  /*8980*/  IMAD.MOV.U32 R7, RZ, RZ, R41 ;  /* 0x000000ffff077224 */ /* 0x002fe200078e0029 */
[----:B0-----:R-:W-:Y:S05]  /*8990*/  BRA `(.L_x_2921) ;  /* 0xffffd13000007947 */ /* 0x001fea000383ffff */
.L_x_2851:
[----:B------:R-:W-:Y:S01]  /*89a0*/  IMAD.MOV.U32 R9, RZ, RZ, 0x1 ;  /* 0x00000001ff097424 */ /* 0x000fe200078e00ff */
[----:B------:R-:W-:Y:S01]  /*89b0*/  MOV R42, 0x89f0 ;  /* 0x000089f0002a7802 */ /* 0x000fe20000000f00 */
[----:B------:R-:W-:Y:S02]  /*89c0*/  IMAD.MOV.U32 R8, RZ, RZ, 0x1f ;  /* 0x0000001fff087424 */ /* 0x000fe400078e00ff */
[----:B------:R-:W-:Y:S02]  /*89d0*/  IMAD.MOV.U32 R7, RZ, RZ, -0x1 ;  /* 0xffffffffff077424 */ /* 0x000fe400078e00ff */
[----:B------:R-:W-:Y:S05]  /*89e0*/  CALL.REL.NOINC `($__internal_93_$__cuda_sm70_shflsync_bfly) ;  /* 0x0000115000007944 */ /* 0x000fea0003c00000 */
[----:B------:R-:W-:Y:S01]  /*89f0*/  PRMT R14, R14, 0x7632, R14 ;  /* 0x000076320e0e7816 */ /* 0x000fe2000000000e */
[----:B------:R-:W-:Y:S05]  /*8a00*/  BRA `(.L_x_2922) ;  /* 0xffffd33000007947 */ /* 0x000fea000383ffff */
.L_x_2852:
[----:B------:R-:W-:Y:S01]  /*8a10*/  IMAD.MOV.U32 R9, RZ, RZ, 0x1 ;  /* 0x00000001ff097424 */ /* 0x000fe200078e00ff */
[----:B------:R-:W-:Y:S01]  /*8a20*/  MOV R8, 0x8a60 ;  /* 0x00008a6000087802 */ /* 0x000fe20000000f00 */
[----:B0-----:R-:W-:-:S02]  /*8a30*/  IMAD.MOV.U32 R10, RZ, RZ, 0x1f ;  /* 0x0000001fff0a7424 */ /* 0x001fc400078e00ff */
[----:B------:R-:W-:Y:S02]  /*8a40*/  IMAD.MOV.U32 R7, RZ, RZ, -0x1 ;  /* 0xffffffffff077424 */ /* 0x000fe400078e00ff */
[----:B-1----:R-:W-:Y:S05]  /*8a50*/  CALL.REL.NOINC `($__internal_94_$__cuda_sm70_shflsync_bfly_p) ;  /* 0x0000114000007944 */ /* 0x002fea0003c00000 */
[----:B01----:R-:W-:Y:S05]  /*8a60*/  BRA `(.L_x_2923) ;  /* 0xffffd2f000007947 */ /* 0x003fea000383ffff */
.L_x_2853:
[----:B------:R-:W-:Y:S01]  /*8a70*/  IMAD.MOV.U32 R9, RZ, RZ, 0x2 ;  /* 0x00000002ff097424 */ /* 0x000fe200078e00ff */
[----:B------:R-:W-:Y:S01]  /*8a80*/  MOV R42, 0x8ac0 ;  /* 0x00008ac0002a7802 */ /* 0x000fe20000000f00 */
[----:B------:R-:W-:Y:S02]  /*8a90*/  IMAD.MOV.U32 R8, RZ, RZ, 0x1f ;  /* 0x0000001fff087424 */ /* 0x000fe400078e00ff */
[----:B------:R-:W-:Y:S02]  /*8aa0*/  IMAD.MOV.U32 R7, RZ, RZ, -0x1 ;  /* 0xffffffffff077424 */ /* 0x000fe400078e00ff */
[----:B------:R-:W-:Y:S05]  /*8ab0*/  CALL.REL.NOINC `($__internal_93_$__cuda_sm70_shflsync_bfly) ;  /* 0x0000108000007944 */ /* 0x000fea0003c00000 */
[----:B------:R-:W-:Y:S01]  /*8ac0*/  PRMT R6, R14, 0x7632, R6 ;  /* 0x000076320e067816 */ /* 0x000fe20000000006 */
[----:B------:R-:W-:Y:S01]  /*8ad0*/  IMAD.MOV.U32 R9, RZ, RZ, 0x2 ;  /* 0x00000002ff097424 */ /* 0x000fe200078e00ff */
[----:B------:R-:W-:Y:S01]  /*8ae0*/  MOV R8, 0x8b20 ;  /* 0x00008b2000087802 */ /* 0x000fe20000000f00 */
[----:B------:R-:W-:Y:S02]  /*8af0*/  IMAD.MOV.U32 R10, RZ, RZ, 0x1f ;  /* 0x0000001fff0a7424 */ /* 0x000fe400078e00ff */
[----:B------:R-:W-:Y:S02]  /*8b00*/  IMAD.MOV.U32 R7, RZ, RZ, -0x1 ;  /* 0xffffffffff077424 */ /* 0x000fe400078e00ff */
[----:B------:R-:W-:Y:S05]  /*8b10*/  CALL.REL.NOINC `($__internal_94_$__cuda_sm70_shflsync_bfly_p) ;  /* 0x0000108000007944 */ /* 0x000fea0003c00000 */
[----:B01----:R-:W-:Y:S05]  /*8b20*/  BRA `(.L_x_2924) ;  /* 0xffffd32000007947 */ /* 0x003fea000383ffff */
.L_x_2854:
[----:B------:R-:W-:Y:S01]  /*8b30*/  IMAD.MOV.U32 R9, RZ, RZ, 0x1 ;  /* 0x00000001ff097424 */ /* 0x000fe200078e00ff */
[----:B------:R-:W-:Y:S01]  /*8b40*/  MOV R42, 0x8b80 ;  /* 0x00008b80002a7802 */ /* 0x000fe20000000f00 */
[----:B------:R-:W-:-:S02]  /*8b50*/  IMAD.MOV.U32 R8, RZ, RZ, 0x1f ;  /* 0x0000001fff087424 */ /* 0x000fc400078e00ff */
[----:B------:R-:W-:Y:S02]  /*8b60*/  IMAD.MOV.U32 R7, RZ, RZ, -0x1 ;  /* 0xffffffffff077424 */ /* 0x000fe400078e00ff */
[----:B------:R-:W-:Y:S05]  /*8b70*/  CALL.REL.NOINC `($__internal_93_$__cuda_sm70_shflsync_bfly) ;  /* 0x00000fc000007944 */ /* 0x000fea0003c00000 */
[----:B------:R-:W-:Y:S01]  /*8b80*/  PRMT R14, R14, 0x7632, R14 ;  /* 0x000076320e0e7816 */ /* 0x000fe2000000000e */
[----:B------:R-:W-:Y:S05]  /*8b90*/  BRA `(.L_x_2925) ;  /* 0xffffd37000007947 */ /* 0x000fea000383ffff */
.L_x_2855:
[----:B------:R-:W-:Y:S01]  /*8ba0*/  IMAD.MOV.U32 R9, RZ, RZ, 0x1 ;  /* 0x00000001ff097424 */ /* 0x000fe200078e00ff */
[----:B------:R-:W-:Y:S01]  /*8bb0*/  MOV R8, 0x8bf0 ;  /* 0x00008bf000087802 */ /* 0x000fe20000000f00 */
[----:B0-----:R-:W-:Y:S02]  /*8bc0*/  IMAD.MOV.U32 R10, RZ, RZ, 0x1f ;  /* 0x0000001fff0a7424 */ /* 0x001fe400078e00ff */
[----:B------:R-:W-:Y:S02]  /*8bd0*/  IMAD.MOV.U32 R7, RZ, RZ, -0x1 ;  /* 0xffffffffff077424 */ /* 0x000fe400078e00ff */
[----:B-1----:R-:W-:Y:S05]  /*8be0*/  CALL.REL.NOINC `($__internal_94_$__cuda_sm70_shflsync_bfly_p) ;  /* 0x00000fb000007944 */ /* 0x002fea0003c00000 */
[----:B01----:R-:W-:Y:S05]  /*8bf0*/  BRA `(.L_x_2926) ;  /* 0xffffd33000007947 */ /* 0x003fea000383ffff */
.L_x_2856:
        /* <DEDUP_REMOVED lines=8> */
[----:B------:R-:W-:-:S02]  /*8c80*/  IMAD.MOV.U32 R10, RZ, RZ, 0x1f ;  /* 0x0000001fff0a7424 */ /* 0x000fc400078e00ff */
[----:B------:R-:W-:Y:S02]  /*8c90*/  IMAD.MOV.U32 R7, RZ, RZ, -0x1 ;  /* 0xffffffffff077424 */ /* 0x000fe400078e00ff */
[----:B------:R-:W-:Y:S05]  /*8ca0*/  CALL.REL.NOINC `($__internal_94_$__cuda_sm70_shflsync_bfly_p) ;  /* 0x00000ef000007944 */ /* 0x000fea0003c00000 */
[----:B01----:R-:W-:Y:S05]  /*8cb0*/  BRA `(.L_x_2927) ;  /* 0xffffd36000007947 */ /* 0x003fea000383ffff */
.L_x_2857:
[----:B------:R-:W-:Y:S01]  /*8cc0*/  IMAD.MOV.U32 R9, RZ, RZ, 0x2 ;  /* 0x00000002ff097424 */ /* 0x000fe200078e00ff */
[----:B------:R-:W-:Y:S01]  /*8cd0*/  MOV R42, 0x8d10 ;  /* 0x00008d10002a7802 */ /* 0x000fe20000000f00 */
[----:B------:R-:W-:Y:S02]  /*8ce0*/  IMAD.MOV.U32 R8, RZ, RZ, 0x1f ;  /* 0x0000001fff087424 */ /* 0x000fe400078e00ff */
[----:B------:R-:W-:Y:S02]  /*8cf0*/  IMAD.MOV.U32 R7, RZ, RZ, -0x1 ;  /* 0xffffffffff077424 */ /* 0x000fe400078e00ff */
[----:B------:R-:W-:Y:S05]  /*8d00*/  CALL.REL.NOINC `($__internal_93_$__cuda_sm70_shflsync_bfly) ;  /* 0x00000e3000007944 */ /* 0x000fea0003c00000 */
[----:B------:R-:W-:Y:S01]  /*8d10*/  PRMT R14, R14, 0x7632, R14 ;  /* 0x000076320e0e7816 */ /* 0x000fe2000000000e */
[----:B------:R-:W-:Y:S05]  /*8d20*/  BRA `(.L_x_2928) ;  /* 0xffffd3b000007947 */ /* 0x000fea000383ffff */
.L_x_2858:
[----:B------:R-:W-:Y:S01]  /*8d30*/  IMAD.MOV.U32 R9, RZ, RZ, 0x2 ;  /* 0x00000002ff097424 */ /* 0x000fe200078e00ff */
[----:B------:R-:W-:Y:S01]  /*8d40*/  MOV R8, 0x8d80 ;  /* 0x00008d8000087802 */ /* 0x000fe20000000f00 */
[----:B0-----:R-:W-:Y:S02]  /*8d50*/  IMAD.MOV.U32 R10, RZ, RZ, 0x1f ;  /* 0x0000001fff0a7424 */ /* 0x001fe400078e00ff */
[----:B------:R-:W-:Y:S02]  /*8d60*/  IMAD.MOV.U32 R7, RZ, RZ, -0x1 ;  /* 0xffffffffff077424 */ /* 0x000fe400078e00ff */
[----:B-1----:R-:W-:Y:S05]  /*8d70*/  CALL.REL.NOINC `($__internal_94_$__cuda_sm70_shflsync_bfly_p) ;  /* 0x00000e2000007944 */ /* 0x002fea0003c00000 */
[----:B01----:R-:W-:Y:S05]  /*8d80*/  BRA `(.L_x_2929) ;  /* 0xffffd37000007947 */ /* 0x003fea000383ffff */
.L_x_2859:
[----:B------:R-:W-:Y:S01]  /*8d90*/  IMAD.MOV.U32 R9, RZ, RZ, 0x1 ;  /* 0x00000001ff097424 */ /* 0x000fe200078e00ff */
[----:B------:R-:W-:Y:S01]  /*8da0*/  MOV R42, 0x8de0 ;  /* 0x00008de0002a7802 */ /* 0x000fe20000000f00 */
[----:B------:R-:W-:-:S02]  /*8db0*/  IMAD.MOV.U32 R8, RZ, RZ, 0x1f ;  /* 0x0000001fff087424 */ /* 0x000fc400078e00ff */
        /* <DEDUP_REMOVED lines=9> */
.L_x_2860:
[----:B------:R-:W-:Y:S01]  /*8e50*/  IMAD.MOV.U32 R9, RZ, RZ, 0x8 ;  /* 0x00000008ff097424 */ /* 0x000fe200078e00ff */
[----:B------:R-:W-:Y:S01]  /*8e60*/  MOV R42, 0x8ea0 ;  /* 0x00008ea0002a7802 */ /* 0x000fe20000000f00 */
[----:B------:R-:W-:Y:S02]  /*8e70*/  IMAD.MOV.U32 R8, RZ, RZ, 0x1f ;  /* 0x0000001fff087424 */ /* 0x000fe400078e00ff */
[----:B------:R-:W-:Y:S02]  /*8e80*/  IMAD.MOV.U32 R7, RZ, RZ, -0x1 ;  /* 0xffffffffff077424 */ /* 0x000fe400078e00ff */
[----:B------:R-:W-:Y:S05]  /*8e90*/  CALL.REL.NOINC `($__internal_93_$__cuda_sm70_shflsync_bfly) ;  /* 0x00000ca000007944 */ /* 0x000fea0003c00000 */
[----:B------:R-:W-:Y:S01]  /*8ea0*/  PRMT R14, R14, 0x7632, R14 ;  /* 0x000076320e0e7816 */ /* 0x000fe2000000000e */
[----:B------:R-:W-:Y:S05]  /*8eb0*/  BRA `(.L_x_2931) ;  /* 0xffffd3f000007947 */ /* 0x000fea000383ffff */
.L_x_2861:
[----:B------:R-:W-:Y:S01]  /*8ec0*/  IMAD.MOV.U32 R9, RZ, RZ, 0x8 ;  /* 0x00000008ff097424 */ /* 0x000fe200078e00ff */
[----:B------:R-:W-:Y:S01]  /*8ed0*/  MOV R8, 0x8f10 ;  /* 0x00008f1000087802 */ /* 0x000fe20000000f00 */
[----:B0-----:R-:W-:-:S02]  /*8ee0*/  IMAD.MOV.U32 R10, RZ, RZ, 0x1f ;  /* 0x0000001fff0a7424 */ /* 0x001fc400078e00ff */
[----:B------:R-:W-:Y:S02]  /*8ef0*/  IMAD.MOV.U32 R7, RZ, RZ, -0x1 ;  /* 0xffffffffff077424 */ /* 0x000fe400078e00ff */
[----:B-1----:R-:W-:Y:S05]  /*8f00*/  CALL.REL.NOINC `($__internal_94_$__cuda_sm70_shflsync_bfly_p) ;  /* 0x00000c9000007944 */ /* 0x002fea0003c00000 */
[----:B01----:R-:W-:Y:S05]  /*8f10*/  BRA `(.L_x_2932) ;  /* 0xffffd3b000007947 */ /* 0x003fea000383ffff */
.L_x_2862:
        /* <DEDUP_REMOVED lines=12> */
.L_x_2863:
[----:B------:R-:W-:Y:S01]  /*8fe0*/  IMAD.MOV.U32 R9, RZ, RZ, 0x2 ;  /* 0x00000002ff097424 */ /* 0x000fe200078e00ff */
[----:B------:R-:W-:Y:S01]  /*8ff0*/  MOV R42, 0x9030 ;  /* 0x00009030002a7802 */ /* 0x000fe20000000f00 */
[----:B------:R-:W-:-:S02]  /*9000*/  IMAD.MOV.U32 R8, RZ, RZ, 0x1f ;  /* 0x0000001fff087424 */ /* 0x000fc400078e00ff */
[----:B------:R-:W-:Y:S02]  /*9010*/  IMAD.MOV.U32 R7, RZ, RZ, -0x1 ;  /* 0xffffffffff077424 */ /* 0x000fe400078e00ff */
[----:B------:R-:W-:Y:S05]  /*9020*/  CALL.REL.NOINC `($__internal_93_$__cuda_sm70_shflsync_bfly) ;  /* 0x00000b1000007944 */ /* 0x000fea0003c00000 */
[----:B------:R-:W-:Y:S01]  /*9030*/  PRMT R14, R14, 0x7632, R14 ;  /* 0x000076320e0e7816 */ /* 0x000fe2000000000e */
[----:B------:R-:W-:Y:S05]  /*9040*/  BRA `(.L_x_2934) ;  /* 0xffffd41000007947 */ /* 0x000fea000383ffff */
.L_x_2864:
[----:B------:R-:W-:Y:S01]  /*9050*/  IMAD.MOV.U32 R9, RZ, RZ, 0x2 ;  /* 0x00000002ff097424 */ /* 0x000fe200078e00ff */
[----:B------:R-:W-:Y:S01]  /*9060*/  MOV R8, 0x90a0 ;  /* 0x000090a000087802 */ /* 0x000fe20000000f00 */
[----:B0-----:R-:W-:Y:S02]  /*9070*/  IMAD.MOV.U32 R10, RZ, RZ, 0x1f ;  /* 0x0000001fff0a7424 */ /* 0x001fe400078e00ff */
[----:B------:R-:W-:Y:S02]  /*9080*/  IMAD.MOV.U32 R7, RZ, RZ, -0x1 ;  /* 0xffffffffff077424 */ /* 0x000fe400078e00ff */
[----:B-1----:R-:W-:Y:S05]  /*9090*/  CALL.REL.NOINC `($__internal_94_$__cuda_sm70_shflsync_bfly_p) ;  /* 0x00000b0000007944 */ /* 0x002fea0003c00000 */
[----:B01----:R-:W-:Y:S05]  /*90a0*/  BRA `(.L_x_2935) ;  /* 0xffffd3d000007947 */ /* 0x003fea000383ffff */
.L_x_2865:
        /* <DEDUP_REMOVED lines=12> */
.L_x_2866:
[----:B------:R-:W-:Y:S01]  /*9170*/  IMAD.MOV.U32 R9, RZ, RZ, 0x10 ;  /* 0x00000010ff097424 */ /* 0x000fe200078e00ff */
[----:B------:R-:W-:Y:S01]  /*9180*/  MOV R42, 0x91c0 ;  /* 0x000091c0002a7802 */ /* 0x000fe20000000f00 */
[----:B------:R-:W-:Y:S02]  /*9190*/  IMAD.MOV.U32 R8, RZ, RZ, 0x1f ;  /* 0x0000001fff087424 */ /* 0x000fe400078e00ff */
[----:B------:R-:W-:Y:S02]  /*91a0*/  IMAD.MOV.U32 R7, RZ, RZ, -0x1 ;  /* 0xffffffffff077424 */ /* 0x000fe400078e00ff */
[----:B------:R-:W-:Y:S05]  /*91b0*/  CALL.REL.NOINC `($__internal_93_$__cuda_sm70_shflsync_bfly) ;  /* 0x0000098000007944 */ /* 0x000fea0003c00000 */
[----:B------:R-:W-:Y:S01]  /*91c0*/  PRMT R14, R14, 0x7632, R14 ;  /* 0x000076320e0e7816 */ /* 0x000fe2000000000e */
[----:B------:R-:W-:Y:S05]  /*91d0*/  BRA `(.L_x_2937) ;  /* 0xffffd43000007947 */ /* 0x000fea000383ffff */
.L_x_2867:
[----:B------:R-:W-:Y:S01]  /*91e0*/  IMAD.MOV.U32 R9, RZ, RZ, 0x10 ;  /* 0x00000010ff097424 */ /* 0x000fe200078e00ff */
[----:B------:R-:W-:Y:S01]  /*91f0*/  MOV R8, 0x9230 ;  /* 0x0000923000087802 */ /* 0x000fe20000000f00 */
[----:B0-----:R-:W-:Y:S02]  /*9200*/  IMAD.MOV.U32 R10, RZ, RZ, 0x1f ;  /* 0x0000001fff0a7424 */ /* 0x001fe400078e00ff */
[----:B------:R-:W-:Y:S02]  /*9210*/  IMAD.MOV.U32 R7, RZ, RZ, -0x1 ;  /* 0xffffffffff077424 */ /* 0x000fe400078e00ff */
[----:B-1----:R-:W-:Y:S05]  /*9220*/  CALL.REL.NOINC `($__internal_94_$__cuda_sm70_shflsync_bfly_p) ;  /* 0x0000097000007944 */ /* 0x002fea0003c00000 */
[----:B01----:R-:W-:Y:S05]  /*9230*/  BRA `(.L_x_2938) ;  /* 0xffffd3f000007947 */ /* 0x003fea000383ffff */
.L_x_2868:
        /* <DEDUP_REMOVED lines=12> */
.L_x_2869:
[----:B------:R-:W-:Y:S01]  /*9300*/  IMAD.MOV.U32 R9, RZ, RZ, 0x4 ;  /* 0x00000004ff097424 */ /* 0x000fe200078e00ff */
[----:B------:R-:W-:Y:S01]  /*9310*/  MOV R42, 0x9350 ;  /* 0x00009350002a7802 */ /* 0x000fe20000000f00 */
[----:B------:R-:W-:Y:S02]  /*9320*/  IMAD.MOV.U32 R8, RZ, RZ, 0x1f ;  /* 0x0000001fff087424 */ /* 0x000fe400078e00ff */
[----:B------:R-:W-:Y:S02]  /*9330*/  IMAD.MOV.U32 R7, RZ, RZ, -0x1 ;  /* 0xffffffffff077424 */ /* 0x000fe400078e00ff */
[----:B------:R-:W-:Y:S05]  /*9340*/  CALL.REL.NOINC `($__internal_93_$__cuda_sm70_shflsync_bfly) ;  /* 0x000007f000007944 */ /* 0x000fea0003c00000 */
[----:B------:R-:W-:Y:S01]  /*9350*/  PRMT R14, R14, 0x7632, R14 ;  /* 0x000076320e0e7816 */ /* 0x000fe2000000000e */
[----:B------:R-:W-:Y:S05]  /*9360*/  BRA `(.L_x_2940) ;  /* 0xffffd45000007947 */ /* 0x000fea000383ffff */
.L_x_2870:
[----:B------:R-:W-:Y:S01]  /*9370*/  IMAD.MOV.U32 R9, RZ, RZ, 0x4 ;  /* 0x00000004ff097424 */ /* 0x000fe200078e00ff */
[----:B------:R-:W-:Y:S01]  /*9380*/  MOV R8, 0x93c0 ;  /* 0x000093c000087802 */ /* 0x000fe20000000f00 */
[----:B0-----:R-:W-:-:S02]  /*9390*/  IMAD.MOV.U32 R10, RZ, RZ, 0x1f ;  /* 0x0000001fff0a7424 */ /* 0x001fc400078e00ff */
[----:B------:R-:W-:Y:S02]  /*93a0*/  IMAD.MOV.U32 R7, RZ, RZ, -0x1 ;  /* 0xffffffffff077424 */ /* 0x000fe400078e00ff */
[----:B-1----:R-:W-:Y:S05]  /*93b0*/  CALL.REL.NOINC `($__internal_94_$__cuda_sm70_shflsync_bfly_p) ;  /* 0x000007e000007944 */ /* 0x002fea0003c00000 */
[----:B01----:R-:W-:Y:S05]  /*93c0*/  BRA `(.L_x_2941) ;  /* 0xffffd41000007947 */ /* 0x003fea000383ffff */
.L_x_2871:
        /* <DEDUP_REMOVED lines=12> */
.L_x_2872:
[----:B------:R-:W-:Y:S01]  /*9490*/  IMAD.MOV.U32 R9, RZ, RZ, 0x1 ;  /* 0x00000001ff097424 */ /* 0x000fe200078e00ff */
[----:B------:R-:W-:Y:S01]  /*94a0*/  MOV R42, 0x94e0 ;  /* 0x000094e0002a7802 */ /* 0x000fe20000000f00 */
[----:B------:R-:W-:-:S02]  /*94b0*/  IMAD.MOV.U32 R8, RZ, RZ, 0x1f ;  /* 0x0000001fff087424 */ /* 0x000fc400078e00ff */
[----:B------:R-:W-:Y:S02]  /*94c0*/  IMAD.MOV.U32 R7, RZ, RZ, -0x1 ;  /* 0xffffffffff077424 */ /* 0x000fe400078e00ff */
[----:B------:R-:W-:Y:S05]  /*94d0*/  CALL.REL.NOINC `($__internal_93_$__cuda_sm70_shflsync_bfly) ;  /* 0x0000066000007944 */ /* 0x000fea0003c00000 */
[----:B------:R-:W-:Y:S01]  /*94e0*/  PRMT R14, R14, 0x7632, R14 ;  /* 0x000076320e0e7816 */ /* 0x000fe2000000000e */
[----:B------:R-:W-:Y:S05]  /*94f0*/  BRA `(.L_x_2943) ;  /* 0xffffd47000007947 */ /* 0x000fea000383ffff */
.L_x_2873:
[----:B------:R-:W-:Y:S01]  /*9500*/  IMAD.MOV.U32 R9, RZ, RZ, 0x1 ;  /* 0x00000001ff097424 */ /* 0x000fe200078e00ff */
[----:B------:R-:W-:Y:S01]  /*9510*/  MOV R8, 0x9550 ;  /* 0x0000955000087802 */ /* 0x000fe20000000f00 */
[----:B0-----:R-:W-:Y:S02]  /*9520*/  IMAD.MOV.U32 R10, RZ, RZ, 0x1f ;  /* 0x0000001fff0a7424 */ /* 0x001fe400078e00ff */
[----:B------:R-:W-:Y:S02]  /*9530*/  IMAD.MOV.U32 R7, RZ, RZ, -0x1 ;  /* 0xffffffffff077424 */ /* 0x000fe400078e00ff */
[----:B-1----:R-:W-:Y:S05]  /*9540*/  CALL.REL.NOINC `($__internal_94_$__cuda_sm70_shflsync_bfly_p) ;  /* 0x0000065000007944 */ /* 0x002fea0003c00000 */
[----:B01----:R-:W-:Y:S05]  /*9550*/  BRA `(.L_x_2944) ;  /* 0xffffd43000007947 */ /* 0x003fea000383ffff */
.L_x_2874:
        /* <DEDUP_REMOVED lines=12> */
.L_x_2875:
[----:B------:R-:W-:Y:S01]  /*9620*/  IMAD.MOV.U32 R9, RZ, RZ, 0x8 ;  /* 0x00000008ff097424 */ /* 0x000fe200078e00ff */
[----:B------:R-:W-:Y:S01]  /*9630*/  MOV R42, 0x9670 ;  /* 0x00009670002a7802 */ /* 0x000fe20000000f00 */
[----:B------:R-:W-:Y:S02]  /*9640*/  IMAD.MOV.U32 R8, RZ, RZ, 0x1f ;  /* 0x0000001fff087424 */ /* 0x000fe400078e00ff */
[----:B------:R-:W-:Y:S02]  /*9650*/  IMAD.MOV.U32 R7, RZ, RZ, -0x1 ;  /* 0xffffffffff077424 */ /* 0x000fe400078e00ff */
[----:B------:R-:W-:Y:S05]  /*9660*/  CALL.REL.NOINC `($__internal_93_$__cuda_sm70_shflsync_bfly) ;  /* 0x000004d000007944 */ /* 0x000fea0003c00000 */
[----:B------:R-:W-:Y:S01]  /*9670*/  PRMT R14, R14, 0x7632, R14 ;  /* 0x000076320e0e7816 */ /* 0x000fe2000000000e */
[----:B------:R-:W-:Y:S05]  /*9680*/  BRA `(.L_x_2946) ;  /* 0xffffd54000007947 */ /* 0x000fea000383ffff */
.L_x_2876:
[----:B------:R-:W-:Y:S01]  /*9690*/  IMAD.MOV.U32 R9, RZ, RZ, 0x8 ;  /* 0x00000008ff097424 */ /* 0x000fe200078e00ff */
[----:B------:R-:W-:Y:S01]  /*96a0*/  MOV R8, 0x96e0 ;  /* 0x000096e000087802 */ /* 0x000fe20000000f00 */
[----:B0-----:R-:W-:Y:S02]  /*96b0*/  IMAD.MOV.U32 R10, RZ, RZ, 0x1f ;  /* 0x0000001fff0a7424 */ /* 0x001fe400078e00ff */
[----:B------:R-:W-:Y:S02]  /*96c0*/  IMAD.MOV.U32 R7, RZ, RZ, -0x1 ;  /* 0xffffffffff077424 */ /* 0x000fe400078e00ff */
[----:B-1----:R-:W-:Y:S05]  /*96d0*/  CALL.REL.NOINC `($__internal_94_$__cuda_sm70_shflsync_bfly_p) ;  /* 0x000004c000007944 */ /* 0x002fea0003c00000 */
[----:B01----:R-:W-:Y:S05]  /*96e0*/  BRA `(.L_x_2947) ;  /* 0xffffd50000007947 */ /* 0x003fea000383ffff */
.L_x_2877:
        /* <DEDUP_REMOVED lines=12> */
.L_x_2878:
[----:B------:R-:W-:Y:S01]  /*97b0*/  IMAD.MOV.U32 R9, RZ, RZ, 0x2 ;  /* 0x00000002ff097424 */ /* 0x000fe200078e00ff */
[----:B------:R-:W-:Y:S01]  /*97c0*/  MOV R42, 0x9800 ;  /* 0x00009800002a7802 */ /* 0x000fe20000000f00 */
[----:B------:R-:W-:Y:S02]  /*97d0*/  IMAD.MOV.U32 R8, RZ, RZ, 0x1f ;  /* 0x0000001fff087424 */ /* 0x000fe400078e00ff */
[----:B------:R-:W-:Y:S02]  /*97e0*/  IMAD.MOV.U32 R7, RZ, RZ, -0x1 ;  /* 0xffffffffff077424 */ /* 0x000fe400078e00ff */
[----:B------:R-:W-:Y:S05]  /*97f0*/  CALL.REL.NOINC `($__internal_93_$__cuda_sm70_shflsync_bfly) ;  /* 0x0000034000007944 */ /* 0x000fea0003c00000 */
[----:B------:R-:W-:Y:S01]  /*9800*/  PRMT R14, R14, 0x7632, R14 ;  /* 0x000076320e0e7816 */ /* 0x000fe2000000000e */
[----:B------:R-:W-:Y:S05]  /*9810*/  BRA `(.L_x_2949) ;  /* 0xffffd56000007947 */ /* 0x000fea000383ffff */
.L_x_2879:
[----:B------:R-:W-:Y:S01]  /*9820*/  IMAD.MOV.U32 R9, RZ, RZ, 0x2 ;  /* 0x00000002ff097424 */ /* 0x000fe200078e00ff */
[----:B------:R-:W-:Y:S01]  /*9830*/  MOV R8, 0x9870 ;  /* 0x0000987000087802 */ /* 0x000fe20000000f00 */
[----:B0-----:R-:W-:-:S02]  /*9840*/  IMAD.MOV.U32 R10, RZ, RZ, 0x1f ;  /* 0x0000001fff0a7424 */ /* 0x001fc400078e00ff */
[----:B------:R-:W-:Y:S02]  /*9850*/  IMAD.MOV.U32 R7, RZ, RZ, -0x1 ;  /* 0xffffffffff077424 */ /* 0x000fe400078e00ff */
[----:B-1----:R-:W-:Y:S05]  /*9860*/  CALL.REL.NOINC `($__internal_94_$__cuda_sm70_shflsync_bfly_p) ;  /* 0x0000033000007944 */ /* 0x002fea0003c00000 */
[----:B01----:R-:W-:Y:S05]  /*9870*/  BRA `(.L_x_2950) ;  /* 0xffffd52000007947 */ /* 0x003fea000383ffff */
.L_x_2880:
        /* <DEDUP_REMOVED lines=12> */
.L_x_2883:
[----:B01----:R-:W-:Y:S01]  /*9940*/  IMAD.MOV.U32 R41, RZ, RZ, R2 ;  /* 0x000000ffff297224 */ /* 0x003fe200078e0002 */
[----:B------:R-:W-:Y:S01]  /*9950*/  MOV R8, 0x99a0 ;  /* 0x000099a000087802 */ /* 0x000fe20000000f00 */
[----:B------:R-:W-:-:S02]  /*9960*/  IMAD.MOV.U32 R9, RZ, RZ, 0x10 ;  /* 0x00000010ff097424 */ /* 0x000fc400078e00ff */
[----:B------:R-:W-:Y:S02]  /*9970*/  IMAD.MOV.U32 R10, RZ, RZ, 0x1f ;  /* 0x0000001fff0a7424 */ /* 0x000fe400078e00ff */
[----:B------:R-:W-:Y:S02]  /*9980*/  IMAD.MOV.U32 R7, RZ, RZ, -0x1 ;  /* 0xffffffffff077424 */ /* 0x000fe400078e00ff */
[----:B------:R-:W-:Y:S05]  /*9990*/  CALL.REL.NOINC `($__internal_94_$__cuda_sm70_shflsync_bfly_p) ;  /* 0x0000020000007944 */ /* 0x000fea0003c00000 */
[----:B01----:R-:W-:Y:S05]  /*99a0*/  BRA `(.L_x_2952) ;  /* 0xffffd7e000007947 */ /* 0x003fea000383ffff */
.L_x_2884:
[----:B01----:R-:W-:Y:S01]  /*99b0*/  IMAD.MOV.U32 R41, RZ, RZ, R6 ;  /* 0x000000ffff297224 */ /* 0x003fe200078e0006 */
[----:B------:R-:W-:Y:S01]  /*99c0*/  MOV R8, 0x9a10 ;  /* 0x00009a1000087802 */ /* 0x000fe20000000f00 */
[----:B------:R-:W-:Y:S02]  /*99d0*/  IMAD.MOV.U32 R9, RZ, RZ, 0x8 ;  /* 0x00000008ff097424 */ /* 0x000fe400078e00ff */
[----:B------:R-:W-:Y:S02]  /*99e0*/  IMAD.MOV.U32 R10, RZ, RZ, 0x1f ;  /* 0x0000001fff0a7424 */ /* 0x000fe400078e00ff */
[----:B------:R-:W-:Y:S02]  /*99f0*/  IMAD.MOV.U32 R7, RZ, RZ, -0x1 ;  /* 0xffffffffff077424 */ /* 0x000fe400078e00ff */
[----:B--2---:R-:W-:Y:S05]  /*9a00*/  CALL.REL.NOINC `($__internal_94_$__cuda_sm70_shflsync_bfly_p) ;  /* 0x0000019000007944 */ /* 0x004fea0003c00000 */
[----:B01----:R-:W-:Y:S01]  /*9a10*/  FADD.FTZ R41, R6, R9 ;  /* 0x0000000906297221 */ /* 0x003fe20000010000 */
[----:B------:R-:W-:Y:S01]  /*9a20*/  MOV R8, 0x9a70 ;  /* 0x00009a7000087802 */ /* 0x000fe20000000f00 */
[----:B------:R-:W-:-:S02]  /*9a30*/  IMAD.MOV.U32 R9, RZ, RZ, 0x4 ;  /* 0x00000004ff097424 */ /* 0x000fc400078e00ff */
[----:B------:R-:W-:Y:S02]  /*9a40*/  IMAD.MOV.U32 R10, RZ, RZ, 0x1f ;  /* 0x0000001fff0a7424 */ /* 0x000fe400078e00ff */
[----:B------:R-:W-:Y:S02]  /*9a50*/  IMAD.MOV.U32 R7, RZ, RZ, -0x1 ;  /* 0xffffffffff077424 */ /* 0x000fe400078e00ff */
[----:B------:R-:W-:Y:S05]  /*9a60*/  CALL.REL.NOINC `($__internal_94_$__cuda_sm70_shflsync_bfly_p) ;  /* 0x0000013000007944 */ /* 0x000fea0003c00000 */
[----:B01----:R-:W-:Y:S01]  /*9a70*/  FADD.FTZ R41, R41, R9 ;  /* 0x0000000929297221 */ /* 0x003fe20000010000 */
[----:B------:R-:W-:Y:S01]  /*9a80*/  MOV R8, 0x9ad0 ;  /* 0x00009ad000087802 */ /* 0x000fe20000000f00 */
[----:B------:R-:W-:Y:S02]  /*9a90*/  IMAD.MOV.U32 R9, RZ, RZ, 0x2 ;  /* 0x00000002ff097424 */ /* 0x000fe400078e00ff */
[----:B------:R-:W-:Y:S02]  /*9aa0*/  IMAD.MOV.U32 R10, RZ, RZ, 0x1f ;  /* 0x0000001fff0a7424 */ /* 0x000fe400078e00ff */
[----:B------:R-:W-:Y:S02]  /*9ab0*/  IMAD.MOV.U32 R7, RZ, RZ, -0x1 ;  /* 0xffffffffff077424 */ /* 0x000fe400078e00ff */
[----:B------:R-:W-:Y:S05]  /*9ac0*/  CALL.REL.NOINC `($__internal_94_$__cuda_sm70_shflsync_bfly_p) ;  /* 0x000000d000007944 */ /* 0x000fea0003c00000 */
[----:B01----:R-:W-:Y:S01]  /*9ad0*/  FADD.FTZ R41, R41, R9 ;  /* 0x0000000929297221 */ /* 0x003fe20000010000 */
[----:B------:R-:W-:Y:S01]  /*9ae0*/  MOV R8, 0x9b30 ;  /* 0x00009b3000087802 */ /* 0x000fe20000000f00 */
[----:B------:R-:W-:-:S02]  /*9af0*/  IMAD.MOV.U32 R9, RZ, RZ, 0x1 ;  /* 0x00000001ff097424 */ /* 0x000fc400078e00ff */
[----:B------:R-:W-:Y:S02]  /*9b00*/  IMAD.MOV.U32 R10, RZ, RZ, 0x1f ;  /* 0x0000001fff0a7424 */ /* 0x000fe400078e00ff */
[----:B------:R-:W-:Y:S02]  /*9b10*/  IMAD.MOV.U32 R7, RZ, RZ, -0x1 ;  /* 0xffffffffff077424 */ /* 0x000fe400078e00ff */
[----:B------:R-:W-:Y:S05]  /*9b20*/  CALL.REL.NOINC `($__internal_94_$__cuda_sm70_shflsync_bfly_p) ;  /* 0x0000007000007944 */ /* 0x000fea0003c00000 */
[----:B01----:R-:W-:Y:S05]  /*9b30*/  BRA `(.L_x_2953) ;  /* 0xffffd6e000007947 */ /* 0x003fea000383ffff */
        .weak           $__internal_93_$__cuda_sm70_shflsync_bfly
        .type           $__internal_93_$__cuda_sm70_shflsync_bfly,@function
        .size           $__internal_93_$__cuda_sm70_shflsync_bfly,($__internal_94_$__cuda_sm70_shflsync_bfly_p - $__internal_93_$__cuda_sm70_shflsync_bfly)
$__internal_93_$__cuda_sm70_shflsync_bfly:
[----:B------:R-:W-:Y:S04]  /*9b40*/  WARPSYNC R7 ;  /* 0x0000000700007348 */ /* 0x000fe80003800000 */
[----:B------:R-:W0:Y:S01]  /*9b50*/  SHFL.BFLY PT, R8, R10, R9, R8 ;  /* 0x0c0000090a087389 */ /* 0x000e2200000e0008 */
[----:B------:R-:W-:Y:S02]  /*9b60*/  IMAD.MOV.U32 R44, RZ, RZ, R42 ;  /* 0x000000ffff2c7224 */ /* 0x000fe400078e002a */
[----:B------:R-:W-:Y:S01]  /*9b70*/  IMAD.MOV.U32 R45, RZ, RZ, 0x0 ;  /* 0x00000000ff2d7424 */ /* 0x000fe200078e00ff */
[----:B0-----:R-:W-:-:S03]  /*9b80*/  PRMT R14, R14, 0x5410, R8 ;  /* 0x000054100e0e7816 */ /* 0x001fc60000000008 */
[----:B------:R-:W-:Y:S05]  /*9b90*/  RET.REL.NODEC R44 `(_ZN4vllm3moe25grouped_topk_fused_kernelI13__nv_bfloat16S2_iLNS0_11ScoringFuncE1EEEvPT_PfPT1_PKT0_lllllbd) ;  /* 0xffff64602c007950 */ /* 0x000fea0003c3ffff */
        .weak           $__internal_94_$__cuda_sm70_shflsync_bfly_p
        .type           $__internal_94_$__cuda_sm70_shflsync_bfly_p,@function
        .size           $__internal_94_$__cuda_sm70_shflsync_bfly_p,($__internal_95_$__cuda_sm70_shflsync_idx - $__internal_94_$__cuda_sm70_shflsync_bfly_p)
$__internal_94_$__cuda_sm70_shflsync_bfly_p:
[----:B------:R-:W-:Y:S01]  /*9ba0*/  IMAD.MOV.U32 R44, RZ, RZ, R8 ;  /* 0x000000ffff2c7224 */ /* 0x000fe200078e0008 */
[----:B------:R-:W-:Y:S04]  /*9bb0*/  WARPSYNC R7 ;  /* 0x0000000700007348 */ /* 0x000fe80003800000 */
[----:B------:R-:W-:Y:S01]  /*9bc0*/  IMAD.MOV.U32 R45, RZ, RZ, 0x0 ;  /* 0x00000000ff2d7424 */ /* 0x000fe200078e00ff */
[----:B------:R0:W1:Y:S03]  /*9bd0*/  SHFL.BFLY PT, R9, R41, R9, R10 ;  /* 0x0c00000929097389 */ /* 0x00006600000e000a */
[----:B------:R-:W-:Y:S05]  /*9be0*/  RET.REL.NODEC R44 `(_ZN4vllm3moe25grouped_topk_fused_kernelI13__nv_bfloat16S2_iLNS0_11ScoringFuncE1EEEvPT_PfPT1_PKT0_lllllbd) ;  /* 0xffff64102c007950 */ /* 0x000fea0003c3ffff */
        .weak           $__internal_95_$__cuda_sm70_shflsync_idx
        .type           $__internal_95_$__cuda_sm70_shflsync_idx,@function
        .size           $__internal_95_$__cuda_sm70_shflsync_idx,($__internal_96_$__cuda_sm70_shflsync_idx_p - $__internal_95_$__cuda_sm70_shflsync_idx)
$__internal_95_$__cuda_sm70_shflsync_idx:
[----:B------:R-:W-:Y:S04]  /*9bf0*/  WARPSYNC R44 ;  /* 0x0000002c00007348 */ /* 0x000fe80003800000 */
[----:B------:R-:W0:Y:S01]  /*9c00*/  SHFL.IDX PT, R7, R7, R33, R42 ;  /* 0x0000002107077389 */ /* 0x000e2200000e002a */
[----:B------:R-:W-:Y:S01]  /*9c10*/  IMAD.MOV.U32 R9, RZ, RZ, 0x0 ;  /* 0x00000000ff097424 */ /* 0x000fe200078e00ff */
[----:B0-----:R-:W-:-:S03]  /*9c20*/  PRMT R10, R10, 0x5410, R7 ;  /* 0x000054100a0a7816 */ /* 0x001fc60000000007 */
[----:B------:R-:W-:Y:S05]  /*9c30*/  RET.REL.NODEC R8 `(_ZN4vllm3moe25grouped_topk_fused_kernelI13__nv_bfloat16S2_iLNS0_11ScoringFuncE1EEEvPT_PfPT1_PKT0_lllllbd) ;  /* 0xffff63c008007950 */ /* 0x000fea0003c3ffff */
        .weak           $__internal_96_$__cuda_sm70_shflsync_idx_p
        .type           $__internal_96_$__cuda_sm70_shflsync_idx_p,@function
        .size           $__internal_96_$__cuda_sm70_shflsync_idx_p,($__internal_97_$__cuda_sm70_votesync_ballot - $__internal_96_$__cuda_sm70_shflsync_idx_p)
$__internal_96_$__cuda_sm70_shflsync_idx_p:
[----:B------:R-:W-:Y:S01]  /*9c40*/  IMAD.MOV.U32 R9, RZ, RZ, 0x0 ;  /* 0x00000000ff097424 */ /* 0x000fe200078e00ff */
[----:B------:R-:W-:Y:S04]  /*9c50*/  WARPSYNC R44 ;  /* 0x0000002c00007348 */ /* 0x000fe80003800000 */
[----:B------:R0:W1:Y:S01]  /*9c60*/  SHFL.IDX PT, R41, R41, R42, R43 ;  /* 0x0000002a29297389 */ /* 0x00006200000e002b */
[----:B------:R-:W-:Y:S05]  /*9c70*/  RET.REL.NODEC R8 `(_ZN4vllm3moe25grouped_topk_fused_kernelI13__nv_bfloat16S2_iLNS0_11ScoringFuncE1EEEvPT_PfPT1_PKT0_lllllbd) ;  /* 0xffff638008007950 */ /* 0x000fea0003c3ffff */
        .weak           $__internal_97_$__cuda_sm70_votesync_ballot
        .type           $__internal_97_$__cuda_sm70_votesync_ballot,@function
        .size           $__internal_97_$__cuda_sm70_votesync_ballot,($__internal_98_$__cuda_sm70_warpsync - $__internal_97_$__cuda_sm70_votesync_ballot)
$__internal_97_$__cuda_sm70_votesync_ballot:
[----:B------:R-:W-:Y:S01]  /*9c80*/  ISETP.NE.U32.AND P5, PT, R9, 0x1, PT ;  /* 0x000000010900780c */ /* 0x000fe20003fa5070 */
[----:B------:R-:W-:Y:S01]  /*9c90*/  IMAD.MOV.U32 R9, RZ, RZ, 0x0 ;  /* 0x00000000ff097424 */ /* 0x000fe200078e00ff */
[----:B------:R-:W-:Y:S11]  /*9ca0*/  WARPSYNC 0xffffffff ;  /* 0xffffffff00007948 */ /* 0x000ff60003800000 */
[----:B------:R-:W-:Y:S01]  /*9cb0*/  VOTE.ANY R11, PT, !P5 ;  /* 0x00000000000b7806 */ /* 0x000fe200068e0100 */
[----:B------:R-:W-:Y:S06]  /*9cc0*/  RET.REL.NODEC R8 `(_ZN4vllm3moe25grouped_topk_fused_kernelI13__nv_bfloat16S2_iLNS0_11ScoringFuncE1EEEvPT_PfPT1_PKT0_lllllbd) ;  /* 0xffff633008007950 */ /* 0x000fec0003c3ffff */
        .weak           $__internal_98_$__cuda_sm70_warpsync
        .type           $__internal_98_$__cuda_sm70_warpsync,@function
        .size           $__internal_98_$__cuda_sm70_warpsync,(.L_x_5653 - $__internal_98_$__cuda_sm70_warpsync)
$__internal_98_$__cuda_sm70_warpsync:
[----:B------:R-:W-:Y:S04]  /*9cd0*/  WARPSYNC R9 ;  /* 0x0000000900007348 */ /* 0x000fe80003800000 */
[----:B------:R-:W-:-:S04]  /*9ce0*/  IMAD.MOV.U32 R9, RZ, RZ, 0x0 ;  /* 0x00000000ff097424 */ /* 0x000fc800078e00ff */
[----:B------:R-:W-:Y:S05]  /*9cf0*/  RET.REL.NODEC R8 `(_ZN4vllm3moe25grouped_topk_fused_kernelI13__nv_bfloat16S2_iLNS0_11ScoringFuncE1EEEvPT_PfPT1_PKT0_lllllbd) ;  /* 0xffff630008007950 */ /* 0x000fea0003c3ffff */
.L_x_2954:
        /* <DEDUP_REMOVED lines=16> */
.L_x_5653:


//--------------------- .text._ZN4vllm3moe44grouped_topk_fused_small_expert_count_kernelI13__nv_bfloat16S2_iLNS0_11ScoringFuncE1ELi128ELb0ELi8EEEvPT_PfPT1_PKT0_llllllbd --------------------------
	.section	.text._ZN4vllm3moe44grouped_topk_fused_small_expert_count_kernelI13__nv_bfloat16S2_iLNS0_11ScoringFuncE1ELi128ELb0ELi8EEEvPT_PfPT1_PKT0_llllllbd,"ax",@progbits
	.sectioninfo	@"SHI_REGISTERS=25"
	.align	128
        .global         _ZN4vllm3moe44grouped_topk_fused_small_expert_count_kernelI13__nv_bfloat16S2_iLNS0_11ScoringFuncE1ELi128ELb0ELi8EEEvPT_PfPT1_PKT0_llllllbd
        .type           _ZN4vllm3moe44grouped_topk_fused_small_expert_count_kernelI13__nv_bfloat16S2_iLNS0_11ScoringFuncE1ELi128ELb0ELi8EEEvPT_PfPT1_PKT0_llllllbd,@function
        .size           _ZN4vllm3moe44grouped_topk_fused_small_expert_count_kernelI13__nv_bfloat16S2_iLNS0_11ScoringFuncE1ELi128ELb0ELi8EEEvPT_PfPT1_PKT0_llllllbd,(.L_x_5654 - _ZN4vllm3moe44grouped_topk_fused_small_expert_count_kernelI13__nv_bfloat16S2_iLNS0_11ScoringFuncE1ELi128ELb0ELi8EEEvPT_PfPT1_PKT0_llllllbd)
        .other          _ZN4vllm3moe44grouped_topk_fused_small_expert_count_kernelI13__nv_bfloat16S2_iLNS0_11ScoringFuncE1ELi128ELb0ELi8EEEvPT_PfPT1_PKT0_llllllbd,@"STO_CUDA_ENTRY STV_DEFAULT"
_ZN4vllm3moe44grouped_topk_fused_small_expert_count_kernelI13__nv_bfloat16S2_iLNS0_11ScoringFuncE1ELi128ELb0ELi8EEEvPT_PfPT1_PKT0_llllllbd:
.text._ZN4vllm3moe44grouped_topk_fused_small_expert_count_kernelI13__nv_bfloat16S2_iLNS0_11ScoringFuncE1ELi128ELb0ELi8EEEvPT_PfPT1_PKT0_llllllbd:
        /* <DEDUP_REMOVED lines=9> */
[----:B-1----:R-:W-:-:S04]  /*0090*/  @!P0 IMAD.WIDE.U32 R2, R5, c[0x0][0x1a0], R2 ;  /* 0x0000680005028a25 */ /* 0x002fc800078e0002 */
[----:B------:R-:W-:Y:S01]  /*00a0*/  @!P0 IMAD R5, R5, c[0x0][0x1a4], R3 ;  /* 0x0000690005058a24 */ /* 0x000fe200078e0203 */
[----:B------:R-:W-:-:S04]  /*00b0*/  @!P0 LEA R4, P1, R2, c[0x0][0x160], 0x1 ;  /* 0x0000580002048a11 */ /* 0x000fc800078208ff */
[----:B------:R-:W-:-:S05]  /*00c0*/  @!P0 LEA.HI.X R5, R2, c[0x0][0x164], R5, 0x1, P1 ;  /* 0x0000590002058a11 */ /* 0x000fca00008f0c05 */
[----:B------:R-:W2:Y:S01]  /*00d0*/  @!P0 LDG.E.U16 R4, [R4.64] ;  /* 0x0000000604048981 */ /* 0x000ea2000c1e1500 */
[----:B------:R-:W-:-:S04]  /*00e0*/  @!P0 LEA R2, P1, R7, c[0x0][0x178], 0x1 ;  /* 0x00005e0007028a11 */ /* 0x000fc800078208ff */
[----:B------:R-:W-:-:S05]  /*00f0*/  @!P0 LEA.HI.X R3, R7, c[0x0][0x17c], RZ, 0x1, P1 ;  /* 0x00005f0007038a11 */ /* 0x000fca00008f0cff */
[----:B------:R-:W3:Y:S01]  /*0100*/  @!P0 LDG.E.U16 R2, [R2.64] ;  /* 0x0000000602028981 */ /* 0x000ee2000c1e1500 */
[----:B------:R-:W-:Y:S01]  /*0110*/  IMAD.MOV.U32 R6, RZ, RZ, -0x800000 ;  /* 0xff800000ff067424 */ /* 0x000fe200078e00ff */
[----:B------:R-:W-:Y:S01]  /*0120*/  SHF.R.U32.HI R0, RZ, 0x5, R7 ;  /* 0x00000005ff007819 */ /* 0x000fe20000011607 */
[----:B------:R-:W-:-:S05]  /*0130*/  IMAD.MOV.U32 R9, RZ, RZ, 0x3f000000 ;  /* 0x3f000000ff097424 */ /* 0x000fca00078e00ff */
[----:B------:R-:W0:Y:S02]  /*0140*/  SHFL.IDX PT, R0, R0, RZ, 0x1f ;  /* 0x00001fff00007589 */ /* 0x000e2400000e0000 */
[----:B0-----:R-:W-:Y:S02]  /*0150*/  ISETP.NE.AND P1, PT, R0, RZ, PT ;  /* 0x000000ff0000720c */ /* 0x001fe40003f25270 */
[----:B--2---:R-:W-:-:S05]  /*0160*/  @!P0 PRMT R4, RZ, 0x5410, R4 ;  /* 0x00005410ff048816 */ /* 0x004fca0000000004 */
[----:B------:R-:W-:Y:S02]  /*0170*/  @!P0 FMUL.FTZ R6, R4, 0.5 ;  /* 0x3f00000004068820 */ /* 0x000fe40000410000 */
[----:B------:R-:W-:Y:S01]  /*0180*/  IMAD.MOV.U32 R4, RZ, RZ, -0x800000 ;  /* 0xff800000ff047424 */ /* 0x000fe200078e00ff */
[----:B---3--:R-:W-:-:S03]  /*0190*/  @!P0 PRMT R4, RZ, 0x5410, R2 ;  /* 0x00005410ff048816 */ /* 0x008fc60000000002 */
[----:B------:R-:W0:Y:S02]  /*01a0*/  MUFU.TANH R6, R6 ;  /* 0x0000000600067308 */ /* 0x000e240000002400 */
[----:B0-----:R-:W-:-:S04]  /*01b0*/  FFMA.FTZ R9, R6, R9, 0.5 ;  /* 0x3f00000006097423 */ /* 0x001fc80000010009 */
        /* <DEDUP_REMOVED lines=96> */
.L_x_2957:
        /* <DEDUP_REMOVED lines=90> */
.L_x_2956:
        /* <DEDUP_REMOVED lines=38> */
.L_x_2955:
        /* <DEDUP_REMOVED lines=47> */
[----:B------:R-:W-:Y:S05]  /*12b0*/  CALL.REL.NOINC `($__internal_99_$__cuda_sm20_div_rn_f64_full) ;  /* 0x0000013000007944 */ /* 0x000fea0003c00000 */
.L_x_2960:
[----:B------:R-:W-:Y:S05]  /*12c0*/  BSYNC B0 ;  /* 0x0000000000007941 */ /* 0x000fea0003800000 */
.L_x_2959:
[----:B------:R-:W0:Y:S01]  /*12d0*/  F2F.F32.F64 R2, R8 ;  /* 0x0000000800027310 */ /* 0x000e220000301000 */
[----:B------:R-:W0:-:S14]  /*12e0*/  DSETP.GEU.AND P1, PT, |R8|, c[0x2][0x0], PT ;  /* 0x008000000800762a */ /* 0x000e1c0003f2e200 */
[----:B0-----:R-:W-:Y:S02]  /*12f0*/  @!P1 FMUL R2, R2, 1.175494350822287508e-38 ;  /* 0x0080000002029820 */ /* 0x001fe40000400000 */
.L_x_2958:
        /* <DEDUP_REMOVED lines=15> */
        .weak           $__internal_99_$__cuda_sm20_div_rn_f64_full
        .type           $__internal_99_$__cuda_sm20_div_rn_f64_full,@function
        .size           $__internal_99_$__cuda_sm20_div_rn_f64_full,(.L_x_5654 - $__internal_99_$__cuda_sm20_div_rn_f64_full)
$__internal_99_$__cuda_sm20_div_rn_f64_full:
        /* <DEDUP_REMOVED lines=68> */
.L_x_2962:
        /* <DEDUP_REMOVED lines=16> */
.L_x_2965:
[----:B------:R-:W-:Y:S01]  /*1930*/  LOP3.LUT R17, R5, 0x80000, RZ, 0xfc, !PT ;  /* 0x0008000005117812 */ /* 0x000fe200078efcff */
[----:B------:R-:W-:Y:S01]  /*1940*/  IMAD.MOV.U32 R16, RZ, RZ, R4 ;  /* 0x000000ffff107224 */ /* 0x000fe200078e0004 */
[----:B------:R-:W-:Y:S05]  /*1950*/  BRA `(.L_x_2963) ;  /* 0x0000002000007947 */ /* 0x000fea0003800000 */
.L_x_2964:
[----:B------:R-:W-:Y:S01]  /*1960*/  LOP3.LUT R17, R7, 0x80000, RZ, 0xfc, !PT ;  /* 0x0008000007117812 */ /* 0x000fe200078efcff */
[----:B------:R-:W-:Y:S02]  /*1970*/  IMAD.MOV.U32 R16, RZ, RZ, R6 ;  /* 0x000000ffff107224 */ /* 0x000fe400078e0006 */
.L_x_2963:
[----:B------:R-:W-:Y:S05]  /*1980*/  BSYNC B1 ;  /* 0x0000000000017941 */ /* 0x000fea0003800000 */
.L_x_2961:
[----:B------:R-:W-:Y:S02]  /*1990*/  IMAD.MOV.U32 R13, RZ, RZ, 0x0 ;  /* 0x00000000ff0d7424 */ /* 0x000fe400078e00ff */
[----:B------:R-:W-:-:S02]  /*19a0*/  IMAD.MOV.U32 R8, RZ, RZ, R16 ;  /* 0x000000ffff087224 */ /* 0x000fc400078e0010 */
[----:B------:R-:W-:Y:S01]  /*19b0*/  IMAD.MOV.U32 R9, RZ, RZ, R17 ;  /* 0x000000ffff097224 */ /* 0x000fe200078e0011 */
[----:B------:R-:W-:Y:S06]  /*19c0*/  RET.REL.NODEC R12 `(_ZN4vllm3moe44grouped_topk_fused_small_expert_count_kernelI13__nv_bfloat16S2_iLNS0_11ScoringFuncE1ELi128ELb0ELi8EEEvPT_PfPT1_PKT0_llllllbd) ;  /* 0xffffe6300c007950 */ /* 0x000fec0003c3ffff */
.L_x_2966:
        /* <DEDUP_REMOVED lines=11> */
.L_x_5654:


//--------------------- .text._ZN4vllm3moe44grouped_topk_fused_small_expert_count_kernelI13__nv_bfloat16S2_iLNS0_11ScoringFuncE1ELi384ELb0ELi8EEEvPT_PfPT1_PKT0_llllllbd --------------------------
	.section	.text._ZN4vllm3moe44grouped_topk_fused_small_expert_count_kernelI13__nv_bfloat16S2_iLNS0_11ScoringFuncE1ELi384ELb0ELi8EEEvPT_PfPT1_PKT0_llllllbd,"ax",@progbits
	.sectioninfo	@"SHI_REGISTERS=32"
	.align	128
        .global         _ZN4vllm3moe44grouped_topk_fused_small_expert_count_kernelI13__nv_bfloat16S2_iLNS0_11ScoringFuncE1ELi384ELb0ELi8EEEvPT_PfPT1_PKT0_llllllbd
        .type           _ZN4vllm3moe44grouped_topk_fused_small_expert_count_kernelI13__nv_bfloat16S2_iLNS0_11ScoringFuncE1ELi384ELb0ELi8EEEvPT_PfPT1_PKT0_llllllbd,@function
        .size           _ZN4vllm3moe44grouped_topk_fused_small_expert_count_kernelI13__nv_bfloat16S2_iLNS0_11ScoringFuncE1ELi384ELb0ELi8EEEvPT_PfPT1_PKT0_llllllbd,(.L_x_5655 - _ZN4vllm3moe44grouped_topk_fused_small_expert_count_kernelI13__nv_bfloat16S2_iLNS0_11ScoringFuncE1ELi384ELb0ELi8EEEvPT_PfPT1_PKT0_llllllbd)
        .other          _ZN4vllm3moe44grouped_topk_fused_small_expert_count_kernelI13__nv_bfloat16S2_iLNS0_11ScoringFuncE1ELi384ELb0ELi8EEEvPT_PfPT1_PKT0_llllllbd,@"STO_CUDA_ENTRY STV_DEFAULT"
_ZN4vllm3moe44grouped_topk_fused_small_expert_count_kernelI13__nv_bfloat16S2_iLNS0_11ScoringFuncE1ELi384ELb0ELi8EEEvPT_PfPT1_PKT0_llllllbd:
.text._ZN4vllm3moe44grouped_topk_fused_small_expert_count_kernelI13__nv_bfloat16S2_iLNS0_11ScoringFuncE1ELi384ELb0ELi8EEEvPT_PfPT1_PKT0_llllllbd:
        /* <DEDUP_REMOVED lines=16> */
[----:B------:R0:W3:Y:S01]  /*0100*/  @!P0 LDG.E.U16 R2, [R2.64] ;  /* 0x0000000602028981 */ /* 0x0000e2000c1e1500 */
[----:B------:R-:W-:Y:S01]  /*0110*/  IMAD.MOV.U32 R6, RZ, RZ, -0x800000 ;  /* 0xff800000ff067424 */ /* 0x000fe200078e00ff */
[----:B------:R-:W-:Y:S01]  /*0120*/  SHF.R.U32.HI R0, RZ, 0x5, R7 ;  /* 0x00000005ff007819 */ /* 0x000fe20000011607 */
[----:B------:R-:W-:-:S05]  /*0130*/  IMAD.MOV.U32 R9, RZ, RZ, 0x3f000000 ;  /* 0x3f000000ff097424 */ /* 0x000fca00078e00ff */
[----:B------:R-:W1:Y:S01]  /*0140*/  SHFL.IDX PT, R0, R0, RZ, 0x1f ;  /* 0x00001fff00007589 */ /* 0x000e6200000e0000 */
[----:B0-----:R-:W-:Y:S02]  /*0150*/  IADD3 R3, R1, 0x20, RZ ;  /* 0x0000002001037810 */ /* 0x001fe40007ffe0ff */
[----:B--2---:R-:W-:-:S05]  /*0160*/  @!P0 PRMT R4, RZ, 0x5410, R4 ;  /* 0x00005410ff048816 */ /* 0x004fca0000000004 */
[----:B------:R-:W-:Y:S02]  /*0170*/  @!P0 FMUL.FTZ R6, R4, 0.5 ;  /* 0x3f00000004068820 */ /* 0x000fe40000410000 */
[----:B------:R-:W-:Y:S01]  /*0180*/  IMAD.MOV.U32 R4, RZ, RZ, -0x800000 ;  /* 0xff800000ff047424 */ /* 0x000fe200078e00ff */
[----:B---3--:R-:W-:-:S03]  /*0190*/  @!P0 PRMT R4, RZ, 0x5410, R2 ;  /* 0x00005410ff048816 */ /* 0x008fc60000000002 */
[----:B------:R-:W0:Y:S01]  /*01a0*/  MUFU.TANH R6, R6 ;  /* 0x0000000600067308 */ /* 0x000e220000002400 */
[----:B------:R-:W-:Y:S01]  /*01b0*/  LOP3.LUT R2, R7, 0x1f, RZ, 0xc0, !PT ;  /* 0x0000001f07027812 */ /* 0x000fe200078ec0ff */
[----:B0-----:R-:W-:-:S04]  /*01c0*/  FFMA.FTZ R9, R6, R9, 0.5 ;  /* 0x3f00000006097423 */ /* 0x001fc80000010009 */
[----:B------:R-:W-:Y:S01]  /*01d0*/  FADD.FTZ R4, R9, R4 ;  /* 0x0000000409047221 */ /* 0x000fe20000010000 */
        /* <DEDUP_REMOVED lines=102> */
.L_x_2970:
        /* <DEDUP_REMOVED lines=100> */
.L_x_2969:
        /* <DEDUP_REMOVED lines=44> */
.L_x_2968:
        /* <DEDUP_REMOVED lines=12> */
.L_x_2971:
[----:B0-----:R-:W-:-:S05]  /*1200*/  IMAD R7, R2, 0x4, R1 ;  /* 0x0000000402077824 */ /* 0x001fca00078e0201 */
[----:B------:R-:W2:Y:S04]  /*1210*/  LDL R4, [R7] ;  /* 0x0000000007047983 */ /* 0x000ea80000100800 */
[----:B------:R-:W3:Y:S04]  /*1220*/  LDL R6, [R7+0x20] ;  /* 0x0000200007067983 */ /* 0x000ee80000100800 */
[----:B--2---:R0:W-:Y:S04]  /*1230*/  STS [R5.X4+0xc00], R4 ;  /* 0x000c000405007388 */ /* 0x0041e80000004800 */
[----:B---3--:R0:W-:Y:S02]  /*1240*/  STS [R5.X4+0xc80], R6 ;  /* 0x000c800605007388 */ /* 0x0081e40000004800 */
.L_x_2972:
[----:B------:R-:W-:Y:S05]  /*1250*/  BSYNC B0 ;  /* 0x0000000000007941 */ /* 0x000fea0003800000 */
.L_x_2967:
        /* <DEDUP_REMOVED lines=33> */
.L_x_2975:
        /* <DEDUP_REMOVED lines=166> */
.L_x_2974:
[----:B------:R-:W-:Y:S05]  /*1ed0*/  @!P1 BRA `(.L_x_2973) ;  /* 0x0000031000009947 */ /* 0x000fea0003800000 */
[C---:B------:R-:W-:Y:S02]  /*1ee0*/  IMAD R8, R6.reuse, 0x4, R1 ;  /* 0x0000000406087824 */ /* 0x040fe400078e0201 */
[----:B----4-:R-:W-:-:S02]  /*1ef0*/  IMAD R9, R6, 0x4, R3 ;  /* 0x0000000406097824 */ /* 0x010fc400078e0203 */
.L_x_2976:
        /* <DEDUP_REMOVED lines=47> */
.L_x_2973:
        /* <DEDUP_REMOVED lines=49> */
[----:B------:R-:W-:Y:S05]  /*2500*/  CALL.REL.NOINC `($__internal_100_$__cuda_sm20_div_rn_f64_full) ;  /* 0x0000012000007944 */ /* 0x000fea0003c00000 */
.L_x_2979:
[----:B------:R-:W-:Y:S05]  /*2510*/  BSYNC B0 ;  /* 0x0000000000007941 */ /* 0x000fea0003800000 */
.L_x_2978:
[----:B------:R-:W0:Y:S01]  /*2520*/  F2F.F32.F64 R4, R6 ;  /* 0x0000000600047310 */ /* 0x000e220000301000 */
[----:B------:R-:W0:-:S14]  /*2530*/  DSETP.GEU.AND P1, PT, |R6|, c[0x2][0x0], PT ;  /* 0x008000000600762a */ /* 0x000e1c0003f2e200 */
[----:B0-----:R-:W-:Y:S02]  /*2540*/  @!P1 FMUL R4, R4, 1.175494350822287508e-38 ;  /* 0x0080000004049820 */ /* 0x001fe40000400000 */
.L_x_2977:
        /* <DEDUP_REMOVED lines=14> */
        .weak           $__internal_100_$__cuda_sm20_div_rn_f64_full
        .type           $__internal_100_$__cuda_sm20_div_rn_f64_full,@function
        .size           $__internal_100_$__cuda_sm20_div_rn_f64_full,(.L_x_5655 - $__internal_100_$__cuda_sm20_div_rn_f64_full)
$__internal_100_$__cuda_sm20_div_rn_f64_full:
        /* <DEDUP_REMOVED lines=68> */
.L_x_2981:
        /* <DEDUP_REMOVED lines=16> */
.L_x_2984:
[----:B------:R-:W-:Y:S01]  /*2b70*/  LOP3.LUT R19, R9, 0x80000, RZ, 0xfc, !PT ;  /* 0x0008000009137812 */ /* 0x000fe200078efcff */
[----:B------:R-:W-:Y:S01]  /*2b80*/  IMAD.MOV.U32 R18, RZ, RZ, R8 ;  /* 0x000000ffff127224 */ /* 0x000fe200078e0008 */
[----:B------:R-:W-:Y:S05]  /*2b90*/  BRA `(.L_x_2982) ;  /* 0x0000002000007947 */ /* 0x000fea0003800000 */
.L_x_2983:
[----:B------:R-:W-:Y:S01]  /*2ba0*/  LOP3.LUT R19, R5, 0x80000, RZ, 0xfc, !PT ;  /* 0x0008000005137812 */ /* 0x000fe200078efcff */
[----:B------:R-:W-:Y:S02]  /*2bb0*/  IMAD.MOV.U32 R18, RZ, RZ, R4 ;  /* 0x000000ffff127224 */ /* 0x000fe400078e0004 */
.L_x_2982:
[----:B------:R-:W-:Y:S05]  /*2bc0*/  BSYNC B1 ;  /* 0x0000000000017941 */ /* 0x000fea0003800000 */
.L_x_2980:
[----:B------:R-:W-:Y:S02]  /*2bd0*/  IMAD.MOV.U32 R13, RZ, RZ, 0x0 ;  /* 0x00000000ff0d7424 */ /* 0x000fe400078e00ff */
[----:B------:R-:W-:-:S02]  /*2be0*/  IMAD.MOV.U32 R6, RZ, RZ, R18 ;  /* 0x000000ffff067224 */ /* 0x000fc400078e0012 */
[----:B------:R-:W-:Y:S01]  /*2bf0*/  IMAD.MOV.U32 R7, RZ, RZ, R19 ;  /* 0x000000ffff077224 */ /* 0x000fe200078e0013 */
[----:B------:R-:W-:Y:S06]  /*2c00*/  RET.REL.NODEC R12 `(_ZN4vllm3moe44grouped_topk_fused_small_expert_count_kernelI13__nv_bfloat16S2_iLNS0_11ScoringFuncE1ELi384ELb0ELi8EEEvPT_PfPT1_PKT0_llllllbd) ;  /* 0xffffd3f00c007950 */ /* 0x000fec0003c3ffff */
.L_x_2985:
        /* <DEDUP_REMOVED lines=15> */
.L_x_5655:


//--------------------- .text._ZN4vllm3moe44grouped_topk_fused_small_expert_count_kernelI13__nv_bfloat16S2_iLNS0_11ScoringFuncE1ELi512ELb0ELi8EEEvPT_PfPT1_PKT0_llllllbd --------------------------
	.section	.text._ZN4vllm3moe44grouped_topk_fused_small_expert_count_kernelI13__nv_bfloat16S2_iLNS0_11ScoringFuncE1ELi512ELb0ELi8EEEvPT_PfPT1_PKT0_llllllbd,"ax",@progbits
	.sectioninfo	@"SHI_REGISTERS=28"
	.align	128
        .global         _ZN4vllm3moe44grouped_topk_fused_small_expert_count_kernelI13__nv_bfloat16S2_iLNS0_11ScoringFuncE1ELi512ELb0ELi8EEEvPT_PfPT1_PKT0_llllllbd
        .type           _ZN4vllm3moe44grouped_topk_fused_small_expert_count_kernelI13__nv_bfloat16S2_iLNS0_11ScoringFuncE1ELi512ELb0ELi8EEEvPT_PfPT1_PKT0_llllllbd,@function
        .size           _ZN4vllm3moe44grouped_topk_fused_small_expert_count_kernelI13__nv_bfloat16S2_iLNS0_11ScoringFuncE1ELi512ELb0ELi8EEEvPT_PfPT1_PKT0_llllllbd,(.L_x_5656 - _ZN4vllm3moe44grouped_topk_fused_small_expert_count_kernelI13__nv_bfloat16S2_iLNS0_11ScoringFuncE1ELi512ELb0ELi8EEEvPT_PfPT1_PKT0_llllllbd)
        .other          _ZN4vllm3moe44grouped_topk_fused_small_expert_count_kernelI13__nv_bfloat16S2_iLNS0_11ScoringFuncE1ELi512ELb0ELi8EEEvPT_PfPT1_PKT0_llllllbd,@"STO_CUDA_ENTRY STV_DEFAULT"
_ZN4vllm3moe44grouped_topk_fused_small_expert_count_kernelI13__nv_bfloat16S2_iLNS0_11ScoringFuncE1ELi512ELb0ELi8EEEvPT_PfPT1_PKT0_llllllbd:
.text._ZN4vllm3moe44grouped_topk_fused_small_expert_count_kernelI13__nv_bfloat16S2_iLNS0_11ScoringFuncE1ELi512ELb0ELi8EEEvPT_PfPT1_PKT0_llllllbd:
        /* <DEDUP_REMOVED lines=132> */
.L_x_2989:
        /* <DEDUP_REMOVED lines=100> */
.L_x_2988:
        /* <DEDUP_REMOVED lines=44> */
.L_x_2987:
        /* <DEDUP_REMOVED lines=12> */
.L_x_2990:
[----:B0-----:R-:W-:-:S05]  /*1200*/  IMAD R7, R2, 0x4, R1 ;  /* 0x0000000402077824 */ /* 0x001fca00078e0201 */
[----:B------:R-:W2:Y:S04]  /*1210*/  LDL R4, [R7] ;  /* 0x0000000007047983 */ /* 0x000ea80000100800 */
[----:B------:R-:W3:Y:S04]  /*1220*/  LDL R6, [R7+0x20] ;  /* 0x0000200007067983 */ /* 0x000ee80000100800 */
[----:B--2---:R0:W-:Y:S04]  /*1230*/  STS [R5.X4+0x1000], R4 ;  /* 0x0010000405007388 */ /* 0x0041e80000004800 */
[----:B---3--:R0:W-:Y:S02]  /*1240*/  STS [R5.X4+0x1080], R6 ;  /* 0x0010800605007388 */ /* 0x0081e40000004800 */
.L_x_2991:
[----:B------:R-:W-:Y:S05]  /*1250*/  BSYNC B0 ;  /* 0x0000000000007941 */ /* 0x000fea0003800000 */
.L_x_2986:
        /* <DEDUP_REMOVED lines=27> */
.L_x_2994:
        /* <DEDUP_REMOVED lines=166> */
.L_x_2993:
[----:B------:R-:W-:Y:S05]  /*1e70*/  @!P1 BRA `(.L_x_2992) ;  /* 0x0000031000009947 */ /* 0x000fea0003800000 */
[C---:B------:R-:W-:Y:S02]  /*1e80*/  IMAD R2, R6.reuse, 0x4, R1 ;  /* 0x0000000406027824 */ /* 0x040fe400078e0201 */
[----:B------:R-:W-:-:S02]  /*1e90*/  IMAD R7, R6, 0x4, R3 ;  /* 0x0000000406077824 */ /* 0x000fc400078e0203 */
.L_x_2995:
        /* <DEDUP_REMOVED lines=47> */
.L_x_2992:
        /* <DEDUP_REMOVED lines=49> */
[----:B------:R-:W-:Y:S05]  /*24a0*/  CALL.REL.NOINC `($__internal_101_$__cuda_sm20_div_rn_f64_full) ;  /* 0x0000012000007944 */ /* 0x000fea0003c00000 */
.L_x_2998:
[----:B------:R-:W-:Y:S05]  /*24b0*/  BSYNC B0 ;  /* 0x0000000000007941 */ /* 0x000fea0003800000 */
.L_x_2997:
[----:B------:R-:W0:Y:S01]  /*24c0*/  F2F.F32.F64 R4, R6 ;  /* 0x0000000600047310 */ /* 0x000e220000301000 */
[----:B------:R-:W0:-:S14]  /*24d0*/  DSETP.GEU.AND P1, PT, |R6|, c[0x2][0x0], PT ;  /* 0x008000000600762a */ /* 0x000e1c0003f2e200 */
[----:B0-----:R-:W-:Y:S02]  /*24e0*/  @!P1 FMUL R4, R4, 1.175494350822287508e-38 ;  /* 0x0080000004049820 */ /* 0x001fe40000400000 */
.L_x_2996:
        /* <DEDUP_REMOVED lines=14> */
        .weak           $__internal_101_$__cuda_sm20_div_rn_f64_full
        .type           $__internal_101_$__cuda_sm20_div_rn_f64_full,@function
        .size           $__internal_101_$__cuda_sm20_div_rn_f64_full,(.L_x_5656 - $__internal_101_$__cuda_sm20_div_rn_f64_full)
$__internal_101_$__cuda_sm20_div_rn_f64_full:
        /* <DEDUP_REMOVED lines=68> */
.L_x_3000:
        /* <DEDUP_REMOVED lines=16> */
.L_x_3003:
[----:B------:R-:W-:Y:S01]  /*2b10*/  LOP3.LUT R19, R9, 0x80000, RZ, 0xfc, !PT ;  /* 0x0008000009137812 */ /* 0x000fe200078efcff */
[----:B------:R-:W-:Y:S01]  /*2b20*/  IMAD.MOV.U32 R18, RZ, RZ, R8 ;  /* 0x000000ffff127224 */ /* 0x000fe200078e0008 */
[----:B------:R-:W-:Y:S05]  /*2b30*/  BRA `(.L_x_3001) ;  /* 0x0000002000007947 */ /* 0x000fea0003800000 */
.L_x_3002:
[----:B------:R-:W-:Y:S01]  /*2b40*/  LOP3.LUT R19, R5, 0x80000, RZ, 0xfc, !PT ;  /* 0x0008000005137812 */ /* 0x000fe200078efcff */
[----:B------:R-:W-:Y:S02]  /*2b50*/  IMAD.MOV.U32 R18, RZ, RZ, R4 ;  /* 0x000000ffff127224 */ /* 0x000fe400078e0004 */
.L_x_3001:
[----:B------:R-:W-:Y:S05]  /*2b60*/  BSYNC B1 ;  /* 0x0000000000017941 */ /* 0x000fea0003800000 */
.L_x_2999:
[----:B------:R-:W-:Y:S02]  /*2b70*/  IMAD.MOV.U32 R13, RZ, RZ, 0x0 ;  /* 0x00000000ff0d7424 */ /* 0x000fe400078e00ff */
[----:B------:R-:W-:-:S02]  /*2b80*/  IMAD.MOV.U32 R6, RZ, RZ, R18 ;  /* 0x000000ffff067224 */ /* 0x000fc400078e0012 */
[----:B------:R-:W-:Y:S01]  /*2b90*/  IMAD.MOV.U32 R7, RZ, RZ, R19 ;  /* 0x000000ffff077224 */ /* 0x000fe200078e0013 */
[----:B------:R-:W-:Y:S06]  /*2ba0*/  RET.REL.NODEC R12 `(_ZN4vllm3moe44grouped_topk_fused_small_expert_count_kernelI13__nv_bfloat16S2_iLNS0_11ScoringFuncE1ELi512ELb0ELi8EEEvPT_PfPT1_PKT0_llllllbd) ;  /* 0xffffd4500c007950 */ /* 0x000fec0003c3ffff */
.L_x_3004:
        /* <DEDUP_REMOVED lines=13> */
.L_x_5656:


//--------------------- .text._ZN4vllm3moe44grouped_topk_fused_small_expert_count_kernelI13__nv_bfloat16S2_iLNS0_11ScoringFuncE1ELi512ELb0ELi22EEEvPT_PfPT1_PKT0_llllllbd --------------------------
	.section	.text._ZN4vllm3moe44grouped_topk_fused_small_expert_count_kernelI13__nv_bfloat16S2_iLNS0_11ScoringFuncE1ELi512ELb0ELi22EEEvPT_PfPT1_PKT0_llllllbd,"ax",@progbits
	.sectioninfo	@"SHI_REGISTERS=32"
	.align	128
        .global         _ZN4vllm3moe44grouped_topk_fused_small_expert_count_kernelI13__nv_bfloat16S2_iLNS0_11ScoringFuncE1ELi512ELb0ELi22EEEvPT_PfPT1_PKT0_llllllbd
        .type           _ZN4vllm3moe44grouped_topk_fused_small_expert_count_kernelI13__nv_bfloat16S2_iLNS0_11ScoringFuncE1ELi512ELb0ELi22EEEvPT_PfPT1_PKT0_llllllbd,@function
        .size           _ZN4vllm3moe44grouped_topk_fused_small_expert_count_kernelI13__nv_bfloat16S2_iLNS0_11ScoringFuncE1ELi512ELb0ELi22EEEvPT_PfPT1_PKT0_llllllbd,(.L_x_5657 - _ZN4vllm3moe44grouped_topk_fused_small_expert_count_kernelI13__nv_bfloat16S2_iLNS0_11ScoringFuncE1ELi512ELb0ELi22EEEvPT_PfPT1_PKT0_llllllbd)
        .other          _ZN4vllm3moe44grouped_topk_fused_small_expert_count_kernelI13__nv_bfloat16S2_iLNS0_11ScoringFuncE1ELi512ELb0ELi22EEEvPT_PfPT1_PKT0_llllllbd,@"STO_CUDA_ENTRY STV_DEFAULT"
_ZN4vllm3moe44grouped_topk_fused_small_expert_count_kernelI13__nv_bfloat16S2_iLNS0_11ScoringFuncE1ELi512ELb0ELi22EEEvPT_PfPT1_PKT0_llllllbd:
.text._ZN4vllm3moe44grouped_topk_fused_small_expert_count_kernelI13__nv_bfloat16S2_iLNS0_11ScoringFuncE1ELi512ELb0ELi22EEEvPT_PfPT1_PKT0_llllllbd:
        /* <DEDUP_REMOVED lines=19> */
[----:B------:R-:W-:Y:S02]  /*0130*/  IMAD.MOV.U32 R9, RZ, RZ, 0x3f000000 ;  /* 0x3f000000ff097424 */ /* 0x000fe400078e00ff */
[----:B------:R-:W-:-:S03]  /*0140*/  IMAD.MOV.U32 R4, RZ, RZ, -0x800000 ;  /* 0xff800000ff047424 */ /* 0x000fc600078e00ff */
[----:B------:R-:W1:Y:S01]  /*0150*/  SHFL.IDX PT, R5, R5, RZ, 0x1f ;  /* 0x00001fff05057589 */ /* 0x000e6200000e0000 */
[----:B0-----:R-:W-:Y:S02]  /*0160*/  IADD3 R3, R1, 0x58, RZ ;  /* 0x0000005801037810 */ /* 0x001fe40007ffe0ff */
[----:B--2---:R-:W-:-:S05]  /*0170*/  @!P0 PRMT R6, RZ, 0x5410, R6 ;  /* 0x00005410ff068816 */ /* 0x004fca0000000006 */
[----:B------:R-:W-:Y:S01]  /*0180*/  @!P0 FMUL.FTZ R0, R6, 0.5 ;  /* 0x3f00000006008820 */ /* 0x000fe20000410000 */
[----:B---3--:R-:W-:-:S05]  /*0190*/  @!P0 PRMT R4, RZ, 0x5410, R2 ;  /* 0x00005410ff048816 */ /* 0x008fca0000000002 */
[----:B------:R-:W0:Y:S02]  /*01a0*/  MUFU.TANH R0, R0 ;  /* 0x0000000000007308 */ /* 0x000e240000002400 */
[----:B0-----:R-:W-:Y:S01]  /*01b0*/  FFMA.FTZ R9, R0, R9, 0.5 ;  /* 0x3f00000000097423 */ /* 0x001fe20000010009 */
[----:B------:R-:W-:-:S03]  /*01c0*/  LOP3.LUT R0, R8, 0x1f, RZ, 0xc0, !PT ;  /* 0x0000001f08007812 */ /* 0x000fc600078ec0ff */
        /* <DEDUP_REMOVED lines=106> */
.L_x_3008:
        /* <DEDUP_REMOVED lines=100> */
.L_x_3007:
        /* <DEDUP_REMOVED lines=44> */
.L_x_3006:
        /* <DEDUP_REMOVED lines=15> */
.L_x_3009:
[C---:B------:R-:W-:Y:S02]  /*1260*/  IMAD R6, R0.reuse, 0x4, R1 ;  /* 0x0000000400067824 */ /* 0x040fe400078e0201 */
[----:B0-----:R-:W-:-:S03]  /*1270*/  IMAD R4, R0, 0x4, R3 ;  /* 0x0000000400047824 */ /* 0x001fc600078e0203 */
[----:B------:R-:W3:Y:S04]  /*1280*/  LDL R7, [R6] ;  /* 0x0000000006077983 */ /* 0x000ee80000100800 */
[----:B------:R-:W4:Y:S04]  /*1290*/  LDL R9, [R4] ;  /* 0x0000000004097983 */ /* 0x000f280000100800 */
[----:B---3--:R0:W-:Y:S04]  /*12a0*/  STS [R2.X4+0x1000], R7 ;  /* 0x0010000702007388 */ /* 0x0081e80000004800 */
[----:B----4-:R0:W-:Y:S02]  /*12b0*/  STS [R2.X4+0x1180], R9 ;  /* 0x0011800902007388 */ /* 0x0101e40000004800 */
.L_x_3010:
[----:B------:R-:W-:Y:S05]  /*12c0*/  BSYNC B0 ;  /* 0x0000000000007941 */ /* 0x000fea0003800000 */
.L_x_3005:
        /* <DEDUP_REMOVED lines=71> */
.L_x_3013:
        /* <DEDUP_REMOVED lines=94> */
.L_x_3012:
        /* <DEDUP_REMOVED lines=43> */
.L_x_3011:
        /* <DEDUP_REMOVED lines=47> */
[----:B--2---:R-:W-:Y:S05]  /*22c0*/  CALL.REL.NOINC `($__internal_102_$__cuda_sm20_div_rn_f64_full) ;  /* 0x0000013000007944 */ /* 0x004fea0003c00000 */
.L_x_3016:
[----:B------:R-:W-:Y:S05]  /*22d0*/  BSYNC B0 ;  /* 0x0000000000007941 */ /* 0x000fea0003800000 */
.L_x_3015:
[----:B------:R-:W0:Y:S01]  /*22e0*/  F2F.F32.F64 R2, R8 ;  /* 0x0000000800027310 */ /* 0x000e220000301000 */
[----:B------:R-:W0:-:S14]  /*22f0*/  DSETP.GEU.AND P1, PT, |R8|, c[0x2][0x0], PT ;  /* 0x008000000800762a */ /* 0x000e1c0003f2e200 */
[----:B0-----:R-:W-:Y:S02]  /*2300*/  @!P1 FMUL R2, R2, 1.175494350822287508e-38 ;  /* 0x0080000002029820 */ /* 0x001fe40000400000 */
.L_x_3014:
        /* <DEDUP_REMOVED lines=15> */
        .weak           $__internal_102_$__cuda_sm20_div_rn_f64_full
        .type           $__internal_102_$__cuda_sm20_div_rn_f64_full,@function
        .size           $__internal_102_$__cuda_sm20_div_rn_f64_full,(.L_x_5657 - $__internal_102_$__cuda_sm20_div_rn_f64_full)
$__internal_102_$__cuda_sm20_div_rn_f64_full:
        /* <DEDUP_REMOVED lines=68> */
.L_x_3018:
        /* <DEDUP_REMOVED lines=16> */
.L_x_3021:
[----:B------:R-:W-:Y:S01]  /*2940*/  LOP3.LUT R17, R5, 0x80000, RZ, 0xfc, !PT ;  /* 0x0008000005117812 */ /* 0x000fe200078efcff */
[----:B------:R-:W-:Y:S01]  /*2950*/  IMAD.MOV.U32 R16, RZ, RZ, R4 ;  /* 0x000000ffff107224 */ /* 0x000fe200078e0004 */
[----:B------:R-:W-:Y:S05]  /*2960*/  BRA `(.L_x_3019) ;  /* 0x0000002000007947 */ /* 0x000fea0003800000 */
.L_x_3020:
[----:B------:R-:W-:Y:S01]  /*2970*/  LOP3.LUT R17, R7, 0x80000, RZ, 0xfc, !PT ;  /* 0x0008000007117812 */ /* 0x000fe200078efcff */
[----:B------:R-:W-:Y:S02]  /*2980*/  IMAD.MOV.U32 R16, RZ, RZ, R6 ;  /* 0x000000ffff107224 */ /* 0x000fe400078e0006 */
.L_x_3019:
[----:B------:R-:W-:Y:S05]  /*2990*/  BSYNC B1 ;  /* 0x0000000000017941 */ /* 0x000fea0003800000 */
.L_x_3017:
[----:B------:R-:W-:Y:S02]  /*29a0*/  IMAD.MOV.U32 R13, RZ, RZ, 0x0 ;  /* 0x00000000ff0d7424 */ /* 0x000fe400078e00ff */
[----:B------:R-:W-:-:S02]  /*29b0*/  IMAD.MOV.U32 R8, RZ, RZ, R16 ;  /* 0x000000ffff087224 */ /* 0x000fc400078e0010 */
[----:B------:R-:W-:Y:S01]  /*29c0*/  IMAD.MOV.U32 R9, RZ, RZ, R17 ;  /* 0x000000ffff097224 */ /* 0x000fe200078e0011 */
[----:B------:R-:W-:Y:S06]  /*29d0*/  RET.REL.NODEC R12 `(_ZN4vllm3moe44grouped_topk_fused_small_expert_count_kernelI13__nv_bfloat16S2_iLNS0_11ScoringFuncE1ELi512ELb0ELi22EEEvPT_PfPT1_PKT0_llllllbd) ;  /* 0xffffd6200c007950 */ /* 0x000fec0003c3ffff */
.L_x_3022:
        /* <DEDUP_REMOVED lines=10> */
.L_x_5657:


//--------------------- .text._ZN4vllm3moe44grouped_topk_fused_small_expert_count_kernelI13__nv_bfloat16S2_iLNS0_11ScoringFuncE1ELi256ELb1ELi8EEEvPT_PfPT1_PKT0_llllllbd --------------------------
	.section	.text._ZN4vllm3moe44grouped_topk_fused_small_expert_count_kernelI13__nv_bfloat16S2_iLNS0_11ScoringFuncE1ELi256ELb1ELi8EEEvPT_PfPT1_PKT0_llllllbd,"ax",@progbits
	.sectioninfo	@"SHI_REGISTERS=28"
	.align	128
        .global         _ZN4vllm3moe44grouped_topk_fused_small_expert_count_kernelI13__nv_bfloat16S2_iLNS0_11ScoringFuncE1ELi256ELb1ELi8EEEvPT_PfPT1_PKT0_llllllbd
        .type           _ZN4vllm3moe44grouped_topk_fused_small_expert_count_kernelI13__nv_bfloat16S2_iLNS0_11ScoringFuncE1ELi256ELb1ELi8EEEvPT_PfPT1_PKT0_llllllbd,@function
        .size           _ZN4vllm3moe44grouped_topk_fused_small_expert_count_kernelI13__nv_bfloat16S2_iLNS0_11ScoringFuncE1ELi256ELb1ELi8EEEvPT_PfPT1_PKT0_llllllbd,(.L_x_5658 - _ZN4vllm3moe44grouped_topk_fused_small_expert_count_kernelI13__nv_bfloat16S2_iLNS0_11ScoringFuncE1ELi256ELb1ELi8EEEvPT_PfPT1_PKT0_llllllbd)
        .other          _ZN4vllm3moe44grouped_topk_fused_small_expert_count_kernelI13__nv_bfloat16S2_iLNS0_11ScoringFuncE1ELi256ELb1ELi8EEEvPT_PfPT1_PKT0_llllllbd,@"STO_CUDA_ENTRY STV_DEFAULT"
_ZN4vllm3moe44grouped_topk_fused_small_expert_count_kernelI13__nv_bfloat16S2_iLNS0_11ScoringFuncE1ELi256ELb1ELi8EEEvPT_PfPT1_PKT0_llllllbd:
.text._ZN4vllm3moe44grouped_topk_fused_small_expert_count_kernelI13__nv_bfloat16S2_iLNS0_11ScoringFuncE1ELi256ELb1ELi8EEEvPT_PfPT1_PKT0_llllllbd:
        /* <DEDUP_REMOVED lines=15> */
[----:B------:R-:W-:-:S04]  /*00f0*/  @!P0 IMAD.MOV.U32 R5, RZ, RZ, RZ ;  /* 0x000000ffff058224 */ /* 0x000fc800078e00ff */
[----:B0-----:R-:W-:-:S04]  /*0100*/  @!P0 IMAD.WIDE.U32 R6, R9, c[0x0][0x1a0], R4 ;  /* 0x0000680009068a25 */ /* 0x001fc800078e0004 */
[----:B------:R-:W-:Y:S01]  /*0110*/  @!P0 IMAD R9, R9, c[0x0][0x1a4], R7 ;  /* 0x0000690009098a24 */ /* 0x000fe200078e0207 */
[----:B------:R-:W-:-:S04]  /*0120*/  @!P0 LEA R8, P1, R6, c[0x0][0x160], 0x1 ;  /* 0x0000580006088a11 */ /* 0x000fc800078208ff */
[----:B------:R-:W-:-:S05]  /*0130*/  @!P0 LEA.HI.X R9, R6, c[0x0][0x164], R9, 0x1, P1 ;  /* 0x0000590006098a11 */ /* 0x000fca00008f0c09 */
[----:B------:R-:W2:Y:S01]  /*0140*/  @!P0 LDG.E.U16 R8, [R8.64] ;  /* 0x0000000608088981 */ /* 0x000ea2000c1e1500 */
[----:B------:R-:W-:-:S04]  /*0150*/  @!P0 LEA R10, P1, R4, c[0x0][0x178], 0x1 ;  /* 0x00005e00040a8a11 */ /* 0x000fc800078208ff */
[----:B------:R-:W-:-:S05]  /*0160*/  @!P0 LEA.HI.X R11, R4, c[0x0][0x17c], RZ, 0x1, P1 ;  /* 0x00005f00040b8a11 */ /* 0x000fca00008f0cff */
[----:B------:R-:W3:Y:S01]  /*0170*/  @!P0 LDG.E.U16 R10, [R10.64] ;  /* 0x000000060a0a8981 */ /* 0x000ee2000c1e1500 */
[----:B------:R-:W-:Y:S02]  /*0180*/  IMAD.MOV.U32 R6, RZ, RZ, -0x800000 ;  /* 0xff800000ff067424 */ /* 0x000fe400078e00ff */
[----:B------:R-:W-:Y:S02]  /*0190*/  IMAD.MOV.U32 R7, RZ, RZ, 0x3f000000 ;  /* 0x3f000000ff077424 */ /* 0x000fe400078e00ff */
[----:B------:R-:W-:Y:S02]  /*01a0*/  IMAD.MOV.U32 R12, RZ, RZ, -0x800000 ;  /* 0xff800000ff0c7424 */ /* 0x000fe400078e00ff */
[----:B------:R-:W-:Y:S01]  /*01b0*/  IMAD.MOV.U32 R5, RZ, RZ, -0x1 ;  /* 0xffffffffff057424 */ /* 0x000fe200078e00ff */
[----:B--2---:R-:W-:-:S05]  /*01c0*/  @!P0 PRMT R8, RZ, 0x5410, R8 ;  /* 0x00005410ff088816 */ /* 0x004fca0000000008 */
[----:B------:R-:W-:Y:S01]  /*01d0*/  @!P0 FMUL.FTZ R6, R8, 0.5 ;  /* 0x3f00000008068820 */ /* 0x000fe20000410000 */
[----:B------:R-:W-:Y:S02]  /*01e0*/  IADD3 R8, -R4, 0xffff, RZ ;  /* 0x0000ffff04087810 */ /* 0x000fe40007ffe1ff */
[----:B---3--:R-:W-:-:S03]  /*01f0*/  @!P0 PRMT R12, RZ, 0x5410, R10 ;  /* 0x00005410ff0c8816 */ /* 0x008fc6000000000a */
[----:B------:R-:W0:Y:S01]  /*0200*/  MUFU.TANH R6, R6 ;  /* 0x0000000600067308 */ /* 0x000e220000002400 */
[----:B------:R-:W-:-:S05]  /*0210*/  LOP3.LUT R8, R8, 0xffff, RZ, 0xc0, !PT ;  /* 0x0000ffff08087812 */ /* 0x000fca00078ec0ff */
[----:B------:R-:W1:Y:S01]  /*0220*/  SHFL.BFLY PT, R11, R8, 0x10, 0x1f ;  /* 0x0e001f00080b7f89 */ /* 0x000e6200000e0000 */
[----:B0-----:R-:W-:-:S04]  /*0230*/  FFMA.FTZ R7, R6, R7, 0.5 ;  /* 0x3f00000006077423 */ /* 0x001fc80000010007 */
[----:B------:R-:W-:Y:S01]  /*0240*/  FADD.FTZ R9, R7, R12 ;  /* 0x0000000c07097221 */ /* 0x000fe20000010000 */
[----:B------:R-:W-:Y:S04]  /*0250*/  @!P0 STS [R4.X4], R7 ;  /* 0x0000000704008388 */ /* 0x000fe80000004800 */
[----:B------:R-:W-:Y:S01]  /*0260*/  ISETP.GE.AND P1, PT, R9, RZ, PT ;  /* 0x000000ff0900720c */ /* 0x000fe20003f26270 */
[----:B------:R-:W0:Y:S03]  /*0270*/  S2R R12, SR_TID.Y ;  /* 0x00000000000c7919 */ /* 0x000e260000002200 */
[----:B------:R-:W-:Y:S01]  /*0280*/  SEL R10, R5, 0x80000000, !P1 ;  /* 0x80000000050a7807 */ /* 0x000fe20004800000 */
[----:B------:R-:W-:Y:S01]  /*0290*/  @!P0 STS [R4.X4+0x400], R9 ;  /* 0x0004000904008388 */ /* 0x000fe20000004800 */
[----:B-1----:R-:W-:-:S02]  /*02a0*/  ISETP.GT.U32.AND P1, PT, R8, R11, PT ;  /* 0x0000000b0800720c */ /* 0x002fc40003f24070 */
[----:B------:R-:W-:-:S05]  /*02b0*/  LOP3.LUT R13, R10, R9, RZ, 0x3c, !PT ;  /* 0x000000090a0d7212 */ /* 0x000fca00078e3cff */
[----:B------:R-:W1:Y:S02]  /*02c0*/  SHFL.BFLY PT, R6, R13, 0x10, 0x1f ;  /* 0x0e001f000d067f89 */ /* 0x000e6400000e0000 */
[----:B-1----:R-:W-:-:S04]  /*02d0*/  ISETP.GT.U32.AND.EX P2, PT, R13, R6, PT, P1 ;  /* 0x000000060d00720c */ /* 0x002fc80003f44110 */
        /* <DEDUP_REMOVED lines=25> */
[----:B------:R-:W-:Y:S02]  /*0470*/  SEL R6, R21, R6, P2 ;  /* 0x0000000615067207 */ /* 0x000fe40001000000 */
[----:B------:R-:W-:-:S04]  /*0480*/  ISETP.NE.U32.AND P2, PT, R15, R8, PT ;  /* 0x000000080f00720c */ /* 0x000fc80003f45070 */
[----:B------:R-:W-:-:S04]  /*0490*/  ISETP.NE.AND.EX P2, PT, R6, R13, PT, P2 ;  /* 0x0000000d0600720c */ /* 0x000fc80003f45320 */
[----:B------:R-:W-:-:S05]  /*04a0*/  SEL R17, R13, 0x7fffff, P2 ;  /* 0x007fffff0d117807 */ /* 0x000fca0001000000 */
        /* <DEDUP_REMOVED lines=9> */
[----:B------:R-:W-:Y:S01]  /*0540*/  SEL R15, R21, R8, P1 ;  /* 0x00000008150f7207 */ /* 0x000fe20000800000 */
[----:B------:R-:W0:Y:S04]  /*0550*/  S2R R11, SR_TID.Z ;  /* 0x00000000000b7919 */ /* 0x000e280000002300 */
[----:B------:R-:W1:Y:S04]  /*0560*/  SHFL.BFLY PT, R10, R13, 0x4, 0x1f ;  /* 0x0c801f000d0a7f89 */ /* 0x000e6800000e0000 */
[----:B------:R-:W2:Y:S01]  /*0570*/  SHFL.BFLY PT, R8, R15, 0x4, 0x1f ;  /* 0x0c801f000f087f89 */ /* 0x000ea200000e0000 */
[----:B0-----:R-:W-:Y:S01]  /*0580*/  IMAD R11, R11, c[0x0][0x4], R12 ;  /* 0x000001000b0b7a24 */ /* 0x001fe200078e020c */
[----:B-1----:R-:W-:-:S03]  /*0590*/  ISETP.GT.U32.AND P1, PT, R13, R10, PT ;  /* 0x0000000a0d00720c */ /* 0x002fc60003f24070 */
        /* <DEDUP_REMOVED lines=261> */
.L_x_3025:
        /* <DEDUP_REMOVED lines=90> */
.L_x_3024:
        /* <DEDUP_REMOVED lines=38> */
.L_x_3023:
        /* <DEDUP_REMOVED lines=47> */
[----:B------:R-:W-:Y:S05]  /*20e0*/  CALL.REL.NOINC `($__internal_103_$__cuda_sm20_div_rn_f64_full) ;  /* 0x0000013000007944 */ /* 0x000fea0003c00000 */
.L_x_3028:
[----:B------:R-:W-:Y:S05]  /*20f0*/  BSYNC B0 ;  /* 0x0000000000007941 */ /* 0x000fea0003800000 */
.L_x_3027:
[----:B------:R-:W0:Y:S01]  /*2100*/  F2F.F32.F64 R2, R8 ;  /* 0x0000000800027310 */ /* 0x000e220000301000 */
[----:B------:R-:W0:-:S14]  /*2110*/  DSETP.GEU.AND P1, PT, |R8|, c[0x2][0x0], PT ;  /* 0x008000000800762a */ /* 0x000e1c0003f2e200 */
[----:B0-----:R-:W-:Y:S02]  /*2120*/  @!P1 FMUL R2, R2, 1.175494350822287508e-38 ;  /* 0x0080000002029820 */ /* 0x001fe40000400000 */
.L_x_3026:
        /* <DEDUP_REMOVED lines=15> */
        .weak           $__internal_103_$__cuda_sm20_div_rn_f64_full
        .type           $__internal_103_$__cuda_sm20_div_rn_f64_full,@function
        .size           $__internal_103_$__cuda_sm20_div_rn_f64_full,(.L_x_5658 - $__internal_103_$__cuda_sm20_div_rn_f64_full)
$__internal_103_$__cuda_sm20_div_rn_f64_full:
        /* <DEDUP_REMOVED lines=68> */
.L_x_3030:
        /* <DEDUP_REMOVED lines=16> */
.L_x_3033:
[----:B------:R-:W-:Y:S01]  /*2760*/  LOP3.LUT R17, R5, 0x80000, RZ, 0xfc, !PT ;  /* 0x0008000005117812 */ /* 0x000fe200078efcff */
[----:B------:R-:W-:Y:S01]  /*2770*/  IMAD.MOV.U32 R16, RZ, RZ, R4 ;  /* 0x000000ffff107224 */ /* 0x000fe200078e0004 */
[----:B------:R-:W-:Y:S05]  /*2780*/  BRA `(.L_x_3031) ;  /* 0x0000002000007947 */ /* 0x000fea0003800000 */
.L_x_3032:
[----:B------:R-:W-:Y:S01]  /*2790*/  LOP3.LUT R17, R7, 0x80000, RZ, 0xfc, !PT ;  /* 0x0008000007117812 */ /* 0x000fe200078efcff */
[----:B------:R-:W-:Y:S02]  /*27a0*/  IMAD.MOV.U32 R16, RZ, RZ, R6 ;  /* 0x000000ffff107224 */ /* 0x000fe400078e0006 */
.L_x_3031:
[----:B------:R-:W-:Y:S05]  /*27b0*/  BSYNC B1 ;  /* 0x0000000000017941 */ /* 0x000fea0003800000 */
.L_x_3029:
[----:B------:R-:W-:Y:S02]  /*27c0*/  IMAD.MOV.U32 R13, RZ, RZ, 0x0 ;  /* 0x00000000ff0d7424 */ /* 0x000fe400078e00ff */
[----:B------:R-:W-:-:S02]  /*27d0*/  IMAD.MOV.U32 R8, RZ, RZ, R16 ;  /* 0x000000ffff087224 */ /* 0x000fc400078e0010 */
[----:B------:R-:W-:Y:S01]  /*27e0*/  IMAD.MOV.U32 R9, RZ, RZ, R17 ;  /* 0x000000ffff097224 */ /* 0x000fe200078e0011 */
[----:B------:R-:W-:Y:S06]  /*27f0*/  RET.REL.NODEC R12 `(_ZN4vllm3moe44grouped_topk_fused_small_expert_count_kernelI13__nv_bfloat16S2_iLNS0_11ScoringFuncE1ELi256ELb1ELi8EEEvPT_PfPT1_PKT0_llllllbd) ;  /* 0xffffd8000c007950 */ /* 0x000fec0003c3ffff */
.L_x_3034:
        /* <DEDUP_REMOVED lines=16> */
.L_x_5658:


//--------------------- .text._ZN4vllm3moe25grouped_topk_fused_kernelI13__nv_bfloat166__halfiLNS0_11ScoringFuncE1EEEvPT_PfPT1_PKT0_lllllbd --------------------------
	.section	.text._ZN4vllm3moe25grouped_topk_fused_kernelI13__nv_bfloat166__halfiLNS0_11ScoringFuncE1EEEvPT_PfPT1_PKT0_lllllbd,"ax",@progbits
	.sectioninfo	@"SHI_REGISTERS=48"
	.align	128
        .global         _ZN4vllm3moe25grouped_topk_fused_kernelI13__nv_bfloat166__halfiLNS0_11ScoringFuncE1EEEvPT_PfPT1_PKT0_lllllbd
        .type           _ZN4vllm3moe25grouped_topk_fused_kernelI13__nv_bfloat166__halfiLNS0_11ScoringFuncE1EEEvPT_PfPT1_PKT0_lllllbd,@function
        .size           _ZN4vllm3moe25grouped_topk_fused_kernelI13__nv_bfloat166__halfiLNS0_11ScoringFuncE1EEEvPT_PfPT1_PKT0_lllllbd,(.L_x_5664 - _ZN4vllm3moe25grouped_topk_fused_kernelI13__nv_bfloat166__halfiLNS0_11ScoringFuncE1EEEvPT_PfPT1_PKT0_lllllbd)
        .other          _ZN4vllm3moe25grouped_topk_fused_kernelI13__nv_bfloat166__halfiLNS0_11ScoringFuncE1EEEvPT_PfPT1_PKT0_lllllbd,@"STO_CUDA_ENTRY STV_DEFAULT"
_ZN4vllm3moe25grouped_topk_fused_kernelI13__nv_bfloat166__halfiLNS0_11ScoringFuncE1EEEvPT_PfPT1_PKT0_lllllbd:
.text._ZN4vllm3moe25grouped_topk_fused_kernelI13__nv_bfloat166__halfiLNS0_11ScoringFuncE1EEEvPT_PfPT1_PKT0_lllllbd:
        /* <DEDUP_REMOVED lines=83> */
.L_x_3041:
        /* <DEDUP_REMOVED lines=11> */
[----:B------:R-:W-:Y:S01]  /*05e0*/  IADD3 R9, R9, -0x1, RZ ;  /* 0xffffffff09097810 */ /* 0x000fe20007ffe0ff */
[----:B------:R-:W-:Y:S01]  /*05f0*/  IMAD.MOV.U32 R16, RZ, RZ, 0x3f000000 ;  /* 0x3f000000ff107424 */ /* 0x000fe200078e00ff */
[----:B------:R-:W-:Y:S02]  /*0600*/  IADD3 R10, R10, 0x20, RZ ;  /* 0x000000200a0a7810 */ /* 0x000fe40007ffe0ff */
[----:B------:R-:W-:Y:S02]  /*0610*/  ISETP.NE.AND P0, PT, R9, RZ, PT ;  /* 0x000000ff0900720c */ /* 0x000fe40003f05270 */
[----:B--2---:R-:W-:-:S05]  /*0620*/  PRMT R12, RZ, 0x5410, R12 ;  /* 0x00005410ff0c7816 */ /* 0x004fca000000000c */
[----:B------:R-:W-:-:S06]  /*0630*/  FMUL.FTZ R11, R12, 0.5 ;  /* 0x3f0000000c0b7820 */ /* 0x000fcc0000410000 */
[----:B------:R-:W0:Y:S01]  /*0640*/  MUFU.TANH R11, R11 ;  /* 0x0000000b000b7308 */ /* 0x000e220000002400 */
[----:B---3--:R-:W-:Y:S01]  /*0650*/  HADD2.F32 R13, -RZ, R14.H0_H0 ;  /* 0x2000000eff0d7230 */ /* 0x008fe20000004100 */
[----:B0-----:R-:W-:-:S05]  /*0660*/  FFMA.FTZ R12, R11, R16, 0.5 ;  /* 0x3f0000000b0c7423 */ /* 0x001fca0000010010 */
[----:B------:R-:W-:-:S05]  /*0670*/  F2FP.BF16.PACK_AB R12, R13, R12 ;  /* 0x0000000c0d0c723e */ /* 0x000fca00000010ff */
[----:B------:R-:W-:Y:S01]  /*0680*/  HFMA2.BF16_V2 R12, R12.H0_H0, 1, 1, R12.H1_H1 ;  /* 0x3f803f800c0c7831 */ /* 0x000fe2000026080c */
[----:B------:R-:W-:Y:S05]  /*0690*/  @P0 BRA `(.L_x_3041) ;  /* 0xfffffe9000000947 */ /* 0x000fea000383ffff */
[----:B------:R-:W-:Y:S05]  /*06a0*/  BSYNC B2 ;  /* 0x0000000000027941 */ /* 0x000fea0003800000 */
.L_x_3040:
[----:B------:R-:W-:Y:S02]  /*06b0*/  PRMT R11, R12, 0x7610, R11 ;  /* 0x000076100c0b7816 */ /* 0x000fe4000000000b */
.L_x_3039:
[----:B------:R-:W-:Y:S05]  /*06c0*/  BSYNC B1 ;  /* 0x0000000000017941 */ /* 0x000fea0003800000 */
.L_x_3038:
        /* <DEDUP_REMOVED lines=10> */
.L_x_3044:
        /* <DEDUP_REMOVED lines=17> */
[----:B------:R-:W0:Y:S01]  /*0880*/  MUFU.TANH R9, R9 ;  /* 0x0000000900097308 */ /* 0x000e220000002400 */
[----:B---3--:R-:W-:Y:S01]  /*0890*/  HADD2.F32 R12, -RZ, R14.H0_H0 ;  /* 0x2000000eff0c7230 */ /* 0x008fe20000004100 */
[----:B0-----:R-:W-:-:S05]  /*08a0*/  FFMA.FTZ R11, R9, R16, 0.5 ;  /* 0x3f000000090b7423 */ /* 0x001fca0000010010 */
[----:B------:R-:W-:-:S05]  /*08b0*/  F2FP.BF16.PACK_AB R11, R12, R11 ;  /* 0x0000000b0c0b723e */ /* 0x000fca00000010ff */
[----:B------:R-:W-:Y:S01]  /*08c0*/  HFMA2.BF16_V2 R11, R11.H0_H0, 1, 1, R11.H1_H1 ;  /* 0x3f803f800b0b7831 */ /* 0x000fe2000026080b */
[----:B------:R-:W-:Y:S05]  /*08d0*/  @!P1 BRA `(.L_x_3044) ;  /* 0xfffffe9000009947 */ /* 0x000fea000383ffff */
[----:B------:R-:W-:Y:S05]  /*08e0*/  BSYNC B2 ;  /* 0x0000000000027941 */ /* 0x000fea0003800000 */
.L_x_3043:
[----:B------:R-:W-:Y:S05]  /*08f0*/  BSYNC B1 ;  /* 0x0000000000017941 */ /* 0x000fea0003800000 */
.L_x_3042:
        /* <DEDUP_REMOVED lines=21> */
[----:B------:R-:W0:Y:S01]  /*0a50*/  MUFU.TANH R9, R9 ;  /* 0x0000000900097308 */ /* 0x000e220000002400 */
[----:B---3--:R-:W-:Y:S01]  /*0a60*/  HADD2.F32 R16, -RZ, R14.H0_H0 ;  /* 0x2000000eff107230 */ /* 0x008fe20000004100 */
[----:B0-----:R-:W-:-:S05]  /*0a70*/  FFMA.FTZ R11, R9, R18, 0.5 ;  /* 0x3f000000090b7423 */ /* 0x001fca0000010012 */
[----:B------:R-:W-:-:S05]  /*0a80*/  F2FP.BF16.PACK_AB R11, R16, R11 ;  /* 0x0000000b100b723e */ /* 0x000fca00000010ff */
[----:B------:R-:W-:Y:S02]  /*0a90*/  HFMA2.BF16_V2 R11, R11.H0_H0, 1, 1, R11.H1_H1 ;  /* 0x3f803f800b0b7831 */ /* 0x000fe4000026080b */
.L_x_3046:
[----:B------:R-:W-:Y:S05]  /*0aa0*/  BSYNC B1 ;  /* 0x0000000000017941 */ /* 0x000fea0003800000 */
.L_x_3045:
        /* <DEDUP_REMOVED lines=17> */
[----:B------:R-:W0:Y:S01]  /*0bc0*/  MUFU.TANH R8, R8 ;  /* 0x0000000800087308 */ /* 0x000e220000002400 */
[----:B---3--:R-:W-:Y:S01]  /*0bd0*/  HADD2.F32 R9, -RZ, R4.H0_H0 ;  /* 0x20000004ff097230 */ /* 0x008fe20000004100 */
[----:B0-----:R-:W-:-:S05]  /*0be0*/  FFMA.FTZ R6, R8, R11, 0.5 ;  /* 0x3f00000008067423 */ /* 0x001fca000001000b */
[----:B------:R-:W-:-:S05]  /*0bf0*/  F2FP.BF16.PACK_AB R6, R9, R6 ;  /* 0x000000060906723e */ /* 0x000fca00000010ff */
[----:B------:R-:W-:-:S05]  /*0c00*/  HFMA2.BF16_V2 R6, R6.H0_H0, 1, 1, R6.H1_H1 ;  /* 0x3f803f8006067831 */ /* 0x000fca0000260806 */
[----:B------:R-:W-:Y:S01]  /*0c10*/  PRMT R11, R6, 0x7610, R11 ;  /* 0x00007610060b7816 */ /* 0x000fe2000000000b */
[----:B------:R-:W-:Y:S05]  /*0c20*/  BRA `(.L_x_3037) ;  /* 0x000008f000007947 */ /* 0x000fea0003800000 */
.L_x_3036:
        /* <DEDUP_REMOVED lines=15> */
.L_x_3049:
        /* <DEDUP_REMOVED lines=17> */
[----:B------:R-:W0:Y:S01]  /*0e30*/  MUFU.TANH R16, R16 ;  /* 0x0000001000107308 */ /* 0x000e220000002400 */
[----:B---3--:R-:W-:Y:S01]  /*0e40*/  HADD2.F32 R17, -RZ, R12.H0_H0 ;  /* 0x2000000cff117230 */ /* 0x008fe20000004100 */
[----:B0-----:R-:W-:-:S05]  /*0e50*/  FFMA.FTZ R10, R16, R19, 0.5 ;  /* 0x3f000000100a7423 */ /* 0x001fca0000010013 */
[----:B------:R-:W-:-:S05]  /*0e60*/  F2FP.BF16.PACK_AB R10, R17, R10 ;  /* 0x0000000a110a723e */ /* 0x000fca00000010ff */
[----:B------:R-:W-:-:S05]  /*0e70*/  HFMA2.BF16_V2 R10, R10.H0_H0, 1, 1, R10.H1_H1 ;  /* 0x3f803f800a0a7831 */ /* 0x000fca000026080a */
        /* <DEDUP_REMOVED lines=13> */
.L_x_3048:
[----:B------:R-:W-:Y:S05]  /*0f50*/  BSYNC B1 ;  /* 0x0000000000017941 */ /* 0x000fea0003800000 */
.L_x_3047:
        /* <DEDUP_REMOVED lines=9> */
.L_x_3050:
[----:B------:R0:W2:Y:S04]  /*0ff0*/  LDG.E.U16 R10, [R4.64] ;  /* 0x0000000c040a7981 */ /* 0x0000a8000c1e1500 */
[----:B------:R0:W3:Y:S04]  /*1000*/  LDG.E.U16 R17, [R4.64+0x40] ;  /* 0x0000400c04117981 */ /* 0x0000e8000c1e1500 */
[----:B------:R1:W4:Y:S04]  /*1010*/  LDG.E.U16 R13, [R6.64] ;  /* 0x0000000c060d7981 */ /* 0x000328000c1e1500 */
        /* <DEDUP_REMOVED lines=11> */
[----:B--2---:R-:W-:-:S05]  /*10d0*/  PRMT R10, RZ, 0x5410, R10 ;  /* 0x00005410ff0a7816 */ /* 0x004fca000000000a */
[----:B------:R-:W-:-:S06]  /*10e0*/  FMUL.FTZ R15, R10, 0.5 ;  /* 0x3f0000000a0f7820 */ /* 0x000fcc0000410000 */
[----:B------:R-:W0:Y:S01]  /*10f0*/  MUFU.TANH R15, R15 ;  /* 0x0000000f000f7308 */ /* 0x000e220000002400 */
[----:B---3--:R-:W-:Y:S01]  /*1100*/  PRMT R17, RZ, 0x5410, R17 ;  /* 0x00005410ff117816 */ /* 0x008fe20000000011 */
[----:B------:R-:W-:Y:S01]  /*1110*/  IMAD.MOV.U32 R10, RZ, RZ, 0x3f000000 ;  /* 0x3f000000ff0a7424 */ /* 0x000fe200078e00ff */
[----:B----4-:R-:W-:-:S03]  /*1120*/  HADD2.F32 R16, -RZ, R13.H0_H0 ;  /* 0x2000000dff107230 */ /* 0x010fc60000004100 */
[----:B------:R-:W-:Y:S02]  /*1130*/  FMUL.FTZ R17, R17, 0.5 ;  /* 0x3f00000011117820 */ /* 0x000fe40000410000 */
[----:B0-----:R-:W-:-:S04]  /*1140*/  FFMA.FTZ R13, R15, R10, 0.5 ;  /* 0x3f0000000f0d7423 */ /* 0x001fc8000001000a */
[----:B------:R-:W0:Y:S01]  /*1150*/  MUFU.TANH R17, R17 ;  /* 0x0000001100117308 */ /* 0x000e220000002400 */
[----:B------:R-:W-:-:S05]  /*1160*/  F2FP.BF16.PACK_AB R13, R16, R13 ;  /* 0x0000000d100d723e */ /* 0x000fca00000010ff */
[----:B------:R-:W-:Y:S01]  /*1170*/  HFMA2.BF16_V2 R13, R13.H0_H0, 1, 1, R13.H1_H1 ;  /* 0x3f803f800d0d7831 */ /* 0x000fe2000026080d */
[----:B------:R-:W-:-:S04]  /*1180*/  PRMT R16, RZ, 0x5410, R11 ;  /* 0x00005410ff107816 */ /* 0x000fc8000000000b */
[----:B------:R-:W-:Y:S01]  /*1190*/  PRMT R15, RZ, 0x5410, R13 ;  /* 0x00005410ff0f7816 */ /* 0x000fe2000000000d */
[----:B-----5:R-:W-:-:S03]  /*11a0*/  HADD2.F32 R18, -RZ, R18.H0_H0 ;  /* 0x20000012ff127230 */ /* 0x020fc60000004100 */
[----:B------:R-:W-:Y:S01]  /*11b0*/  FSETP.GT.AND P0, PT, R15, R16, PT ;  /* 0x000000100f00720b */ /* 0x000fe20003f04000 */
[----:B0-----:R-:W-:Y:S01]  /*11c0*/  FFMA.FTZ R15, R17, R10, 0.5 ;  /* 0x3f000000110f7423 */ /* 0x001fe2000001000a */
[----:B------:R-:W-:-:S04]  /*11d0*/  PRMT R19, RZ, 0x5410, R19 ;  /* 0x00005410ff137816 */ /* 0x000fc80000000013 */
[----:B------:R-:W-:Y:S01]  /*11e0*/  F2FP.BF16.PACK_AB R15, R18, R15 ;  /* 0x0000000f120f723e */ /* 0x000fe200000010ff */
[----:B------:R-:W-:-:S04]  /*11f0*/  FMUL.FTZ R19, R19, 0.5 ;  /* 0x3f00000013137820 */ /* 0x000fc80000410000 */
[----:B------:R-:W-:Y:S02]  /*1200*/  HFMA2.BF16_V2 R17, R15.H0_H0, 1, 1, R15.H1_H1 ;  /* 0x3f803f800f117831 */ /* 0x000fe4000026080f */
[----:B------:R-:W-:Y:S02]  /*1210*/  @!P0 PRMT R15, RZ, 0x5410, R13 ;  /* 0x00005410ff0f8816 */ /* 0x000fe4000000000d */
[----:B------:R-:W-:-:S04]  /*1220*/  @!P0 PRMT R16, RZ, 0x5410, R0 ;  /* 0x00005410ff108816 */ /* 0x000fc80000000000 */
[----:B------:R-:W-:Y:S01]  /*1230*/  @!P0 FSETP.GT.AND P1, PT, R15, R16, PT ;  /* 0x000000100f00820b */ /* 0x000fe20003f24000 */
[----:B------:R-:W0:Y:S01]  /*1240*/  MUFU.TANH R19, R19 ;  /* 0x0000001300137308 */ /* 0x000e220000002400 */
[----:B------:R-:W-:Y:S02]  /*1250*/  PRMT R16, R17, 0x7610, R16 ;  /* 0x0000761011107816 */ /* 0x000fe40000000010 */
[----:B------:R-:W-:Y:S02]  /*1260*/  @!P0 SEL R0, R0, R13, !P1 ;  /* 0x0000000d00008207 */ /* 0x000fe40004800000 */
[----:B------:R-:W-:Y:S02]  /*1270*/  @!P0 PRMT R13, R11, 0x7610, R13 ;  /* 0x000076100b0d8816 */ /* 0x000fe4000000000d */
[----:B------:R-:W-:Y:S02]  /*1280*/  PRMT R15, RZ, 0x5410, R16 ;  /* 0x00005410ff0f7816 */ /* 0x000fe40000000010 */
[----:B------:R-:W-:-:S04]  /*1290*/  PRMT R18, RZ, 0x5410, R13 ;  /* 0x00005410ff127816 */ /* 0x000fc8000000000d */
[----:B------:R-:W-:Y:S01]  /*12a0*/  FSETP.GT.AND P1, PT, R15, R18, PT ;  /* 0x000000120f00720b */ /* 0x000fe20003f24000 */
[----:B------:R-:W-:Y:S01]  /*12b0*/  HADD2.F32 R14, -RZ, R14.H0_H0 ;  /* 0x2000000eff0e7230 */ /* 0x000fe20000004100 */
[----:B0-----:R-:W-:Y:S01]  /*12c0*/  FFMA.FTZ R19, R19, R10, 0.5 ;  /* 0x3f00000013137423 */ /* 0x001fe2000001000a */
[----:B------:R-:W-:Y:S02]  /*12d0*/  @!P0 PRMT R11, R0, 0x7610, R11 ;  /* 0x00007610000b8816 */ /* 0x000fe4000000000b */
[----:B------:R-:W-:Y:S02]  /*12e0*/  PRMT R12, RZ, 0x5410, R12 ;  /* 0x00005410ff0c7816 */ /* 0x000fe4000000000c */
[----:B------:R-:W-:-:S06]  /*12f0*/  F2FP.BF16.PACK_AB R19, R14, R19 ;  /* 0x000000130e13723e */ /* 0x000fcc00000010ff */
[----:B------:R-:W-:Y:S02]  /*1300*/  @!P1 PRMT R15, RZ, 0x5410, R11 ;  /* 0x00005410ff0f9816 */ /* 0x000fe4000000000b */
[----:B------:R-:W-:Y:S01]  /*1310*/  @!P1 PRMT R0, RZ, 0x5410, R16 ;  /* 0x00005410ff009816 */ /* 0x000fe20000000010 */
[----:B------:R-:W-:Y:S01]  /*1320*/  FMUL.FTZ R12, R12, 0.5 ;  /* 0x3f0000000c0c7820 */ /* 0x000fe20000410000 */
[----:B------:R-:W-:Y:S02]  /*1330*/  HFMA2.BF16_V2 R19, R19.H0_H0, 1, 1, R19.H1_H1 ;  /* 0x3f803f8013137831 */ /* 0x000fe40000260813 */
[----:B------:R-:W-:Y:S01]  /*1340*/  @!P1 FSETP.GT.AND P0, PT, R0, R15, PT ;  /* 0x0000000f0000920b */ /* 0x000fe20003f04000 */
[----:B------:R0:W1:Y:S02]  /*1350*/  MUFU.TANH R17, R12 ;  /* 0x0000000c00117308 */ /* 0x0000640000002400 */
[----:B------:R-:W-:Y:S02]  /*1360*/  PRMT R0, R19, 0x7610, R0 ;  /* 0x0000761013007816 */ /* 0x000fe40000000000 */
[----:B------:R-:W-:-:S02]  /*1370*/  @!P1 SEL R11, R11, R16, !P0 ;  /* 0x000000100b0b9207 */ /* 0x000fc40004000000 */
[----:B------:R-:W-:Y:S02]  /*1380*/  @!P1 PRMT R16, R13, 0x7610, R16 ;  /* 0x000076100d109816 */ /* 0x000fe40000000010 */
[----:B0-----:R-:W-:Y:S02]  /*1390*/  PRMT R12, RZ, 0x5410, R0 ;  /* 0x00005410ff0c7816 */ /* 0x001fe40000000000 */
[----:B------:R-:W-:-:S04]  /*13a0*/  PRMT R15, RZ, 0x5410, R16 ;  /* 0x00005410ff0f7816 */ /* 0x000fc80000000010 */
[----:B------:R-:W-:Y:S01]  /*13b0*/  FSETP.GT.AND P0, PT, R12, R15, PT ;  /* 0x0000000f0c00720b */ /* 0x000fe20003f04000 */
[----:B------:R-:W-:Y:S01]  /*13c0*/  HADD2.F32 R8, -RZ, R8.H0_H0 ;  /* 0x20000008ff087230 */ /* 0x000fe20000004100 */
[----:B-1----:R-:W-:Y:S01]  /*13d0*/  FFMA.FTZ R17, R17, R10, 0.5 ;  /* 0x3f00000011117423 */ /* 0x002fe2000001000a */
[----:B------:R-:W-:-:S04]  /*13e0*/  @!P1 PRMT R13, R11, 0x7610, R13 ;  /* 0x000076100b0d9816 */ /* 0x000fc8000000000d */
[----:B------:R-:W-:-:S06]  /*13f0*/  F2FP.BF16.PACK_AB R17, R8, R17 ;  /* 0x000000110811723e */ /* 0x000fcc00000010ff */
[----:B------:R-:W-:Y:S02]  /*1400*/  @!P0 PRMT R11, RZ, 0x5410, R13 ;  /* 0x00005410ff0b8816 */ /* 0x000fe4000000000d */
[----:B------:R-:W-:Y:S01]  /*1410*/  @!P0 PRMT R8, RZ, 0x5410, R0 ;  /* 0x00005410ff088816 */ /* 0x000fe20000000000 */
[----:B------:R-:W-:-:S03]  /*1420*/  HFMA2.BF16_V2 R17, R17.H0_H0, 1, 1, R17.H1_H1 ;  /* 0x3f803f8011117831 */ /* 0x000fc60000260811 */
[----:B------:R-:W-:Y:S02]  /*1430*/  @!P0 FSETP.GT.AND P1, PT, R8, R11, PT ;  /* 0x0000000b0800820b */ /* 0x000fe40003f24000 */
[----:B------:R-:W-:Y:S02]  /*1440*/  PRMT R11, R17, 0x7610, R11 ;  /* 0x00007610110b7816 */ /* 0x000fe4000000000b */
[----:B------:R-:W-:Y:S02]  /*1450*/  @!P0 SEL R13, R13, R0, !P1 ;  /* 0x000000000d0d8207 */ /* 0x000fe40004800000 */
[----:B------:R-:W-:Y:S02]  /*1460*/  @!P0 PRMT R0, R16, 0x7610, R0 ;  /* 0x0000761010008816 */ /* 0x000fe40000000000 */
[----:B------:R-:W-:Y:S02]  /*1470*/  PRMT R8, RZ, 0x5410, R11 ;  /* 0x00005410ff087816 */ /* 0x000fe4000000000b */
[----:B------:R-:W-:-:S04]  /*1480*/  PRMT R15, RZ, 0x5410, R0 ;  /* 0x00005410ff0f7816 */ /* 0x000fc80000000000 */
[----:B------:R-:W-:Y:S02]  /*1490*/  FSETP.GT.AND P1, PT, R8, R15, PT ;  /* 0x0000000f0800720b */ /* 0x000fe40003f24000 */
[----:B------:R-:W-:-:S11]  /*14a0*/  @!P0 PRMT R16, R13, 0x7610, R16 ;  /* 0x000076100d108816 */ /* 0x000fd60000000010 */
[----:B------:R-:W-:Y:S02]  /*14b0*/  @!P1 PRMT R13, RZ, 0x5410, R11 ;  /* 0x00005410ff0d9816 */ /* 0x000fe4000000000b */
[----:B------:R-:W-:-:S04]  /*14c0*/  @!P1 PRMT R8, RZ, 0x5410, R16 ;  /* 0x00005410ff089816 */ /* 0x000fc80000000010 */
[----:B------:R-:W-:-:S04]  /*14d0*/  @!P1 FSETP.GT.AND P0, PT, R13, R8, PT ;  /* 0x000000080d00920b */ /* 0x000fc80003f04000 */
[----:B------:R-:W-:Y:S02]  /*14e0*/  @!P1 SEL R16, R16, R11, !P0 ;  /* 0x0000000b10109207 */ /* 0x000fe40004000000 */
[----:B------:R-:W-:Y:S02]  /*14f0*/  @!P1 PRMT R11, R0, 0x7610, R11 ;  /* 0x00007610000b9816 */ /* 0x000fe4000000000b */
[----:B------:R-:W-:Y:S01]  /*1500*/  @!P1 PRMT R0, R16, 0x7610, R0 ;  /* 0x0000761010009816 */ /* 0x000fe20000000000 */
[----:B------:R-:W-:Y:S05]  /*1510*/  @!P2 BRA `(.L_x_3050) ;  /* 0xfffffad00000a947 */ /* 0x000fea000383ffff */
.L_x_3037:
[----:B------:R-:W-:Y:S05]  /*1520*/  BSYNC B0 ;  /* 0x0000000000007941 */ /* 0x000fea0003800000 */
.L_x_3035:
        /* <DEDUP_REMOVED lines=73> */
.L_x_3051:
        /* <DEDUP_REMOVED lines=325> */
.L_x_3053:
[----:B------:R1:W-:Y:S04]  /*2e10*/  @P4 STS.U16 [R7+-0x40], R4 ;  /* 0xffffc00407004388 */ /* 0x0003e80000000400 */
[----:B------:R1:W-:Y:S01]  /*2e20*/  @P4 STS [R9.X4+UR6+-0x80], R40 ;  /* 0xffff802809004988 */ /* 0x0003e20008004806 */
[----:B------:R-:W-:-:S06]  /*2e30*/  NOP ;  /* 0x0000000000007918 */ /* 0x000fcc0000000000 */
.L_x_3052:
        /* <DEDUP_REMOVED lines=281> */
.L_x_3054:
        /* <DEDUP_REMOVED lines=74> */
.L_x_3102:
[----:B------:R-:W-:Y:S05]  /*4470*/  BRA.DIV ~URZ, `(.L_x_3057) ;  /* 0x000034927f007947 */ /* 0x000fea000b800000 */
[----:B------:R0:W1:Y:S02]  /*4480*/  SHFL.IDX PT, R21, R34, R27, 0x1f ;  /* 0x00001f1b22157589 */ /* 0x00006400000e0000 */
.L_x_3143:
        /* <DEDUP_REMOVED lines=12> */
.L_x_3100:
        /* <DEDUP_REMOVED lines=20> */
[----:B-1----:R-:W-:Y:S01]  /*4690*/  FFMA.FTZ R12, R11, R12, 0.5 ;  /* 0x3f0000000b0c7423 */ /* 0x002fe2000001000c */
[----:B--2---:R-:W-:-:S05]  /*46a0*/  HADD2.F32 R13, -RZ, R9.H0_H0 ;  /* 0x20000009ff0d7230 */ /* 0x004fca0000004100 */
[----:B------:R-:W-:-:S05]  /*46b0*/  F2FP.BF16.PACK_AB R12, R13, R12 ;  /* 0x0000000c0d0c723e */ /* 0x000fca00000010ff */
[----:B------:R-:W-:Y:S02]  /*46c0*/  HFMA2.BF16_V2 R14, R12.H0_H0, 1, 1, R12.H1_H1 ;  /* 0x3f803f800c0e7831 */ /* 0x000fe4000026080c */
.L_x_3061:
[----:B------:R-:W-:Y:S05]  /*46d0*/  BSYNC B2 ;  /* 0x0000000000027941 */ /* 0x000fea0003800000 */
.L_x_3060:
        /* <DEDUP_REMOVED lines=11> */
.L_x_3144:
        /* <DEDUP_REMOVED lines=21> */
[----:B0-----:R-:W-:Y:S05]  /*48e0*/  CALL.REL.NOINC `($__internal_109_$__cuda_sm70_warpsync) ;  /* 0x0000548000007944 */ /* 0x001fea0003c00000 */
.L_x_3067:
[----:B------:R-:W-:-:S06]  /*48f0*/  NOP ;  /* 0x0000000000007918 */ /* 0x000fcc0000000000 */
[----:B------:R-:W1:Y:S04]  /*4900*/  LDS.U16 R43, [R36] ;  /* 0x00000000242b7984 */ /* 0x000e680000000400 */
[----:B------:R2:W3:Y:S01]  /*4910*/  LDS R41, [R37.X4+UR6] ;  /* 0x0000000625297984 */ /* 0x0004e20008004800 */
[----:B-1----:R-:W-:Y:S01]  /*4920*/  PRMT R10, R43, 0x5410, R43 ;  /* 0x000054102b0a7816 */ /* 0x002fe2000000002b */
[----:B------:R-:W-:Y:S05]  /*4930*/  BRA.DIV ~URZ, `(.L_x_3068) ;  /* 0x000030a27f007947 */ /* 0x000fea000b800000 */
[----:B--2---:R1:W2:Y:S04]  /*4940*/  SHFL.BFLY PT, R42, R10, 0x1, 0x1f ;  /* 0x0c201f000a2a7f89 */ /* 0x0042a800000e0000 */
[----:B---3--:R1:W3:Y:S02]  /*4950*/  SHFL.BFLY PT, R9, R41, 0x1, 0x1f ;  /* 0x0c201f0029097f89 */ /* 0x0082e400000e0000 */
.L_x_3145:
        /* <DEDUP_REMOVED lines=15> */
.L_x_3146:
        /* <DEDUP_REMOVED lines=12> */
.L_x_3147:
[----:B------:R-:W-:Y:S05]  /*4b10*/  BRA.DIV ~URZ, `(.L_x_3071) ;  /* 0x000030b27f007947 */ /* 0x000fea000b800000 */
[----:B------:R3:W4:Y:S02]  /*4b20*/  SHFL.BFLY PT, R9, R41, 0x1, 0x1f ;  /* 0x0c201f0029097f89 */ /* 0x00072400000e0000 */
.L_x_3148:
        /* <DEDUP_REMOVED lines=15> */
.L_x_3149:
        /* <DEDUP_REMOVED lines=12> */
.L_x_3150:
[----:B------:R-:W-:Y:S05]  /*4ce0*/  BRA.DIV ~URZ, `(.L_x_3074) ;  /* 0x000030727f007947 */ /* 0x000fea000b800000 */
[----:B------:R3:W4:Y:S02]  /*4cf0*/  SHFL.BFLY PT, R9, R41, 0x2, 0x1f ;  /* 0x0c401f0029097f89 */ /* 0x00072400000e0000 */
.L_x_3151:
        /* <DEDUP_REMOVED lines=15> */
.L_x_3152:
        /* <DEDUP_REMOVED lines=12> */
.L_x_3153:
[----:B------:R-:W-:Y:S05]  /*4eb0*/  BRA.DIV ~URZ, `(.L_x_3077) ;  /* 0x000030327f007947 */ /* 0x000fea000b800000 */
[----:B------:R3:W4:Y:S02]  /*4ec0*/  SHFL.BFLY PT, R9, R41, 0x8, 0x1f ;  /* 0x0d001f0029097f89 */ /* 0x00072400000e0000 */
.L_x_3154:
        /* <DEDUP_REMOVED lines=14> */
.L_x_3155:
        /* <DEDUP_REMOVED lines=11> */
.L_x_3156:
[----:B------:R-:W-:Y:S05]  /*5060*/  BRA.DIV ~URZ, `(.L_x_3080) ;  /* 0x000030127f007947 */ /* 0x000fea000b800000 */
[----:B------:R3:W4:Y:S02]  /*5070*/  SHFL.BFLY PT, R9, R41, 0x2, 0x1f ;  /* 0x0c401f0029097f89 */ /* 0x00072400000e0000 */
.L_x_3157:
        /* <DEDUP_REMOVED lines=14> */
.L_x_3158:
        /* <DEDUP_REMOVED lines=11> */
.L_x_3159:
[----:B------:R-:W-:Y:S05]  /*5210*/  BRA.DIV ~URZ, `(.L_x_3083) ;  /* 0x00002ff27f007947 */ /* 0x000fea000b800000 */
[----:B------:R3:W4:Y:S02]  /*5220*/  SHFL.BFLY PT, R9, R41, 0x10, 0x1f ;  /* 0x0e001f0029097f89 */ /* 0x00072400000e0000 */
.L_x_3160:
        /* <DEDUP_REMOVED lines=14> */
.L_x_3161:
        /* <DEDUP_REMOVED lines=11> */
.L_x_3162:
[----:B------:R-:W-:Y:S05]  /*53c0*/  BRA.DIV ~URZ, `(.L_x_3086) ;  /* 0x00002fd27f007947 */ /* 0x000fea000b800000 */
[----:B------:R3:W4:Y:S02]  /*53d0*/  SHFL.BFLY PT, R9, R41, 0x4, 0x1f ;  /* 0x0c801f0029097f89 */ /* 0x00072400000e0000 */
.L_x_3163:
        /* <DEDUP_REMOVED lines=14> */
.L_x_3164:
        /* <DEDUP_REMOVED lines=11> */
.L_x_3165:
[----:B------:R-:W-:Y:S05]  /*5570*/  BRA.DIV ~URZ, `(.L_x_3089) ;  /* 0x00002fb27f007947 */ /* 0x000fea000b800000 */
[----:B------:R3:W4:Y:S02]  /*5580*/  SHFL.BFLY PT, R9, R41, 0x1, 0x1f ;  /* 0x0c201f0029097f89 */ /* 0x00072400000e0000 */
.L_x_3166:
        /* <DEDUP_REMOVED lines=25> */
.L_x_3167:
        /* <DEDUP_REMOVED lines=11> */
.L_x_3168:
[----:B------:R-:W-:Y:S05]  /*57d0*/  BRA.DIV ~URZ, `(.L_x_3092) ;  /* 0x00002ee27f007947 */ /* 0x000fea000b800000 */
[----:B------:R3:W4:Y:S02]  /*57e0*/  SHFL.BFLY PT, R9, R41, 0x8, 0x1f ;  /* 0x0d001f0029097f89 */ /* 0x00072400000e0000 */
.L_x_3169:
        /* <DEDUP_REMOVED lines=14> */
.L_x_3170:
        /* <DEDUP_REMOVED lines=11> */
.L_x_3171:
[----:B------:R-:W-:Y:S05]  /*5980*/  BRA.DIV ~URZ, `(.L_x_3095) ;  /* 0x00002ec27f007947 */ /* 0x000fea000b800000 */
[----:B------:R3:W4:Y:S02]  /*5990*/  SHFL.BFLY PT, R9, R41, 0x2, 0x1f ;  /* 0x0c401f0029097f89 */ /* 0x00072400000e0000 */
.L_x_3172:
        /* <DEDUP_REMOVED lines=14> */
.L_x_3173:
        /* <DEDUP_REMOVED lines=13> */
.L_x_3174:
[----:B------:R-:W-:Y:S05]  /*5b50*/  BRA.DIV ~URZ, `(.L_x_3098) ;  /* 0x00002e627f007947 */ /* 0x000fea000b800000 */
[----:B------:R1:W2:Y:S02]  /*5b60*/  SHFL.IDX PT, R7, R26, R33, 0x1f ;  /* 0x00001f211a077589 */ /* 0x0002a400000e0000 */
.L_x_3175:
[----:B------:R-:W-:Y:S02]  /*5b70*/  IADD3 R25, R25, -0x20, RZ ;  /* 0xffffffe019197810 */ /* 0x000fe40007ffe0ff */
.L_x_3066:
[----:B-1----:R-:W-:Y:S05]  /*5b80*/  BSYNC B3 ;  /* 0x0000000000037941 */ /* 0x002fea0003800000 */
.L_x_3065:
[----:B------:R-:W-:-:S04]  /*5b90*/  PRMT R8, R11, 0x9910, RZ ;  /* 0x000099100b087816 */ /* 0x000fc800000000ff */
[----:B------:R-:W-:-:S13]  /*5ba0*/  ISETP.NE.AND P0, PT, R8, RZ, PT ;  /* 0x000000ff0800720c */ /* 0x000fda0003f05270 */
[----:B------:R1:W-:Y:S04]  /*5bb0*/  @P0 STS.U16 [R12+-0x40], R14 ;  /* 0xffffc00e0c000388 */ /* 0x0003e80000000400 */
[----:B------:R1:W-:Y:S01]  /*5bc0*/  @P0 STS [R13.X4+UR6+-0x80], R16 ;  /* 0xffff80100d000988 */ /* 0x0003e20008004806 */
[----:B------:R-:W-:Y:S05]  /*5bd0*/  BRA.CONV ~URZ, `(.L_x_3099) ;  /* 0x000000337f007947 */ /* 0x000fea000b800000 */
[----:B------:R-:W-:Y:S01]  /*5be0*/  IMAD.MOV.U32 R9, RZ, RZ, -0x1 ;  /* 0xffffffffff097424 */ /* 0x000fe200078e00ff */
[----:B------:R-:W-:Y:S02]  /*5bf0*/  MOV R8, 0x5c10 ;  /* 0x00005c1000087802 */ /* 0x000fe40000000f00 */
[----:B012---:R-:W-:Y:S05]  /*5c00*/  CALL.REL.NOINC `($__internal_109_$__cuda_sm70_warpsync) ;  /* 0x0000416000007944 */ /* 0x007fea0003c00000 */
.L_x_3099:
[----:B------:R-:W-:-:S06]  /*5c10*/  NOP ;  /* 0x0000000000007918 */ /* 0x000fcc0000000000 */
.L_x_3064:
[----:B------:R-:W-:Y:S05]  /*5c20*/  BSYNC B2 ;  /* 0x0000000000027941 */ /* 0x000fea0003800000 */
.L_x_3063:
        /* <DEDUP_REMOVED lines=9> */
.L_x_3059:
[----:B------:R-:W-:Y:S05]  /*5cc0*/  BSYNC B1 ;  /* 0x0000000000017941 */ /* 0x000fea0003800000 */
.L_x_3058:
[----:B0-----:R-:W-:-:S04]  /*5cd0*/  IADD3 R27, R27, 0x1, RZ ;  /* 0x000000011b1b7810 */ /* 0x001fc80007ffe0ff */
[----:B------:R-:W-:-:S13]  /*5ce0*/  ISETP.GE.AND P0, PT, R27, c[0x0][0x198], PT ;  /* 0x000066001b007a0c */ /* 0x000fda0003f06270 */
[----:B-1----:R-:W-:Y:S01]  /*5cf0*/  @P0 CALL.REL.NOINC `(.L_x_3101) ;  /* 0x0000001000000944 */ /* 0x002fe20003c00000 */
[----:B------:R-:W-:Y:S05]  /*5d00*/  BRA `(.L_x_3102) ;  /* 0xffffe76000007947 */ /* 0x000fea000383ffff */
.L_x_3101:
[----:B------:R-:W-:Y:S05]  /*5d10*/  BSYNC B0 ;  /* 0x0000000000007941 */ /* 0x000fea0003800000 */
.L_x_3056:
        /* <DEDUP_REMOVED lines=12> */
.L_x_3176:
[----:B------:R-:W-:Y:S05]  /*5de0*/  BRA.DIV ~URZ, `(.L_x_3106) ;  /* 0x00002cc27f007947 */ /* 0x000fea000b800000 */
[----:B------:R2:W3:Y:S02]  /*5df0*/  SHFL.BFLY PT, R9, R41, 0x1, 0x1f ;  /* 0x0c201f0029097f89 */ /* 0x0004e400000e0000 */
.L_x_3177:
        /* <DEDUP_REMOVED lines=15> */
.L_x_3178:
        /* <DEDUP_REMOVED lines=12> */
.L_x_3179:
[----:B------:R-:W-:Y:S05]  /*5fb0*/  BRA.DIV ~URZ, `(.L_x_3109) ;  /* 0x00002c827f007947 */ /* 0x000fea000b800000 */
[----:B------:R2:W3:Y:S02]  /*5fc0*/  SHFL.BFLY PT, R9, R41, 0x1, 0x1f ;  /* 0x0c201f0029097f89 */ /* 0x0004e400000e0000 */
.L_x_3180:
        /* <DEDUP_REMOVED lines=15> */
.L_x_3181:
        /* <DEDUP_REMOVED lines=12> */
.L_x_3182:
[----:B------:R-:W-:Y:S05]  /*6180*/  BRA.DIV ~URZ, `(.L_x_3112) ;  /* 0x00002c427f007947 */ /* 0x000fea000b800000 */
[----:B------:R2:W3:Y:S02]  /*6190*/  SHFL.BFLY PT, R9, R41, 0x2, 0x1f ;  /* 0x0c401f0029097f89 */ /* 0x0004e400000e0000 */
.L_x_3183:
        /* <DEDUP_REMOVED lines=15> */
.L_x_3184:
        /* <DEDUP_REMOVED lines=12> */
.L_x_3185:
[----:B------:R-:W-:Y:S05]  /*6350*/  BRA.DIV ~URZ, `(.L_x_3115) ;  /* 0x00002c027f007947 */ /* 0x000fea000b800000 */
[----:B------:R2:W3:Y:S02]  /*6360*/  SHFL.BFLY PT, R9, R41, 0x8, 0x1f ;  /* 0x0d001f0029097f89 */ /* 0x0004e400000e0000 */
.L_x_3186:
        /* <DEDUP_REMOVED lines=14> */
.L_x_3187:
        /* <DEDUP_REMOVED lines=11> */
.L_x_3188:
[----:B------:R-:W-:Y:S05]  /*6500*/  BRA.DIV ~URZ, `(.L_x_3118) ;  /* 0x00002be27f007947 */ /* 0x000fea000b800000 */
[----:B------:R2:W3:Y:S02]  /*6510*/  SHFL.BFLY PT, R9, R41, 0x2, 0x1f ;  /* 0x0c401f0029097f89 */ /* 0x0004e400000e0000 */
.L_x_3189:
        /* <DEDUP_REMOVED lines=14> */
.L_x_3190:
        /* <DEDUP_REMOVED lines=11> */
.L_x_3191:
[----:B------:R-:W-:Y:S05]  /*66b0*/  BRA.DIV ~URZ, `(.L_x_3121) ;  /* 0x00002bc27f007947 */ /* 0x000fea000b800000 */
[----:B------:R2:W3:Y:S02]  /*66c0*/  SHFL.BFLY PT, R9, R41, 0x10, 0x1f ;  /* 0x0e001f0029097f89 */ /* 0x0004e400000e0000 */
.L_x_3192:
        /* <DEDUP_REMOVED lines=14> */
.L_x_3193:
        /* <DEDUP_REMOVED lines=11> */
.L_x_3194:
[----:B------:R-:W-:Y:S05]  /*6860*/  BRA.DIV ~URZ, `(.L_x_3124) ;  /* 0x00002ba27f007947 */ /* 0x000fea000b800000 */
[----:B------:R2:W3:Y:S02]  /*6870*/  SHFL.BFLY PT, R9, R41, 0x4, 0x1f ;  /* 0x0c801f0029097f89 */ /* 0x0004e400000e0000 */
.L_x_3195:
        /* <DEDUP_REMOVED lines=14> */
.L_x_3196:
        /* <DEDUP_REMOVED lines=11> */
.L_x_3197:
[----:B------:R-:W-:Y:S05]  /*6a10*/  BRA.DIV ~URZ, `(.L_x_3127) ;  /* 0x00002b827f007947 */ /* 0x000fea000b800000 */
[----:B------:R2:W3:Y:S02]  /*6a20*/  SHFL.BFLY PT, R9, R41, 0x1, 0x1f ;  /* 0x0c201f0029097f89 */ /* 0x0004e400000e0000 */
.L_x_3198:
        /* <DEDUP_REMOVED lines=25> */
.L_x_3199:
        /* <DEDUP_REMOVED lines=11> */
.L_x_3200:
[----:B------:R-:W-:Y:S05]  /*6c70*/  BRA.DIV ~URZ, `(.L_x_3130) ;  /* 0x00002ab27f007947 */ /* 0x000fea000b800000 */
[----:B------:R2:W3:Y:S02]  /*6c80*/  SHFL.BFLY PT, R9, R41, 0x8, 0x1f ;  /* 0x0d001f0029097f89 */ /* 0x0004e400000e0000 */
.L_x_3201:
        /* <DEDUP_REMOVED lines=14> */
.L_x_3202:
        /* <DEDUP_REMOVED lines=11> */
.L_x_3203:
[----:B------:R-:W-:Y:S05]  /*6e20*/  BRA.DIV ~URZ, `(.L_x_3133) ;  /* 0x00002a927f007947 */ /* 0x000fea000b800000 */
[----:B------:R2:W3:Y:S02]  /*6e30*/  SHFL.BFLY PT, R9, R41, 0x2, 0x1f ;  /* 0x0c401f0029097f89 */ /* 0x0004e400000e0000 */
.L_x_3204:
        /* <DEDUP_REMOVED lines=14> */
.L_x_3205:
        /* <DEDUP_REMOVED lines=13> */
[----:B0-----:R-:W-:Y:S05]  /*6ff0*/  CALL.REL.NOINC `($__internal_106_$__cuda_sm70_shflsync_idx) ;  /* 0x00002c9000007944 */ /* 0x001fea0003c00000 */
.L_x_3135:
[----:B------:R-:W-:Y:S05]  /*7000*/  BRA.CONV ~URZ, `(.L_x_3104) ;  /* 0x000000637f007947 */ /* 0x000fea000b800000 */
[----:B------:R-:W-:Y:S01]  /*7010*/  IMAD.MOV.U32 R42, RZ, RZ, R33 ;  /* 0x000000ffff2a7224 */ /* 0x000fe200078e0021 */
[----:B------:R-:W-:Y:S01]  /*7020*/  MOV R8, 0x7070 ;  /* 0x0000707000087802 */ /* 0x000fe20000000f00 */
[----:B0-----:R-:W-:Y:S02]  /*7030*/  IMAD.MOV.U32 R41, RZ, RZ, R26 ;  /* 0x000000ffff297224 */ /* 0x001fe400078e001a */
[----:B------:R-:W-:-:S02]  /*7040*/  IMAD.MOV.U32 R43, RZ, RZ, 0x1f ;  /* 0x0000001fff2b7424 */ /* 0x000fc400078e00ff */
[----:B------:R-:W-:Y:S02]  /*7050*/  IMAD.MOV.U32 R44, RZ, RZ, -0x1 ;  /* 0xffffffffff2c7424 */ /* 0x000fe400078e00ff */
[----:B------:R-:W-:Y:S05]  /*7060*/  CALL.REL.NOINC `($__internal_107_$__cuda_sm70_shflsync_idx_p) ;  /* 0x00002c7000007944 */ /* 0x000fea0003c00000 */
.L_x_3104:
[----:B------:R-:W-:Y:S05]  /*7070*/  BSYNC B0 ;  /* 0x0000000000007941 */ /* 0x000fea0003800000 */
.L_x_3103:
        /* <DEDUP_REMOVED lines=27> */
.L_x_3206:
        /* <DEDUP_REMOVED lines=9> */
.L_x_3207:
[----:B-1----:R-:W-:-:S04]  /*72c0*/  FADD.FTZ R9, R9, R41 ;  /* 0x0000002909097221 */ /* 0x002fc80000010000 */
[----:B------:R-:W-:Y:S02]  /*72d0*/  FADD.FTZ R8, R9, 9.999999682655225389e-21 ;  /* 0x1e3ce50809087421 */ /* 0x000fe40000010000 */
.L_x_3136:
        /* <DEDUP_REMOVED lines=25> */
.L_x_3055:
        /* <DEDUP_REMOVED lines=24> */
.L_x_3141:
        /* <DEDUP_REMOVED lines=14> */
.L_x_3140:
[----:B0-----:R-:W-:Y:S05]  /*76d0*/  BSYNC B0 ;  /* 0x0000000000007941 */ /* 0x001fea0003800000 */
.L_x_3139:
        /* <DEDUP_REMOVED lines=12> */
.L_x_3142:
        /* <DEDUP_REMOVED lines=23> */
.L_x_3057:
[----:B------:R-:W-:Y:S01]  /*7910*/  IMAD.MOV.U32 R41, RZ, RZ, R34 ;  /* 0x000000ffff297224 */ /* 0x000fe200078e0022 */
[----:B------:R-:W-:Y:S01]  /*7920*/  MOV R8, 0x7970 ;  /* 0x0000797000087802 */ /* 0x000fe20000000f00 */
[----:B------:R-:W-:Y:S02]  /*7930*/  IMAD.MOV.U32 R42, RZ, RZ, R27 ;  /* 0x000000ffff2a7224 */ /* 0x000fe400078e001b */
[----:B------:R-:W-:-:S02]  /*7940*/  IMAD.MOV.U32 R43, RZ, RZ, 0x1f ;  /* 0x0000001fff2b7424 */ /* 0x000fc400078e00ff */
[----:B------:R-:W-:Y:S02]  /*7950*/  IMAD.MOV.U32 R44, RZ, RZ, -0x1 ;  /* 0xffffffffff2c7424 */ /* 0x000fe400078e00ff */
[----:B------:R-:W-:Y:S05]  /*7960*/  CALL.REL.NOINC `($__internal_107_$__cuda_sm70_shflsync_idx_p) ;  /* 0x0000237000007944 */ /* 0x000fea0003c00000 */
[----:B-1----:R-:W-:Y:S01]  /*7970*/  IMAD.MOV.U32 R21, RZ, RZ, R41 ;  /* 0x000000ffff157224 */ /* 0x002fe200078e0029 */
[----:B0-----:R-:W-:Y:S05]  /*7980*/  BRA `(.L_x_3143) ;  /* 0xffffcb0000007947 */ /* 0x001fea000383ffff */
.L_x_3062:
[----:B------:R-:W-:Y:S02]  /*7990*/  SEL R9, RZ, 0x1, P0 ;  /* 0x00000001ff097807 */ /* 0x000fe40000000000 */
[----:B------:R-:W-:Y:S02]  /*79a0*/  MOV R8, 0x79c0 ;  /* 0x000079c000087802 */ /* 0x000fe40000000f00 */
[----:B0-----:R-:W-:Y:S05]  /*79b0*/  CALL.REL.NOINC `($__internal_108_$__cuda_sm70_votesync_ballot) ;  /* 0x0000236000007944 */ /* 0x001fea0003c00000 */
[----:B------:R-:W-:Y:S01]  /*79c0*/  IMAD.MOV.U32 R9, RZ, RZ, R11 ;  /* 0x000000ffff097224 */ /* 0x000fe200078e000b */
[----:B------:R-:W-:Y:S05]  /*79d0*/  BRA `(.L_x_3144) ;  /* 0xffffcdb000007947 */ /* 0x000fea000383ffff */
.L_x_3068:
[----:B--2---:R-:W-:Y:S01]  /*79e0*/  IMAD.MOV.U32 R9, RZ, RZ, 0x1 ;  /* 0x00000001ff097424 */ /* 0x004fe200078e00ff */
[----:B------:R-:W-:Y:S01]  /*79f0*/  MOV R42, 0x7a30 ;  /* 0x00007a30002a7802 */ /* 0x000fe20000000f00 */
[----:B------:R-:W-:Y:S02]  /*7a00*/  IMAD.MOV.U32 R8, RZ, RZ, 0x1f ;  /* 0x0000001fff087424 */ /* 0x000fe400078e00ff */
[----:B------:R-:W-:Y:S02]  /*7a10*/  IMAD.MOV.U32 R7, RZ, RZ, -0x1 ;  /* 0xffffffffff077424 */ /* 0x000fe400078e00ff */
[----:B0--3--:R-:W-:Y:S05]  /*7a20*/  CALL.REL.NOINC `($__internal_104_$__cuda_sm70_shflsync_bfly) ;  /* 0x000021b000007944 */ /* 0x009fea0003c00000 */
[----:B------:R-:W-:Y:S01]  /*7a30*/  PRMT R42, R14, 0x7632, R42 ;  /* 0x000076320e2a7816 */ /* 0x000fe2000000002a */
[----:B------:R-:W-:Y:S01]  /*7a40*/  IMAD.MOV.U32 R9, RZ, RZ, 0x1 ;  /* 0x00000001ff097424 */ /* 0x000fe200078e00ff */
[----:B------:R-:W-:Y:S01]  /*7a50*/  MOV R8, 0x7a90 ;  /* 0x00007a9000087802 */ /* 0x000fe20000000f00 */
[----:B------:R-:W-:-:S02]  /*7a60*/  IMAD.MOV.U32 R10, RZ, RZ, 0x1f ;  /* 0x0000001fff0a7424 */ /* 0x000fc400078e00ff */
[----:B------:R-:W-:Y:S02]  /*7a70*/  IMAD.MOV.U32 R7, RZ, RZ, -0x1 ;  /* 0xffffffffff077424 */ /* 0x000fe400078e00ff */
[----:B------:R-:W-:Y:S05]  /*7a80*/  CALL.REL.NOINC `($__internal_105_$__cuda_sm70_shflsync_bfly_p) ;  /* 0x000021b000007944 */ /* 0x000fea0003c00000 */
[----:B01----:R-:W-:Y:S05]  /*7a90*/  BRA `(.L_x_3145) ;  /* 0xffffcec000007947 */ /* 0x003fea000383ffff */
.L_x_3069:
[----:B------:R-:W-:Y:S01]  /*7aa0*/  IMAD.MOV.U32 R9, RZ, RZ, 0x2 ;  /* 0x00000002ff097424 */ /* 0x000fe200078e00ff */
[----:B------:R-:W-:Y:S01]  /*7ab0*/  MOV R42, 0x7af0 ;  /* 0x00007af0002a7802 */ /* 0x000fe20000000f00 */
[----:B------:R-:W-:Y:S02]  /*7ac0*/  IMAD.MOV.U32 R8, RZ, RZ, 0x1f ;  /* 0x0000001fff087424 */ /* 0x000fe400078e00ff */
[----:B------:R-:W-:Y:S02]  /*7ad0*/  IMAD.MOV.U32 R7, RZ, RZ, -0x1 ;  /* 0xffffffffff077424 */ /* 0x000fe400078e00ff */
[----:B0-----:R-:W-:Y:S05]  /*7ae0*/  CALL.REL.NOINC `($__internal_104_$__cuda_sm70_shflsync_bfly) ;  /* 0x000020f000007944 */ /* 0x001fea0003c00000 */
[----:B------:R-:W-:Y:S01]  /*7af0*/  PRMT R42, R14, 0x7632, R42 ;  /* 0x000076320e2a7816 */ /* 0x000fe2000000002a */
[----:B------:R-:W-:Y:S01]  /*7b00*/  IMAD.MOV.U32 R9, RZ, RZ, 0x2 ;  /* 0x00000002ff097424 */ /* 0x000fe200078e00ff */
[----:B------:R-:W-:Y:S01]  /*7b10*/  MOV R8, 0x7b50 ;  /* 0x00007b5000087802 */ /* 0x000fe20000000f00 */
[----:B------:R-:W-:Y:S02]  /*7b20*/  IMAD.MOV.U32 R10, RZ, RZ, 0x1f ;  /* 0x0000001fff0a7424 */ /* 0x000fe400078e00ff */
[----:B------:R-:W-:Y:S02]  /*7b30*/  IMAD.MOV.U32 R7, RZ, RZ, -0x1 ;  /* 0xffffffffff077424 */ /* 0x000fe400078e00ff */
[----:B------:R-:W-:Y:S05]  /*7b40*/  CALL.REL.NOINC `($__internal_105_$__cuda_sm70_shflsync_bfly_p) ;  /* 0x000020f000007944 */ /* 0x000fea0003c00000 */
[----:B01----:R-:W-:Y:S05]  /*7b50*/  BRA `(.L_x_3146) ;  /* 0xffffcef000007947 */ /* 0x003fea000383ffff */
.L_x_3070:
[----:B------:R-:W-:Y:S01]  /*7b60*/  IMAD.MOV.U32 R9, RZ, RZ, 0x1 ;  /* 0x00000001ff097424 */ /* 0x000fe200078e00ff */
[----:B------:R-:W-:Y:S01]  /*7b70*/  MOV R42, 0x7bb0 ;  /* 0x00007bb0002a7802 */ /* 0x000fe20000000f00 */
[----:B------:R-:W-:-:S02]  /*7b80*/  IMAD.MOV.U32 R8, RZ, RZ, 0x1f ;  /* 0x0000001fff087424 */ /* 0x000fc400078e00ff */
[----:B------:R-:W-:Y:S02]  /*7b90*/  IMAD.MOV.U32 R7, RZ, RZ, -0x1 ;  /* 0xffffffffff077424 */ /* 0x000fe400078e00ff */
[----:B0-----:R-:W-:Y:S05]  /*7ba0*/  CALL.REL.NOINC `($__internal_104_$__cuda_sm70_shflsync_bfly) ;  /* 0x0000203000007944 */ /* 0x001fea0003c00000 */
[----:B------:R-:W-:Y:S01]  /*7bb0*/  PRMT R42, R14, 0x7632, R42 ;  /* 0x000076320e2a7816 */ /* 0x000fe2000000002a */
[----:B------:R-:W-:Y:S05]  /*7bc0*/  BRA `(.L_x_3147) ;  /* 0xffffcf4000007947 */ /* 0x000fea000383ffff */
.L_x_3071:
[----:B------:R-:W-:Y:S01]  /*7bd0*/  IMAD.MOV.U32 R9, RZ, RZ, 0x1 ;  /* 0x00000001ff097424 */ /* 0x000fe200078e00ff */
[----:B------:R-:W-:Y:S01]  /*7be0*/  MOV R8, 0x7c20 ;  /* 0x00007c2000087802 */ /* 0x000fe20000000f00 */
[----:B-1----:R-:W-:Y:S02]  /*7bf0*/  IMAD.MOV.U32 R10, RZ, RZ, 0x1f ;  /* 0x0000001fff0a7424 */ /* 0x002fe400078e00ff */
[----:B------:R-:W-:Y:S02]  /*7c00*/  IMAD.MOV.U32 R7, RZ, RZ, -0x1 ;  /* 0xffffffffff077424 */ /* 0x000fe400078e00ff */
[----:B0-2---:R-:W-:Y:S05]  /*7c10*/  CALL.REL.NOINC `($__internal_105_$__cuda_sm70_shflsync_bfly_p) ;  /* 0x0000202000007944 */ /* 0x005fea0003c00000 */
[----:B01----:R-:W-:Y:S05]  /*7c20*/  BRA `(.L_x_3148) ;  /* 0xffffcf0000007947 */ /* 0x003fea000383ffff */
.L_x_3072:
        /* <DEDUP_REMOVED lines=8> */
[----:B------:R-:W-:-:S02]  /*7cb0*/  IMAD.MOV.U32 R10, RZ, RZ, 0x1f ;  /* 0x0000001fff0a7424 */ /* 0x000fc400078e00ff */
[----:B------:R-:W-:Y:S02]  /*7cc0*/  IMAD.MOV.U32 R7, RZ, RZ, -0x1 ;  /* 0xffffffffff077424 */ /* 0x000fe400078e00ff */
[----:B------:R-:W-:Y:S05]  /*7cd0*/  CALL.REL.NOINC `($__internal_105_$__cuda_sm70_shflsync_bfly_p) ;  /* 0x00001f6000007944 */ /* 0x000fea0003c00000 */
[----:B01----:R-:W-:Y:S05]  /*7ce0*/  BRA `(.L_x_3149) ;  /* 0xffffcf3000007947 */ /* 0x003fea000383ffff */
.L_x_3073:
[----:B------:R-:W-:Y:S01]  /*7cf0*/  IMAD.MOV.U32 R9, RZ, RZ, 0x2 ;  /* 0x00000002ff097424 */ /* 0x000fe200078e00ff */
[----:B------:R-:W-:Y:S01]  /*7d00*/  MOV R42, 0x7d40 ;  /* 0x00007d40002a7802 */ /* 0x000fe20000000f00 */
[----:B------:R-:W-:Y:S02]  /*7d10*/  IMAD.MOV.U32 R8, RZ, RZ, 0x1f ;  /* 0x0000001fff087424 */ /* 0x000fe400078e00ff */
[----:B------:R-:W-:Y:S02]  /*7d20*/  IMAD.MOV.U32 R7, RZ, RZ, -0x1 ;  /* 0xffffffffff077424 */ /* 0x000fe400078e00ff */
[----:B0-----:R-:W-:Y:S05]  /*7d30*/  CALL.REL.NOINC `($__internal_104_$__cuda_sm70_shflsync_bfly) ;  /* 0x00001ea000007944 */ /* 0x001fea0003c00000 */
[----:B------:R-:W-:Y:S01]  /*7d40*/  PRMT R42, R14, 0x7632, R42 ;  /* 0x000076320e2a7816 */ /* 0x000fe2000000002a */
[----:B------:R-:W-:Y:S05]  /*7d50*/  BRA `(.L_x_3150) ;  /* 0xffffcf8000007947 */ /* 0x000fea000383ffff */
.L_x_3074:
[----:B------:R-:W-:Y:S01]  /*7d60*/  IMAD.MOV.U32 R9, RZ, RZ, 0x2 ;  /* 0x00000002ff097424 */ /* 0x000fe200078e00ff */
[----:B------:R-:W-:Y:S01]  /*7d70*/  MOV R8, 0x7db0 ;  /* 0x00007db000087802 */ /* 0x000fe20000000f00 */
[----:B-1----:R-:W-:Y:S02]  /*7d80*/  IMAD.MOV.U32 R10, RZ, RZ, 0x1f ;  /* 0x0000001fff0a7424 */ /* 0x002fe400078e00ff */
[----:B------:R-:W-:Y:S02]  /*7d90*/  IMAD.MOV.U32 R7, RZ, RZ, -0x1 ;  /* 0xffffffffff077424 */ /* 0x000fe400078e00ff */
[----:B0-2---:R-:W-:Y:S05]  /*7da0*/  CALL.REL.NOINC `($__internal_105_$__cuda_sm70_shflsync_bfly_p) ;  /* 0x00001e9000007944 */ /* 0x005fea0003c00000 */
[----:B01----:R-:W-:Y:S05]  /*7db0*/  BRA `(.L_x_3151) ;  /* 0xffffcf4000007947 */ /* 0x003fea000383ffff */
.L_x_3075:
[----:B------:R-:W-:Y:S01]  /*7dc0*/  IMAD.MOV.U32 R9, RZ, RZ, 0x1 ;  /* 0x00000001ff097424 */ /* 0x000fe200078e00ff */
[----:B------:R-:W-:Y:S01]  /*7dd0*/  MOV R42, 0x7e10 ;  /* 0x00007e10002a7802 */ /* 0x000fe20000000f00 */
[----:B------:R-:W-:-:S02]  /*7de0*/  IMAD.MOV.U32 R8, RZ, RZ, 0x1f ;  /* 0x0000001fff087424 */ /* 0x000fc400078e00ff */
        /* <DEDUP_REMOVED lines=9> */
.L_x_3076:
[----:B------:R-:W-:Y:S01]  /*7e80*/  IMAD.MOV.U32 R9, RZ, RZ, 0x8 ;  /* 0x00000008ff097424 */ /* 0x000fe200078e00ff */
[----:B------:R-:W-:Y:S01]  /*7e90*/  MOV R42, 0x7ed0 ;  /* 0x00007ed0002a7802 */ /* 0x000fe20000000f00 */
[----:B------:R-:W-:Y:S02]  /*7ea0*/  IMAD.MOV.U32 R8, RZ, RZ, 0x1f ;  /* 0x0000001fff087424 */ /* 0x000fe400078e00ff */
[----:B------:R-:W-:Y:S02]  /*7eb0*/  IMAD.MOV.U32 R7, RZ, RZ, -0x1 ;  /* 0xffffffffff077424 */ /* 0x000fe400078e00ff */
[----:B0-----:R-:W-:Y:S05]  /*7ec0*/  CALL.REL.NOINC `($__internal_104_$__cuda_sm70_shflsync_bfly) ;  /* 0x00001d1000007944 */ /* 0x001fea0003c00000 */
[----:B------:R-:W-:Y:S01]  /*7ed0*/  PRMT R42, R14, 0x7632, R42 ;  /* 0x000076320e2a7816 */ /* 0x000fe2000000002a */
[----:B------:R-:W-:Y:S05]  /*7ee0*/  BRA `(.L_x_3153) ;  /* 0xffffcfc000007947 */ /* 0x000fea000383ffff */
.L_x_3077:
[----:B------:R-:W-:Y:S01]  /*7ef0*/  IMAD.MOV.U32 R9, RZ, RZ, 0x8 ;  /* 0x00000008ff097424 */ /* 0x000fe200078e00ff */
[----:B------:R-:W-:Y:S01]  /*7f00*/  MOV R8, 0x7f40 ;  /* 0x00007f4000087802 */ /* 0x000fe20000000f00 */
[----:B-1----:R-:W-:-:S02]  /*7f10*/  IMAD.MOV.U32 R10, RZ, RZ, 0x1f ;  /* 0x0000001fff0a7424 */ /* 0x002fc400078e00ff */
[----:B------:R-:W-:Y:S02]  /*7f20*/  IMAD.MOV.U32 R7, RZ, RZ, -0x1 ;  /* 0xffffffffff077424 */ /* 0x000fe400078e00ff */
[----:B0-2---:R-:W-:Y:S05]  /*7f30*/  CALL.REL.NOINC `($__internal_105_$__cuda_sm70_shflsync_bfly_p) ;  /* 0x00001d0000007944 */ /* 0x005fea0003c00000 */
[----:B01----:R-:W-:Y:S05]  /*7f40*/  BRA `(.L_x_3154) ;  /* 0xffffcf8000007947 */ /* 0x003fea000383ffff */
.L_x_3078:
        /* <DEDUP_REMOVED lines=12> */
.L_x_3079:
[----:B------:R-:W-:Y:S01]  /*8010*/  IMAD.MOV.U32 R9, RZ, RZ, 0x2 ;  /* 0x00000002ff097424 */ /* 0x000fe200078e00ff */
[----:B------:R-:W-:Y:S01]  /*8020*/  MOV R42, 0x8060 ;  /* 0x00008060002a7802 */ /* 0x000fe20000000f00 */
[----:B------:R-:W-:-:S02]  /*8030*/  IMAD.MOV.U32 R8, RZ, RZ, 0x1f ;  /* 0x0000001fff087424 */ /* 0x000fc400078e00ff */
[----:B------:R-:W-:Y:S02]  /*8040*/  IMAD.MOV.U32 R7, RZ, RZ, -0x1 ;  /* 0xffffffffff077424 */ /* 0x000fe400078e00ff */
[----:B0-----:R-:W-:Y:S05]  /*8050*/  CALL.REL.NOINC `($__internal_104_$__cuda_sm70_shflsync_bfly) ;  /* 0x00001b8000007944 */ /* 0x001fea0003c00000 */
[----:B------:R-:W-:Y:S01]  /*8060*/  PRMT R42, R14, 0x7632, R42 ;  /* 0x000076320e2a7816 */ /* 0x000fe2000000002a */
[----:B------:R-:W-:Y:S05]  /*8070*/  BRA `(.L_x_3156) ;  /* 0xffffcfe000007947 */ /* 0x000fea000383ffff */
.L_x_3080:
[----:B------:R-:W-:Y:S01]  /*8080*/  IMAD.MOV.U32 R9, RZ, RZ, 0x2 ;  /* 0x00000002ff097424 */ /* 0x000fe200078e00ff */
[----:B------:R-:W-:Y:S01]  /*8090*/  MOV R8, 0x80d0 ;  /* 0x000080d000087802 */ /* 0x000fe20000000f00 */
[----:B-1----:R-:W-:Y:S02]  /*80a0*/  IMAD.MOV.U32 R10, RZ, RZ, 0x1f ;  /* 0x0000001fff0a7424 */ /* 0x002fe400078e00ff */
[----:B------:R-:W-:Y:S02]  /*80b0*/  IMAD.MOV.U32 R7, RZ, RZ, -0x1 ;  /* 0xffffffffff077424 */ /* 0x000fe400078e00ff */
[----:B0-2---:R-:W-:Y:S05]  /*80c0*/  CALL.REL.NOINC `($__internal_105_$__cuda_sm70_shflsync_bfly_p) ;  /* 0x00001b7000007944 */ /* 0x005fea0003c00000 */
[----:B01----:R-:W-:Y:S05]  /*80d0*/  BRA `(.L_x_3157) ;  /* 0xffffcfa000007947 */ /* 0x003fea000383ffff */
.L_x_3081:
        /* <DEDUP_REMOVED lines=12> */
.L_x_3082:
[----:B------:R-:W-:Y:S01]  /*81a0*/  IMAD.MOV.U32 R9, RZ, RZ, 0x10 ;  /* 0x00000010ff097424 */ /* 0x000fe200078e00ff */
[----:B------:R-:W-:Y:S01]  /*81b0*/  MOV R42, 0x81f0 ;  /* 0x000081f0002a7802 */ /* 0x000fe20000000f00 */
[----:B------:R-:W-:Y:S02]  /*81c0*/  IMAD.MOV.U32 R8, RZ, RZ, 0x1f ;  /* 0x0000001fff087424 */ /* 0x000fe400078e00ff */
[----:B------:R-:W-:Y:S02]  /*81d0*/  IMAD.MOV.U32 R7, RZ, RZ, -0x1 ;  /* 0xffffffffff077424 */ /* 0x000fe400078e00ff */
[----:B0-----:R-:W-:Y:S05]  /*81e0*/  CALL.REL.NOINC `($__internal_104_$__cuda_sm70_shflsync_bfly) ;  /* 0x000019f000007944 */ /* 0x001fea0003c00000 */
[----:B------:R-:W-:Y:S01]  /*81f0*/  PRMT R42, R14, 0x7632, R42 ;  /* 0x000076320e2a7816 */ /* 0x000fe2000000002a */
[----:B------:R-:W-:Y:S05]  /*8200*/  BRA `(.L_x_3159) ;  /* 0xffffd00000007947 */ /* 0x000fea000383ffff */
.L_x_3083:
[----:B------:R-:W-:Y:S01]  /*8210*/  IMAD.MOV.U32 R9, RZ, RZ, 0x10 ;  /* 0x00000010ff097424 */ /* 0x000fe200078e00ff */
[----:B------:R-:W-:Y:S01]  /*8220*/  MOV R8, 0x8260 ;  /* 0x0000826000087802 */ /* 0x000fe20000000f00 */
[----:B-1----:R-:W-:Y:S02]  /*8230*/  IMAD.MOV.U32 R10, RZ, RZ, 0x1f ;  /* 0x0000001fff0a7424 */ /* 0x002fe400078e00ff */
[----:B------:R-:W-:Y:S02]  /*8240*/  IMAD.MOV.U32 R7, RZ, RZ, -0x1 ;  /* 0xffffffffff077424 */ /* 0x000fe400078e00ff */
[----:B0-2---:R-:W-:Y:S05]  /*8250*/  CALL.REL.NOINC `($__internal_105_$__cuda_sm70_shflsync_bfly_p) ;  /* 0x000019e000007944 */ /* 0x005fea0003c00000 */
[----:B01----:R-:W-:Y:S05]  /*8260*/  BRA `(.L_x_3160) ;  /* 0xffffcfc000007947 */ /* 0x003fea000383ffff */
.L_x_3084:
        /* <DEDUP_REMOVED lines=12> */
.L_x_3085:
[----:B------:R-:W-:Y:S01]  /*8330*/  IMAD.MOV.U32 R9, RZ, RZ, 0x4 ;  /* 0x00000004ff097424 */ /* 0x000fe200078e00ff */
[----:B------:R-:W-:Y:S01]  /*8340*/  MOV R42, 0x8380 ;  /* 0x00008380002a7802 */ /* 0x000fe20000000f00 */
[----:B------:R-:W-:Y:S02]  /*8350*/  IMAD.MOV.U32 R8, RZ, RZ, 0x1f ;  /* 0x0000001fff087424 */ /* 0x000fe400078e00ff */
[----:B------:R-:W-:Y:S02]  /*8360*/  IMAD.MOV.U32 R7, RZ, RZ, -0x1 ;  /* 0xffffffffff077424 */ /* 0x000fe400078e00ff */
[----:B0-----:R-:W-:Y:S05]  /*8370*/  CALL.REL.NOINC `($__internal_104_$__cuda_sm70_shflsync_bfly) ;  /* 0x0000186000007944 */ /* 0x001fea0003c00000 */
[----:B------:R-:W-:Y:S01]  /*8380*/  PRMT R42, R14, 0x7632, R42 ;  /* 0x000076320e2a7816 */ /* 0x000fe2000000002a */
[----:B------:R-:W-:Y:S05]  /*8390*/  BRA `(.L_x_3162) ;  /* 0xffffd02000007947 */ /* 0x000fea000383ffff */
.L_x_3086:
[----:B------:R-:W-:Y:S01]  /*83a0*/  IMAD.MOV.U32 R9, RZ, RZ, 0x4 ;  /* 0x00000004ff097424 */ /* 0x000fe200078e00ff */
[----:B------:R-:W-:Y:S01]  /*83b0*/  MOV R8, 0x83f0 ;  /* 0x000083f000087802 */ /* 0x000fe20000000f00 */
[----:B-1----:R-:W-:-:S02]  /*83c0*/  IMAD.MOV.U32 R10, RZ, RZ, 0x1f ;  /* 0x0000001fff0a7424 */ /* 0x002fc400078e00ff */
[----:B------:R-:W-:Y:S02]  /*83d0*/  IMAD.MOV.U32 R7, RZ, RZ, -0x1 ;  /* 0xffffffffff077424 */ /* 0x000fe400078e00ff */
[----:B0-2---:R-:W-:Y:S05]  /*83e0*/  CALL.REL.NOINC `($__internal_105_$__cuda_sm70_shflsync_bfly_p) ;  /* 0x0000185000007944 */ /* 0x005fea0003c00000 */
[----:B01----:R-:W-:Y:S05]  /*83f0*/  BRA `(.L_x_3163) ;  /* 0xffffcfe000007947 */ /* 0x003fea000383ffff */
.L_x_3087:
        /* <DEDUP_REMOVED lines=12> */
.L_x_3088:
[----:B------:R-:W-:Y:S01]  /*84c0*/  IMAD.MOV.U32 R9, RZ, RZ, 0x1 ;  /* 0x00000001ff097424 */ /* 0x000fe200078e00ff */
[----:B------:R-:W-:Y:S01]  /*84d0*/  MOV R42, 0x8510 ;  /* 0x00008510002a7802 */ /* 0x000fe20000000f00 */
[----:B------:R-:W-:-:S02]  /*84e0*/  IMAD.MOV.U32 R8, RZ, RZ, 0x1f ;  /* 0x0000001fff087424 */ /* 0x000fc400078e00ff */
[----:B------:R-:W-:Y:S02]  /*84f0*/  IMAD.MOV.U32 R7, RZ, RZ, -0x1 ;  /* 0xffffffffff077424 */ /* 0x000fe400078e00ff */
[----:B0-----:R-:W-:Y:S05]  /*8500*/  CALL.REL.NOINC `($__internal_104_$__cuda_sm70_shflsync_bfly) ;  /* 0x000016d000007944 */ /* 0x001fea0003c00000 */
[----:B------:R-:W-:Y:S01]  /*8510*/  PRMT R42, R14, 0x7632, R42 ;  /* 0x000076320e2a7816 */ /* 0x000fe2000000002a */
[----:B------:R-:W-:Y:S05]  /*8520*/  BRA `(.L_x_3165) ;  /* 0xffffd04000007947 */ /* 0x000fea000383ffff */
.L_x_3089:
[----:B------:R-:W-:Y:S01]  /*8530*/  IMAD.MOV.U32 R9, RZ, RZ, 0x1 ;  /* 0x00000001ff097424 */ /* 0x000fe200078e00ff */
[----:B------:R-:W-:Y:S01]  /*8540*/  MOV R8, 0x8580 ;  /* 0x0000858000087802 */ /* 0x000fe20000000f00 */
[----:B-1----:R-:W-:Y:S02]  /*8550*/  IMAD.MOV.U32 R10, RZ, RZ, 0x1f ;  /* 0x0000001fff0a7424 */ /* 0x002fe400078e00ff */
[----:B------:R-:W-:Y:S02]  /*8560*/  IMAD.MOV.U32 R7, RZ, RZ, -0x1 ;  /* 0xffffffffff077424 */ /* 0x000fe400078e00ff */
[----:B0-2---:R-:W-:Y:S05]  /*8570*/  CALL.REL.NOINC `($__internal_105_$__cuda_sm70_shflsync_bfly_p) ;  /* 0x000016c000007944 */ /* 0x005fea0003c00000 */
[----:B01----:R-:W-:Y:S05]  /*8580*/  BRA `(.L_x_3166) ;  /* 0xffffd00000007947 */ /* 0x003fea000383ffff */
.L_x_3090:
        /* <DEDUP_REMOVED lines=12> */
.L_x_3091:
[----:B------:R-:W-:Y:S01]  /*8650*/  IMAD.MOV.U32 R9, RZ, RZ, 0x8 ;  /* 0x00000008ff097424 */ /* 0x000fe200078e00ff */
[----:B------:R-:W-:Y:S01]  /*8660*/  MOV R42, 0x86a0 ;  /* 0x000086a0002a7802 */ /* 0x000fe20000000f00 */
[----:B------:R-:W-:Y:S02]  /*8670*/  IMAD.MOV.U32 R8, RZ, RZ, 0x1f ;  /* 0x0000001fff087424 */ /* 0x000fe400078e00ff */
[----:B------:R-:W-:Y:S02]  /*8680*/  IMAD.MOV.U32 R7, RZ, RZ, -0x1 ;  /* 0xffffffffff077424 */ /* 0x000fe400078e00ff */
[----:B0-----:R-:W-:Y:S05]  /*8690*/  CALL.REL.NOINC `($__internal_104_$__cuda_sm70_shflsync_bfly) ;  /* 0x0000154000007944 */ /* 0x001fea0003c00000 */
[----:B------:R-:W-:Y:S01]  /*86a0*/  PRMT R43, R14, 0x7632, R43 ;  /* 0x000076320e2b7816 */ /* 0x000fe2000000002b */
[----:B------:R-:W-:Y:S05]  /*86b0*/  BRA `(.L_x_3168) ;  /* 0xffffd11000007947 */ /* 0x000fea000383ffff */
.L_x_3092:
[----:B------:R-:W-:Y:S01]  /*86c0*/  IMAD.MOV.U32 R9, RZ, RZ, 0x8 ;  /* 0x00000008ff097424 */ /* 0x000fe200078e00ff */
[----:B------:R-:W-:Y:S01]  /*86d0*/  MOV R8, 0x8710 ;  /* 0x0000871000087802 */ /* 0x000fe20000000f00 */
[----:B-1----:R-:W-:Y:S02]  /*86e0*/  IMAD.MOV.U32 R10, RZ, RZ, 0x1f ;  /* 0x0000001fff0a7424 */ /* 0x002fe400078e00ff */
[----:B------:R-:W-:Y:S02]  /*86f0*/  IMAD.MOV.U32 R7, RZ, RZ, -0x1 ;  /* 0xffffffffff077424 */ /* 0x000fe400078e00ff */
[----:B0-2---:R-:W-:Y:S05]  /*8700*/  CALL.REL.NOINC `($__internal_105_$__cuda_sm70_shflsync_bfly_p) ;  /* 0x0000153000007944 */ /* 0x005fea0003c00000 */
[----:B01----:R-:W-:Y:S05]  /*8710*/  BRA `(.L_x_3169) ;  /* 0xffffd0d000007947 */ /* 0x003fea000383ffff */
.L_x_3093:
        /* <DEDUP_REMOVED lines=12> */
.L_x_3094:
[----:B------:R-:W-:Y:S01]  /*87e0*/  IMAD.MOV.U32 R9, RZ, RZ, 0x2 ;  /* 0x00000002ff097424 */ /* 0x000fe200078e00ff */
[----:B------:R-:W-:Y:S01]  /*87f0*/  MOV R42, 0x8830 ;  /* 0x00008830002a7802 */ /* 0x000fe20000000f00 */
[----:B------:R-:W-:Y:S02]  /*8800*/  IMAD.MOV.U32 R8, RZ, RZ, 0x1f ;  /* 0x0000001fff087424 */ /* 0x000fe400078e00ff */
[----:B------:R-:W-:Y:S02]  /*8810*/  IMAD.MOV.U32 R7, RZ, RZ, -0x1 ;  /* 0xffffffffff077424 */ /* 0x000fe400078e00ff */
[----:B0-----:R-:W-:Y:S05]  /*8820*/  CALL.REL.NOINC `($__internal_104_$__cuda_sm70_shflsync_bfly) ;  /* 0x000013b000007944 */ /* 0x001fea0003c00000 */
[----:B------:R-:W-:Y:S01]  /*8830*/  PRMT R43, R14, 0x7632, R43 ;  /* 0x000076320e2b7816 */ /* 0x000fe2000000002b */
[----:B------:R-:W-:Y:S05]  /*8840*/  BRA `(.L_x_3171) ;  /* 0xffffd13000007947 */ /* 0x000fea000383ffff */
.L_x_3095:
[----:B------:R-:W-:Y:S01]  /*8850*/  IMAD.MOV.U32 R9, RZ, RZ, 0x2 ;  /* 0x00000002ff097424 */ /* 0x000fe200078e00ff */
[----:B------:R-:W-:Y:S01]  /*8860*/  MOV R8, 0x88a0 ;  /* 0x000088a000087802 */ /* 0x000fe20000000f00 */
[----:B-1----:R-:W-:-:S02]  /*8870*/  IMAD.MOV.U32 R10, RZ, RZ, 0x1f ;  /* 0x0000001fff0a7424 */ /* 0x002fc400078e00ff */
[----:B------:R-:W-:Y:S02]  /*8880*/  IMAD.MOV.U32 R7, RZ, RZ, -0x1 ;  /* 0xffffffffff077424 */ /* 0x000fe400078e00ff */
[----:B0-2---:R-:W-:Y:S05]  /*8890*/  CALL.REL.NOINC `($__internal_105_$__cuda_sm70_shflsync_bfly_p) ;  /* 0x000013a000007944 */ /* 0x005fea0003c00000 */
[----:B01----:R-:W-:Y:S05]  /*88a0*/  BRA `(.L_x_3172) ;  /* 0xffffd0f000007947 */ /* 0x003fea000383ffff */
.L_x_3096:
        /* <DEDUP_REMOVED lines=12> */
.L_x_3097:
[----:B------:R-:W-:Y:S01]  /*8970*/  IMAD.MOV.U32 R42, RZ, RZ, 0x1f ;  /* 0x0000001fff2a7424 */ /* 0x000fe200078e00ff */
[----:B------:R-:W-:Y:S01]  /*8980*/  MOV R8, 0x89b0 ;  /* 0x000089b000087802 */ /* 0x000fe20000000f00 */
[----:B------:R-:W-:-:S02]  /*8990*/  IMAD.MOV.U32 R44, RZ, RZ, -0x1 ;  /* 0xffffffffff2c7424 */ /* 0x000fc400078e00ff */
[----:B01----:R-:W-:Y:S05]  /*89a0*/  CALL.REL.NOINC `($__internal_106_$__cuda_sm70_shflsync_idx) ;  /* 0x000012e000007944 */ /* 0x003fea0003c00000 */
[----:B------:R-:W-:Y:S05]  /*89b0*/  BRA `(.L_x_3174) ;  /* 0xffffd19000007947 */ /* 0x000fea000383ffff */
.L_x_3098:
[----:B------:R-:W-:Y:S01]  /*89c0*/  IMAD.MOV.U32 R41, RZ, RZ, R26 ;  /* 0x000000ffff297224 */ /* 0x000fe200078e001a */
[----:B------:R-:W-:Y:S01]  /*89d0*/  MOV R8, 0x8a20 ;  /* 0x00008a2000087802 */ /* 0x000fe20000000f00 */
[----:B------:R-:W-:-:S02]  /*89e0*/  IMAD.MOV.U32 R42, RZ, RZ, R33 ;  /* 0x000000ffff2a7224 */ /* 0x000fc400078e0021 */
[----:B------:R-:W-:Y:S02]  /*89f0*/  IMAD.MOV.U32 R43, RZ, RZ, 0x1f ;  /* 0x0000001fff2b7424 */ /* 0x000fe400078e00ff */
[----:B------:R-:W-:Y:S02]  /*8a00*/  IMAD.MOV.U32 R44, RZ, RZ, -0x1 ;  /* 0xffffffffff2c7424 */ /* 0x000fe400078e00ff */
[----:B0-----:R-:W-:Y:S05]  /*8a10*/  CALL.REL.NOINC `($__internal_107_$__cuda_sm70_shflsync_idx_p) ;  /* 0x000012c000007944 */ /* 0x001fea0003c00000 */
[----:B-1----:R-:W-:Y:S01]  /*8a20*/  IMAD.MOV.U32 R7, RZ, RZ, R41 ;  /* 0x000000ffff077224 */ /* 0x002fe200078e0029 */
[----:B0-----:R-:W-:Y:S05]  /*8a30*/  BRA `(.L_x_3175) ;  /* 0xffffd13000007947 */ /* 0x001fea000383ffff */
.L_x_3105:
[----:B------:R-:W-:Y:S01]  /*8a40*/  IMAD.MOV.U32 R9, RZ, RZ, 0x1 ;  /* 0x00000001ff097424 */ /* 0x000fe200078e00ff */
[----:B------:R-:W-:Y:S01]  /*8a50*/  MOV R42, 0x8a90 ;  /* 0x00008a90002a7802 */ /* 0x000fe20000000f00 */
[----:B------:R-:W-:Y:S02]  /*8a60*/  IMAD.MOV.U32 R8, RZ, RZ, 0x1f ;  /* 0x0000001fff087424 */ /* 0x000fe400078e00ff */
[----:B------:R-:W-:Y:S02]  /*8a70*/  IMAD.MOV.U32 R7, RZ, RZ, -0x1 ;  /* 0xffffffffff077424 */ /* 0x000fe400078e00ff */
[----:B------:R-:W-:Y:S05]  /*8a80*/  CALL.REL.NOINC `($__internal_104_$__cuda_sm70_shflsync_bfly) ;  /* 0x0000115000007944 */ /* 0x000fea0003c00000 */
[----:B------:R-:W-:Y:S01]  /*8a90*/  PRMT R14, R14, 0x7632, R14 ;  /* 0x000076320e0e7816 */ /* 0x000fe2000000000e */
[----:B------:R-:W-:Y:S05]  /*8aa0*/  BRA `(.L_x_3176) ;  /* 0xffffd33000007947 */ /* 0x000fea000383ffff */
.L_x_3106:
[----:B------:R-:W-:Y:S01]  /*8ab0*/  IMAD.MOV.U32 R9, RZ, RZ, 0x1 ;  /* 0x00000001ff097424 */ /* 0x000fe200078e00ff */
[----:B------:R-:W-:Y:S01]  /*8ac0*/  MOV R8, 0x8b00 ;  /* 0x00008b0000087802 */ /* 0x000fe20000000f00 */
[----:B0-----:R-:W-:-:S02]  /*8ad0*/  IMAD.MOV.U32 R10, RZ, RZ, 0x1f ;  /* 0x0000001fff0a7424 */ /* 0x001fc400078e00ff */
[----:B------:R-:W-:Y:S02]  /*8ae0*/  IMAD.MOV.U32 R7, RZ, RZ, -0x1 ;  /* 0xffffffffff077424 */ /* 0x000fe400078e00ff */
[----:B-1----:R-:W-:Y:S05]  /*8af0*/  CALL.REL.NOINC `($__internal_105_$__cuda_sm70_shflsync_bfly_p) ;  /* 0x0000114000007944 */ /* 0x002fea0003c00000 */
[----:B01----:R-:W-:Y:S05]  /*8b00*/  BRA `(.L_x_3177) ;  /* 0xffffd2f000007947 */ /* 0x003fea000383ffff */
.L_x_3107:
[----:B------:R-:W-:Y:S01]  /*8b10*/  IMAD.MOV.U32 R9, RZ, RZ, 0x2 ;  /* 0x00000002ff097424 */ /* 0x000fe200078e00ff */
[----:B------:R-:W-:Y:S01]  /*8b20*/  MOV R42, 0x8b60 ;  /* 0x00008b60002a7802 */ /* 0x000fe20000000f00 */
[----:B------:R-:W-:Y:S02]  /*8b30*/  IMAD.MOV.U32 R8, RZ, RZ, 0x1f ;  /* 0x0000001fff087424 */ /* 0x000fe400078e00ff */
[----:B------:R-:W-:Y:S02]  /*8b40*/  IMAD.MOV.U32 R7, RZ, RZ, -0x1 ;  /* 0xffffffffff077424 */ /* 0x000fe400078e00ff */
[----:B------:R-:W-:Y:S05]  /*8b50*/  CALL.REL.NOINC `($__internal_104_$__cuda_sm70_shflsync_bfly) ;  /* 0x0000108000007944 */ /* 0x000fea0003c00000 */
[----:B------:R-:W-:Y:S01]  /*8b60*/  PRMT R6, R14, 0x7632, R6 ;  /* 0x000076320e067816 */ /* 0x000fe20000000006 */
[----:B------:R-:W-:Y:S01]  /*8b70*/  IMAD.MOV.U32 R9, RZ, RZ, 0x2 ;  /* 0x00000002ff097424 */ /* 0x000fe200078e00ff */
[----:B------:R-:W-:Y:S01]  /*8b80*/  MOV R8, 0x8bc0 ;  /* 0x00008bc000087802 */ /* 0x000fe20000000f00 */
[----:B------:R-:W-:Y:S02]  /*8b90*/  IMAD.MOV.U32 R10, RZ, RZ, 0x1f ;  /* 0x0000001fff0a7424 */ /* 0x000fe400078e00ff */
[----:B------:R-:W-:Y:S02]  /*8ba0*/  IMAD.MOV.U32 R7, RZ, RZ, -0x1 ;  /* 0xffffffffff077424 */ /* 0x000fe400078e00ff */
[----:B------:R-:W-:Y:S05]  /*8bb0*/  CALL.REL.NOINC `($__internal_105_$__cuda_sm70_shflsync_bfly_p) ;  /* 0x0000108000007944 */ /* 0x000fea0003c00000 */
[----:B01----:R-:W-:Y:S05]  /*8bc0*/  BRA `(.L_x_3178) ;  /* 0xffffd32000007947 */ /* 0x003fea000383ffff */
.L_x_3108:
[----:B------:R-:W-:Y:S01]  /*8bd0*/  IMAD.MOV.U32 R9, RZ, RZ, 0x1 ;  /* 0x00000001ff097424 */ /* 0x000fe200078e00ff */
[----:B------:R-:W-:Y:S01]  /*8be0*/  MOV R42, 0x8c20 ;  /* 0x00008c20002a7802 */ /* 0x000fe20000000f00 */
[----:B------:R-:W-:-:S02]  /*8bf0*/  IMAD.MOV.U32 R8, RZ, RZ, 0x1f ;  /* 0x0000001fff087424 */ /* 0x000fc400078e00ff */
[----:B------:R-:W-:Y:S02]  /*8c00*/  IMAD.MOV.U32 R7, RZ, RZ, -0x1 ;  /* 0xffffffffff077424 */ /* 0x000fe400078e00ff */
[----:B------:R-:W-:Y:S05]  /*8c10*/  CALL.REL.NOINC `($__internal_104_$__cuda_sm70_shflsync_bfly) ;  /* 0x00000fc000007944 */ /* 0x000fea0003c00000 */
[----:B------:R-:W-:Y:S01]  /*8c20*/  PRMT R14, R14, 0x7632, R14 ;  /* 0x000076320e0e7816 */ /* 0x000fe2000000000e */
[----:B------:R-:W-:Y:S05]  /*8c30*/  BRA `(.L_x_3179) ;  /* 0xffffd37000007947 */ /* 0x000fea000383ffff */
.L_x_3109:
[----:B------:R-:W-:Y:S01]  /*8c40*/  IMAD.MOV.U32 R9, RZ, RZ, 0x1 ;  /* 0x00000001ff097424 */ /* 0x000fe200078e00ff */
[----:B------:R-:W-:Y:S01]  /*8c50*/  MOV R8, 0x8c90 ;  /* 0x00008c9000087802 */ /* 0x000fe20000000f00 */
[----:B0-----:R-:W-:Y:S02]  /*8c60*/  IMAD.MOV.U32 R10, RZ, RZ, 0x1f ;  /* 0x0000001fff0a7424 */ /* 0x001fe400078e00ff */
[----:B------:R-:W-:Y:S02]  /*8c70*/  IMAD.MOV.U32 R7, RZ, RZ, -0x1 ;  /* 0xffffffffff077424 */ /* 0x000fe400078e00ff */
[----:B-1----:R-:W-:Y:S05]  /*8c80*/  CALL.REL.NOINC `($__internal_105_$__cuda_sm70_shflsync_bfly_p) ;  /* 0x00000fb000007944 */ /* 0x002fea0003c00000 */
[----:B01----:R-:W-:Y:S05]  /*8c90*/  BRA `(.L_x_3180) ;  /* 0xffffd33000007947 */ /* 0x003fea000383ffff */
.L_x_3110:
        /* <DEDUP_REMOVED lines=8> */
[----:B------:R-:W-:-:S02]  /*8d20*/  IMAD.MOV.U32 R10, RZ, RZ, 0x1f ;  /* 0x0000001fff0a7424 */ /* 0x000fc400078e00ff */
[----:B------:R-:W-:Y:S02]  /*8d30*/  IMAD.MOV.U32 R7, RZ, RZ, -0x1 ;  /* 0xffffffffff077424 */ /* 0x000fe400078e00ff */
[----:B------:R-:W-:Y:S05]  /*8d40*/  CALL.REL.NOINC `($__internal_105_$__cuda_sm70_shflsync_bfly_p) ;  /* 0x00000ef000007944 */ /* 0x000fea0003c00000 */
[----:B01----:R-:W-:Y:S05]  /*8d50*/  BRA `(.L_x_3181) ;  /* 0xffffd36000007947 */ /* 0x003fea000383ffff */
.L_x_3111:
[----:B------:R-:W-:Y:S01]  /*8d60*/  IMAD.MOV.U32 R9, RZ, RZ, 0x2 ;  /* 0x00000002ff097424 */ /* 0x000fe200078e00ff */
[----:B------:R-:W-:Y:S01]  /*8d70*/  MOV R42, 0x8db0 ;  /* 0x00008db0002a7802 */ /* 0x000fe20000000f00 */
[----:B------:R-:W-:Y:S02]  /*8d80*/  IMAD.MOV.U32 R8, RZ, RZ, 0x1f ;  /* 0x0000001fff087424 */ /* 0x000fe400078e00ff */
[----:B------:R-:W-:Y:S02]  /*8d90*/  IMAD.MOV.U32 R7, RZ, RZ, -0x1 ;  /* 0xffffffffff077424 */ /* 0x000fe400078e00ff */
[----:B------:R-:W-:Y:S05]  /*8da0*/  CALL.REL.NOINC `($__internal_104_$__cuda_sm70_shflsync_bfly) ;  /* 0x00000e3000007944 */ /* 0x000fea0003c00000 */
[----:B------:R-:W-:Y:S01]  /*8db0*/  PRMT R14, R14, 0x7632, R14 ;  /* 0x000076320e0e7816 */ /* 0x000fe2000000000e */
[----:B------:R-:W-:Y:S05]  /*8dc0*/  BRA `(.L_x_3182) ;  /* 0xffffd3b000007947 */ /* 0x000fea000383ffff */
.L_x_3112:
[----:B------:R-:W-:Y:S01]  /*8dd0*/  IMAD.MOV.U32 R9, RZ, RZ, 0x2 ;  /* 0x00000002ff097424 */ /* 0x000fe200078e00ff */
[----:B------:R-:W-:Y:S01]  /*8de0*/  MOV R8, 0x8e20 ;  /* 0x00008e2000087802 */ /* 0x000fe20000000f00 */
[----:B0-----:R-:W-:Y:S02]  /*8df0*/  IMAD.MOV.U32 R10, RZ, RZ, 0x1f ;  /* 0x0000001fff0a7424 */ /* 0x001fe400078e00ff */
[----:B------:R-:W-:Y:S02]  /*8e00*/  IMAD.MOV.U32 R7, RZ, RZ, -0x1 ;  /* 0xffffffffff077424 */ /* 0x000fe400078e00ff */
[----:B-1----:R-:W-:Y:S05]  /*8e10*/  CALL.REL.NOINC `($__internal_105_$__cuda_sm70_shflsync_bfly_p) ;  /* 0x00000e2000007944 */ /* 0x002fea0003c00000 */
[----:B01----:R-:W-:Y:S05]  /*8e20*/  BRA `(.L_x_3183) ;  /* 0xffffd37000007947 */ /* 0x003fea000383ffff */
.L_x_3113:
[----:B------:R-:W-:Y:S01]  /*8e30*/  IMAD.MOV.U32 R9, RZ, RZ, 0x1 ;  /* 0x00000001ff097424 */ /* 0x000fe200078e00ff */
[----:B------:R-:W-:Y:S01]  /*8e40*/  MOV R42, 0x8e80 ;  /* 0x00008e80002a7802 */ /* 0x000fe20000000f00 */
[----:B------:R-:W-:-:S02]  /*8e50*/  IMAD.MOV.U32 R8, RZ, RZ, 0x1f ;  /* 0x0000001fff087424 */ /* 0x000fc400078e00ff */
        /* <DEDUP_REMOVED lines=9> */
.L_x_3114:
[----:B------:R-:W-:Y:S01]  /*8ef0*/  IMAD.MOV.U32 R9, RZ, RZ, 0x8 ;  /* 0x00000008ff097424 */ /* 0x000fe200078e00ff */
[----:B------:R-:W-:Y:S01]  /*8f00*/  MOV R42, 0x8f40 ;  /* 0x00008f40002a7802 */ /* 0x000fe20000000f00 */
[----:B------:R-:W-:Y:S02]  /*8f10*/  IMAD.MOV.U32 R8, RZ, RZ, 0x1f ;  /* 0x0000001fff087424 */ /* 0x000fe400078e00ff */
[----:B------:R-:W-:Y:S02]  /*8f20*/  IMAD.MOV.U32 R7, RZ, RZ, -0x1 ;  /* 0xffffffffff077424 */ /* 0x000fe400078e00ff */
[----:B------:R-:W-:Y:S05]  /*8f30*/  CALL.REL.NOINC `($__internal_104_$__cuda_sm70_shflsync_bfly) ;  /* 0x00000ca000007944 */ /* 0x000fea0003c00000 */
[----:B------:R-:W-:Y:S01]  /*8f40*/  PRMT R14, R14, 0x7632, R14 ;  /* 0x000076320e0e7816 */ /* 0x000fe2000000000e */
[----:B------:R-:W-:Y:S05]  /*8f50*/  BRA `(.L_x_3185) ;  /* 0xffffd3f000007947 */ /* 0x000fea000383ffff */
.L_x_3115:
[----:B------:R-:W-:Y:S01]  /*8f60*/  IMAD.MOV.U32 R9, RZ, RZ, 0x8 ;  /* 0x00000008ff097424 */ /* 0x000fe200078e00ff */
[----:B------:R-:W-:Y:S01]  /*8f70*/  MOV R8, 0x8fb0 ;  /* 0x00008fb000087802 */ /* 0x000fe20000000f00 */
[----:B0-----:R-:W-:-:S02]  /*8f80*/  IMAD.MOV.U32 R10, RZ, RZ, 0x1f ;  /* 0x0000001fff0a7424 */ /* 0x001fc400078e00ff */
[----:B------:R-:W-:Y:S02]  /*8f90*/  IMAD.MOV.U32 R7, RZ, RZ, -0x1 ;  /* 0xffffffffff077424 */ /* 0x000fe400078e00ff */
[----:B-1----:R-:W-:Y:S05]  /*8fa0*/  CALL.REL.NOINC `($__internal_105_$__cuda_sm70_shflsync_bfly_p) ;  /* 0x00000c9000007944 */ /* 0x002fea0003c00000 */
[----:B01----:R-:W-:Y:S05]  /*8fb0*/  BRA `(.L_x_3186) ;  /* 0xffffd3b000007947 */ /* 0x003fea000383ffff */
.L_x_3116:
        /* <DEDUP_REMOVED lines=12> */
.L_x_3117:
[----:B------:R-:W-:Y:S01]  /*9080*/  IMAD.MOV.U32 R9, RZ, RZ, 0x2 ;  /* 0x00000002ff097424 */ /* 0x000fe200078e00ff */
[----:B------:R-:W-:Y:S01]  /*9090*/  MOV R42, 0x90d0 ;  /* 0x000090d0002a7802 */ /* 0x000fe20000000f00 */
[----:B------:R-:W-:-:S02]  /*90a0*/  IMAD.MOV.U32 R8, RZ, RZ, 0x1f ;  /* 0x0000001fff087424 */ /* 0x000fc400078e00ff */
[----:B------:R-:W-:Y:S02]  /*90b0*/  IMAD.MOV.U32 R7, RZ, RZ, -0x1 ;  /* 0xffffffffff077424 */ /* 0x000fe400078e00ff */
[----:B------:R-:W-:Y:S05]  /*90c0*/  CALL.REL.NOINC `($__internal_104_$__cuda_sm70_shflsync_bfly) ;  /* 0x00000b1000007944 */ /* 0x000fea0003c00000 */
[----:B------:R-:W-:Y:S01]  /*90d0*/  PRMT R14, R14, 0x7632, R14 ;  /* 0x000076320e0e7816 */ /* 0x000fe2000000000e */
[----:B------:R-:W-:Y:S05]  /*90e0*/  BRA `(.L_x_3188) ;  /* 0xffffd41000007947 */ /* 0x000fea000383ffff */
.L_x_3118:
[----:B------:R-:W-:Y:S01]  /*90f0*/  IMAD.MOV.U32 R9, RZ, RZ, 0x2 ;  /* 0x00000002ff097424 */ /* 0x000fe200078e00ff */
[----:B------:R-:W-:Y:S01]  /*9100*/  MOV R8, 0x9140 ;  /* 0x0000914000087802 */ /* 0x000fe20000000f00 */
[----:B0-----:R-:W-:Y:S02]  /*9110*/  IMAD.MOV.U32 R10, RZ, RZ, 0x1f ;  /* 0x0000001fff0a7424 */ /* 0x001fe400078e00ff */
[----:B------:R-:W-:Y:S02]  /*9120*/  IMAD.MOV.U32 R7, RZ, RZ, -0x1 ;  /* 0xffffffffff077424 */ /* 0x000fe400078e00ff */
[----:B-1----:R-:W-:Y:S05]  /*9130*/  CALL.REL.NOINC `($__internal_105_$__cuda_sm70_shflsync_bfly_p) ;  /* 0x00000b0000007944 */ /* 0x002fea0003c00000 */
[----:B01----:R-:W-:Y:S05]  /*9140*/  BRA `(.L_x_3189) ;  /* 0xffffd3d000007947 */ /* 0x003fea000383ffff */
.L_x_3119:
        /* <DEDUP_REMOVED lines=12> */
.L_x_3120:
[----:B------:R-:W-:Y:S01]  /*9210*/  IMAD.MOV.U32 R9, RZ, RZ, 0x10 ;  /* 0x00000010ff097424 */ /* 0x000fe200078e00ff */
[----:B------:R-:W-:Y:S01]  /*9220*/  MOV R42, 0x9260 ;  /* 0x00009260002a7802 */ /* 0x000fe20000000f00 */
[----:B------:R-:W-:Y:S02]  /*9230*/  IMAD.MOV.U32 R8, RZ, RZ, 0x1f ;  /* 0x0000001fff087424 */ /* 0x000fe400078e00ff */
[----:B------:R-:W-:Y:S02]  /*9240*/  IMAD.MOV.U32 R7, RZ, RZ, -0x1 ;  /* 0xffffffffff077424 */ /* 0x000fe400078e00ff */
[----:B------:R-:W-:Y:S05]  /*9250*/  CALL.REL.NOINC `($__internal_104_$__cuda_sm70_shflsync_bfly) ;  /* 0x0000098000007944 */ /* 0x000fea0003c00000 */
[----:B------:R-:W-:Y:S01]  /*9260*/  PRMT R14, R14, 0x7632, R14 ;  /* 0x000076320e0e7816 */ /* 0x000fe2000000000e */
[----:B------:R-:W-:Y:S05]  /*9270*/  BRA `(.L_x_3191) ;  /* 0xffffd43000007947 */ /* 0x000fea000383ffff */
.L_x_3121:
[----:B------:R-:W-:Y:S01]  /*9280*/  IMAD.MOV.U32 R9, RZ, RZ, 0x10 ;  /* 0x00000010ff097424 */ /* 0x000fe200078e00ff */
[----:B------:R-:W-:Y:S01]  /*9290*/  MOV R8, 0x92d0 ;  /* 0x000092d000087802 */ /* 0x000fe20000000f00 */
[----:B0-----:R-:W-:Y:S02]  /*92a0*/  IMAD.MOV.U32 R10, RZ, RZ, 0x1f ;  /* 0x0000001fff0a7424 */ /* 0x001fe400078e00ff */
[----:B------:R-:W-:Y:S02]  /*92b0*/  IMAD.MOV.U32 R7, RZ, RZ, -0x1 ;  /* 0xffffffffff077424 */ /* 0x000fe400078e00ff */
[----:B-1----:R-:W-:Y:S05]  /*92c0*/  CALL.REL.NOINC `($__internal_105_$__cuda_sm70_shflsync_bfly_p) ;  /* 0x0000097000007944 */ /* 0x002fea0003c00000 */
[----:B01----:R-:W-:Y:S05]  /*92d0*/  BRA `(.L_x_3192) ;  /* 0xffffd3f000007947 */ /* 0x003fea000383ffff */
.L_x_3122:
        /* <DEDUP_REMOVED lines=12> */
.L_x_3123:
[----:B------:R-:W-:Y:S01]  /*93a0*/  IMAD.MOV.U32 R9, RZ, RZ, 0x4 ;  /* 0x00000004ff097424 */ /* 0x000fe200078e00ff */
[----:B------:R-:W-:Y:S01]  /*93b0*/  MOV R42, 0x93f0 ;  /* 0x000093f0002a7802 */ /* 0x000fe20000000f00 */
[----:B------:R-:W-:Y:S02]  /*93c0*/  IMAD.MOV.U32 R8, RZ, RZ, 0x1f ;  /* 0x0000001fff087424 */ /* 0x000fe400078e00ff */
[----:B------:R-:W-:Y:S02]  /*93d0*/  IMAD.MOV.U32 R7, RZ, RZ, -0x1 ;  /* 0xffffffffff077424 */ /* 0x000fe400078e00ff */
[----:B------:R-:W-:Y:S05]  /*93e0*/  CALL.REL.NOINC `($__internal_104_$__cuda_sm70_shflsync_bfly) ;  /* 0x000007f000007944 */ /* 0x000fea0003c00000 */
[----:B------:R-:W-:Y:S01]  /*93f0*/  PRMT R14, R14, 0x7632, R14 ;  /* 0x000076320e0e7816 */ /* 0x000fe2000000000e */
[----:B------:R-:W-:Y:S05]  /*9400*/  BRA `(.L_x_3194) ;  /* 0xffffd45000007947 */ /* 0x000fea000383ffff */
.L_x_3124:
[----:B------:R-:W-:Y:S01]  /*9410*/  IMAD.MOV.U32 R9, RZ, RZ, 0x4 ;  /* 0x00000004ff097424 */ /* 0x000fe200078e00ff */
[----:B------:R-:W-:Y:S01]  /*9420*/  MOV R8, 0x9460 ;  /* 0x0000946000087802 */ /* 0x000fe20000000f00 */
[----:B0-----:R-:W-:-:S02]  /*9430*/  IMAD.MOV.U32 R10, RZ, RZ, 0x1f ;  /* 0x0000001fff0a7424 */ /* 0x001fc400078e00ff */
[----:B------:R-:W-:Y:S02]  /*9440*/  IMAD.MOV.U32 R7, RZ, RZ, -0x1 ;  /* 0xffffffffff077424 */ /* 0x000fe400078e00ff */
[----:B-1----:R-:W-:Y:S05]  /*9450*/  CALL.REL.NOINC `($__internal_105_$__cuda_sm70_shflsync_bfly_p) ;  /* 0x000007e000007944 */ /* 0x002fea0003c00000 */
[----:B01----:R-:W-:Y:S05]  /*9460*/  BRA `(.L_x_3195) ;  /* 0xffffd41000007947 */ /* 0x003fea000383ffff */
.L_x_3125:
        /* <DEDUP_REMOVED lines=12> */
.L_x_3126:
[----:B------:R-:W-:Y:S01]  /*9530*/  IMAD.MOV.U32 R9, RZ, RZ, 0x1 ;  /* 0x00000001ff097424 */ /* 0x000fe200078e00ff */
[----:B------:R-:W-:Y:S01]  /*9540*/  MOV R42, 0x9580 ;  /* 0x00009580002a7802 */ /* 0x000fe20000000f00 */
[----:B------:R-:W-:-:S02]  /*9550*/  IMAD.MOV.U32 R8, RZ, RZ, 0x1f ;  /* 0x0000001fff087424 */ /* 0x000fc400078e00ff */
[----:B------:R-:W-:Y:S02]  /*9560*/  IMAD.MOV.U32 R7, RZ, RZ, -0x1 ;  /* 0xffffffffff077424 */ /* 0x000fe400078e00ff */
[----:B------:R-:W-:Y:S05]  /*9570*/  CALL.REL.NOINC `($__internal_104_$__cuda_sm70_shflsync_bfly) ;  /* 0x0000066000007944 */ /* 0x000fea0003c00000 */
[----:B------:R-:W-:Y:S01]  /*9580*/  PRMT R14, R14, 0x7632, R14 ;  /* 0x000076320e0e7816 */ /* 0x000fe2000000000e */
[----:B------:R-:W-:Y:S05]  /*9590*/  BRA `(.L_x_3197) ;  /* 0xffffd47000007947 */ /* 0x000fea000383ffff */
.L_x_3127:
[----:B------:R-:W-:Y:S01]  /*95a0*/  IMAD.MOV.U32 R9, RZ, RZ, 0x1 ;  /* 0x00000001ff097424 */ /* 0x000fe200078e00ff */
[----:B------:R-:W-:Y:S01]  /*95b0*/  MOV R8, 0x95f0 ;  /* 0x000095f000087802 */ /* 0x000fe20000000f00 */
[----:B0-----:R-:W-:Y:S02]  /*95c0*/  IMAD.MOV.U32 R10, RZ, RZ, 0x1f ;  /* 0x0000001fff0a7424 */ /* 0x001fe400078e00ff */
[----:B------:R-:W-:Y:S02]  /*95d0*/  IMAD.MOV.U32 R7, RZ, RZ, -0x1 ;  /* 0xffffffffff077424 */ /* 0x000fe400078e00ff */
[----:B-1----:R-:W-:Y:S05]  /*95e0*/  CALL.REL.NOINC `($__internal_105_$__cuda_sm70_shflsync_bfly_p) ;  /* 0x0000065000007944 */ /* 0x002fea0003c00000 */
[----:B01----:R-:W-:Y:S05]  /*95f0*/  BRA `(.L_x_3198) ;  /* 0xffffd43000007947 */ /* 0x003fea000383ffff */
.L_x_3128:
        /* <DEDUP_REMOVED lines=12> */
.L_x_3129:
[----:B------:R-:W-:Y:S01]  /*96c0*/  IMAD.MOV.U32 R9, RZ, RZ, 0x8 ;  /* 0x00000008ff097424 */ /* 0x000fe200078e00ff */
[----:B------:R-:W-:Y:S01]  /*96d0*/  MOV R42, 0x9710 ;  /* 0x00009710002a7802 */ /* 0x000fe20000000f00 */
[----:B------:R-:W-:Y:S02]  /*96e0*/  IMAD.MOV.U32 R8, RZ, RZ, 0x1f ;  /* 0x0000001fff087424 */ /* 0x000fe400078e00ff */
[----:B------:R-:W-:Y:S02]  /*96f0*/  IMAD.MOV.U32 R7, RZ, RZ, -0x1 ;  /* 0xffffffffff077424 */ /* 0x000fe400078e00ff */
[----:B------:R-:W-:Y:S05]  /*9700*/  CALL.REL.NOINC `($__internal_104_$__cuda_sm70_shflsync_bfly) ;  /* 0x000004d000007944 */ /* 0x000fea0003c00000 */
[----:B------:R-:W-:Y:S01]  /*9710*/  PRMT R14, R14, 0x7632, R14 ;  /* 0x000076320e0e7816 */ /* 0x000fe2000000000e */
[----:B------:R-:W-:Y:S05]  /*9720*/  BRA `(.L_x_3200) ;  /* 0xffffd54000007947 */ /* 0x000fea000383ffff */
.L_x_3130:
[----:B------:R-:W-:Y:S01]  /*9730*/  IMAD.MOV.U32 R9, RZ, RZ, 0x8 ;  /* 0x00000008ff097424 */ /* 0x000fe200078e00ff */
[----:B------:R-:W-:Y:S01]  /*9740*/  MOV R8, 0x9780 ;  /* 0x0000978000087802 */ /* 0x000fe20000000f00 */
[----:B0-----:R-:W-:Y:S02]  /*9750*/  IMAD.MOV.U32 R10, RZ, RZ, 0x1f ;  /* 0x0000001fff0a7424 */ /* 0x001fe400078e00ff */
[----:B------:R-:W-:Y:S02]  /*9760*/  IMAD.MOV.U32 R7, RZ, RZ, -0x1 ;  /* 0xffffffffff077424 */ /* 0x000fe400078e00ff */
[----:B-1----:R-:W-:Y:S05]  /*9770*/  CALL.REL.NOINC `($__internal_105_$__cuda_sm70_shflsync_bfly_p) ;  /* 0x000004c000007944 */ /* 0x002fea0003c00000 */
[----:B01----:R-:W-:Y:S05]  /*9780*/  BRA `(.L_x_3201) ;  /* 0xffffd50000007947 */ /* 0x003fea000383ffff */
.L_x_3131:
        /* <DEDUP_REMOVED lines=12> */
.L_x_3132:
[----:B------:R-:W-:Y:S01]  /*9850*/  IMAD.MOV.U32 R9, RZ, RZ, 0x2 ;  /* 0x00000002ff097424 */ /* 0x000fe200078e00ff */
[----:B------:R-:W-:Y:S01]  /*9860*/  MOV R42, 0x98a0 ;  /* 0x000098a0002a7802 */ /* 0x000fe20000000f00 */
[----:B------:R-:W-:Y:S02]  /*9870*/  IMAD.MOV.U32 R8, RZ, RZ, 0x1f ;  /* 0x0000001fff087424 */ /* 0x000fe400078e00ff */
[----:B------:R-:W-:Y:S02]  /*9880*/  IMAD.MOV.U32 R7, RZ, RZ, -0x1 ;  /* 0xffffffffff077424 */ /* 0x000fe400078e00ff */
[----:B------:R-:W-:Y:S05]  /*9890*/  CALL.REL.NOINC `($__internal_104_$__cuda_sm70_shflsync_bfly) ;  /* 0x0000034000007944 */ /* 0x000fea0003c00000 */
[----:B------:R-:W-:Y:S01]  /*98a0*/  PRMT R14, R14, 0x7632, R14 ;  /* 0x000076320e0e7816 */ /* 0x000fe2000000000e */
[----:B------:R-:W-:Y:S05]  /*98b0*/  BRA `(.L_x_3203) ;  /* 0xffffd56000007947 */ /* 0x000fea000383ffff */
.L_x_3133:
[----:B------:R-:W-:Y:S01]  /*98c0*/  IMAD.MOV.U32 R9, RZ, RZ, 0x2 ;  /* 0x00000002ff097424 */ /* 0x000fe200078e00ff */
[----:B------:R-:W-:Y:S01]  /*98d0*/  MOV R8, 0x9910 ;  /* 0x0000991000087802 */ /* 0x000fe20000000f00 */
[----:B0-----:R-:W-:-:S02]  /*98e0*/  IMAD.MOV.U32 R10, RZ, RZ, 0x1f ;  /* 0x0000001fff0a7424 */ /* 0x001fc400078e00ff */
[----:B------:R-:W-:Y:S02]  /*98f0*/  IMAD.MOV.U32 R7, RZ, RZ, -0x1 ;  /* 0xffffffffff077424 */ /* 0x000fe400078e00ff */
[----:B-1----:R-:W-:Y:S05]  /*9900*/  CALL.REL.NOINC `($__internal_105_$__cuda_sm70_shflsync_bfly_p) ;  /* 0x0000033000007944 */ /* 0x002fea0003c00000 */
[----:B01----:R-:W-:Y:S05]  /*9910*/  BRA `(.L_x_3204) ;  /* 0xffffd52000007947 */ /* 0x003fea000383ffff */
.L_x_3134:
        /* <DEDUP_REMOVED lines=12> */
.L_x_3137:
[----:B01----:R-:W-:Y:S01]  /*99e0*/  IMAD.MOV.U32 R41, RZ, RZ, R2 ;  /* 0x000000ffff297224 */ /* 0x003fe200078e0002 */
[----:B------:R-:W-:Y:S01]  /*99f0*/  MOV R8, 0x9a40 ;  /* 0x00009a4000087802 */ /* 0x000fe20000000f00 */
[----:B------:R-:W-:-:S02]  /*9a00*/  IMAD.MOV.U32 R9, RZ, RZ, 0x10 ;  /* 0x00000010ff097424 */ /* 0x000fc400078e00ff */
[----:B------:R-:W-:Y:S02]  /*9a10*/  IMAD.MOV.U32 R10, RZ, RZ, 0x1f ;  /* 0x0000001fff0a7424 */ /* 0x000fe400078e00ff */
[----:B------:R-:W-:Y:S02]  /*9a20*/  IMAD.MOV.U32 R7, RZ, RZ, -0x1 ;  /* 0xffffffffff077424 */ /* 0x000fe400078e00ff */
[----:B------:R-:W-:Y:S05]  /*9a30*/  CALL.REL.NOINC `($__internal_105_$__cuda_sm70_shflsync_bfly_p) ;  /* 0x0000020000007944 */ /* 0x000fea0003c00000 */
[----:B01----:R-:W-:Y:S05]  /*9a40*/  BRA `(.L_x_3206) ;  /* 0xffffd7e000007947 */ /* 0x003fea000383ffff */
.L_x_3138:
[----:B01----:R-:W-:Y:S01]  /*9a50*/  IMAD.MOV.U32 R41, RZ, RZ, R6 ;  /* 0x000000ffff297224 */ /* 0x003fe200078e0006 */
[----:B------:R-:W-:Y:S01]  /*9a60*/  MOV R8, 0x9ab0 ;  /* 0x00009ab000087802 */ /* 0x000fe20000000f00 */
[----:B------:R-:W-:Y:S02]  /*9a70*/  IMAD.MOV.U32 R9, RZ, RZ, 0x8 ;  /* 0x00000008ff097424 */ /* 0x000fe400078e00ff */
[----:B------:R-:W-:Y:S02]  /*9a80*/  IMAD.MOV.U32 R10, RZ, RZ, 0x1f ;  /* 0x0000001fff0a7424 */ /* 0x000fe400078e00ff */
[----:B------:R-:W-:Y:S02]  /*9a90*/  IMAD.MOV.U32 R7, RZ, RZ, -0x1 ;  /* 0xffffffffff077424 */ /* 0x000fe400078e00ff */
[----:B--2---:R-:W-:Y:S05]  /*9aa0*/  CALL.REL.NOINC `($__internal_105_$__cuda_sm70_shflsync_bfly_p) ;  /* 0x0000019000007944 */ /* 0x004fea0003c00000 */
[----:B01----:R-:W-:Y:S01]  /*9ab0*/  FADD.FTZ R41, R6, R9 ;  /* 0x0000000906297221 */ /* 0x003fe20000010000 */
[----:B------:R-:W-:Y:S01]  /*9ac0*/  MOV R8, 0x9b10 ;  /* 0x00009b1000087802 */ /* 0x000fe20000000f00 */
[----:B------:R-:W-:-:S02]  /*9ad0*/  IMAD.MOV.U32 R9, RZ, RZ, 0x4 ;  /* 0x00000004ff097424 */ /* 0x000fc400078e00ff */
[----:B------:R-:W-:Y:S02]  /*9ae0*/  IMAD.MOV.U32 R10, RZ, RZ, 0x1f ;  /* 0x0000001fff0a7424 */ /* 0x000fe400078e00ff */
[----:B------:R-:W-:Y:S02]  /*9af0*/  IMAD.MOV.U32 R7, RZ, RZ, -0x1 ;  /* 0xffffffffff077424 */ /* 0x000fe400078e00ff */
[----:B------:R-:W-:Y:S05]  /*9b00*/  CALL.REL.NOINC `($__internal_105_$__cuda_sm70_shflsync_bfly_p) ;  /* 0x0000013000007944 */ /* 0x000fea0003c00000 */
[----:B01----:R-:W-:Y:S01]  /*9b10*/  FADD.FTZ R41, R41, R9 ;  /* 0x0000000929297221 */ /* 0x003fe20000010000 */
[----:B------:R-:W-:Y:S01]  /*9b20*/  MOV R8, 0x9b70 ;  /* 0x00009b7000087802 */ /* 0x000fe20000000f00 */
[----:B------:R-:W-:Y:S02]  /*9b30*/  IMAD.MOV.U32 R9, RZ, RZ, 0x2 ;  /* 0x00000002ff097424 */ /* 0x000fe400078e00ff */
[----:B------:R-:W-:Y:S02]  /*9b40*/  IMAD.MOV.U32 R10, RZ, RZ, 0x1f ;  /* 0x0000001fff0a7424 */ /* 0x000fe400078e00ff */
[----:B------:R-:W-:Y:S02]  /*9b50*/  IMAD.MOV.U32 R7, RZ, RZ, -0x1 ;  /* 0xffffffffff077424 */ /* 0x000fe400078e00ff */
[----:B------:R-:W-:Y:S05]  /*9b60*/  CALL.REL.NOINC `($__internal_105_$__cuda_sm70_shflsync_bfly_p) ;  /* 0x000000d000007944 */ /* 0x000fea0003c00000 */
[----:B01----:R-:W-:Y:S01]  /*9b70*/  FADD.FTZ R41, R41, R9 ;  /* 0x0000000929297221 */ /* 0x003fe20000010000 */
[----:B------:R-:W-:Y:S01]  /*9b80*/  MOV R8, 0x9bd0 ;  /* 0x00009bd000087802 */ /* 0x000fe20000000f00 */
[----:B------:R-:W-:-:S02]  /*9b90*/  IMAD.MOV.U32 R9, RZ, RZ, 0x1 ;  /* 0x00000001ff097424 */ /* 0x000fc400078e00ff */
[----:B------:R-:W-:Y:S02]  /*9ba0*/  IMAD.MOV.U32 R10, RZ, RZ, 0x1f ;  /* 0x0000001fff0a7424 */ /* 0x000fe400078e00ff */
[----:B------:R-:W-:Y:S02]  /*9bb0*/  IMAD.MOV.U32 R7, RZ, RZ, -0x1 ;  /* 0xffffffffff077424 */ /* 0x000fe400078e00ff */
[----:B------:R-:W-:Y:S05]  /*9bc0*/  CALL.REL.NOINC `($__internal_105_$__cuda_sm70_shflsync_bfly_p) ;  /* 0x0000007000007944 */ /* 0x000fea0003c00000 */
[----:B01----:R-:W-:Y:S05]  /*9bd0*/  BRA `(.L_x_3207) ;  /* 0xffffd6e000007947 */ /* 0x003fea000383ffff */
        .weak           $__internal_104_$__cuda_sm70_shflsync_bfly
        .type           $__internal_104_$__cuda_sm70_shflsync_bfly,@function
        .size           $__internal_104_$__cuda_sm70_shflsync_bfly,($__internal_105_$__cuda_sm70_shflsync_bfly_p - $__internal_104_$__cuda_sm70_shflsync_bfly)
$__internal_104_$__cuda_sm70_shflsync_bfly:
[----:B------:R-:W-:Y:S04]  /*9be0*/  WARPSYNC R7 ;  /* 0x0000000700007348 */ /* 0x000fe80003800000 */
[----:B------:R-:W0:Y:S01]  /*9bf0*/  SHFL.BFLY PT, R8, R10, R9, R8 ;  /* 0x0c0000090a087389 */ /* 0x000e2200000e0008 */
[----:B------:R-:W-:Y:S02]  /*9c00*/  IMAD.MOV.U32 R44, RZ, RZ, R42 ;  /* 0x000000ffff2c7224 */ /* 0x000fe400078e002a */
[----:B------:R-:W-:Y:S01]  /*9c10*/  IMAD.MOV.U32 R45, RZ, RZ, 0x0 ;  /* 0x00000000ff2d7424 */ /* 0x000fe200078e00ff */
[----:B0-----:R-:W-:-:S03]  /*9c20*/  PRMT R14, R14, 0x5410, R8 ;  /* 0x000054100e0e7816 */ /* 0x001fc60000000008 */
[----:B------:R-:W-:Y:S05]  /*9c30*/  RET.REL.NODEC R44 `(_ZN4vllm3moe25grouped_topk_fused_kernelI13__nv_bfloat166__halfiLNS0_11ScoringFuncE1EEEvPT_PfPT1_PKT0_lllllbd) ;  /* 0xffff63c02c007950 */ /* 0x000fea0003c3ffff */
        .weak           $__internal_105_$__cuda_sm70_shflsync_bfly_p
        .type           $__internal_105_$__cuda_sm70_shflsync_bfly_p,@function
        .size           $__internal_105_$__cuda_sm70_shflsync_bfly_p,($__internal_106_$__cuda_sm70_shflsync_idx - $__internal_105_$__cuda_sm70_shflsync_bfly_p)
$__internal_105_$__cuda_sm70_shflsync_bfly_p:
[----:B------:R-:W-:Y:S01]  /*9c40*/  IMAD.MOV.U32 R44, RZ, RZ, R8 ;  /* 0x000000ffff2c7224 */ /* 0x000fe200078e0008 */
[----:B------:R-:W-:Y:S04]  /*9c50*/  WARPSYNC R7 ;  /* 0x0000000700007348 */ /* 0x000fe80003800000 */
[----:B------:R-:W-:Y:S01]  /*9c60*/  IMAD.MOV.U32 R45, RZ, RZ, 0x0 ;  /* 0x00000000ff2d7424 */ /* 0x000fe200078e00ff */
[----:B------:R0:W1:Y:S03]  /*9c70*/  SHFL.BFLY PT, R9, R41, R9, R10 ;  /* 0x0c00000929097389 */ /* 0x00006600000e000a */
[----:B------:R-:W-:Y:S05]  /*9c80*/  RET.REL.NODEC R44 `(_ZN4vllm3moe25grouped_topk_fused_kernelI13__nv_bfloat166__halfiLNS0_11ScoringFuncE1EEEvPT_PfPT1_PKT0_lllllbd) ;  /* 0xffff63702c007950 */ /* 0x000fea0003c3ffff */
        .weak           $__internal_106_$__cuda_sm70_shflsync_idx
        .type           $__internal_106_$__cuda_sm70_shflsync_idx,@function
        .size           $__internal_106_$__cuda_sm70_shflsync_idx,($__internal_107_$__cuda_sm70_shflsync_idx_p - $__internal_106_$__cuda_sm70_shflsync_idx)
$__internal_106_$__cuda_sm70_shflsync_idx:
[----:B------:R-:W-:Y:S04]  /*9c90*/  WARPSYNC R44 ;  /* 0x0000002c00007348 */ /* 0x000fe80003800000 */
[----:B------:R-:W0:Y:S01]  /*9ca0*/  SHFL.IDX PT, R7, R7, R33, R42 ;  /* 0x0000002107077389 */ /* 0x000e2200000e002a */
[----:B------:R-:W-:Y:S01]  /*9cb0*/  IMAD.MOV.U32 R9, RZ, RZ, 0x0 ;  /* 0x00000000ff097424 */ /* 0x000fe200078e00ff */
[----:B0-----:R-:W-:-:S03]  /*9cc0*/  PRMT R10, R10, 0x5410, R7 ;  /* 0x000054100a0a7816 */ /* 0x001fc60000000007 */
[----:B------:R-:W-:Y:S05]  /*9cd0*/  RET.REL.NODEC R8 `(_ZN4vllm3moe25grouped_topk_fused_kernelI13__nv_bfloat166__halfiLNS0_11ScoringFuncE1EEEvPT_PfPT1_PKT0_lllllbd) ;  /* 0xffff632008007950 */ /* 0x000fea0003c3ffff */
        .weak           $__internal_107_$__cuda_sm70_shflsync_idx_p
        .type           $__internal_107_$__cuda_sm70_shflsync_idx_p,@function
        .size           $__internal_107_$__cuda_sm70_shflsync_idx_p,($__internal_108_$__cuda_sm70_votesync_ballot - $__internal_107_$__cuda_sm70_shflsync_idx_p)
$__internal_107_$__cuda_sm70_shflsync_idx_p:
[----:B------:R-:W-:Y:S01]  /*9ce0*/  IMAD.MOV.U32 R9, RZ, RZ, 0x0 ;  /* 0x00000000ff097424 */ /* 0x000fe200078e00ff */
[----:B------:R-:W-:Y:S04]  /*9cf0*/  WARPSYNC R44 ;  /* 0x0000002c00007348 */ /* 0x000fe80003800000 */
[----:B------:R0:W1:Y:S01]  /*9d00*/  SHFL.IDX PT, R41, R41, R42, R43 ;  /* 0x0000002a29297389 */ /* 0x00006200000e002b */
[----:B------:R-:W-:Y:S05]  /*9d10*/  RET.REL.NODEC R8 `(_ZN4vllm3moe25grouped_topk_fused_kernelI13__nv_bfloat166__halfiLNS0_11ScoringFuncE1EEEvPT_PfPT1_PKT0_lllllbd) ;  /* 0xffff62e008007950 */ /* 0x000fea0003c3ffff */
        .weak           $__internal_108_$__cuda_sm70_votesync_ballot
        .type           $__internal_108_$__cuda_sm70_votesync_ballot,@function
        .size           $__internal_108_$__cuda_sm70_votesync_ballot,($__internal_109_$__cuda_sm70_warpsync - $__internal_108_$__cuda_sm70_votesync_ballot)
$__internal_108_$__cuda_sm70_votesync_ballot:
[----:B------:R-:W-:Y:S01]  /*9d20*/  ISETP.NE.U32.AND P5, PT, R9, 0x1, PT ;  /* 0x000000010900780c */ /* 0x000fe20003fa5070 */
[----:B------:R-:W-:Y:S01]  /*9d30*/  IMAD.MOV.U32 R9, RZ, RZ, 0x0 ;  /* 0x00000000ff097424 */ /* 0x000fe200078e00ff */
[----:B------:R-:W-:Y:S11]  /*9d40*/  WARPSYNC 0xffffffff ;  /* 0xffffffff00007948 */ /* 0x000ff60003800000 */
[----:B------:R-:W-:Y:S01]  /*9d50*/  VOTE.ANY R11, PT, !P5 ;  /* 0x00000000000b7806 */ /* 0x000fe200068e0100 */
[----:B------:R-:W-:Y:S06]  /*9d60*/  RET.REL.NODEC R8 `(_ZN4vllm3moe25grouped_topk_fused_kernelI13__nv_bfloat166__halfiLNS0_11ScoringFuncE1EEEvPT_PfPT1_PKT0_lllllbd) ;  /* 0xffff629008007950 */ /* 0x000fec0003c3ffff */
        .weak           $__internal_109_$__cuda_sm70_warpsync
        .type           $__internal_109_$__cuda_sm70_warpsync,@function
        .size           $__internal_109_$__cuda_sm70_warpsync,(.L_x_5664 - $__internal_109_$__cuda_sm70_warpsync)
$__internal_109_$__cuda_sm70_warpsync:
[----:B------:R-:W-:Y:S04]  /*9d70*/  WARPSYNC R9 ;  /* 0x0000000900007348 */ /* 0x000fe80003800000 */
[----:B------:R-:W-:-:S04]  /*9d80*/  IMAD.MOV.U32 R9, RZ, RZ, 0x0 ;  /* 0x00000000ff097424 */ /* 0x000fc800078e00ff */
[----:B------:R-:W-:Y:S05]  /*9d90*/  RET.REL.NODEC R8 `(_ZN4vllm3moe25grouped_topk_fused_kernelI13__nv_bfloat166__halfiLNS0_11ScoringFuncE1EEEvPT_PfPT1_PKT0_lllllbd) ;  /* 0xffff626008007950 */ /* 0x000fea0003c3ffff */
.L_x_3208:
        /* <DEDUP_REMOVED lines=14> */
.L_x_5664:


//--------------------- .text._ZN4vllm3moe44grouped_topk_fused_small_expert_count_kernelI13__nv_bfloat166__halfiLNS0_11ScoringFuncE1ELi128ELb0ELi8EEEvPT_PfPT1_PKT0_llllllbd --------------------------
	.section	.text._ZN4vllm3moe44grouped_topk_fused_small_expert_count_kernelI13__nv_bfloat166__halfiLNS0_11ScoringFuncE1ELi128ELb0ELi8EEEvPT_PfPT1_PKT0_llllllbd,"ax",@progbits
	.sectioninfo	@"SHI_REGISTERS=25"
	.align	128
        .global         _ZN4vllm3moe44grouped_topk_fused_small_expert_count_kernelI13__nv_bfloat166__halfiLNS0_11ScoringFuncE1ELi128ELb0ELi8EEEvPT_PfPT1_PKT0_llllllbd
        .type           _ZN4vllm3moe44grouped_topk_fused_small_expert_count_kernelI13__nv_bfloat166__halfiLNS0_11ScoringFuncE1ELi128ELb0ELi8EEEvPT_PfPT1_PKT0_llllllbd,@function
        .size           _ZN4vllm3moe44grouped_topk_fused_small_expert_count_kernelI13__nv_bfloat166__halfiLNS0_11ScoringFuncE1ELi128ELb0ELi8EEEvPT_PfPT1_PKT0_llllllbd,(.L_x_5665 - _ZN4vllm3moe44grouped_topk_fused_small_expert_count_kernelI13__nv_bfloat166__halfiLNS0_11ScoringFuncE1ELi128ELb0ELi8EEEvPT_PfPT1_PKT0_llllllbd)
        .other          _ZN4vllm3moe44grouped_topk_fused_small_expert_count_kernelI13__nv_bfloat166__halfiLNS0_11ScoringFuncE1ELi128ELb0ELi8EEEvPT_PfPT1_PKT0_llllllbd,@"STO_CUDA_ENTRY STV_DEFAULT"
_ZN4vllm3moe44grouped_topk_fused_small_expert_count_kernelI13__nv_bfloat166__halfiLNS0_11ScoringFuncE1ELi128ELb0ELi8EEEvPT_PfPT1_PKT0_llllllbd:
.text._ZN4vllm3moe44grouped_topk_fused_small_expert_count_kernelI13__nv_bfloat166__halfiLNS0_11ScoringFuncE1ELi128ELb0ELi8EEEvPT_PfPT1_PKT0_llllllbd:
        /* <DEDUP_REMOVED lines=13> */
[----:B------:R0:W2:Y:S01]  /*00d0*/  @!P0 LDG.E.U16 R4, [R4.64] ;  /* 0x0000000604048981 */ /* 0x0000a2000c1e1500 */
[----:B------:R-:W-:-:S04]  /*00e0*/  @!P0 LEA R2, P1, R8, c[0x0][0x178], 0x1 ;  /* 0x00005e0008028a11 */ /* 0x000fc800078208ff */
[----:B------:R-:W-:-:S05]  /*00f0*/  @!P0 LEA.HI.X R3, R8, c[0x0][0x17c], RZ, 0x1, P1 ;  /* 0x00005f0008038a11 */ /* 0x000fca00008f0cff */
[----:B------:R-:W3:Y:S01]  /*0100*/  @!P0 LDG.E.U16 R2, [R2.64] ;  /* 0x0000000602028981 */ /* 0x000ee2000c1e1500 */
[----:B------:R-:W-:Y:S01]  /*0110*/  IMAD.MOV.U32 R6, RZ, RZ, -0x800000 ;  /* 0xff800000ff067424 */ /* 0x000fe200078e00ff */
[----:B------:R-:W-:Y:S01]  /*0120*/  SHF.R.U32.HI R0, RZ, 0x5, R8 ;  /* 0x00000005ff007819 */ /* 0x000fe20000011608 */
[----:B0-----:R-:W-:Y:S02]  /*0130*/  IMAD.MOV.U32 R5, RZ, RZ, 0x3f000000 ;  /* 0x3f000000ff057424 */ /* 0x001fe400078e00ff */
[----:B------:R-:W-:-:S03]  /*0140*/  IMAD.MOV.U32 R7, RZ, RZ, -0x800000 ;  /* 0xff800000ff077424 */ /* 0x000fc600078e00ff */
[----:B------:R-:W0:Y:S02]  /*0150*/  SHFL.IDX PT, R0, R0, RZ, 0x1f ;  /* 0x00001fff00007589 */ /* 0x000e2400000e0000 */
[----:B0-----:R-:W-:Y:S02]  /*0160*/  ISETP.NE.AND P1, PT, R0, RZ, PT ;  /* 0x000000ff0000720c */ /* 0x001fe40003f25270 */
[----:B--2---:R-:W-:-:S05]  /*0170*/  @!P0 PRMT R4, RZ, 0x5410, R4 ;  /* 0x00005410ff048816 */ /* 0x004fca0000000004 */
[----:B------:R-:W-:Y:S01]  /*0180*/  @!P0 FMUL.FTZ R6, R4, 0.5 ;  /* 0x3f00000004068820 */ /* 0x000fe20000410000 */
[----:B---3--:R-:W-:-:S05]  /*0190*/  @!P0 HADD2.F32 R7, -RZ, R2.H0_H0 ;  /* 0x20000002ff078230 */ /* 0x008fca0000004100 */
        /* <DEDUP_REMOVED lines=98> */
.L_x_3211:
        /* <DEDUP_REMOVED lines=90> */
.L_x_3210:
        /* <DEDUP_REMOVED lines=38> */
.L_x_3209:
        /* <DEDUP_REMOVED lines=47> */
[----:B------:R-:W-:Y:S05]  /*12b0*/  CALL.REL.NOINC `($__internal_110_$__cuda_sm20_div_rn_f64_full) ;  /* 0x0000013000007944 */ /* 0x000fea0003c00000 */
.L_x_3214:
[----:B------:R-:W-:Y:S05]  /*12c0*/  BSYNC B0 ;  /* 0x0000000000007941 */ /* 0x000fea0003800000 */
.L_x_3213:
[----:B------:R-:W0:Y:S01]  /*12d0*/  F2F.F32.F64 R2, R8 ;  /* 0x0000000800027310 */ /* 0x000e220000301000 */
[----:B------:R-:W0:-:S14]  /*12e0*/  DSETP.GEU.AND P1, PT, |R8|, c[0x2][0x0], PT ;  /* 0x008000000800762a */ /* 0x000e1c0003f2e200 */
[----:B0-----:R-:W-:Y:S02]  /*12f0*/  @!P1 FMUL R2, R2, 1.175494350822287508e-38 ;  /* 0x0080000002029820 */ /* 0x001fe40000400000 */
.L_x_3212:
        /* <DEDUP_REMOVED lines=15> */
        .weak           $__internal_110_$__cuda_sm20_div_rn_f64_full
        .type           $__internal_110_$__cuda_sm20_div_rn_f64_full,@function
        .size           $__internal_110_$__cuda_sm20_div_rn_f64_full,(.L_x_5665 - $__internal_110_$__cuda_sm20_div_rn_f64_full)
$__internal_110_$__cuda_sm20_div_rn_f64_full:
        /* <DEDUP_REMOVED lines=68> */
.L_x_3216:
        /* <DEDUP_REMOVED lines=16> */
.L_x_3219:
[----:B------:R-:W-:Y:S01]  /*1930*/  LOP3.LUT R17, R5, 0x80000, RZ, 0xfc, !PT ;  /* 0x0008000005117812 */ /* 0x000fe200078efcff */
[----:B------:R-:W-:Y:S01]  /*1940*/  IMAD.MOV.U32 R16, RZ, RZ, R4 ;  /* 0x000000ffff107224 */ /* 0x000fe200078e0004 */
[----:B------:R-:W-:Y:S05]  /*1950*/  BRA `(.L_x_3217) ;  /* 0x0000002000007947 */ /* 0x000fea0003800000 */
.L_x_3218:
[----:B------:R-:W-:Y:S01]  /*1960*/  LOP3.LUT R17, R7, 0x80000, RZ, 0xfc, !PT ;  /* 0x0008000007117812 */ /* 0x000fe200078efcff */
[----:B------:R-:W-:Y:S02]  /*1970*/  IMAD.MOV.U32 R16, RZ, RZ, R6 ;  /* 0x000000ffff107224 */ /* 0x000fe400078e0006 */
.L_x_3217:
[----:B------:R-:W-:Y:S05]  /*1980*/  BSYNC B1 ;  /* 0x0000000000017941 */ /* 0x000fea0003800000 */
.L_x_3215:
[----:B------:R-:W-:Y:S02]  /*1990*/  IMAD.MOV.U32 R13, RZ, RZ, 0x0 ;  /* 0x00000000ff0d7424 */ /* 0x000fe400078e00ff */
[----:B------:R-:W-:-:S02]  /*19a0*/  IMAD.MOV.U32 R8, RZ, RZ, R16 ;  /* 0x000000ffff087224 */ /* 0x000fc400078e0010 */
[----:B------:R-:W-:Y:S01]  /*19b0*/  IMAD.MOV.U32 R9, RZ, RZ, R17 ;  /* 0x000000ffff097224 */ /* 0x000fe200078e0011 */
[----:B------:R-:W-:Y:S06]  /*19c0*/  RET.REL.NODEC R12 `(_ZN4vllm3moe44grouped_topk_fused_small_expert_count_kernelI13__nv_bfloat166__halfiLNS0_11ScoringFuncE1ELi128ELb0ELi8EEEvPT_PfPT1_PKT0_llllllbd) ;  /* 0xffffe6300c007950 */ /* 0x000fec0003c3ffff */
.L_x_3220:
        /* <DEDUP_REMOVED lines=11> */
.L_x_5665:


//--------------------- .text._ZN4vllm3moe44grouped_topk_fused_small_expert_count_kernelI13__nv_bfloat166__halfiLNS0_11ScoringFuncE1ELi384ELb0ELi8EEEvPT_PfPT1_PKT0_llllllbd --------------------------
	.section	.text._ZN4vllm3moe44grouped_topk_fused_small_expert_count_kernelI13__nv_bfloat166__halfiLNS0_11ScoringFuncE1ELi384ELb0ELi8EEEvPT_PfPT1_PKT0_llllllbd,"ax",@progbits
	.sectioninfo	@"SHI_REGISTERS=32"
	.align	128
        .global         _ZN4vllm3moe44grouped_topk_fused_small_expert_count_kernelI13__nv_bfloat166__halfiLNS0_11ScoringFuncE1ELi384ELb0ELi8EEEvPT_PfPT1_PKT0_llllllbd
        .type           _ZN4vllm3moe44grouped_topk_fused_small_expert_count_kernelI13__nv_bfloat166__halfiLNS0_11ScoringFuncE1ELi384ELb0ELi8EEEvPT_PfPT1_PKT0_llllllbd,@function
        .size           _ZN4vllm3moe44grouped_topk_fused_small_expert_count_kernelI13__nv_bfloat166__halfiLNS0_11ScoringFuncE1ELi384ELb0ELi8EEEvPT_PfPT1_PKT0_llllllbd,(.L_x_5666 - _ZN4vllm3moe44grouped_topk_fused_small_expert_count_kernelI13__nv_bfloat166__halfiLNS0_11ScoringFuncE1ELi384ELb0ELi8EEEvPT_PfPT1_PKT0_llllllbd)
        .other          _ZN4vllm3moe44grouped_topk_fused_small_expert_count_kernelI13__nv_bfloat166__halfiLNS0_11ScoringFuncE1ELi384ELb0ELi8EEEvPT_PfPT1_PKT0_llllllbd,@"STO_CUDA_ENTRY STV_DEFAULT"
_ZN4vllm3moe44grouped_topk_fused_small_expert_count_kernelI13__nv_bfloat166__halfiLNS0_11ScoringFuncE1ELi384ELb0ELi8EEEvPT_PfPT1_PKT0_llllllbd:
.text._ZN4vllm3moe44grouped_topk_fused_small_expert_count_kernelI13__nv_bfloat166__halfiLNS0_11ScoringFuncE1ELi384ELb0ELi8EEEvPT_PfPT1_PKT0_llllllbd:
        /* <DEDUP_REMOVED lines=25> */
[----:B---3--:R-:W-:-:S05]  /*0190*/  @!P0 HADD2.F32 R7, -RZ, R2.H0_H0 ;  /* 0x20000002ff078230 */ /* 0x008fca0000004100 */
        /* <DEDUP_REMOVED lines=106> */
.L_x_3224:
        /* <DEDUP_REMOVED lines=100> */
.L_x_3223:
        /* <DEDUP_REMOVED lines=44> */
.L_x_3222:
        /* <DEDUP_REMOVED lines=12> */
.L_x_3225:
[----:B0-----:R-:W-:-:S05]  /*1200*/  IMAD R7, R2, 0x4, R1 ;  /* 0x0000000402077824 */ /* 0x001fca00078e0201 */
[----:B------:R-:W2:Y:S04]  /*1210*/  LDL R4, [R7] ;  /* 0x0000000007047983 */ /* 0x000ea80000100800 */
[----:B------:R-:W3:Y:S04]  /*1220*/  LDL R6, [R7+0x20] ;  /* 0x0000200007067983 */ /* 0x000ee80000100800 */
[----:B--2---:R0:W-:Y:S04]  /*1230*/  STS [R5.X4+0xc00], R4 ;  /* 0x000c000405007388 */ /* 0x0041e80000004800 */
[----:B---3--:R0:W-:Y:S02]  /*1240*/  STS [R5.X4+0xc80], R6 ;  /* 0x000c800605007388 */ /* 0x0081e40000004800 */
.L_x_3226:
[----:B------:R-:W-:Y:S05]  /*1250*/  BSYNC B0 ;  /* 0x0000000000007941 */ /* 0x000fea0003800000 */
.L_x_3221:
        /* <DEDUP_REMOVED lines=33> */
.L_x_3229:
        /* <DEDUP_REMOVED lines=166> */
.L_x_3228:
[----:B------:R-:W-:Y:S05]  /*1ed0*/  @!P1 BRA `(.L_x_3227) ;  /* 0x0000031000009947 */ /* 0x000fea0003800000 */
[C---:B------:R-:W-:Y:S02]  /*1ee0*/  IMAD R8, R6.reuse, 0x4, R1 ;  /* 0x0000000406087824 */ /* 0x040fe400078e0201 */
[----:B----4-:R-:W-:-:S02]  /*1ef0*/  IMAD R9, R6, 0x4, R3 ;  /* 0x0000000406097824 */ /* 0x010fc400078e0203 */
.L_x_3230:
        /* <DEDUP_REMOVED lines=47> */
.L_x_3227:
        /* <DEDUP_REMOVED lines=49> */
[----:B------:R-:W-:Y:S05]  /*2500*/  CALL.REL.NOINC `($__internal_111_$__cuda_sm20_div_rn_f64_full) ;  /* 0x0000012000007944 */ /* 0x000fea0003c00000 */
.L_x_3233:
[----:B------:R-:W-:Y:S05]  /*2510*/  BSYNC B0 ;  /* 0x0000000000007941 */ /* 0x000fea0003800000 */
.L_x_3232:
[----:B------:R-:W0:Y:S01]  /*2520*/  F2F.F32.F64 R4, R6 ;  /* 0x0000000600047310 */ /* 0x000e220000301000 */
[----:B------:R-:W0:-:S14]  /*2530*/  DSETP.GEU.AND P1, PT, |R6|, c[0x2][0x0], PT ;  /* 0x008000000600762a */ /* 0x000e1c0003f2e200 */
[----:B0-----:R-:W-:Y:S02]  /*2540*/  @!P1 FMUL R4, R4, 1.175494350822287508e-38 ;  /* 0x0080000004049820 */ /* 0x001fe40000400000 */
.L_x_3231:
        /* <DEDUP_REMOVED lines=14> */
        .weak           $__internal_111_$__cuda_sm20_div_rn_f64_full
        .type           $__internal_111_$__cuda_sm20_div_rn_f64_full,@function
        .size           $__internal_111_$__cuda_sm20_div_rn_f64_full,(.L_x_5666 - $__internal_111_$__cuda_sm20_div_rn_f64_full)
$__internal_111_$__cuda_sm20_div_rn_f64_full:
        /* <DEDUP_REMOVED lines=68> */
.L_x_3235:
        /* <DEDUP_REMOVED lines=16> */
.L_x_3238:
[----:B------:R-:W-:Y:S01]  /*2b70*/  LOP3.LUT R19, R9, 0x80000, RZ, 0xfc, !PT ;  /* 0x0008000009137812 */ /* 0x000fe200078efcff */
[----:B------:R-:W-:Y:S01]  /*2b80*/  IMAD.MOV.U32 R18, RZ, RZ, R8 ;  /* 0x000000ffff127224 */ /* 0x000fe200078e0008 */
[----:B------:R-:W-:Y:S05]  /*2b90*/  BRA `(.L_x_3236) ;  /* 0x0000002000007947 */ /* 0x000fea0003800000 */
.L_x_3237:
[----:B------:R-:W-:Y:S01]  /*2ba0*/  LOP3.LUT R19, R5, 0x80000, RZ, 0xfc, !PT ;  /* 0x0008000005137812 */ /* 0x000fe200078efcff */
[----:B------:R-:W-:Y:S02]  /*2bb0*/  IMAD.MOV.U32 R18, RZ, RZ, R4 ;  /* 0x000000ffff127224 */ /* 0x000fe400078e0004 */
.L_x_3236:
[----:B------:R-:W-:Y:S05]  /*2bc0*/  BSYNC B1 ;  /* 0x0000000000017941 */ /* 0x000fea0003800000 */
.L_x_3234:
[----:B------:R-:W-:Y:S02]  /*2bd0*/  IMAD.MOV.U32 R13, RZ, RZ, 0x0 ;  /* 0x00000000ff0d7424 */ /* 0x000fe400078e00ff */
[----:B------:R-:W-:-:S02]  /*2be0*/  IMAD.MOV.U32 R6, RZ, RZ, R18 ;  /* 0x000000ffff067224 */ /* 0x000fc400078e0012 */
[----:B------:R-:W-:Y:S01]  /*2bf0*/  IMAD.MOV.U32 R7, RZ, RZ, R19 ;  /* 0x000000ffff077224 */ /* 0x000fe200078e0013 */
[----:B------:R-:W-:Y:S06]  /*2c00*/  RET.REL.NODEC R12 `(_ZN4vllm3moe44grouped_topk_fused_small_expert_count_kernelI13__nv_bfloat166__halfiLNS0_11ScoringFuncE1ELi384ELb0ELi8EEEvPT_PfPT1_PKT0_llllllbd) ;  /* 0xffffd3f00c007950 */ /* 0x000fec0003c3ffff */
.L_x_3239:
        /* <DEDUP_REMOVED lines=15> */
.L_x_5666:


//--------------------- .text._ZN4vllm3moe44grouped_topk_fused_small_expert_count_kernelI13__nv_bfloat166__halfiLNS0_11ScoringFuncE1ELi512ELb0ELi8EEEvPT_PfPT1_PKT0_llllllbd --------------------------
	.section	.text._ZN4vllm3moe44grouped_topk_fused_small_expert_count_kernelI13__nv_bfloat166__halfiLNS0_11ScoringFuncE1ELi512ELb0ELi8EEEvPT_PfPT1_PKT0_llllllbd,"ax",@progbits
	.sectioninfo	@"SHI_REGISTERS=28"
	.align	128
        .global         _ZN4vllm3moe44grouped_topk_fused_small_expert_count_kernelI13__nv_bfloat166__halfiLNS0_11ScoringFuncE1ELi512ELb0ELi8EEEvPT_PfPT1_PKT0_llllllbd
        .type           _ZN4vllm3moe44grouped_topk_fused_small_expert_count_kernelI13__nv_bfloat166__halfiLNS0_11ScoringFuncE1ELi512ELb0ELi8EEEvPT_PfPT1_PKT0_llllllbd,@function
        .size           _ZN4vllm3moe44grouped_topk_fused_small_expert_count_kernelI13__nv_bfloat166__halfiLNS0_11ScoringFuncE1ELi512ELb0ELi8EEEvPT_PfPT1_PKT0_llllllbd,(.L_x_5667 - _ZN4vllm3moe44grouped_topk_fused_small_expert_count_kernelI13__nv_bfloat166__halfiLNS0_11ScoringFuncE1ELi512ELb0ELi8EEEvPT_PfPT1_PKT0_llllllbd)
        .other          _ZN4vllm3moe44grouped_topk_fused_small_expert_count_kernelI13__nv_bfloat166__halfiLNS0_11ScoringFuncE1ELi512ELb0ELi8EEEvPT_PfPT1_PKT0_llllllbd,@"STO_CUDA_ENTRY STV_DEFAULT"
_ZN4vllm3moe44grouped_topk_fused_small_expert_count_kernelI13__nv_bfloat166__halfiLNS0_11ScoringFuncE1ELi512ELb0ELi8EEEvPT_PfPT1_PKT0_llllllbd:
.text._ZN4vllm3moe44grouped_topk_fused_small_expert_count_kernelI13__nv_bfloat166__halfiLNS0_11ScoringFuncE1ELi512ELb0ELi8EEEvPT_PfPT1_PKT0_llllllbd:
        /* <DEDUP_REMOVED lines=132> */
.L_x_3243:
        /* <DEDUP_REMOVED lines=100> */
.L_x_3242:
        /* <DEDUP_REMOVED lines=44> */
.L_x_3241:
        /* <DEDUP_REMOVED lines=12> */
.L_x_3244:
[----:B0-----:R-:W-:-:S05]  /*1200*/  IMAD R7, R2, 0x4, R1 ;  /* 0x0000000402077824 */ /* 0x001fca00078e0201 */
[----:B------:R-:W2:Y:S04]  /*1210*/  LDL R4, [R7] ;  /* 0x0000000007047983 */ /* 0x000ea80000100800 */
[----:B------:R-:W3:Y:S04]  /*1220*/  LDL R6, [R7+0x20] ;  /* 0x0000200007067983 */ /* 0x000ee80000100800 */
[----:B--2---:R0:W-:Y:S04]  /*1230*/  STS [R5.X4+0x1000], R4 ;  /* 0x0010000405007388 */ /* 0x0041e80000004800 */
[----:B---3--:R0:W-:Y:S02]  /*1240*/  STS [R5.X4+0x1080], R6 ;  /* 0x0010800605007388 */ /* 0x0081e40000004800 */
.L_x_3245:
[----:B------:R-:W-:Y:S05]  /*1250*/  BSYNC B0 ;  /* 0x0000000000007941 */ /* 0x000fea0003800000 */
.L_x_3240:
        /* <DEDUP_REMOVED lines=27> */
.L_x_3248:
        /* <DEDUP_REMOVED lines=166> */
.L_x_3247:
[----:B------:R-:W-:Y:S05]  /*1e70*/  @!P1 BRA `(.L_x_3246) ;  /* 0x0000031000009947 */ /* 0x000fea0003800000 */
[C---:B------:R-:W-:Y:S02]  /*1e80*/  IMAD R2, R6.reuse, 0x4, R1 ;  /* 0x0000000406027824 */ /* 0x040fe400078e0201 */
[----:B------:R-:W-:-:S02]  /*1e90*/  IMAD R7, R6, 0x4, R3 ;  /* 0x0000000406077824 */ /* 0x000fc400078e0203 */
.L_x_3249:
        /* <DEDUP_REMOVED lines=47> */
.L_x_3246:
        /* <DEDUP_REMOVED lines=49> */
[----:B------:R-:W-:Y:S05]  /*24a0*/  CALL.REL.NOINC `($__internal_112_$__cuda_sm20_div_rn_f64_full) ;  /* 0x0000012000007944 */ /* 0x000fea0003c00000 */
.L_x_3252:
[----:B------:R-:W-:Y:S05]  /*24b0*/  BSYNC B0 ;  /* 0x0000000000007941 */ /* 0x000fea0003800000 */
.L_x_3251:
[----:B------:R-:W0:Y:S01]  /*24c0*/  F2F.F32.F64 R4, R6 ;  /* 0x0000000600047310 */ /* 0x000e220000301000 */
[----:B------:R-:W0:-:S14]  /*24d0*/  DSETP.GEU.AND P1, PT, |R6|, c[0x2][0x0], PT ;  /* 0x008000000600762a */ /* 0x000e1c0003f2e200 */
[----:B0-----:R-:W-:Y:S02]  /*24e0*/  @!P1 FMUL R4, R4, 1.175494350822287508e-38 ;  /* 0x0080000004049820 */ /* 0x001fe40000400000 */
.L_x_3250:
        /* <DEDUP_REMOVED lines=14> */
        .weak           $__internal_112_$__cuda_sm20_div_rn_f64_full
        .type           $__internal_112_$__cuda_sm20_div_rn_f64_full,@function
        .size           $__internal_112_$__cuda_sm20_div_rn_f64_full,(.L_x_5667 - $__internal_112_$__cuda_sm20_div_rn_f64_full)
$__internal_112_$__cuda_sm20_div_rn_f64_full:
        /* <DEDUP_REMOVED lines=68> */
.L_x_3254:
        /* <DEDUP_REMOVED lines=16> */
.L_x_3257:
[----:B------:R-:W-:Y:S01]  /*2b10*/  LOP3.LUT R19, R9, 0x80000, RZ, 0xfc, !PT ;  /* 0x0008000009137812 */ /* 0x000fe200078efcff */
[----:B------:R-:W-:Y:S01]  /*2b20*/  IMAD.MOV.U32 R18, RZ, RZ, R8 ;  /* 0x000000ffff127224 */ /* 0x000fe200078e0008 */
[----:B------:R-:W-:Y:S05]  /*2b30*/  BRA `(.L_x_3255) ;  /* 0x0000002000007947 */ /* 0x000fea0003800000 */
.L_x_3256:
[----:B------:R-:W-:Y:S01]  /*2b40*/  LOP3.LUT R19, R5, 0x80000, RZ, 0xfc, !PT ;  /* 0x0008000005137812 */ /* 0x000fe200078efcff */
[----:B------:R-:W-:Y:S02]  /*2b50*/  IMAD.MOV.U32 R18, RZ, RZ, R4 ;  /* 0x000000ffff127224 */ /* 0x000fe400078e0004 */
.L_x_3255:
[----:B------:R-:W-:Y:S05]  /*2b60*/  BSYNC B1 ;  /* 0x0000000000017941 */ /* 0x000fea0003800000 */
.L_x_3253:
[----:B------:R-:W-:Y:S02]  /*2b70*/  IMAD.MOV.U32 R13, RZ, RZ, 0x0 ;  /* 0x00000000ff0d7424 */ /* 0x000fe400078e00ff */
[----:B------:R-:W-:-:S02]  /*2b80*/  IMAD.MOV.U32 R6, RZ, RZ, R18 ;  /* 0x000000ffff067224 */ /* 0x000fc400078e0012 */
[----:B------:R-:W-:Y:S01]  /*2b90*/  IMAD.MOV.U32 R7, RZ, RZ, R19 ;  /* 0x000000ffff077224 */ /* 0x000fe200078e0013 */
[----:B------:R-:W-:Y:S06]  /*2ba0*/  RET.REL.NODEC R12 `(_ZN4vllm3moe44grouped_topk_fused_small_expert_count_kernelI13__nv_bfloat166__halfiLNS0_11ScoringFuncE1ELi512ELb0ELi8EEEvPT_PfPT1_PKT0_llllllbd) ;  /* 0xffffd4500c007950 */ /* 0x000fec0003c3ffff */
.L_x_3258:
        /* <DEDUP_REMOVED lines=13> */
.L_x_5667:


//--------------------- .text._ZN4vllm3moe44grouped_topk_fused_small_expert_count_kernelI13__nv_bfloat166__halfiLNS0_11ScoringFuncE1ELi512ELb0ELi22EEEvPT_PfPT1_PKT0_llllllbd --------------------------
	.section	.text._ZN4vllm3moe44grouped_topk_fused_small_expert_count_kernelI13__nv_bfloat166__halfiLNS0_11ScoringFuncE1ELi512ELb0ELi22EEEvPT_PfPT1_PKT0_llllllbd,"ax",@progbits
	.sectioninfo	@"SHI_REGISTERS=32"
	.align	128
        .global         _ZN4vllm3moe44grouped_topk_fused_small_expert_count_kernelI13__nv_bfloat166__halfiLNS0_11ScoringFuncE1ELi512ELb0ELi22EEEvPT_PfPT1_PKT0_llllllbd
        .type           _ZN4vllm3moe44grouped_topk_fused_small_expert_count_kernelI13__nv_bfloat166__halfiLNS0_11ScoringFuncE1ELi512ELb0ELi22EEEvPT_PfPT1_PKT0_llllllbd,@function
        .size           _ZN4vllm3moe44grouped_topk_fused_small_expert_count_kernelI13__nv_bfloat166__halfiLNS0_11ScoringFuncE1ELi512ELb0ELi22EEEvPT_PfPT1_PKT0_llllllbd,(.L_x_5668 - _ZN4vllm3moe44grouped_topk_fused_small_expert_count_kernelI13__nv_bfloat166__halfiLNS0_11ScoringFuncE1ELi512ELb0ELi22EEEvPT_PfPT1_PKT0_llllllbd)
        .other          _ZN4vllm3moe44grouped_topk_fused_small_expert_count_kernelI13__nv_bfloat166__halfiLNS0_11ScoringFuncE1ELi512ELb0ELi22EEEvPT_PfPT1_PKT0_llllllbd,@"STO_CUDA_ENTRY STV_DEFAULT"
_ZN4vllm3moe44grouped_topk_fused_small_expert_count_kernelI13__nv_bfloat166__halfiLNS0_11ScoringFuncE1ELi512ELb0ELi22EEEvPT_PfPT1_PKT0_llllllbd:
.text._ZN4vllm3moe44grouped_topk_fused_small_expert_count_kernelI13__nv_bfloat166__halfiLNS0_11ScoringFuncE1ELi512ELb0ELi22EEEvPT_PfPT1_PKT0_llllllbd:
        /* <DEDUP_REMOVED lines=16> */
[----:B------:R1:W3:Y:S01]  /*0100*/  @!P0 LDG.E.U16 R2, [R2.64] ;  /* 0x0000000602028981 */ /* 0x0002e2000c1e1500 */
[----:B------:R-:W-:Y:S01]  /*0110*/  IMAD.MOV.U32 R0, RZ, RZ, -0x800000 ;  /* 0xff800000ff007424 */ /* 0x000fe200078e00ff */
[----:B------:R-:W-:Y:S01]  /*0120*/  SHF.R.U32.HI R6, RZ, 0x5, R8 ;  /* 0x00000005ff067819 */ /* 0x000fe20000011608 */
[----:B------:R-:W-:Y:S02]  /*0130*/  IMAD.MOV.U32 R9, RZ, RZ, 0x3f000000 ;  /* 0x3f000000ff097424 */ /* 0x000fe400078e00ff */
[----:B------:R-:W-:Y:S02]  /*0140*/  IMAD.MOV.U32 R7, RZ, RZ, -0x800000 ;  /* 0xff800000ff077424 */ /* 0x000fe400078e00ff */
[----:B0-----:R-:W0:Y:S01]  /*0150*/  SHFL.IDX PT, R5, R6, RZ, 0x1f ;  /* 0x00001fff06057589 */ /* 0x001e2200000e0000 */
[----:B-1----:R-:W-:Y:S02]  /*0160*/  IADD3 R3, R1, 0x58, RZ ;  /* 0x0000005801037810 */ /* 0x002fe40007ffe0ff */
[----:B--2---:R-:W-:-:S05]  /*0170*/  @!P0 PRMT R4, RZ, 0x5410, R4 ;  /* 0x00005410ff048816 */ /* 0x004fca0000000004 */
[----:B------:R-:W-:Y:S01]  /*0180*/  @!P0 FMUL.FTZ R0, R4, 0.5 ;  /* 0x3f00000004008820 */ /* 0x000fe20000410000 */
[----:B---3--:R-:W-:-:S05]  /*0190*/  @!P0 HADD2.F32 R7, -RZ, R2.H0_H0 ;  /* 0x20000002ff078230 */ /* 0x008fca0000004100 */
[----:B------:R-:W1:Y:S02]  /*01a0*/  MUFU.TANH R0, R0 ;  /* 0x0000000000007308 */ /* 0x000e640000002400 */
[----:B-1----:R-:W-:Y:S01]  /*01b0*/  FFMA.FTZ R9, R0, R9, 0.5 ;  /* 0x3f00000000097423 */ /* 0x002fe20000010009 */
[----:B------:R-:W-:-:S03]  /*01c0*/  LOP3.LUT R0, R8, 0x1f, RZ, 0xc0, !PT ;  /* 0x0000001f08007812 */ /* 0x000fc600078ec0ff */
        /* <DEDUP_REMOVED lines=106> */
.L_x_3262:
        /* <DEDUP_REMOVED lines=100> */
.L_x_3261:
        /* <DEDUP_REMOVED lines=44> */
.L_x_3260:
        /* <DEDUP_REMOVED lines=15> */
.L_x_3263:
[C---:B------:R-:W-:Y:S02]  /*1260*/  IMAD R6, R0.reuse, 0x4, R1 ;  /* 0x0000000400067824 */ /* 0x040fe400078e0201 */
[----:B0-----:R-:W-:-:S03]  /*1270*/  IMAD R4, R0, 0x4, R3 ;  /* 0x0000000400047824 */ /* 0x001fc600078e0203 */
[----:B------:R-:W3:Y:S04]  /*1280*/  LDL R7, [R6] ;  /* 0x0000000006077983 */ /* 0x000ee80000100800 */
[----:B------:R-:W4:Y:S04]  /*1290*/  LDL R9, [R4] ;  /* 0x0000000004097983 */ /* 0x000f280000100800 */
[----:B---3--:R0:W-:Y:S04]  /*12a0*/  STS [R2.X4+0x1000], R7 ;  /* 0x0010000702007388 */ /* 0x0081e80000004800 */
[----:B----4-:R0:W-:Y:S02]  /*12b0*/  STS [R2.X4+0x1180], R9 ;  /* 0x0011800902007388 */ /* 0x0101e40000004800 */
.L_x_3264:
[----:B------:R-:W-:Y:S05]  /*12c0*/  BSYNC B0 ;  /* 0x0000000000007941 */ /* 0x000fea0003800000 */
.L_x_3259:
        /* <DEDUP_REMOVED lines=71> */
.L_x_3267:
        /* <DEDUP_REMOVED lines=94> */
.L_x_3266:
        /* <DEDUP_REMOVED lines=43> */
.L_x_3265:
        /* <DEDUP_REMOVED lines=47> */
[----:B--2---:R-:W-:Y:S05]  /*22c0*/  CALL.REL.NOINC `($__internal_113_$__cuda_sm20_div_rn_f64_full) ;  /* 0x0000013000007944 */ /* 0x004fea0003c00000 */
.L_x_3270:
[----:B------:R-:W-:Y:S05]  /*22d0*/  BSYNC B0 ;  /* 0x0000000000007941 */ /* 0x000fea0003800000 */
.L_x_3269:
[----:B------:R-:W0:Y:S01]  /*22e0*/  F2F.F32.F64 R2, R8 ;  /* 0x0000000800027310 */ /* 0x000e220000301000 */
[----:B------:R-:W0:-:S14]  /*22f0*/  DSETP.GEU.AND P1, PT, |R8|, c[0x2][0x0], PT ;  /* 0x008000000800762a */ /* 0x000e1c0003f2e200 */
[----:B0-----:R-:W-:Y:S02]  /*2300*/  @!P1 FMUL R2, R2, 1.175494350822287508e-38 ;  /* 0x0080000002029820 */ /* 0x001fe40000400000 */
.L_x_3268:
        /* <DEDUP_REMOVED lines=15> */
        .weak           $__internal_113_$__cuda_sm20_div_rn_f64_full
        .type           $__internal_113_$__cuda_sm20_div_rn_f64_full,@function
        .size           $__internal_113_$__cuda_sm20_div_rn_f64_full,(.L_x_5668 - $__internal_113_$__cuda_sm20_div_rn_f64_full)
$__internal_113_$__cuda_sm20_div_rn_f64_full:
        /* <DEDUP_REMOVED lines=68> */
.L_x_3272:
        /* <DEDUP_REMOVED lines=16> */
.L_x_3275:
[----:B------:R-:W-:Y:S01]  /*2940*/  LOP3.LUT R17, R5, 0x80000, RZ, 0xfc, !PT ;  /* 0x0008000005117812 */ /* 0x000fe200078efcff */
[----:B------:R-:W-:Y:S01]  /*2950*/  IMAD.MOV.U32 R16, RZ, RZ, R4 ;  /* 0x000000ffff107224 */ /* 0x000fe200078e0004 */
[----:B------:R-:W-:Y:S05]  /*2960*/  BRA `(.L_x_3273) ;  /* 0x0000002000007947 */ /* 0x000fea0003800000 */
.L_x_3274:
[----:B------:R-:W-:Y:S01]  /*2970*/  LOP3.LUT R17, R7, 0x80000, RZ, 0xfc, !PT ;  /* 0x0008000007117812 */ /* 0x000fe200078efcff */
[----:B------:R-:W-:Y:S02]  /*2980*/  IMAD.MOV.U32 R16, RZ, RZ, R6 ;  /* 0x000000ffff107224 */ /* 0x000fe400078e0006 */
.L_x_3273:
[----:B------:R-:W-:Y:S05]  /*2990*/  BSYNC B1 ;  /* 0x0000000000017941 */ /* 0x000fea0003800000 */
.L_x_3271:
[----:B------:R-:W-:Y:S02]  /*29a0*/  IMAD.MOV.U32 R13, RZ, RZ, 0x0 ;  /* 0x00000000ff0d7424 */ /* 0x000fe400078e00ff */
[----:B------:R-:W-:-:S02]  /*29b0*/  IMAD.MOV.U32 R8, RZ, RZ, R16 ;  /* 0x000000ffff087224 */ /* 0x000fc400078e0010 */
[----:B------:R-:W-:Y:S01]  /*29c0*/  IMAD.MOV.U32 R9, RZ, RZ, R17 ;  /* 0x000000ffff097224 */ /* 0x000fe200078e0011 */
[----:B------:R-:W-:Y:S06]  /*29d0*/  RET.REL.NODEC R12 `(_ZN4vllm3moe44grouped_topk_fused_small_expert_count_kernelI13__nv_bfloat166__halfiLNS0_11ScoringFuncE1ELi512ELb0ELi22EEEvPT_PfPT1_PKT0_llllllbd) ;  /* 0xffffd6200c007950 */ /* 0x000fec0003c3ffff */
.L_x_3276:
        /* <DEDUP_REMOVED lines=10> */
.L_x_5668:


//--------------------- .text._ZN4vllm3moe44grouped_topk_fused_small_expert_count_kernelI13__nv_bfloat166__halfiLNS0_11ScoringFuncE1ELi256ELb1ELi8EEEvPT_PfPT1_PKT0_llllllbd --------------------------
	.section	.text._ZN4vllm3moe44grouped_topk_fused_small_expert_count_kernelI13__nv_bfloat166__halfiLNS0_11ScoringFuncE1ELi256ELb1ELi8EEEvPT_PfPT1_PKT0_llllllbd,"ax",@progbits
	.sectioninfo	@"SHI_REGISTERS=28"
	.align	128
        .global         _ZN4vllm3moe44grouped_topk_fused_small_expert_count_kernelI13__nv_bfloat166__halfiLNS0_11ScoringFuncE1ELi256ELb1ELi8EEEvPT_PfPT1_PKT0_llllllbd
        .type           _ZN4vllm3moe44grouped_topk_fused_small_expert_count_kernelI13__nv_bfloat166__halfiLNS0_11ScoringFuncE1ELi256ELb1ELi8EEEvPT_PfPT1_PKT0_llllllbd,@function
        .size           _ZN4vllm3moe44grouped_topk_fused_small_expert_count_kernelI13__nv_bfloat166__halfiLNS0_11ScoringFuncE1ELi256ELb1ELi8EEEvPT_PfPT1_PKT0_llllllbd,(.L_x_5669 - _ZN4vllm3moe44grouped_topk_fused_small_expert_count_kernelI13__nv_bfloat166__halfiLNS0_11ScoringFuncE1ELi256ELb1ELi8EEEvPT_PfPT1_PKT0_llllllbd)
        .other          _ZN4vllm3moe44grouped_topk_fused_small_expert_count_kernelI13__nv_bfloat166__halfiLNS0_11ScoringFuncE1ELi256ELb1ELi8EEEvPT_PfPT1_PKT0_llllllbd,@"STO_CUDA_ENTRY STV_DEFAULT"
_ZN4vllm3moe44grouped_topk_fused_small_expert_count_kernelI13__nv_bfloat166__halfiLNS0_11ScoringFuncE1ELi256ELb1ELi8EEEvPT_PfPT1_PKT0_llllllbd:
.text._ZN4vllm3moe44grouped_topk_fused_small_expert_count_kernelI13__nv_bfloat166__halfiLNS0_11ScoringFuncE1ELi256ELb1ELi8EEEvPT_PfPT1_PKT0_llllllbd:
        /* <DEDUP_REMOVED lines=30> */
[----:B------:R-:W-:Y:S01]  /*01e0*/  IADD3 R8, -R4, 0xffff, RZ ;  /* 0x0000ffff04087810 */ /* 0x000fe20007ffe1ff */
[----:B---3--:R-:W-:-:S04]  /*01f0*/  @!P0 HADD2.F32 R12, -RZ, R10.H0_H0 ;  /* 0x2000000aff0c8230 */ /* 0x008fc80000004100 */
        /* <DEDUP_REMOVED lines=319> */
.L_x_3279:
        /* <DEDUP_REMOVED lines=90> */
.L_x_3278:
        /* <DEDUP_REMOVED lines=38> */
.L_x_3277:
        /* <DEDUP_REMOVED lines=47> */
[----:B------:R-:W-:Y:S05]  /*20e0*/  CALL.REL.NOINC `($__internal_114_$__cuda_sm20_div_rn_f64_full) ;  /* 0x0000013000007944 */ /* 0x000fea0003c00000 */
.L_x_3282:
[----:B------:R-:W-:Y:S05]  /*20f0*/  BSYNC B0 ;  /* 0x0000000000007941 */ /* 0x000fea0003800000 */
.L_x_3281:
[----:B------:R-:W0:Y:S01]  /*2100*/  F2F.F32.F64 R2, R8 ;  /* 0x0000000800027310 */ /* 0x000e220000301000 */
[----:B------:R-:W0:-:S14]  /*2110*/  DSETP.GEU.AND P1, PT, |R8|, c[0x2][0x0], PT ;  /* 0x008000000800762a */ /* 0x000e1c0003f2e200 */
[----:B0-----:R-:W-:Y:S02]  /*2120*/  @!P1 FMUL R2, R2, 1.175494350822287508e-38 ;  /* 0x0080000002029820 */ /* 0x001fe40000400000 */
.L_x_3280:
        /* <DEDUP_REMOVED lines=15> */
        .weak           $__internal_114_$__cuda_sm20_div_rn_f64_full
        .type           $__internal_114_$__cuda_sm20_div_rn_f64_full,@function
        .size           $__internal_114_$__cuda_sm20_div_rn_f64_full,(.L_x_5669 - $__internal_114_$__cuda_sm20_div_rn_f64_full)
$__internal_114_$__cuda_sm20_div_rn_f64_full:
        /* <DEDUP_REMOVED lines=68> */
.L_x_3284:
        /* <DEDUP_REMOVED lines=16> */
.L_x_3287:
[----:B------:R-:W-:Y:S01]  /*2760*/  LOP3.LUT R17, R5, 0x80000, RZ, 0xfc, !PT ;  /* 0x0008000005117812 */ /* 0x000fe200078efcff */
[----:B------:R-:W-:Y:S01]  /*2770*/  IMAD.MOV.U32 R16, RZ, RZ, R4 ;  /* 0x000000ffff107224 */ /* 0x000fe200078e0004 */
[----:B------:R-:W-:Y:S05]  /*2780*/  BRA `(.L_x_3285) ;  /* 0x0000002000007947 */ /* 0x000fea0003800000 */
.L_x_3286:
[----:B------:R-:W-:Y:S01]  /*2790*/  LOP3.LUT R17, R7, 0x80000, RZ, 0xfc, !PT ;  /* 0x0008000007117812 */ /* 0x000fe200078efcff */
[----:B------:R-:W-:Y:S02]  /*27a0*/  IMAD.MOV.U32 R16, RZ, RZ, R6 ;  /* 0x000000ffff107224 */ /* 0x000fe400078e0006 */
.L_x_3285:
[----:B------:R-:W-:Y:S05]  /*27b0*/  BSYNC B1 ;  /* 0x0000000000017941 */ /* 0x000fea0003800000 */
.L_x_3283:
[----:B------:R-:W-:Y:S02]  /*27c0*/  IMAD.MOV.U32 R13, RZ, RZ, 0x0 ;  /* 0x00000000ff0d7424 */ /* 0x000fe400078e00ff */
[----:B------:R-:W-:-:S02]  /*27d0*/  IMAD.MOV.U32 R8, RZ, RZ, R16 ;  /* 0x000000ffff087224 */ /* 0x000fc400078e0010 */
[----:B------:R-:W-:Y:S01]  /*27e0*/  IMAD.MOV.U32 R9, RZ, RZ, R17 ;  /* 0x000000ffff097224 */ /* 0x000fe200078e0011 */
[----:B------:R-:W-:Y:S06]  /*27f0*/  RET.REL.NODEC R12 `(_ZN4vllm3moe44grouped_topk_fused_small_expert_count_kernelI13__nv_bfloat166__halfiLNS0_11ScoringFuncE1ELi256ELb1ELi8EEEvPT_PfPT1_PKT0_llllllbd) ;  /* 0xffffd8000c007950 */ /* 0x000fec0003c3ffff */
.L_x_3288:
        /* <DEDUP_REMOVED lines=16> */
.L_x_5669:


//--------------------- .text._ZN4vllm3moe25grouped_topk_fused_kernelI13__nv_bfloat16fiLNS0_11ScoringFuncE1EEEvPT_PfPT1_PKT0_lllllbd --------------------------
	.section	.text._ZN4vllm3moe25grouped_topk_fused_kernelI13__nv_bfloat16fiLNS0_11ScoringFuncE1EEEvPT_PfPT1_PKT0_lllllbd,"ax",@progbits
	.sectioninfo	@"SHI_REGISTERS=48"
	.align	128
        .global         _ZN4vllm3moe25grouped_topk_fused_kernelI13__nv_bfloat16fiLNS0_11ScoringFuncE1EEEvPT_PfPT1_PKT0_lllllbd
        .type           _ZN4vllm3moe25grouped_topk_fused_kernelI13__nv_bfloat16fiLNS0_11ScoringFuncE1EEEvPT_PfPT1_PKT0_lllllbd,@function
        .size           _ZN4vllm3moe25grouped_topk_fused_kernelI13__nv_bfloat16fiLNS0_11ScoringFuncE1EEEvPT_PfPT1_PKT0_lllllbd,(.L_x_5675 - _ZN4vllm3moe25grouped_topk_fused_kernelI13__nv_bfloat16fiLNS0_11ScoringFuncE1EEEvPT_PfPT1_PKT0_lllllbd)
        .other          _ZN4vllm3moe25grouped_topk_fused_kernelI13__nv_bfloat16fiLNS0_11ScoringFuncE1EEEvPT_PfPT1_PKT0_lllllbd,@"STO_CUDA_ENTRY STV_DEFAULT"
_ZN4vllm3moe25grouped_topk_fused_kernelI13__nv_bfloat16fiLNS0_11ScoringFuncE1EEEvPT_PfPT1_PKT0_lllllbd:
.text._ZN4vllm3moe25grouped_topk_fused_kernelI13__nv_bfloat16fiLNS0_11ScoringFuncE1EEEvPT_PfPT1_PKT0_lllllbd:
        /* <DEDUP_REMOVED lines=83> */
.L_x_3295:
        /* <DEDUP_REMOVED lines=10> */
[----:B------:R-:W3:Y:S01]  /*05d0*/  LDG.E R15, [R14.64] ;  /* 0x0000000c0e0f7981 */ /* 0x000ee2000c1e1900 */
        /* <DEDUP_REMOVED lines=8> */
[----:B---3--:R-:W-:-:S05]  /*0660*/  F2FP.BF16.PACK_AB R12, R15, R12 ;  /* 0x0000000c0f0c723e */ /* 0x008fca00000010ff */
[----:B------:R-:W-:Y:S01]  /*0670*/  HFMA2.BF16_V2 R12, R12.H0_H0, 1, 1, R12.H1_H1 ;  /* 0x3f803f800c0c7831 */ /* 0x000fe2000026080c */
[----:B------:R-:W-:Y:S05]  /*0680*/  @P0 BRA `(.L_x_3295) ;  /* 0xfffffea000000947 */ /* 0x000fea000383ffff */
[----:B------:R-:W-:Y:S05]  /*0690*/  BSYNC B2 ;  /* 0x0000000000027941 */ /* 0x000fea0003800000 */
.L_x_3294:
[----:B------:R-:W-:Y:S02]  /*06a0*/  PRMT R11, R12, 0x7610, R11 ;  /* 0x000076100c0b7816 */ /* 0x000fe4000000000b */
.L_x_3293:
[----:B------:R-:W-:Y:S05]  /*06b0*/  BSYNC B1 ;  /* 0x0000000000017941 */ /* 0x000fea0003800000 */
.L_x_3292:
        /* <DEDUP_REMOVED lines=10> */
.L_x_3298:
        /* <DEDUP_REMOVED lines=11> */
[----:B------:R-:W3:Y:S01]  /*0810*/  LDG.E R14, [R14.64] ;  /* 0x0000000c0e0e7981 */ /* 0x000ee2000c1e1900 */
[----:B------:R-:W-:Y:S01]  /*0820*/  IADD3 R10, R10, 0x200, RZ ;  /* 0x000002000a0a7810 */ /* 0x000fe20007ffe0ff */
[----:B------:R-:W-:-:S03]  /*0830*/  IMAD.MOV.U32 R16, RZ, RZ, 0x3f000000 ;  /* 0x3f000000ff107424 */ /* 0x000fc600078e00ff */
[----:B------:R-:W-:Y:S02]  /*0840*/  ISETP.GE.AND P1, PT, R10, R17, PT ;  /* 0x000000110a00720c */ /* 0x000fe40003f26270 */
[----:B--2---:R-:W-:-:S05]  /*0850*/  PRMT R12, RZ, 0x5410, R12 ;  /* 0x00005410ff0c7816 */ /* 0x004fca000000000c */
[----:B------:R-:W-:-:S06]  /*0860*/  FMUL.FTZ R9, R12, 0.5 ;  /* 0x3f0000000c097820 */ /* 0x000fcc0000410000 */
[----:B------:R-:W0:Y:S02]  /*0870*/  MUFU.TANH R9, R9 ;  /* 0x0000000900097308 */ /* 0x000e240000002400 */
[----:B0-----:R-:W-:-:S05]  /*0880*/  FFMA.FTZ R11, R9, R16, 0.5 ;  /* 0x3f000000090b7423 */ /* 0x001fca0000010010 */
[----:B---3--:R-:W-:-:S05]  /*0890*/  F2FP.BF16.PACK_AB R11, R14, R11 ;  /* 0x0000000b0e0b723e */ /* 0x008fca00000010ff */
[----:B------:R-:W-:Y:S01]  /*08a0*/  HFMA2.BF16_V2 R11, R11.H0_H0, 1, 1, R11.H1_H1 ;  /* 0x3f803f800b0b7831 */ /* 0x000fe2000026080b */
[----:B------:R-:W-:Y:S05]  /*08b0*/  @!P1 BRA `(.L_x_3298) ;  /* 0xfffffea000009947 */ /* 0x000fea000383ffff */
[----:B------:R-:W-:Y:S05]  /*08c0*/  BSYNC B2 ;  /* 0x0000000000027941 */ /* 0x000fea0003800000 */
.L_x_3297:
[----:B------:R-:W-:Y:S05]  /*08d0*/  BSYNC B1 ;  /* 0x0000000000017941 */ /* 0x000fea0003800000 */
.L_x_3296:
        /* <DEDUP_REMOVED lines=16> */
[----:B------:R-:W-:Y:S01]  /*09e0*/  IMAD.MOV.U32 R16, RZ, RZ, 0x3f000000 ;  /* 0x3f000000ff107424 */ /* 0x000fe200078e00ff */
[----:B------:R-:W-:Y:S02]  /*09f0*/  PLOP3.LUT P0, PT, PT, PT, PT, 0x8, 0x0 ;  /* 0x000000000000781c */ /* 0x000fe40003f0e170 */
[----:B------:R-:W-:Y:S02]  /*0a00*/  IADD3 R10, R10, 0x100, RZ ;  /* 0x000001000a0a7810 */ /* 0x000fe40007ffe0ff */
[----:B--2---:R-:W-:-:S05]  /*0a10*/  PRMT R12, RZ, 0x5410, R12 ;  /* 0x00005410ff0c7816 */ /* 0x004fca000000000c */
[----:B------:R-:W-:-:S06]  /*0a20*/  FMUL.FTZ R9, R12, 0.5 ;  /* 0x3f0000000c097820 */ /* 0x000fcc0000410000 */
[----:B------:R-:W0:Y:S02]  /*0a30*/  MUFU.TANH R9, R9 ;  /* 0x0000000900097308 */ /* 0x000e240000002400 */
[----:B0-----:R-:W-:-:S05]  /*0a40*/  FFMA.FTZ R11, R9, R16, 0.5 ;  /* 0x3f000000090b7423 */ /* 0x001fca0000010010 */
[----:B---3--:R-:W-:-:S05]  /*0a50*/  F2FP.BF16.PACK_AB R11, R14, R11 ;  /* 0x0000000b0e0b723e */ /* 0x008fca00000010ff */
[----:B------:R-:W-:Y:S02]  /*0a60*/  HFMA2.BF16_V2 R11, R11.H0_H0, 1, 1, R11.H1_H1 ;  /* 0x3f803f800b0b7831 */ /* 0x000fe4000026080b */
.L_x_3300:
[----:B------:R-:W-:Y:S05]  /*0a70*/  BSYNC B1 ;  /* 0x0000000000017941 */ /* 0x000fea0003800000 */
.L_x_3299:
        /* <DEDUP_REMOVED lines=15> */
[----:B--2---:R-:W-:-:S05]  /*0b70*/  PRMT R6, RZ, 0x5410, R6 ;  /* 0x00005410ff067816 */ /* 0x004fca0000000006 */
[----:B------:R-:W-:-:S06]  /*0b80*/  FMUL.FTZ R8, R6, 0.5 ;  /* 0x3f00000006087820 */ /* 0x000fcc0000410000 */
[----:B------:R-:W0:Y:S02]  /*0b90*/  MUFU.TANH R8, R8 ;  /* 0x0000000800087308 */ /* 0x000e240000002400 */
[----:B0-----:R-:W-:-:S05]  /*0ba0*/  FFMA.FTZ R9, R8, R9, 0.5 ;  /* 0x3f00000008097423 */ /* 0x001fca0000010009 */
[----:B---3--:R-:W-:-:S05]  /*0bb0*/  F2FP.BF16.PACK_AB R9, R4, R9 ;  /* 0x000000090409723e */ /* 0x008fca00000010ff */
[----:B------:R-:W-:-:S05]  /*0bc0*/  HFMA2.BF16_V2 R9, R9.H0_H0, 1, 1, R9.H1_H1 ;  /* 0x3f803f8009097831 */ /* 0x000fca0000260809 */
[----:B------:R-:W-:Y:S01]  /*0bd0*/  PRMT R11, R9, 0x7610, R11 ;  /* 0x00007610090b7816 */ /* 0x000fe2000000000b */
[----:B------:R-:W-:Y:S05]  /*0be0*/  BRA `(.L_x_3291) ;  /* 0x0000089000007947 */ /* 0x000fea0003800000 */
.L_x_3290:
        /* <DEDUP_REMOVED lines=15> */
.L_x_3303:
        /* <DEDUP_REMOVED lines=19> */
[----:B---3--:R-:W-:-:S05]  /*0e10*/  F2FP.BF16.PACK_AB R17, R12, R17 ;  /* 0x000000110c11723e */ /* 0x008fca00000010ff */
        /* <DEDUP_REMOVED lines=14> */
.L_x_3302:
[----:B------:R-:W-:Y:S05]  /*0f00*/  BSYNC B1 ;  /* 0x0000000000017941 */ /* 0x000fea0003800000 */
.L_x_3301:
        /* <DEDUP_REMOVED lines=9> */
.L_x_3304:
[----:B------:R0:W2:Y:S04]  /*0fa0*/  LDG.E.U16 R10, [R4.64] ;  /* 0x0000000c040a7981 */ /* 0x0000a8000c1e1500 */
[----:B------:R0:W3:Y:S04]  /*0fb0*/  LDG.E.U16 R15, [R4.64+0x40] ;  /* 0x0000400c040f7981 */ /* 0x0000e8000c1e1500 */
[----:B------:R1:W4:Y:S04]  /*0fc0*/  LDG.E R16, [R6.64] ;  /* 0x0000000c06107981 */ /* 0x000328000c1e1900 */
[----:B------:R1:W5:Y:S04]  /*0fd0*/  LDG.E R17, [R6.64+0x80] ;  /* 0x0000800c06117981 */ /* 0x000368000c1e1900 */
[----:B------:R0:W4:Y:S04]  /*0fe0*/  LDG.E.U16 R18, [R4.64+0x80] ;  /* 0x0000800c04127981 */ /* 0x000128000c1e1500 */
[----:B------:R0:W4:Y:S04]  /*0ff0*/  LDG.E.U16 R12, [R4.64+0xc0] ;  /* 0x0000c00c040c7981 */ /* 0x000128000c1e1500 */
[----:B------:R1:W4:Y:S04]  /*1000*/  LDG.E R20, [R6.64+0x100] ;  /* 0x0001000c06147981 */ /* 0x000328000c1e1900 */
[----:B------:R1:W4:Y:S01]  /*1010*/  LDG.E R8, [R6.64+0x180] ;  /* 0x0001800c06087981 */ /* 0x000322000c1e1900 */
[----:B------:R-:W-:-:S02]  /*1020*/  PRMT R19, RZ, 0x5410, R11 ;  /* 0x00005410ff137816 */ /* 0x000fc4000000000b */
[----:B------:R-:W-:-:S04]  /*1030*/  IADD3 R9, R9, 0x80, RZ ;  /* 0x0000008009097810 */ /* 0x000fc80007ffe0ff */
[----:B------:R-:W-:Y:S02]  /*1040*/  ISETP.GE.AND P2, PT, R9, R39, PT ;  /* 0x000000270900720c */ /* 0x000fe40003f46270 */
[----:B0-----:R-:W-:Y:S02]  /*1050*/  IADD3 R4, P4, R4, 0x100, RZ ;  /* 0x0000010004047810 */ /* 0x001fe40007f9e0ff */
[----:B-1----:R-:W-:-:S03]  /*1060*/  IADD3 R6, P3, R6, 0x200, RZ ;  /* 0x0000020006067810 */ /* 0x002fc60007f7e0ff */
[----:B------:R-:W-:Y:S02]  /*1070*/  IMAD.X R5, RZ, RZ, R5, P4 ;  /* 0x000000ffff057224 */ /* 0x000fe400020e0605 */
[----:B------:R-:W-:Y:S01]  /*1080*/  IMAD.X R7, RZ, RZ, R7, P3 ;  /* 0x000000ffff077224 */ /* 0x000fe200018e0607 */
[----:B--2---:R-:W-:-:S05]  /*1090*/  PRMT R10, RZ, 0x5410, R10 ;  /* 0x00005410ff0a7816 */ /* 0x004fca000000000a */
[----:B------:R-:W-:-:S04]  /*10a0*/  FMUL.FTZ R14, R10, 0.5 ;  /* 0x3f0000000a0e7820 */ /* 0x000fc80000410000 */
[----:B------:R-:W0:Y:S01]  /*10b0*/  MUFU.TANH R13, R14 ;  /* 0x0000000e000d7308 */ /* 0x000e220000002400 */
[----:B---3--:R-:W-:Y:S01]  /*10c0*/  PRMT R15, RZ, 0x5410, R15 ;  /* 0x00005410ff0f7816 */ /* 0x008fe2000000000f */
[----:B------:R-:W-:-:S04]  /*10d0*/  IMAD.MOV.U32 R10, RZ, RZ, 0x3f000000 ;  /* 0x3f000000ff0a7424 */ /* 0x000fc800078e00ff */
[----:B------:R-:W-:Y:S02]  /*10e0*/  FMUL.FTZ R15, R15, 0.5 ;  /* 0x3f0000000f0f7820 */ /* 0x000fe40000410000 */
[----:B0-----:R-:W-:-:S04]  /*10f0*/  FFMA.FTZ R13, R13, R10, 0.5 ;  /* 0x3f0000000d0d7423 */ /* 0x001fc8000001000a */
[----:B------:R-:W0:Y:S01]  /*1100*/  MUFU.TANH R15, R15 ;  /* 0x0000000f000f7308 */ /* 0x000e220000002400 */
[----:B----4-:R-:W-:-:S05]  /*1110*/  F2FP.BF16.PACK_AB R13, R16, R13 ;  /* 0x0000000d100d723e */ /* 0x010fca00000010ff */
[----:B------:R-:W-:-:S05]  /*1120*/  HFMA2.BF16_V2 R13, R13.H0_H0, 1, 1, R13.H1_H1 ;  /* 0x3f803f800d0d7831 */ /* 0x000fca000026080d */
[----:B------:R-:W-:-:S04]  /*1130*/  PRMT R14, RZ, 0x5410, R13 ;  /* 0x00005410ff0e7816 */ /* 0x000fc8000000000d */
[----:B------:R-:W-:Y:S01]  /*1140*/  FSETP.GT.AND P0, PT, R14, R19, PT ;  /* 0x000000130e00720b */ /* 0x000fe20003f04000 */
[----:B0-----:R-:W-:Y:S01]  /*1150*/  FFMA.FTZ R14, R15, R10, 0.5 ;  /* 0x3f0000000f0e7423 */ /* 0x001fe2000001000a */
[----:B------:R-:W-:-:S04]  /*1160*/  PRMT R18, RZ, 0x5410, R18 ;  /* 0x00005410ff127816 */ /* 0x000fc80000000012 */
[----:B-----5:R-:W-:Y:S01]  /*1170*/  F2FP.BF16.PACK_AB R14, R17, R14 ;  /* 0x0000000e110e723e */ /* 0x020fe200000010ff */
[----:B------:R-:W-:-:S04]  /*1180*/  FMUL.FTZ R18, R18, 0.5 ;  /* 0x3f00000012127820 */ /* 0x000fc80000410000 */
[----:B------:R-:W-:Y:S02]  /*1190*/  HFMA2.BF16_V2 R16, R14.H0_H0, 1, 1, R14.H1_H1 ;  /* 0x3f803f800e107831 */ /* 0x000fe4000026080e */
[----:B------:R-:W-:Y:S02]  /*11a0*/  @!P0 PRMT R14, RZ, 0x5410, R13 ;  /* 0x00005410ff0e8816 */ /* 0x000fe4000000000d */
[----:B------:R-:W-:Y:S01]  /*11b0*/  @!P0 PRMT R15, RZ, 0x5410, R0 ;  /* 0x00005410ff0f8816 */ /* 0x000fe20000000000 */
[----:B------:R-:W0:Y:S03]  /*11c0*/  MUFU.TANH R17, R18 ;  /* 0x0000001200117308 */ /* 0x000e260000002400 */
[----:B------:R-:W-:-:S04]  /*11d0*/  @!P0 FSETP.GT.AND P1, PT, R14, R15, PT ;  /* 0x0000000f0e00820b */ /* 0x000fc80003f24000 */
[----:B------:R-:W-:Y:S02]  /*11e0*/  @!P0 SEL R0, R0, R13, !P1 ;  /* 0x0000000d00008207 */ /* 0x000fe40004800000 */
[----:B------:R-:W-:Y:S02]  /*11f0*/  @!P0 PRMT R13, R11, 0x7610, R13 ;  /* 0x000076100b0d8816 */ /* 0x000fe4000000000d */
[----:B------:R-:W-:Y:S02]  /*1200*/  PRMT R14, RZ, 0x5410, R16 ;  /* 0x00005410ff0e7816 */ /* 0x000fe40000000010 */
[----:B------:R-:W-:-:S04]  /*1210*/  PRMT R15, RZ, 0x5410, R13 ;  /* 0x00005410ff0f7816 */ /* 0x000fc8000000000d */
[----:B------:R-:W-:Y:S01]  /*1220*/  FSETP.GT.AND P1, PT, R14, R15, PT ;  /* 0x0000000f0e00720b */ /* 0x000fe20003f24000 */
[----:B0-----:R-:W-:Y:S01]  /*1230*/  FFMA.FTZ R17, R17, R10, 0.5 ;  /* 0x3f00000011117423 */ /* 0x001fe2000001000a */
[----:B------:R-:W-:Y:S02]  /*1240*/  PRMT R12, RZ, 0x5410, R12 ;  /* 0x00005410ff0c7816 */ /* 0x000fe4000000000c */
[----:B------:R-:W-:Y:S02]  /*1250*/  @!P0 PRMT R11, R0, 0x7610, R11 ;  /* 0x00007610000b8816 */ /* 0x000fe4000000000b */
[----:B------:R-:W-:Y:S01]  /*1260*/  F2FP.BF16.PACK_AB R17, R20, R17 ;  /* 0x000000111411723e */ /* 0x000fe200000010ff */
[----:B------:R-:W-:-:S04]  /*1270*/  FMUL.FTZ R12, R12, 0.5 ;  /* 0x3f0000000c0c7820 */ /* 0x000fc80000410000 */
[----:B------:R-:W-:Y:S02]  /*1280*/  HFMA2.BF16_V2 R14, R17.H0_H0, 1, 1, R17.H1_H1 ;  /* 0x3f803f80110e7831 */ /* 0x000fe40000260811 */
[----:B------:R-:W-:Y:S02]  /*1290*/  @!P1 PRMT R15, RZ, 0x5410, R11 ;  /* 0x00005410ff0f9816 */ /* 0x000fe4000000000b */
[----:B------:R-:W-:Y:S01]  /*12a0*/  @!P1 PRMT R0, RZ, 0x5410, R16 ;  /* 0x00005410ff009816 */ /* 0x000fe20000000010 */
[----:B------:R0:W1:Y:S03]  /*12b0*/  MUFU.TANH R17, R12 ;  /* 0x0000000c00117308 */ /* 0x0000660000002400 */
[----:B------:R-:W-:Y:S02]  /*12c0*/  @!P1 FSETP.GT.AND P0, PT, R0, R15, PT ;  /* 0x0000000f0000920b */ /* 0x000fe40003f04000 */
[----:B------:R-:W-:-:S02]  /*12d0*/  PRMT R0, R14, 0x7610, R0 ;  /* 0x000076100e007816 */ /* 0x000fc40000000000 */
[----:B------:R-:W-:Y:S02]  /*12e0*/  @!P1 SEL R11, R11, R16, !P0 ;  /* 0x000000100b0b9207 */ /* 0x000fe40004000000 */
[----:B------:R-:W-:Y:S02]  /*12f0*/  @!P1 PRMT R16, R13, 0x7610, R16 ;  /* 0x000076100d109816 */ /* 0x000fe40000000010 */
[----:B0-----:R-:W-:Y:S02]  /*1300*/  PRMT R12, RZ, 0x5410, R0 ;  /* 0x00005410ff0c7816 */ /* 0x001fe40000000000 */
[----:B------:R-:W-:-:S04]  /*1310*/  PRMT R15, RZ, 0x5410, R16 ;  /* 0x00005410ff0f7816 */ /* 0x000fc80000000010 */
[----:B------:R-:W-:Y:S01]  /*1320*/  FSETP.GT.AND P0, PT, R12, R15, PT ;  /* 0x0000000f0c00720b */ /* 0x000fe20003f04000 */
[----:B-1----:R-:W-:Y:S01]  /*1330*/  FFMA.FTZ R17, R17, R10, 0.5 ;  /* 0x3f00000011117423 */ /* 0x002fe2000001000a */
[----:B------:R-:W-:-:S04]  /*1340*/  @!P1 PRMT R13, R11, 0x7610, R13 ;  /* 0x000076100b0d9816 */ /* 0x000fc8000000000d */
[----:B------:R-:W-:-:S05]  /*1350*/  F2FP.BF16.PACK_AB R8, R8, R17 ;  /* 0x000000110808723e */ /* 0x000fca00000010ff */
[----:B------:R-:W-:Y:S02]  /*1360*/  HFMA2.BF16_V2 R10, R8.H0_H0, 1, 1, R8.H1_H1 ;  /* 0x3f803f80080a7831 */ /* 0x000fe40000260808 */
[----:B------:R-:W-:Y:S02]  /*1370*/  @!P0 PRMT R11, RZ, 0x5410, R13 ;  /* 0x00005410ff0b8816 */ /* 0x000fe4000000000d */
[----:B------:R-:W-:-:S04]  /*1380*/  @!P0 PRMT R8, RZ, 0x5410, R0 ;  /* 0x00005410ff088816 */ /* 0x000fc80000000000 */
        /* <DEDUP_REMOVED lines=15> */
.L_x_3291:
[----:B------:R-:W-:Y:S05]  /*1480*/  BSYNC B0 ;  /* 0x0000000000007941 */ /* 0x000fea0003800000 */
.L_x_3289:
        /* <DEDUP_REMOVED lines=73> */
.L_x_3305:
        /* <DEDUP_REMOVED lines=325> */
.L_x_3307:
[----:B------:R1:W-:Y:S04]  /*2d70*/  @P4 STS.U16 [R7+-0x40], R4 ;  /* 0xffffc00407004388 */ /* 0x0003e80000000400 */
[----:B------:R1:W-:Y:S01]  /*2d80*/  @P4 STS [R9.X4+UR6+-0x80], R40 ;  /* 0xffff802809004988 */ /* 0x0003e20008004806 */
[----:B------:R-:W-:-:S06]  /*2d90*/  NOP ;  /* 0x0000000000007918 */ /* 0x000fcc0000000000 */
.L_x_3306:
        /* <DEDUP_REMOVED lines=281> */
.L_x_3308:
        /* <DEDUP_REMOVED lines=74> */
.L_x_3356:
[----:B------:R-:W-:Y:S05]  /*43d0*/  BRA.DIV ~URZ, `(.L_x_3311) ;  /* 0x000034827f007947 */ /* 0x000fea000b800000 */
[----:B------:R0:W1:Y:S02]  /*43e0*/  SHFL.IDX PT, R21, R34, R27, 0x1f ;  /* 0x00001f1b22157589 */ /* 0x00006400000e0000 */
.L_x_3397:
        /* <DEDUP_REMOVED lines=12> */
.L_x_3354:
        /* <DEDUP_REMOVED lines=14> */
[----:B------:R1:W2:Y:S01]  /*4590*/  LDG.E R9, [R8.64] ;  /* 0x0000000c08097981 */ /* 0x0002a2000c1e1900 */
[----:B------:R-:W-:Y:S01]  /*45a0*/  IMAD.MOV.U32 R16, RZ, RZ, R21 ;  /* 0x000000ffff107224 */ /* 0x000fe200078e0015 */
[----:B-1----:R-:W-:Y:S01]  /*45b0*/  PRMT R8, RZ, 0x5410, R12 ;  /* 0x00005410ff087816 */ /* 0x002fe2000000000c */
[----:B------:R-:W-:-:S04]  /*45c0*/  IMAD.MOV.U32 R12, RZ, RZ, 0x3f000000 ;  /* 0x3f000000ff0c7424 */ /* 0x000fc800078e00ff */
[----:B------:R-:W-:-:S06]  /*45d0*/  FMUL.FTZ R11, R8, 0.5 ;  /* 0x3f000000080b7820 */ /* 0x000fcc0000410000 */
[----:B------:R-:W1:Y:S02]  /*45e0*/  MUFU.TANH R11, R11 ;  /* 0x0000000b000b7308 */ /* 0x000e640000002400 */
[----:B-1----:R-:W-:-:S05]  /*45f0*/  FFMA.FTZ R12, R11, R12, 0.5 ;  /* 0x3f0000000b0c7423 */ /* 0x002fca000001000c */
[----:B--2---:R-:W-:-:S05]  /*4600*/  F2FP.BF16.PACK_AB R12, R9, R12 ;  /* 0x0000000c090c723e */ /* 0x004fca00000010ff */
[----:B------:R-:W-:Y:S02]  /*4610*/  HFMA2.BF16_V2 R14, R12.H0_H0, 1, 1, R12.H1_H1 ;  /* 0x3f803f800c0e7831 */ /* 0x000fe4000026080c */
.L_x_3315:
[----:B------:R-:W-:Y:S05]  /*4620*/  BSYNC B2 ;  /* 0x0000000000027941 */ /* 0x000fea0003800000 */
.L_x_3314:
        /* <DEDUP_REMOVED lines=11> */
.L_x_3398:
        /* <DEDUP_REMOVED lines=21> */
[----:B0-----:R-:W-:Y:S05]  /*4830*/  CALL.REL.NOINC `($__internal_120_$__cuda_sm70_warpsync) ;  /* 0x0000548000007944 */ /* 0x001fea0003c00000 */
.L_x_3321:
[----:B------:R-:W-:-:S06]  /*4840*/  NOP ;  /* 0x0000000000007918 */ /* 0x000fcc0000000000 */
[----:B------:R-:W1:Y:S04]  /*4850*/  LDS.U16 R43, [R36] ;  /* 0x00000000242b7984 */ /* 0x000e680000000400 */
[----:B------:R2:W3:Y:S01]  /*4860*/  LDS R41, [R37.X4+UR6] ;  /* 0x0000000625297984 */ /* 0x0004e20008004800 */
[----:B-1----:R-:W-:Y:S01]  /*4870*/  PRMT R10, R43, 0x5410, R43 ;  /* 0x000054102b0a7816 */ /* 0x002fe2000000002b */
[----:B------:R-:W-:Y:S05]  /*4880*/  BRA.DIV ~URZ, `(.L_x_3322) ;  /* 0x000030a27f007947 */ /* 0x000fea000b800000 */
[----:B--2---:R1:W2:Y:S04]  /*4890*/  SHFL.BFLY PT, R42, R10, 0x1, 0x1f ;  /* 0x0c201f000a2a7f89 */ /* 0x0042a800000e0000 */
[----:B---3--:R1:W3:Y:S02]  /*48a0*/  SHFL.BFLY PT, R9, R41, 0x1, 0x1f ;  /* 0x0c201f0029097f89 */ /* 0x0082e400000e0000 */
.L_x_3399:
        /* <DEDUP_REMOVED lines=15> */
.L_x_3400:
        /* <DEDUP_REMOVED lines=12> */
.L_x_3401:
[----:B------:R-:W-:Y:S05]  /*4a60*/  BRA.DIV ~URZ, `(.L_x_3325) ;  /* 0x000030b27f007947 */ /* 0x000fea000b800000 */
[----:B------:R3:W4:Y:S02]  /*4a70*/  SHFL.BFLY PT, R9, R41, 0x1, 0x1f ;  /* 0x0c201f0029097f89 */ /* 0x00072400000e0000 */
.L_x_3402:
        /* <DEDUP_REMOVED lines=15> */
.L_x_3403:
        /* <DEDUP_REMOVED lines=12> */
.L_x_3404:
[----:B------:R-:W-:Y:S05]  /*4c30*/  BRA.DIV ~URZ, `(.L_x_3328) ;  /* 0x000030727f007947 */ /* 0x000fea000b800000 */
[----:B------:R3:W4:Y:S02]  /*4c40*/  SHFL.BFLY PT, R9, R41, 0x2, 0x1f ;  /* 0x0c401f0029097f89 */ /* 0x00072400000e0000 */
.L_x_3405:
        /* <DEDUP_REMOVED lines=15> */
.L_x_3406:
        /* <DEDUP_REMOVED lines=12> */
.L_x_3407:
[----:B------:R-:W-:Y:S05]  /*4e00*/  BRA.DIV ~URZ, `(.L_x_3331) ;  /* 0x000030327f007947 */ /* 0x000fea000b800000 */
[----:B------:R3:W4:Y:S02]  /*4e10*/  SHFL.BFLY PT, R9, R41, 0x8, 0x1f ;  /* 0x0d001f0029097f89 */ /* 0x00072400000e0000 */
.L_x_3408:
        /* <DEDUP_REMOVED lines=14> */
.L_x_3409:
        /* <DEDUP_REMOVED lines=11> */
.L_x_3410:
[----:B------:R-:W-:Y:S05]  /*4fb0*/  BRA.DIV ~URZ, `(.L_x_3334) ;  /* 0x000030127f007947 */ /* 0x000fea000b800000 */
[----:B------:R3:W4:Y:S02]  /*4fc0*/  SHFL.BFLY PT, R9, R41, 0x2, 0x1f ;  /* 0x0c401f0029097f89 */ /* 0x00072400000e0000 */
.L_x_3411:
        /* <DEDUP_REMOVED lines=14> */
.L_x_3412:
        /* <DEDUP_REMOVED lines=11> */
.L_x_3413:
[----:B------:R-:W-:Y:S05]  /*5160*/  BRA.DIV ~URZ, `(.L_x_3337) ;  /* 0x00002ff27f007947 */ /* 0x000fea000b800000 */
[----:B------:R3:W4:Y:S02]  /*5170*/  SHFL.BFLY PT, R9, R41, 0x10, 0x1f ;  /* 0x0e001f0029097f89 */ /* 0x00072400000e0000 */
.L_x_3414:
        /* <DEDUP_REMOVED lines=14> */
.L_x_3415:
        /* <DEDUP_REMOVED lines=11> */
.L_x_3416:
[----:B------:R-:W-:Y:S05]  /*5310*/  BRA.DIV ~URZ, `(.L_x_3340) ;  /* 0x00002fd27f007947 */ /* 0x000fea000b800000 */
[----:B------:R3:W4:Y:S02]  /*5320*/  SHFL.BFLY PT, R9, R41, 0x4, 0x1f ;  /* 0x0c801f0029097f89 */ /* 0x00072400000e0000 */
.L_x_3417:
        /* <DEDUP_REMOVED lines=14> */
.L_x_3418:
        /* <DEDUP_REMOVED lines=11> */
.L_x_3419:
[----:B------:R-:W-:Y:S05]  /*54c0*/  BRA.DIV ~URZ, `(.L_x_3343) ;  /* 0x00002fb27f007947 */ /* 0x000fea000b800000 */
[----:B------:R3:W4:Y:S02]  /*54d0*/  SHFL.BFLY PT, R9, R41, 0x1, 0x1f ;  /* 0x0c201f0029097f89 */ /* 0x00072400000e0000 */
.L_x_3420:
        /* <DEDUP_REMOVED lines=25> */
.L_x_3421:
        /* <DEDUP_REMOVED lines=11> */
.L_x_3422:
[----:B------:R-:W-:Y:S05]  /*5720*/  BRA.DIV ~URZ, `(.L_x_3346) ;  /* 0x00002ee27f007947 */ /* 0x000fea000b800000 */
[----:B------:R3:W4:Y:S02]  /*5730*/  SHFL.BFLY PT, R9, R41, 0x8, 0x1f ;  /* 0x0d001f0029097f89 */ /* 0x00072400000e0000 */
.L_x_3423:
        /* <DEDUP_REMOVED lines=14> */
.L_x_3424:
        /* <DEDUP_REMOVED lines=11> */
.L_x_3425:
[----:B------:R-:W-:Y:S05]  /*58d0*/  BRA.DIV ~URZ, `(.L_x_3349) ;  /* 0x00002ec27f007947 */ /* 0x000fea000b800000 */
[----:B------:R3:W4:Y:S02]  /*58e0*/  SHFL.BFLY PT, R9, R41, 0x2, 0x1f ;  /* 0x0c401f0029097f89 */ /* 0x00072400000e0000 */
.L_x_3426:
        /* <DEDUP_REMOVED lines=14> */
.L_x_3427:
        /* <DEDUP_REMOVED lines=13> */
.L_x_3428:
[----:B------:R-:W-:Y:S05]  /*5aa0*/  BRA.DIV ~URZ, `(.L_x_3352) ;  /* 0x00002e627f007947 */ /* 0x000fea000b800000 */
[----:B------:R1:W2:Y:S02]  /*5ab0*/  SHFL.IDX PT, R7, R26, R33, 0x1f ;  /* 0x00001f211a077589 */ /* 0x0002a400000e0000 */
.L_x_3429:
[----:B------:R-:W-:Y:S02]  /*5ac0*/  IADD3 R25, R25, -0x20, RZ ;  /* 0xffffffe019197810 */ /* 0x000fe40007ffe0ff */
.L_x_3320:
[----:B-1----:R-:W-:Y:S05]  /*5ad0*/  BSYNC B3 ;  /* 0x0000000000037941 */ /* 0x002fea0003800000 */
.L_x_3319:
[----:B------:R-:W-:-:S04]  /*5ae0*/  PRMT R8, R11, 0x9910, RZ ;  /* 0x000099100b087816 */ /* 0x000fc800000000ff */
[----:B------:R-:W-:-:S13]  /*5af0*/  ISETP.NE.AND P0, PT, R8, RZ, PT ;  /* 0x000000ff0800720c */ /* 0x000fda0003f05270 */
[----:B------:R1:W-:Y:S04]  /*5b00*/  @P0 STS.U16 [R12+-0x40], R14 ;  /* 0xffffc00e0c000388 */ /* 0x0003e80000000400 */
[----:B------:R1:W-:Y:S01]  /*5b10*/  @P0 STS [R13.X4+UR6+-0x80], R16 ;  /* 0xffff80100d000988 */ /* 0x0003e20008004806 */
[----:B------:R-:W-:Y:S05]  /*5b20*/  BRA.CONV ~URZ, `(.L_x_3353) ;  /* 0x000000337f007947 */ /* 0x000fea000b800000 */
[----:B------:R-:W-:Y:S01]  /*5b30*/  IMAD.MOV.U32 R9, RZ, RZ, -0x1 ;  /* 0xffffffffff097424 */ /* 0x000fe200078e00ff */
[----:B------:R-:W-:Y:S02]  /*5b40*/  MOV R8, 0x5b60 ;  /* 0x00005b6000087802 */ /* 0x000fe40000000f00 */
[----:B012---:R-:W-:Y:S05]  /*5b50*/  CALL.REL.NOINC `($__internal_120_$__cuda_sm70_warpsync) ;  /* 0x0000416000007944 */ /* 0x007fea0003c00000 */
.L_x_3353:
[----:B------:R-:W-:-:S06]  /*5b60*/  NOP ;  /* 0x0000000000007918 */ /* 0x000fcc0000000000 */
.L_x_3318:
[----:B------:R-:W-:Y:S05]  /*5b70*/  BSYNC B2 ;  /* 0x0000000000027941 */ /* 0x000fea0003800000 */
.L_x_3317:
        /* <DEDUP_REMOVED lines=9> */
.L_x_3313:
[----:B------:R-:W-:Y:S05]  /*5c10*/  BSYNC B1 ;  /* 0x0000000000017941 */ /* 0x000fea0003800000 */
.L_x_3312:
[----:B0-----:R-:W-:-:S04]  /*5c20*/  IADD3 R27, R27, 0x1, RZ ;  /* 0x000000011b1b7810 */ /* 0x001fc80007ffe0ff */
[----:B------:R-:W-:-:S13]  /*5c30*/  ISETP.GE.AND P0, PT, R27, c[0x0][0x198], PT ;  /* 0x000066001b007a0c */ /* 0x000fda0003f06270 */
[----:B-1----:R-:W-:Y:S01]  /*5c40*/  @P0 CALL.REL.NOINC `(.L_x_3355) ;  /* 0x0000001000000944 */ /* 0x002fe20003c00000 */
[----:B------:R-:W-:Y:S05]  /*5c50*/  BRA `(.L_x_3356) ;  /* 0xffffe77000007947 */ /* 0x000fea000383ffff */
.L_x_3355:
[----:B------:R-:W-:Y:S05]  /*5c60*/  BSYNC B0 ;  /* 0x0000000000007941 */ /* 0x000fea0003800000 */
.L_x_3310:
        /* <DEDUP_REMOVED lines=12> */
.L_x_3430:
[----:B------:R-:W-:Y:S05]  /*5d30*/  BRA.DIV ~URZ, `(.L_x_3360) ;  /* 0x00002cc27f007947 */ /* 0x000fea000b800000 */
[----:B------:R2:W3:Y:S02]  /*5d40*/  SHFL.BFLY PT, R9, R41, 0x1, 0x1f ;  /* 0x0c201f0029097f89 */ /* 0x0004e400000e0000 */
.L_x_3431:
        /* <DEDUP_REMOVED lines=15> */
.L_x_3432:
        /* <DEDUP_REMOVED lines=12> */
.L_x_3433:
[----:B------:R-:W-:Y:S05]  /*5f00*/  BRA.DIV ~URZ, `(.L_x_3363) ;  /* 0x00002c827f007947 */ /* 0x000fea000b800000 */
[----:B------:R2:W3:Y:S02]  /*5f10*/  SHFL.BFLY PT, R9, R41, 0x1, 0x1f ;  /* 0x0c201f0029097f89 */ /* 0x0004e400000e0000 */
.L_x_3434:
        /* <DEDUP_REMOVED lines=15> */
.L_x_3435:
        /* <DEDUP_REMOVED lines=12> */
.L_x_3436:
[----:B------:R-:W-:Y:S05]  /*60d0*/  BRA.DIV ~URZ, `(.L_x_3366) ;  /* 0x00002c427f007947 */ /* 0x000fea000b800000 */
[----:B------:R2:W3:Y:S02]  /*60e0*/  SHFL.BFLY PT, R9, R41, 0x2, 0x1f ;  /* 0x0c401f0029097f89 */ /* 0x0004e400000e0000 */
.L_x_3437:
        /* <DEDUP_REMOVED lines=15> */
.L_x_3438:
        /* <DEDUP_REMOVED lines=12> */
.L_x_3439:
[----:B------:R-:W-:Y:S05]  /*62a0*/  BRA.DIV ~URZ, `(.L_x_3369) ;  /* 0x00002c027f007947 */ /* 0x000fea000b800000 */
[----:B------:R2:W3:Y:S02]  /*62b0*/  SHFL.BFLY PT, R9, R41, 0x8, 0x1f ;  /* 0x0d001f0029097f89 */ /* 0x0004e400000e0000 */
.L_x_3440:
        /* <DEDUP_REMOVED lines=14> */
.L_x_3441:
        /* <DEDUP_REMOVED lines=11> */
.L_x_3442:
[----:B------:R-:W-:Y:S05]  /*6450*/  BRA.DIV ~URZ, `(.L_x_3372) ;  /* 0x00002be27f007947 */ /* 0x000fea000b800000 */
[----:B------:R2:W3:Y:S02]  /*6460*/  SHFL.BFLY PT, R9, R41, 0x2, 0x1f ;  /* 0x0c401f0029097f89 */ /* 0x0004e400000e0000 */
.L_x_3443:
        /* <DEDUP_REMOVED lines=14> */
.L_x_3444:
        /* <DEDUP_REMOVED lines=11> */
.L_x_3445:
[----:B------:R-:W-:Y:S05]  /*6600*/  BRA.DIV ~URZ, `(.L_x_3375) ;  /* 0x00002bc27f007947 */ /* 0x000fea000b800000 */
[----:B------:R2:W3:Y:S02]  /*6610*/  SHFL.BFLY PT, R9, R41, 0x10, 0x1f ;  /* 0x0e001f0029097f89 */ /* 0x0004e400000e0000 */
.L_x_3446:
        /* <DEDUP_REMOVED lines=14> */
.L_x_3447:
        /* <DEDUP_REMOVED lines=11> */
.L_x_3448:
[----:B------:R-:W-:Y:S05]  /*67b0*/  BRA.DIV ~URZ, `(.L_x_3378) ;  /* 0x00002ba27f007947 */ /* 0x000fea000b800000 */
[----:B------:R2:W3:Y:S02]  /*67c0*/  SHFL.BFLY PT, R9, R41, 0x4, 0x1f ;  /* 0x0c801f0029097f89 */ /* 0x0004e400000e0000 */
.L_x_3449:
        /* <DEDUP_REMOVED lines=14> */
.L_x_3450:
        /* <DEDUP_REMOVED lines=11> */
.L_x_3451:
[----:B------:R-:W-:Y:S05]  /*6960*/  BRA.DIV ~URZ, `(.L_x_3381) ;  /* 0x00002b827f007947 */ /* 0x000fea000b800000 */
[----:B------:R2:W3:Y:S02]  /*6970*/  SHFL.BFLY PT, R9, R41, 0x1, 0x1f ;  /* 0x0c201f0029097f89 */ /* 0x0004e400000e0000 */
.L_x_3452:
        /* <DEDUP_REMOVED lines=25> */
.L_x_3453:
        /* <DEDUP_REMOVED lines=11> */
.L_x_3454:
[----:B------:R-:W-:Y:S05]  /*6bc0*/  BRA.DIV ~URZ, `(.L_x_3384) ;  /* 0x00002ab27f007947 */ /* 0x000fea000b800000 */
[----:B------:R2:W3:Y:S02]  /*6bd0*/  SHFL.BFLY PT, R9, R41, 0x8, 0x1f ;  /* 0x0d001f0029097f89 */ /* 0x0004e400000e0000 */
.L_x_3455:
        /* <DEDUP_REMOVED lines=14> */
.L_x_3456:
        /* <DEDUP_REMOVED lines=11> */
.L_x_3457:
[----:B------:R-:W-:Y:S05]  /*6d70*/  BRA.DIV ~URZ, `(.L_x_3387) ;  /* 0x00002a927f007947 */ /* 0x000fea000b800000 */
[----:B------:R2:W3:Y:S02]  /*6d80*/  SHFL.BFLY PT, R9, R41, 0x2, 0x1f ;  /* 0x0c401f0029097f89 */ /* 0x0004e400000e0000 */
.L_x_3458:
        /* <DEDUP_REMOVED lines=14> */
.L_x_3459:
        /* <DEDUP_REMOVED lines=13> */
[----:B0-----:R-:W-:Y:S05]  /*6f40*/  CALL.REL.NOINC `($__internal_117_$__cuda_sm70_shflsync_idx) ;  /* 0x00002c9000007944 */ /* 0x001fea0003c00000 */
.L_x_3389:
[----:B------:R-:W-:Y:S05]  /*6f50*/  BRA.CONV ~URZ, `(.L_x_3358) ;  /* 0x000000637f007947 */ /* 0x000fea000b800000 */
[----:B------:R-:W-:Y:S01]  /*6f60*/  IMAD.MOV.U32 R42, RZ, RZ, R33 ;  /* 0x000000ffff2a7224 */ /* 0x000fe200078e0021 */
[----:B------:R-:W-:Y:S01]  /*6f70*/  MOV R8, 0x6fc0 ;  /* 0x00006fc000087802 */ /* 0x000fe20000000f00 */
[----:B0-----:R-:W-:Y:S02]  /*6f80*/  IMAD.MOV.U32 R41, RZ, RZ, R26 ;  /* 0x000000ffff297224 */ /* 0x001fe400078e001a */
[----:B------:R-:W-:-:S02]  /*6f90*/  IMAD.MOV.U32 R43, RZ, RZ, 0x1f ;  /* 0x0000001fff2b7424 */ /* 0x000fc400078e00ff */
[----:B------:R-:W-:Y:S02]  /*6fa0*/  IMAD.MOV.U32 R44, RZ, RZ, -0x1 ;  /* 0xffffffffff2c7424 */ /* 0x000fe400078e00ff */
[----:B------:R-:W-:Y:S05]  /*6fb0*/  CALL.REL.NOINC `($__internal_118_$__cuda_sm70_shflsync_idx_p) ;  /* 0x00002c7000007944 */ /* 0x000fea0003c00000 */
.L_x_3358:
[----:B------:R-:W-:Y:S05]  /*6fc0*/  BSYNC B0 ;  /* 0x0000000000007941 */ /* 0x000fea0003800000 */
.L_x_3357:
        /* <DEDUP_REMOVED lines=27> */
.L_x_3460:
        /* <DEDUP_REMOVED lines=9> */
.L_x_3461:
[----:B-1----:R-:W-:-:S04]  /*7210*/  FADD.FTZ R9, R9, R41 ;  /* 0x0000002909097221 */ /* 0x002fc80000010000 */
[----:B------:R-:W-:Y:S02]  /*7220*/  FADD.FTZ R8, R9, 9.999999682655225389e-21 ;  /* 0x1e3ce50809087421 */ /* 0x000fe40000010000 */
.L_x_3390:
        /* <DEDUP_REMOVED lines=25> */
.L_x_3309:
        /* <DEDUP_REMOVED lines=24> */
.L_x_3395:
        /* <DEDUP_REMOVED lines=14> */
.L_x_3394:
[----:B0-----:R-:W-:Y:S05]  /*7620*/  BSYNC B0 ;  /* 0x0000000000007941 */ /* 0x001fea0003800000 */
.L_x_3393:
        /* <DEDUP_REMOVED lines=12> */
.L_x_3396:
        /* <DEDUP_REMOVED lines=23> */
.L_x_3311:
[----:B------:R-:W-:Y:S01]  /*7860*/  IMAD.MOV.U32 R41, RZ, RZ, R34 ;  /* 0x000000ffff297224 */ /* 0x000fe200078e0022 */
[----:B------:R-:W-:Y:S01]  /*7870*/  MOV R8, 0x78c0 ;  /* 0x000078c000087802 */ /* 0x000fe20000000f00 */
[----:B------:R-:W-:Y:S02]  /*7880*/  IMAD.MOV.U32 R42, RZ, RZ, R27 ;  /* 0x000000ffff2a7224 */ /* 0x000fe400078e001b */
[----:B------:R-:W-:-:S02]  /*7890*/  IMAD.MOV.U32 R43, RZ, RZ, 0x1f ;  /* 0x0000001fff2b7424 */ /* 0x000fc400078e00ff */
[----:B------:R-:W-:Y:S02]  /*78a0*/  IMAD.MOV.U32 R44, RZ, RZ, -0x1 ;  /* 0xffffffffff2c7424 */ /* 0x000fe400078e00ff */
[----:B------:R-:W-:Y:S05]  /*78b0*/  CALL.REL.NOINC `($__internal_118_$__cuda_sm70_shflsync_idx_p) ;  /* 0x0000237000007944 */ /* 0x000fea0003c00000 */
[----:B-1----:R-:W-:Y:S01]  /*78c0*/  IMAD.MOV.U32 R21, RZ, RZ, R41 ;  /* 0x000000ffff157224 */ /* 0x002fe200078e0029 */
[----:B0-----:R-:W-:Y:S05]  /*78d0*/  BRA `(.L_x_3397) ;  /* 0xffffcb1000007947 */ /* 0x001fea000383ffff */
.L_x_3316:
[----:B------:R-:W-:Y:S02]  /*78e0*/  SEL R9, RZ, 0x1, P0 ;  /* 0x00000001ff097807 */ /* 0x000fe40000000000 */
[----:B------:R-:W-:Y:S02]  /*78f0*/  MOV R8, 0x7910 ;  /* 0x0000791000087802 */ /* 0x000fe40000000f00 */
[----:B0-----:R-:W-:Y:S05]  /*7900*/  CALL.REL.NOINC `($__internal_119_$__cuda_sm70_votesync_ballot) ;  /* 0x0000236000007944 */ /* 0x001fea0003c00000 */
[----:B------:R-:W-:Y:S01]  /*7910*/  IMAD.MOV.U32 R9, RZ, RZ, R11 ;  /* 0x000000ffff097224 */ /* 0x000fe200078e000b */
[----:B------:R-:W-:Y:S05]  /*7920*/  BRA `(.L_x_3398) ;  /* 0xffffcdb000007947 */ /* 0x000fea000383ffff */
.L_x_3322:
[----:B--2---:R-:W-:Y:S01]  /*7930*/  IMAD.MOV.U32 R9, RZ, RZ, 0x1 ;  /* 0x00000001ff097424 */ /* 0x004fe200078e00ff */
[----:B------:R-:W-:Y:S01]  /*7940*/  MOV R42, 0x7980 ;  /* 0x00007980002a7802 */ /* 0x000fe20000000f00 */
[----:B------:R-:W-:Y:S02]  /*7950*/  IMAD.MOV.U32 R8, RZ, RZ, 0x1f ;  /* 0x0000001fff087424 */ /* 0x000fe400078e00ff */
[----:B------:R-:W-:Y:S02]  /*7960*/  IMAD.MOV.U32 R7, RZ, RZ, -0x1 ;  /* 0xffffffffff077424 */ /* 0x000fe400078e00ff */
[----:B0--3--:R-:W-:Y:S05]  /*7970*/  CALL.REL.NOINC `($__internal_115_$__cuda_sm70_shflsync_bfly) ;  /* 0x000021b000007944 */ /* 0x009fea0003c00000 */
[----:B------:R-:W-:Y:S01]  /*7980*/  PRMT R42, R14, 0x7632, R42 ;  /* 0x000076320e2a7816 */ /* 0x000fe2000000002a */
[----:B------:R-:W-:Y:S01]  /*7990*/  IMAD.MOV.U32 R9, RZ, RZ, 0x1 ;  /* 0x00000001ff097424 */ /* 0x000fe200078e00ff */
[----:B------:R-:W-:Y:S01]  /*79a0*/  MOV R8, 0x79e0 ;  /* 0x000079e000087802 */ /* 0x000fe20000000f00 */
[----:B------:R-:W-:-:S02]  /*79b0*/  IMAD.MOV.U32 R10, RZ, RZ, 0x1f ;  /* 0x0000001fff0a7424 */ /* 0x000fc400078e00ff */
[----:B------:R-:W-:Y:S02]  /*79c0*/  IMAD.MOV.U32 R7, RZ, RZ, -0x1 ;  /* 0xffffffffff077424 */ /* 0x000fe400078e00ff */
[----:B------:R-:W-:Y:S05]  /*79d0*/  CALL.REL.NOINC `($__internal_116_$__cuda_sm70_shflsync_bfly_p) ;  /* 0x000021b000007944 */ /* 0x000fea0003c00000 */
[----:B01----:R-:W-:Y:S05]  /*79e0*/  BRA `(.L_x_3399) ;  /* 0xffffcec000007947 */ /* 0x003fea000383ffff */
.L_x_3323:
[----:B------:R-:W-:Y:S01]  /*79f0*/  IMAD.MOV.U32 R9, RZ, RZ, 0x2 ;  /* 0x00000002ff097424 */ /* 0x000fe200078e00ff */
[----:B------:R-:W-:Y:S01]  /*7a00*/  MOV R42, 0x7a40 ;  /* 0x00007a40002a7802 */ /* 0x000fe20000000f00 */
[----:B------:R-:W-:Y:S02]  /*7a10*/  IMAD.MOV.U32 R8, RZ, RZ, 0x1f ;  /* 0x0000001fff087424 */ /* 0x000fe400078e00ff */
[----:B------:R-:W-:Y:S02]  /*7a20*/  IMAD.MOV.U32 R7, RZ, RZ, -0x1 ;  /* 0xffffffffff077424 */ /* 0x000fe400078e00ff */
[----:B0-----:R-:W-:Y:S05]  /*7a30*/  CALL.REL.NOINC `($__internal_115_$__cuda_sm70_shflsync_bfly) ;  /* 0x000020f000007944 */ /* 0x001fea0003c00000 */
[----:B------:R-:W-:Y:S01]  /*7a40*/  PRMT R42, R14, 0x7632, R42 ;  /* 0x000076320e2a7816 */ /* 0x000fe2000000002a */
[----:B------:R-:W-:Y:S01]  /*7a50*/  IMAD.MOV.U32 R9, RZ, RZ, 0x2 ;  /* 0x00000002ff097424 */ /* 0x000fe200078e00ff */
[----:B------:R-:W-:Y:S01]  /*7a60*/  MOV R8, 0x7aa0 ;  /* 0x00007aa000087802 */ /* 0x000fe20000000f00 */
[----:B------:R-:W-:Y:S02]  /*7a70*/  IMAD.MOV.U32 R10, RZ, RZ, 0x1f ;  /* 0x0000001fff0a7424 */ /* 0x000fe400078e00ff */
[----:B------:R-:W-:Y:S02]  /*7a80*/  IMAD.MOV.U32 R7, RZ, RZ, -0x1 ;  /* 0xffffffffff077424 */ /* 0x000fe400078e00ff */
[----:B------:R-:W-:Y:S05]  /*7a90*/  CALL.REL.NOINC `($__internal_116_$__cuda_sm70_shflsync_bfly_p) ;  /* 0x000020f000007944 */ /* 0x000fea0003c00000 */
[----:B01----:R-:W-:Y:S05]  /*7aa0*/  BRA `(.L_x_3400) ;  /* 0xffffcef000007947 */ /* 0x003fea000383ffff */
.L_x_3324:
[----:B------:R-:W-:Y:S01]  /*7ab0*/  IMAD.MOV.U32 R9, RZ, RZ, 0x1 ;  /* 0x00000001ff097424 */ /* 0x000fe200078e00ff */
[----:B------:R-:W-:Y:S01]  /*7ac0*/  MOV R42, 0x7b00 ;  /* 0x00007b00002a7802 */ /* 0x000fe20000000f00 */
[----:B------:R-:W-:-:S02]  /*7ad0*/  IMAD.MOV.U32 R8, RZ, RZ, 0x1f ;  /* 0x0000001fff087424 */ /* 0x000fc400078e00ff */
[----:B------:R-:W-:Y:S02]  /*7ae0*/  IMAD.MOV.U32 R7, RZ, RZ, -0x1 ;  /* 0xffffffffff077424 */ /* 0x000fe400078e00ff */
[----:B0-----:R-:W-:Y:S05]  /*7af0*/  CALL.REL.NOINC `($__internal_115_$__cuda_sm70_shflsync_bfly) ;  /* 0x0000203000007944 */ /* 0x001fea0003c00000 */
[----:B------:R-:W-:Y:S01]  /*7b00*/  PRMT R42, R14, 0x7632, R42 ;  /* 0x000076320e2a7816 */ /* 0x000fe2000000002a */
[----:B------:R-:W-:Y:S05]  /*7b10*/  BRA `(.L_x_3401) ;  /* 0xffffcf4000007947 */ /* 0x000fea000383ffff */
.L_x_3325:
[----:B------:R-:W-:Y:S01]  /*7b20*/  IMAD.MOV.U32 R9, RZ, RZ, 0x1 ;  /* 0x00000001ff097424 */ /* 0x000fe200078e00ff */
[----:B------:R-:W-:Y:S01]  /*7b30*/  MOV R8, 0x7b70 ;  /* 0x00007b7000087802 */ /* 0x000fe20000000f00 */
[----:B-1----:R-:W-:Y:S02]  /*7b40*/  IMAD.MOV.U32 R10, RZ, RZ, 0x1f ;  /* 0x0000001fff0a7424 */ /* 0x002fe400078e00ff */
[----:B------:R-:W-:Y:S02]  /*7b50*/  IMAD.MOV.U32 R7, RZ, RZ, -0x1 ;  /* 0xffffffffff077424 */ /* 0x000fe400078e00ff */
[----:B0-2---:R-:W-:Y:S05]  /*7b60*/  CALL.REL.NOINC `($__internal_116_$__cuda_sm70_shflsync_bfly_p) ;  /* 0x0000202000007944 */ /* 0x005fea0003c00000 */
[----:B01----:R-:W-:Y:S05]  /*7b70*/  BRA `(.L_x_3402) ;  /* 0xffffcf0000007947 */ /* 0x003fea000383ffff */
.L_x_3326:
        /* <DEDUP_REMOVED lines=8> */
[----:B------:R-:W-:-:S02]  /*7c00*/  IMAD.MOV.U32 R10, RZ, RZ, 0x1f ;  /* 0x0000001fff0a7424 */ /* 0x000fc400078e00ff */
[----:B------:R-:W-:Y:S02]  /*7c10*/  IMAD.MOV.U32 R7, RZ, RZ, -0x1 ;  /* 0xffffffffff077424 */ /* 0x000fe400078e00ff */
[----:B------:R-:W-:Y:S05]  /*7c20*/  CALL.REL.NOINC `($__internal_116_$__cuda_sm70_shflsync_bfly_p) ;  /* 0x00001f6000007944 */ /* 0x000fea0003c00000 */
[----:B01----:R-:W-:Y:S05]  /*7c30*/  BRA `(.L_x_3403) ;  /* 0xffffcf3000007947 */ /* 0x003fea000383ffff */
.L_x_3327:
[----:B------:R-:W-:Y:S01]  /*7c40*/  IMAD.MOV.U32 R9, RZ, RZ, 0x2 ;  /* 0x00000002ff097424 */ /* 0x000fe200078e00ff */
[----:B------:R-:W-:Y:S01]  /*7c50*/  MOV R42, 0x7c90 ;  /* 0x00007c90002a7802 */ /* 0x000fe20000000f00 */
[----:B------:R-:W-:Y:S02]  /*7c60*/  IMAD.MOV.U32 R8, RZ, RZ, 0x1f ;  /* 0x0000001fff087424 */ /* 0x000fe400078e00ff */
[----:B------:R-:W-:Y:S02]  /*7c70*/  IMAD.MOV.U32 R7, RZ, RZ, -0x1 ;  /* 0xffffffffff077424 */ /* 0x000fe400078e00ff */
[----:B0-----:R-:W-:Y:S05]  /*7c80*/  CALL.REL.NOINC `($__internal_115_$__cuda_sm70_shflsync_bfly) ;  /* 0x00001ea000007944 */ /* 0x001fea0003c00000 */
[----:B------:R-:W-:Y:S01]  /*7c90*/  PRMT R42, R14, 0x7632, R42 ;  /* 0x000076320e2a7816 */ /* 0x000fe2000000002a */
[----:B------:R-:W-:Y:S05]  /*7ca0*/  BRA `(.L_x_3404) ;  /* 0xffffcf8000007947 */ /* 0x000fea000383ffff */
.L_x_3328:
[----:B------:R-:W-:Y:S01]  /*7cb0*/  IMAD.MOV.U32 R9, RZ, RZ, 0x2 ;  /* 0x00000002ff097424 */ /* 0x000fe200078e00ff */
[----:B------:R-:W-:Y:S01]  /*7cc0*/  MOV R8, 0x7d00 ;  /* 0x00007d0000087802 */ /* 0x000fe20000000f00 */
[----:B-1----:R-:W-:Y:S02]  /*7cd0*/  IMAD.MOV.U32 R10, RZ, RZ, 0x1f ;  /* 0x0000001fff0a7424 */ /* 0x002fe400078e00ff */
[----:B------:R-:W-:Y:S02]  /*7ce0*/  IMAD.MOV.U32 R7, RZ, RZ, -0x1 ;  /* 0xffffffffff077424 */ /* 0x000fe400078e00ff */
[----:B0-2---:R-:W-:Y:S05]  /*7cf0*/  CALL.REL.NOINC `($__internal_116_$__cuda_sm70_shflsync_bfly_p) ;  /* 0x00001e9000007944 */ /* 0x005fea0003c00000 */
[----:B01----:R-:W-:Y:S05]  /*7d00*/  BRA `(.L_x_3405) ;  /* 0xffffcf4000007947 */ /* 0x003fea000383ffff */
.L_x_3329:
[----:B------:R-:W-:Y:S01]  /*7d10*/  IMAD.MOV.U32 R9, RZ, RZ, 0x1 ;  /* 0x00000001ff097424 */ /* 0x000fe200078e00ff */
[----:B------:R-:W-:Y:S01]  /*7d20*/  MOV R42, 0x7d60 ;  /* 0x00007d60002a7802 */ /* 0x000fe20000000f00 */
[----:B------:R-:W-:-:S02]  /*7d30*/  IMAD.MOV.U32 R8, RZ, RZ, 0x1f ;  /* 0x0000001fff087424 */ /* 0x000fc400078e00ff */
        /* <DEDUP_REMOVED lines=9> */
.L_x_3330:
[----:B------:R-:W-:Y:S01]  /*7dd0*/  IMAD.MOV.U32 R9, RZ, RZ, 0x8 ;  /* 0x00000008ff097424 */ /* 0x000fe200078e00ff */
[----:B------:R-:W-:Y:S01]  /*7de0*/  MOV R42, 0x7e20 ;  /* 0x00007e20002a7802 */ /* 0x000fe20000000f00 */
[----:B------:R-:W-:Y:S02]  /*7df0*/  IMAD.MOV.U32 R8, RZ, RZ, 0x1f ;  /* 0x0000001fff087424 */ /* 0x000fe400078e00ff */
[----:B------:R-:W-:Y:S02]  /*7e00*/  IMAD.MOV.U32 R7, RZ, RZ, -0x1 ;  /* 0xffffffffff077424 */ /* 0x000fe400078e00ff */
[----:B0-----:R-:W-:Y:S05]  /*7e10*/  CALL.REL.NOINC `($__internal_115_$__cuda_sm70_shflsync_bfly) ;  /* 0x00001d1000007944 */ /* 0x001fea0003c00000 */
[----:B------:R-:W-:Y:S01]  /*7e20*/  PRMT R42, R14, 0x7632, R42 ;  /* 0x000076320e2a7816 */ /* 0x000fe2000000002a */
[----:B------:R-:W-:Y:S05]  /*7e30*/  BRA `(.L_x_3407) ;  /* 0xffffcfc000007947 */ /* 0x000fea000383ffff */
.L_x_3331:
[----:B------:R-:W-:Y:S01]  /*7e40*/  IMAD.MOV.U32 R9, RZ, RZ, 0x8 ;  /* 0x00000008ff097424 */ /* 0x000fe200078e00ff */
[----:B------:R-:W-:Y:S01]  /*7e50*/  MOV R8, 0x7e90 ;  /* 0x00007e9000087802 */ /* 0x000fe20000000f00 */
[----:B-1----:R-:W-:-:S02]  /*7e60*/  IMAD.MOV.U32 R10, RZ, RZ, 0x1f ;  /* 0x0000001fff0a7424 */ /* 0x002fc400078e00ff */
[----:B------:R-:W-:Y:S02]  /*7e70*/  IMAD.MOV.U32 R7, RZ, RZ, -0x1 ;  /* 0xffffffffff077424 */ /* 0x000fe400078e00ff */
[----:B0-2---:R-:W-:Y:S05]  /*7e80*/  CALL.REL.NOINC `($__internal_116_$__cuda_sm70_shflsync_bfly_p) ;  /* 0x00001d0000007944 */ /* 0x005fea0003c00000 */
[----:B01----:R-:W-:Y:S05]  /*7e90*/  BRA `(.L_x_3408) ;  /* 0xffffcf8000007947 */ /* 0x003fea000383ffff */
.L_x_3332:
        /* <DEDUP_REMOVED lines=12> */
.L_x_3333:
[----:B------:R-:W-:Y:S01]  /*7f60*/  IMAD.MOV.U32 R9, RZ, RZ, 0x2 ;  /* 0x00000002ff097424 */ /* 0x000fe200078e00ff */
[----:B------:R-:W-:Y:S01]  /*7f70*/  MOV R42, 0x7fb0 ;  /* 0x00007fb0002a7802 */ /* 0x000fe20000000f00 */
[----:B------:R-:W-:-:S02]  /*7f80*/  IMAD.MOV.U32 R8, RZ, RZ, 0x1f ;  /* 0x0000001fff087424 */ /* 0x000fc400078e00ff */
[----:B------:R-:W-:Y:S02]  /*7f90*/  IMAD.MOV.U32 R7, RZ, RZ, -0x1 ;  /* 0xffffffffff077424 */ /* 0x000fe400078e00ff */
[----:B0-----:R-:W-:Y:S05]  /*7fa0*/  CALL.REL.NOINC `($__internal_115_$__cuda_sm70_shflsync_bfly) ;  /* 0x00001b8000007944 */ /* 0x001fea0003c00000 */
[----:B------:R-:W-:Y:S01]  /*7fb0*/  PRMT R42, R14, 0x7632, R42 ;  /* 0x000076320e2a7816 */ /* 0x000fe2000000002a */
[----:B------:R-:W-:Y:S05]  /*7fc0*/  BRA `(.L_x_3410) ;  /* 0xffffcfe000007947 */ /* 0x000fea000383ffff */
.L_x_3334:
[----:B------:R-:W-:Y:S01]  /*7fd0*/  IMAD.MOV.U32 R9, RZ, RZ, 0x2 ;  /* 0x00000002ff097424 */ /* 0x000fe200078e00ff */
[----:B------:R-:W-:Y:S01]  /*7fe0*/  MOV R8, 0x8020 ;  /* 0x0000802000087802 */ /* 0x000fe20000000f00 */
[----:B-1----:R-:W-:Y:S02]  /*7ff0*/  IMAD.MOV.U32 R10, RZ, RZ, 0x1f ;  /* 0x0000001fff0a7424 */ /* 0x002fe400078e00ff */
[----:B------:R-:W-:Y:S02]  /*8000*/  IMAD.MOV.U32 R7, RZ, RZ, -0x1 ;  /* 0xffffffffff077424 */ /* 0x000fe400078e00ff */
[----:B0-2---:R-:W-:Y:S05]  /*8010*/  CALL.REL.NOINC `($__internal_116_$__cuda_sm70_shflsync_bfly_p) ;  /* 0x00001b7000007944 */ /* 0x005fea0003c00000 */
[----:B01----:R-:W-:Y:S05]  /*8020*/  BRA `(.L_x_3411) ;  /* 0xffffcfa000007947 */ /* 0x003fea000383ffff */
.L_x_3335:
        /* <DEDUP_REMOVED lines=12> */
.L_x_3336:
[----:B------:R-:W-:Y:S01]  /*80f0*/  IMAD.MOV.U32 R9, RZ, RZ, 0x10 ;  /* 0x00000010ff097424 */ /* 0x000fe200078e00ff */
[----:B------:R-:W-:Y:S01]  /*8100*/  MOV R42, 0x8140 ;  /* 0x00008140002a7802 */ /* 0x000fe20000000f00 */
[----:B------:R-:W-:Y:S02]  /*8110*/  IMAD.MOV.U32 R8, RZ, RZ, 0x1f ;  /* 0x0000001fff087424 */ /* 0x000fe400078e00ff */
[----:B------:R-:W-:Y:S02]  /*8120*/  IMAD.MOV.U32 R7, RZ, RZ, -0x1 ;  /* 0xffffffffff077424 */ /* 0x000fe400078e00ff */
[----:B0-----:R-:W-:Y:S05]  /*8130*/  CALL.REL.NOINC `($__internal_115_$__cuda_sm70_shflsync_bfly) ;  /* 0x000019f000007944 */ /* 0x001fea0003c00000 */
[----:B------:R-:W-:Y:S01]  /*8140*/  PRMT R42, R14, 0x7632, R42 ;  /* 0x000076320e2a7816 */ /* 0x000fe2000000002a */
[----:B------:R-:W-:Y:S05]  /*8150*/  BRA `(.L_x_3413) ;  /* 0xffffd00000007947 */ /* 0x000fea000383ffff */
.L_x_3337:
[----:B------:R-:W-:Y:S01]  /*8160*/  IMAD.MOV.U32 R9, RZ, RZ, 0x10 ;  /* 0x00000010ff097424 */ /* 0x000fe200078e00ff */
[----:B------:R-:W-:Y:S01]  /*8170*/  MOV R8, 0x81b0 ;  /* 0x000081b000087802 */ /* 0x000fe20000000f00 */
[----:B-1----:R-:W-:Y:S02]  /*8180*/  IMAD.MOV.U32 R10, RZ, RZ, 0x1f ;  /* 0x0000001fff0a7424 */ /* 0x002fe400078e00ff */
[----:B------:R-:W-:Y:S02]  /*8190*/  IMAD.MOV.U32 R7, RZ, RZ, -0x1 ;  /* 0xffffffffff077424 */ /* 0x000fe400078e00ff */
[----:B0-2---:R-:W-:Y:S05]  /*81a0*/  CALL.REL.NOINC `($__internal_116_$__cuda_sm70_shflsync_bfly_p) ;  /* 0x000019e000007944 */ /* 0x005fea0003c00000 */
[----:B01----:R-:W-:Y:S05]  /*81b0*/  BRA `(.L_x_3414) ;  /* 0xffffcfc000007947 */ /* 0x003fea000383ffff */
.L_x_3338:
        /* <DEDUP_REMOVED lines=12> */
.L_x_3339:
[----:B------:R-:W-:Y:S01]  /*8280*/  IMAD.MOV.U32 R9, RZ, RZ, 0x4 ;  /* 0x00000004ff097424 */ /* 0x000fe200078e00ff */
[----:B------:R-:W-:Y:S01]  /*8290*/  MOV R42, 0x82d0 ;  /* 0x000082d0002a7802 */ /* 0x000fe20000000f00 */
[----:B------:R-:W-:Y:S02]  /*82a0*/  IMAD.MOV.U32 R8, RZ, RZ, 0x1f ;  /* 0x0000001fff087424 */ /* 0x000fe400078e00ff */
[----:B------:R-:W-:Y:S02]  /*82b0*/  IMAD.MOV.U32 R7, RZ, RZ, -0x1 ;  /* 0xffffffffff077424 */ /* 0x000fe400078e00ff */
[----:B0-----:R-:W-:Y:S05]  /*82c0*/  CALL.REL.NOINC `($__internal_115_$__cuda_sm70_shflsync_bfly) ;  /* 0x0000186000007944 */ /* 0x001fea0003c00000 */
[----:B------:R-:W-:Y:S01]  /*82d0*/  PRMT R42, R14, 0x7632, R42 ;  /* 0x000076320e2a7816 */ /* 0x000fe2000000002a */
[----:B------:R-:W-:Y:S05]  /*82e0*/  BRA `(.L_x_3416) ;  /* 0xffffd02000007947 */ /* 0x000fea000383ffff */
.L_x_3340:
[----:B------:R-:W-:Y:S01]  /*82f0*/  IMAD.MOV.U32 R9, RZ, RZ, 0x4 ;  /* 0x00000004ff097424 */ /* 0x000fe200078e00ff */
[----:B------:R-:W-:Y:S01]  /*8300*/  MOV R8, 0x8340 ;  /* 0x0000834000087802 */ /* 0x000fe20000000f00 */
[----:B-1----:R-:W-:-:S02]  /*8310*/  IMAD.MOV.U32 R10, RZ, RZ, 0x1f ;  /* 0x0000001fff0a7424 */ /* 0x002fc400078e00ff */
[----:B------:R-:W-:Y:S02]  /*8320*/  IMAD.MOV.U32 R7, RZ, RZ, -0x1 ;  /* 0xffffffffff077424 */ /* 0x000fe400078e00ff */
[----:B0-2---:R-:W-:Y:S05]  /*8330*/  CALL.REL.NOINC `($__internal_116_$__cuda_sm70_shflsync_bfly_p) ;  /* 0x0000185000007944 */ /* 0x005fea0003c00000 */
[----:B01----:R-:W-:Y:S05]  /*8340*/  BRA `(.L_x_3417) ;  /* 0xffffcfe000007947 */ /* 0x003fea000383ffff */
.L_x_3341:
        /* <DEDUP_REMOVED lines=12> */
.L_x_3342:
[----:B------:R-:W-:Y:S01]  /*8410*/  IMAD.MOV.U32 R9, RZ, RZ, 0x1 ;  /* 0x00000001ff097424 */ /* 0x000fe200078e00ff */
[----:B------:R-:W-:Y:S01]  /*8420*/  MOV R42, 0x8460 ;  /* 0x00008460002a7802 */ /* 0x000fe20000000f00 */
[----:B------:R-:W-:-:S02]  /*8430*/  IMAD.MOV.U32 R8, RZ, RZ, 0x1f ;  /* 0x0000001fff087424 */ /* 0x000fc400078e00ff */
[----:B------:R-:W-:Y:S02]  /*8440*/  IMAD.MOV.U32 R7, RZ, RZ, -0x1 ;  /* 0xffffffffff077424 */ /* 0x000fe400078e00ff */
[----:B0-----:R-:W-:Y:S05]  /*8450*/  CALL.REL.NOINC `($__internal_115_$__cuda_sm70_shflsync_bfly) ;  /* 0x000016d000007944 */ /* 0x001fea0003c00000 */
[----:B------:R-:W-:Y:S01]  /*8460*/  PRMT R42, R14, 0x7632, R42 ;  /* 0x000076320e2a7816 */ /* 0x000fe2000000002a */
[----:B------:R-:W-:Y:S05]  /*8470*/  BRA `(.L_x_3419) ;  /* 0xffffd04000007947 */ /* 0x000fea000383ffff */
.L_x_3343:
[----:B------:R-:W-:Y:S01]  /*8480*/  IMAD.MOV.U32 R9, RZ, RZ, 0x1 ;  /* 0x00000001ff097424 */ /* 0x000fe200078e00ff */
[----:B------:R-:W-:Y:S01]  /*8490*/  MOV R8, 0x84d0 ;  /* 0x000084d000087802 */ /* 0x000fe20000000f00 */
[----:B-1----:R-:W-:Y:S02]  /*84a0*/  IMAD.MOV.U32 R10, RZ, RZ, 0x1f ;  /* 0x0000001fff0a7424 */ /* 0x002fe400078e00ff */
[----:B------:R-:W-:Y:S02]  /*84b0*/  IMAD.MOV.U32 R7, RZ, RZ, -0x1 ;  /* 0xffffffffff077424 */ /* 0x000fe400078e00ff */
[----:B0-2---:R-:W-:Y:S05]  /*84c0*/  CALL.REL.NOINC `($__internal_116_$__cuda_sm70_shflsync_bfly_p) ;  /* 0x000016c000007944 */ /* 0x005fea0003c00000 */
[----:B01----:R-:W-:Y:S05]  /*84d0*/  BRA `(.L_x_3420) ;  /* 0xffffd00000007947 */ /* 0x003fea000383ffff */
.L_x_3344:
        /* <DEDUP_REMOVED lines=12> */
.L_x_3345:
[----:B------:R-:W-:Y:S01]  /*85a0*/  IMAD.MOV.U32 R9, RZ, RZ, 0x8 ;  /* 0x00000008ff097424 */ /* 0x000fe200078e00ff */
[----:B------:R-:W-:Y:S01]  /*85b0*/  MOV R42, 0x85f0 ;  /* 0x000085f0002a7802 */ /* 0x000fe20000000f00 */
[----:B------:R-:W-:Y:S02]  /*85c0*/  IMAD.MOV.U32 R8, RZ, RZ, 0x1f ;  /* 0x0000001fff087424 */ /* 0x000fe400078e00ff */
[----:B------:R-:W-:Y:S02]  /*85d0*/  IMAD.MOV.U32 R7, RZ, RZ, -0x1 ;  /* 0xffffffffff077424 */ /* 0x000fe400078e00ff */
[----:B0-----:R-:W-:Y:S05]  /*85e0*/  CALL.REL.NOINC `($__internal_115_$__cuda_sm70_shflsync_bfly) ;  /* 0x0000154000007944 */ /* 0x001fea0003c00000 */
[----:B------:R-:W-:Y:S01]  /*85f0*/  PRMT R43, R14, 0x7632, R43 ;  /* 0x000076320e2b7816 */ /* 0x000fe2000000002b */
[----:B------:R-:W-:Y:S05]  /*8600*/  BRA `(.L_x_3422) ;  /* 0xffffd11000007947 */ /* 0x000fea000383ffff */
.L_x_3346:
[----:B------:R-:W-:Y:S01]  /*8610*/  IMAD.MOV.U32 R9, RZ, RZ, 0x8 ;  /* 0x00000008ff097424 */ /* 0x000fe200078e00ff */
[----:B------:R-:W-:Y:S01]  /*8620*/  MOV R8, 0x8660 ;  /* 0x0000866000087802 */ /* 0x000fe20000000f00 */
[----:B-1----:R-:W-:Y:S02]  /*8630*/  IMAD.MOV.U32 R10, RZ, RZ, 0x1f ;  /* 0x0000001fff0a7424 */ /* 0x002fe400078e00ff */
[----:B------:R-:W-:Y:S02]  /*8640*/  IMAD.MOV.U32 R7, RZ, RZ, -0x1 ;  /* 0xffffffffff077424 */ /* 0x000fe400078e00ff */
[----:B0-2---:R-:W-:Y:S05]  /*8650*/  CALL.REL.NOINC `($__internal_116_$__cuda_sm70_shflsync_bfly_p) ;  /* 0x0000153000007944 */ /* 0x005fea0003c00000 */
[----:B01----:R-:W-:Y:S05]  /*8660*/  BRA `(.L_x_3423) ;  /* 0xffffd0d000007947 */ /* 0x003fea000383ffff */
.L_x_3347:
        /* <DEDUP_REMOVED lines=12> */
.L_x_3348:
[----:B------:R-:W-:Y:S01]  /*8730*/  IMAD.MOV.U32 R9, RZ, RZ, 0x2 ;  /* 0x00000002ff097424 */ /* 0x000fe200078e00ff */
[----:B------:R-:W-:Y:S01]  /*8740*/  MOV R42, 0x8780 ;  /* 0x00008780002a7802 */ /* 0x000fe20000000f00 */
[----:B------:R-:W-:Y:S02]  /*8750*/  IMAD.MOV.U32 R8, RZ, RZ, 0x1f ;  /* 0x0000001fff087424 */ /* 0x000fe400078e00ff */
[----:B------:R-:W-:Y:S02]  /*8760*/  IMAD.MOV.U32 R7, RZ, RZ, -0x1 ;  /* 0xffffffffff077424 */ /* 0x000fe400078e00ff */
[----:B0-----:R-:W-:Y:S05]  /*8770*/  CALL.REL.NOINC `($__internal_115_$__cuda_sm70_shflsync_bfly) ;  /* 0x000013b000007944 */ /* 0x001fea0003c00000 */
[----:B------:R-:W-:Y:S01]  /*8780*/  PRMT R43, R14, 0x7632, R43 ;  /* 0x000076320e2b7816 */ /* 0x000fe2000000002b */
[----:B------:R-:W-:Y:S05]  /*8790*/  BRA `(.L_x_3425) ;  /* 0xffffd13000007947 */ /* 0x000fea000383ffff */
.L_x_3349:
[----:B------:R-:W-:Y:S01]  /*87a0*/  IMAD.MOV.U32 R9, RZ, RZ, 0x2 ;  /* 0x00000002ff097424 */ /* 0x000fe200078e00ff */
[----:B------:R-:W-:Y:S01]  /*87b0*/  MOV R8, 0x87f0 ;  /* 0x000087f000087802 */ /* 0x000fe20000000f00 */
[----:B-1----:R-:W-:-:S02]  /*87c0*/  IMAD.MOV.U32 R10, RZ, RZ, 0x1f ;  /* 0x0000001fff0a7424 */ /* 0x002fc400078e00ff */
[----:B------:R-:W-:Y:S02]  /*87d0*/  IMAD.MOV.U32 R7, RZ, RZ, -0x1 ;  /* 0xffffffffff077424 */ /* 0x000fe400078e00ff */
[----:B0-2---:R-:W-:Y:S05]  /*87e0*/  CALL.REL.NOINC `($__internal_116_$__cuda_sm70_shflsync_bfly_p) ;  /* 0x000013a000007944 */ /* 0x005fea0003c00000 */
[----:B01----:R-:W-:Y:S05]  /*87f0*/  BRA `(.L_x_3426) ;  /* 0xffffd0f000007947 */ /* 0x003fea000383ffff */
.L_x_3350:
        /* <DEDUP_REMOVED lines=12> */
.L_x_3351:
[----:B------:R-:W-:Y:S01]  /*88c0*/  IMAD.MOV.U32 R42, RZ, RZ, 0x1f ;  /* 0x0000001fff2a7424 */ /* 0x000fe200078e00ff */
[----:B------:R-:W-:Y:S01]  /*88d0*/  MOV R8, 0x8900 ;  /* 0x0000890000087802 */ /* 0x000fe20000000f00 */
[----:B------:R-:W-:-:S02]  /*88e0*/  IMAD.MOV.U32 R44, RZ, RZ, -0x1 ;  /* 0xffffffffff2c7424 */ /* 0x000fc400078e00ff */
[----:B01----:R-:W-:Y:S05]  /*88f0*/  CALL.REL.NOINC `($__internal_117_$__cuda_sm70_shflsync_idx) ;  /* 0x000012e000007944 */ /* 0x003fea0003c00000 */
[----:B------:R-:W-:Y:S05]  /*8900*/  BRA `(.L_x_3428) ;  /* 0xffffd19000007947 */ /* 0x000fea000383ffff */
.L_x_3352:
[----:B------:R-:W-:Y:S01]  /*8910*/  IMAD.MOV.U32 R41, RZ, RZ, R26 ;  /* 0x000000ffff297224 */ /* 0x000fe200078e001a */
[----:B------:R-:W-:Y:S01]  /*8920*/  MOV R8, 0x8970 ;  /* 0x0000897000087802 */ /* 0x000fe20000000f00 */
[----:B------:R-:W-:-:S02]  /*8930*/  IMAD.MOV.U32 R42, RZ, RZ, R33 ;  /* 0x000000ffff2a7224 */ /* 0x000fc400078e0021 */
[----:B------:R-:W-:Y:S02]  /*8940*/  IMAD.MOV.U32 R43, RZ, RZ, 0x1f ;  /* 0x0000001fff2b7424 */ /* 0x000fe400078e00ff */
[----:B------:R-:W-:Y:S02]  /*8950*/  IMAD.MOV.U32 R44, RZ, RZ, -0x1 ;  /* 0xffffffffff2c7424 */ /* 0x000fe400078e00ff */
[----:B0-----:R-:W-:Y:S05]  /*8960*/  CALL.REL.NOINC `($__internal_118_$__cuda_sm70_shflsync_idx_p) ;  /* 0x000012c000007944 */ /* 0x001fea0003c00000 */
[----:B-1----:R-:W-:Y:S01]  /*8970*/  IMAD.MOV.U32 R7, RZ, RZ, R41 ;  /* 0x000000ffff077224 */ /* 0x002fe200078e0029 */
[----:B0-----:R-:W-:Y:S05]  /*8980*/  BRA `(.L_x_3429) ;  /* 0xffffd13000007947 */ /* 0x001fea000383ffff */
.L_x_3359:
[----:B------:R-:W-:Y:S01]  /*8990*/  IMAD.MOV.U32 R9, RZ, RZ, 0x1 ;  /* 0x00000001ff097424 */ /* 0x000fe200078e00ff */
[----:B------:R-:W-:Y:S01]  /*89a0*/  MOV R42, 0x89e0 ;  /* 0x000089e0002a7802 */ /* 0x000fe20000000f00 */
[----:B------:R-:W-:Y:S02]  /*89b0*/  IMAD.MOV.U32 R8, RZ, RZ, 0x1f ;  /* 0x0000001fff087424 */ /* 0x000fe400078e00ff */
[----:B------:R-:W-:Y:S02]  /*89c0*/  IMAD.MOV.U32 R7, RZ, RZ, -0x1 ;  /* 0xffffffffff077424 */ /* 0x000fe400078e00ff */
[----:B------:R-:W-:Y:S05]  /*89d0*/  CALL.REL.NOINC `($__internal_115_$__cuda_sm70_shflsync_bfly) ;  /* 0x0000115000007944 */ /* 0x000fea0003c00000 */
[----:B------:R-:W-:Y:S01]  /*89e0*/  PRMT R14, R14, 0x7632, R14 ;  /* 0x000076320e0e7816 */ /* 0x000fe2000000000e */
[----:B------:R-:W-:Y:S05]  /*89f0*/  BRA `(.L_x_3430) ;  /* 0xffffd33000007947 */ /* 0x000fea000383ffff */
.L_x_3360:
[----:B------:R-:W-:Y:S01]  /*8a00*/  IMAD.MOV.U32 R9, RZ, RZ, 0x1 ;  /* 0x00000001ff097424 */ /* 0x000fe200078e00ff */
[----:B------:R-:W-:Y:S01]  /*8a10*/  MOV R8, 0x8a50 ;  /* 0x00008a5000087802 */ /* 0x000fe20000000f00 */
[----:B0-----:R-:W-:-:S02]  /*8a20*/  IMAD.MOV.U32 R10, RZ, RZ, 0x1f ;  /* 0x0000001fff0a7424 */ /* 0x001fc400078e00ff */
[----:B------:R-:W-:Y:S02]  /*8a30*/  IMAD.MOV.U32 R7, RZ, RZ, -0x1 ;  /* 0xffffffffff077424 */ /* 0x000fe400078e00ff */
[----:B-1----:R-:W-:Y:S05]  /*8a40*/  CALL.REL.NOINC `($__internal_116_$__cuda_sm70_shflsync_bfly_p) ;  /* 0x0000114000007944 */ /* 0x002fea0003c00000 */
[----:B01----:R-:W-:Y:S05]  /*8a50*/  BRA `(.L_x_3431) ;  /* 0xffffd2f000007947 */ /* 0x003fea000383ffff */
.L_x_3361:
[----:B------:R-:W-:Y:S01]  /*8a60*/  IMAD.MOV.U32 R9, RZ, RZ, 0x2 ;  /* 0x00000002ff097424 */ /* 0x000fe200078e00ff */
[----:B------:R-:W-:Y:S01]  /*8a70*/  MOV R42, 0x8ab0 ;  /* 0x00008ab0002a7802 */ /* 0x000fe20000000f00 */
[----:B------:R-:W-:Y:S02]  /*8a80*/  IMAD.MOV.U32 R8, RZ, RZ, 0x1f ;  /* 0x0000001fff087424 */ /* 0x000fe400078e00ff */
[----:B------:R-:W-:Y:S02]  /*8a90*/  IMAD.MOV.U32 R7, RZ, RZ, -0x1 ;  /* 0xffffffffff077424 */ /* 0x000fe400078e00ff */
[----:B------:R-:W-:Y:S05]  /*8aa0*/  CALL.REL.NOINC `($__internal_115_$__cuda_sm70_shflsync_bfly) ;  /* 0x0000108000007944 */ /* 0x000fea0003c00000 */
[----:B------:R-:W-:Y:S01]  /*8ab0*/  PRMT R6, R14, 0x7632, R6 ;  /* 0x000076320e067816 */ /* 0x000fe20000000006 */
[----:B------:R-:W-:Y:S01]  /*8ac0*/  IMAD.MOV.U32 R9, RZ, RZ, 0x2 ;  /* 0x00000002ff097424 */ /* 0x000fe200078e00ff */
[----:B------:R-:W-:Y:S01]  /*8ad0*/  MOV R8, 0x8b10 ;  /* 0x00008b1000087802 */ /* 0x000fe20000000f00 */
[----:B------:R-:W-:Y:S02]  /*8ae0*/  IMAD.MOV.U32 R10, RZ, RZ, 0x1f ;  /* 0x0000001fff0a7424 */ /* 0x000fe400078e00ff */
[----:B------:R-:W-:Y:S02]  /*8af0*/  IMAD.MOV.U32 R7, RZ, RZ, -0x1 ;  /* 0xffffffffff077424 */ /* 0x000fe400078e00ff */
[----:B------:R-:W-:Y:S05]  /*8b00*/  CALL.REL.NOINC `($__internal_116_$__cuda_sm70_shflsync_bfly_p) ;  /* 0x0000108000007944 */ /* 0x000fea0003c00000 */
[----:B01----:R-:W-:Y:S05]  /*8b10*/  BRA `(.L_x_3432) ;  /* 0xffffd32000007947 */ /* 0x003fea000383ffff */
.L_x_3362:
[----:B------:R-:W-:Y:S01]  /*8b20*/  IMAD.MOV.U32 R9, RZ, RZ, 0x1 ;  /* 0x00000001ff097424 */ /* 0x000fe200078e00ff */
[----:B------:R-:W-:Y:S01]  /*8b30*/  MOV R42, 0x8b70 ;  /* 0x00008b70002a7802 */ /* 0x000fe20000000f00 */
[----:B------:R-:W-:-:S02]  /*8b40*/  IMAD.MOV.U32 R8, RZ, RZ, 0x1f ;  /* 0x0000001fff087424 */ /* 0x000fc400078e00ff */
[----:B------:R-:W-:Y:S02]  /*8b50*/  IMAD.MOV.U32 R7, RZ, RZ, -0x1 ;  /* 0xffffffffff077424 */ /* 0x000fe400078e00ff */
[----:B------:R-:W-:Y:S05]  /*8b60*/  CALL.REL.NOINC `($__internal_115_$__cuda_sm70_shflsync_bfly) ;  /* 0x00000fc000007944 */ /* 0x000fea0003c00000 */
[----:B------:R-:W-:Y:S01]  /*8b70*/  PRMT R14, R14, 0x7632, R14 ;  /* 0x000076320e0e7816 */ /* 0x000fe2000000000e */
[----:B------:R-:W-:Y:S05]  /*8b80*/  BRA `(.L_x_3433) ;  /* 0xffffd37000007947 */ /* 0x000fea000383ffff */
.L_x_3363:
[----:B------:R-:W-:Y:S01]  /*8b90*/  IMAD.MOV.U32 R9, RZ, RZ, 0x1 ;  /* 0x00000001ff097424 */ /* 0x000fe200078e00ff */
[----:B------:R-:W-:Y:S01]  /*8ba0*/  MOV R8, 0x8be0 ;  /* 0x00008be000087802 */ /* 0x000fe20000000f00 */
[----:B0-----:R-:W-:Y:S02]  /*8bb0*/  IMAD.MOV.U32 R10, RZ, RZ, 0x1f ;  /* 0x0000001fff0a7424 */ /* 0x001fe400078e00ff */
[----:B------:R-:W-:Y:S02]  /*8bc0*/  IMAD.MOV.U32 R7, RZ, RZ, -0x1 ;  /* 0xffffffffff077424 */ /* 0x000fe400078e00ff */
[----:B-1----:R-:W-:Y:S05]  /*8bd0*/  CALL.REL.NOINC `($__internal_116_$__cuda_sm70_shflsync_bfly_p) ;  /* 0x00000fb000007944 */ /* 0x002fea0003c00000 */
[----:B01----:R-:W-:Y:S05]  /*8be0*/  BRA `(.L_x_3434) ;  /* 0xffffd33000007947 */ /* 0x003fea000383ffff */
.L_x_3364:
        /* <DEDUP_REMOVED lines=8> */
[----:B------:R-:W-:-:S02]  /*8c70*/  IMAD.MOV.U32 R10, RZ, RZ, 0x1f ;  /* 0x0000001fff0a7424 */ /* 0x000fc400078e00ff */
[----:B------:R-:W-:Y:S02]  /*8c80*/  IMAD.MOV.U32 R7, RZ, RZ, -0x1 ;  /* 0xffffffffff077424 */ /* 0x000fe400078e00ff */
[----:B------:R-:W-:Y:S05]  /*8c90*/  CALL.REL.NOINC `($__internal_116_$__cuda_sm70_shflsync_bfly_p) ;  /* 0x00000ef000007944 */ /* 0x000fea0003c00000 */
[----:B01----:R-:W-:Y:S05]  /*8ca0*/  BRA `(.L_x_3435) ;  /* 0xffffd36000007947 */ /* 0x003fea000383ffff */
.L_x_3365:
[----:B------:R-:W-:Y:S01]  /*8cb0*/  IMAD.MOV.U32 R9, RZ, RZ, 0x2 ;  /* 0x00000002ff097424 */ /* 0x000fe200078e00ff */
[----:B------:R-:W-:Y:S01]  /*8cc0*/  MOV R42, 0x8d00 ;  /* 0x00008d00002a7802 */ /* 0x000fe20000000f00 */
[----:B------:R-:W-:Y:S02]  /*8cd0*/  IMAD.MOV.U32 R8, RZ, RZ, 0x1f ;  /* 0x0000001fff087424 */ /* 0x000fe400078e00ff */
[----:B------:R-:W-:Y:S02]  /*8ce0*/  IMAD.MOV.U32 R7, RZ, RZ, -0x1 ;  /* 0xffffffffff077424 */ /* 0x000fe400078e00ff */
[----:B------:R-:W-:Y:S05]  /*8cf0*/  CALL.REL.NOINC `($__internal_115_$__cuda_sm70_shflsync_bfly) ;  /* 0x00000e3000007944 */ /* 0x000fea0003c00000 */
[----:B------:R-:W-:Y:S01]  /*8d00*/  PRMT R14, R14, 0x7632, R14 ;  /* 0x000076320e0e7816 */ /* 0x000fe2000000000e */
[----:B------:R-:W-:Y:S05]  /*8d10*/  BRA `(.L_x_3436) ;  /* 0xffffd3b000007947 */ /* 0x000fea000383ffff */
.L_x_3366:
[----:B------:R-:W-:Y:S01]  /*8d20*/  IMAD.MOV.U32 R9, RZ, RZ, 0x2 ;  /* 0x00000002ff097424 */ /* 0x000fe200078e00ff */
[----:B------:R-:W-:Y:S01]  /*8d30*/  MOV R8, 0x8d70 ;  /* 0x00008d7000087802 */ /* 0x000fe20000000f00 */
[----:B0-----:R-:W-:Y:S02]  /*8d40*/  IMAD.MOV.U32 R10, RZ, RZ, 0x1f ;  /* 0x0000001fff0a7424 */ /* 0x001fe400078e00ff */
[----:B------:R-:W-:Y:S02]  /*8d50*/  IMAD.MOV.U32 R7, RZ, RZ, -0x1 ;  /* 0xffffffffff077424 */ /* 0x000fe400078e00ff */
[----:B-1----:R-:W-:Y:S05]  /*8d60*/  CALL.REL.NOINC `($__internal_116_$__cuda_sm70_shflsync_bfly_p) ;  /* 0x00000e2000007944 */ /* 0x002fea0003c00000 */
[----:B01----:R-:W-:Y:S05]  /*8d70*/  BRA `(.L_x_3437) ;  /* 0xffffd37000007947 */ /* 0x003fea000383ffff */
.L_x_3367:
[----:B------:R-:W-:Y:S01]  /*8d80*/  IMAD.MOV.U32 R9, RZ, RZ, 0x1 ;  /* 0x00000001ff097424 */ /* 0x000fe200078e00ff */
[----:B------:R-:W-:Y:S01]  /*8d90*/  MOV R42, 0x8dd0 ;  /* 0x00008dd0002a7802 */ /* 0x000fe20000000f00 */
[----:B------:R-:W-:-:S02]  /*8da0*/  IMAD.MOV.U32 R8, RZ, RZ, 0x1f ;  /* 0x0000001fff087424 */ /* 0x000fc400078e00ff */
        /* <DEDUP_REMOVED lines=9> */
.L_x_3368:
[----:B------:R-:W-:Y:S01]  /*8e40*/  IMAD.MOV.U32 R9, RZ, RZ, 0x8 ;  /* 0x00000008ff097424 */ /* 0x000fe200078e00ff */
[----:B------:R-:W-:Y:S01]  /*8e50*/  MOV R42, 0x8e90 ;  /* 0x00008e90002a7802 */ /* 0x000fe20000000f00 */
[----:B------:R-:W-:Y:S02]  /*8e60*/  IMAD.MOV.U32 R8, RZ, RZ, 0x1f ;  /* 0x0000001fff087424 */ /* 0x000fe400078e00ff */
[----:B------:R-:W-:Y:S02]  /*8e70*/  IMAD.MOV.U32 R7, RZ, RZ, -0x1 ;  /* 0xffffffffff077424 */ /* 0x000fe400078e00ff */
[----:B------:R-:W-:Y:S05]  /*8e80*/  CALL.REL.NOINC `($__internal_115_$__cuda_sm70_shflsync_bfly) ;  /* 0x00000ca000007944 */ /* 0x000fea0003c00000 */
[----:B------:R-:W-:Y:S01]  /*8e90*/  PRMT R14, R14, 0x7632, R14 ;  /* 0x000076320e0e7816 */ /* 0x000fe2000000000e */
[----:B------:R-:W-:Y:S05]  /*8ea0*/  BRA `(.L_x_3439) ;  /* 0xffffd3f000007947 */ /* 0x000fea000383ffff */
.L_x_3369:
[----:B------:R-:W-:Y:S01]  /*8eb0*/  IMAD.MOV.U32 R9, RZ, RZ, 0x8 ;  /* 0x00000008ff097424 */ /* 0x000fe200078e00ff */
[----:B------:R-:W-:Y:S01]  /*8ec0*/  MOV R8, 0x8f00 ;  /* 0x00008f0000087802 */ /* 0x000fe20000000f00 */
[----:B0-----:R-:W-:-:S02]  /*8ed0*/  IMAD.MOV.U32 R10, RZ, RZ, 0x1f ;  /* 0x0000001fff0a7424 */ /* 0x001fc400078e00ff */
[----:B------:R-:W-:Y:S02]  /*8ee0*/  IMAD.MOV.U32 R7, RZ, RZ, -0x1 ;  /* 0xffffffffff077424 */ /* 0x000fe400078e00ff */
[----:B-1----:R-:W-:Y:S05]  /*8ef0*/  CALL.REL.NOINC `($__internal_116_$__cuda_sm70_shflsync_bfly_p) ;  /* 0x00000c9000007944 */ /* 0x002fea0003c00000 */
[----:B01----:R-:W-:Y:S05]  /*8f00*/  BRA `(.L_x_3440) ;  /* 0xffffd3b000007947 */ /* 0x003fea000383ffff */
.L_x_3370:
        /* <DEDUP_REMOVED lines=12> */
.L_x_3371:
[----:B------:R-:W-:Y:S01]  /*8fd0*/  IMAD.MOV.U32 R9, RZ, RZ, 0x2 ;  /* 0x00000002ff097424 */ /* 0x000fe200078e00ff */
[----:B------:R-:W-:Y:S01]  /*8fe0*/  MOV R42, 0x9020 ;  /* 0x00009020002a7802 */ /* 0x000fe20000000f00 */
[----:B------:R-:W-:-:S02]  /*8ff0*/  IMAD.MOV.U32 R8, RZ, RZ, 0x1f ;  /* 0x0000001fff087424 */ /* 0x000fc400078e00ff */
[----:B------:R-:W-:Y:S02]  /*9000*/  IMAD.MOV.U32 R7, RZ, RZ, -0x1 ;  /* 0xffffffffff077424 */ /* 0x000fe400078e00ff */
[----:B------:R-:W-:Y:S05]  /*9010*/  CALL.REL.NOINC `($__internal_115_$__cuda_sm70_shflsync_bfly) ;  /* 0x00000b1000007944 */ /* 0x000fea0003c00000 */
[----:B------:R-:W-:Y:S01]  /*9020*/  PRMT R14, R14, 0x7632, R14 ;  /* 0x000076320e0e7816 */ /* 0x000fe2000000000e */
[----:B------:R-:W-:Y:S05]  /*9030*/  BRA `(.L_x_3442) ;  /* 0xffffd41000007947 */ /* 0x000fea000383ffff */
.L_x_3372:
[----:B------:R-:W-:Y:S01]  /*9040*/  IMAD.MOV.U32 R9, RZ, RZ, 0x2 ;  /* 0x00000002ff097424 */ /* 0x000fe200078e00ff */
[----:B------:R-:W-:Y:S01]  /*9050*/  MOV R8, 0x9090 ;  /* 0x0000909000087802 */ /* 0x000fe20000000f00 */
[----:B0-----:R-:W-:Y:S02]  /*9060*/  IMAD.MOV.U32 R10, RZ, RZ, 0x1f ;  /* 0x0000001fff0a7424 */ /* 0x001fe400078e00ff */
[----:B------:R-:W-:Y:S02]  /*9070*/  IMAD.MOV.U32 R7, RZ, RZ, -0x1 ;  /* 0xffffffffff077424 */ /* 0x000fe400078e00ff */
[----:B-1----:R-:W-:Y:S05]  /*9080*/  CALL.REL.NOINC `($__internal_116_$__cuda_sm70_shflsync_bfly_p) ;  /* 0x00000b0000007944 */ /* 0x002fea0003c00000 */
[----:B01----:R-:W-:Y:S05]  /*9090*/  BRA `(.L_x_3443) ;  /* 0xffffd3d000007947 */ /* 0x003fea000383ffff */
.L_x_3373:
        /* <DEDUP_REMOVED lines=12> */
.L_x_3374:
[----:B------:R-:W-:Y:S01]  /*9160*/  IMAD.MOV.U32 R9, RZ, RZ, 0x10 ;  /* 0x00000010ff097424 */ /* 0x000fe200078e00ff */
[----:B------:R-:W-:Y:S01]  /*9170*/  MOV R42, 0x91b0 ;  /* 0x000091b0002a7802 */ /* 0x000fe20000000f00 */
[----:B------:R-:W-:Y:S02]  /*9180*/  IMAD.MOV.U32 R8, RZ, RZ, 0x1f ;  /* 0x0000001fff087424 */ /* 0x000fe400078e00ff */
[----:B------:R-:W-:Y:S02]  /*9190*/  IMAD.MOV.U32 R7, RZ, RZ, -0x1 ;  /* 0xffffffffff077424 */ /* 0x000fe400078e00ff */
[----:B------:R-:W-:Y:S05]  /*91a0*/  CALL.REL.NOINC `($__internal_115_$__cuda_sm70_shflsync_bfly) ;  /* 0x0000098000007944 */ /* 0x000fea0003c00000 */
[----:B------:R-:W-:Y:S01]  /*91b0*/  PRMT R14, R14, 0x7632, R14 ;  /* 0x000076320e0e7816 */ /* 0x000fe2000000000e */
[----:B------:R-:W-:Y:S05]  /*91c0*/  BRA `(.L_x_3445) ;  /* 0xffffd43000007947 */ /* 0x000fea000383ffff */
.L_x_3375:
[----:B------:R-:W-:Y:S01]  /*91d0*/  IMAD.MOV.U32 R9, RZ, RZ, 0x10 ;  /* 0x00000010ff097424 */ /* 0x000fe200078e00ff */
[----:B------:R-:W-:Y:S01]  /*91e0*/  MOV R8, 0x9220 ;  /* 0x0000922000087802 */ /* 0x000fe20000000f00 */
[----:B0-----:R-:W-:Y:S02]  /*91f0*/  IMAD.MOV.U32 R10, RZ, RZ, 0x1f ;  /* 0x0000001fff0a7424 */ /* 0x001fe400078e00ff */
[----:B------:R-:W-:Y:S02]  /*9200*/  IMAD.MOV.U32 R7, RZ, RZ, -0x1 ;  /* 0xffffffffff077424 */ /* 0x000fe400078e00ff */
[----:B-1----:R-:W-:Y:S05]  /*9210*/  CALL.REL.NOINC `($__internal_116_$__cuda_sm70_shflsync_bfly_p) ;  /* 0x0000097000007944 */ /* 0x002fea0003c00000 */
[----:B01----:R-:W-:Y:S05]  /*9220*/  BRA `(.L_x_3446) ;  /* 0xffffd3f000007947 */ /* 0x003fea000383ffff */
.L_x_3376:
        /* <DEDUP_REMOVED lines=12> */
.L_x_3377:
[----:B------:R-:W-:Y:S01]  /*92f0*/  IMAD.MOV.U32 R9, RZ, RZ, 0x4 ;  /* 0x00000004ff097424 */ /* 0x000fe200078e00ff */
[----:B------:R-:W-:Y:S01]  /*9300*/  MOV R42, 0x9340 ;  /* 0x00009340002a7802 */ /* 0x000fe20000000f00 */
[----:B------:R-:W-:Y:S02]  /*9310*/  IMAD.MOV.U32 R8, RZ, RZ, 0x1f ;  /* 0x0000001fff087424 */ /* 0x000fe400078e00ff */
[----:B------:R-:W-:Y:S02]  /*9320*/  IMAD.MOV.U32 R7, RZ, RZ, -0x1 ;  /* 0xffffffffff077424 */ /* 0x000fe400078e00ff */
[----:B------:R-:W-:Y:S05]  /*9330*/  CALL.REL.NOINC `($__internal_115_$__cuda_sm70_shflsync_bfly) ;  /* 0x000007f000007944 */ /* 0x000fea0003c00000 */
[----:B------:R-:W-:Y:S01]  /*9340*/  PRMT R14, R14, 0x7632, R14 ;  /* 0x000076320e0e7816 */ /* 0x000fe2000000000e */
[----:B------:R-:W-:Y:S05]  /*9350*/  BRA `(.L_x_3448) ;  /* 0xffffd45000007947 */ /* 0x000fea000383ffff */
.L_x_3378:
[----:B------:R-:W-:Y:S01]  /*9360*/  IMAD.MOV.U32 R9, RZ, RZ, 0x4 ;  /* 0x00000004ff097424 */ /* 0x000fe200078e00ff */
[----:B------:R-:W-:Y:S01]  /*9370*/  MOV R8, 0x93b0 ;  /* 0x000093b000087802 */ /* 0x000fe20000000f00 */
[----:B0-----:R-:W-:-:S02]  /*9380*/  IMAD.MOV.U32 R10, RZ, RZ, 0x1f ;  /* 0x0000001fff0a7424 */ /* 0x001fc400078e00ff */
[----:B------:R-:W-:Y:S02]  /*9390*/  IMAD.MOV.U32 R7, RZ, RZ, -0x1 ;  /* 0xffffffffff077424 */ /* 0x000fe400078e00ff */
[----:B-1----:R-:W-:Y:S05]  /*93a0*/  CALL.REL.NOINC `($__internal_116_$__cuda_sm70_shflsync_bfly_p) ;  /* 0x000007e000007944 */ /* 0x002fea0003c00000 */
[----:B01----:R-:W-:Y:S05]  /*93b0*/  BRA `(.L_x_3449) ;  /* 0xffffd41000007947 */ /* 0x003fea000383ffff */
.L_x_3379:
        /* <DEDUP_REMOVED lines=12> */
.L_x_3380:
[----:B------:R-:W-:Y:S01]  /*9480*/  IMAD.MOV.U32 R9, RZ, RZ, 0x1 ;  /* 0x00000001ff097424 */ /* 0x000fe200078e00ff */
[----:B------:R-:W-:Y:S01]  /*9490*/  MOV R42, 0x94d0 ;  /* 0x000094d0002a7802 */ /* 0x000fe20000000f00 */
[----:B------:R-:W-:-:S02]  /*94a0*/  IMAD.MOV.U32 R8, RZ, RZ, 0x1f ;  /* 0x0000001fff087424 */ /* 0x000fc400078e00ff */
[----:B------:R-:W-:Y:S02]  /*94b0*/  IMAD.MOV.U32 R7, RZ, RZ, -0x1 ;  /* 0xffffffffff077424 */ /* 0x000fe400078e00ff */
[----:B------:R-:W-:Y:S05]  /*94c0*/  CALL.REL.NOINC `($__internal_115_$__cuda_sm70_shflsync_bfly) ;  /* 0x0000066000007944 */ /* 0x000fea0003c00000 */
[----:B------:R-:W-:Y:S01]  /*94d0*/  PRMT R14, R14, 0x7632, R14 ;  /* 0x000076320e0e7816 */ /* 0x000fe2000000000e */
[----:B------:R-:W-:Y:S05]  /*94e0*/  BRA `(.L_x_3451) ;  /* 0xffffd47000007947 */ /* 0x000fea000383ffff */
.L_x_3381:
[----:B------:R-:W-:Y:S01]  /*94f0*/  IMAD.MOV.U32 R9, RZ, RZ, 0x1 ;  /* 0x00000001ff097424 */ /* 0x000fe200078e00ff */
[----:B------:R-:W-:Y:S01]  /*9500*/  MOV R8, 0x9540 ;  /* 0x0000954000087802 */ /* 0x000fe20000000f00 */
[----:B0-----:R-:W-:Y:S02]  /*9510*/  IMAD.MOV.U32 R10, RZ, RZ, 0x1f ;  /* 0x0000001fff0a7424 */ /* 0x001fe400078e00ff */
[----:B------:R-:W-:Y:S02]  /*9520*/  IMAD.MOV.U32 R7, RZ, RZ, -0x1 ;  /* 0xffffffffff077424 */ /* 0x000fe400078e00ff */
[----:B-1----:R-:W-:Y:S05]  /*9530*/  CALL.REL.NOINC `($__internal_116_$__cuda_sm70_shflsync_bfly_p) ;  /* 0x0000065000007944 */ /* 0x002fea0003c00000 */
[----:B01----:R-:W-:Y:S05]  /*9540*/  BRA `(.L_x_3452) ;  /* 0xffffd43000007947 */ /* 0x003fea000383ffff */
.L_x_3382:
        /* <DEDUP_REMOVED lines=12> */
.L_x_3383:
[----:B------:R-:W-:Y:S01]  /*9610*/  IMAD.MOV.U32 R9, RZ, RZ, 0x8 ;  /* 0x00000008ff097424 */ /* 0x000fe200078e00ff */
[----:B------:R-:W-:Y:S01]  /*9620*/  MOV R42, 0x9660 ;  /* 0x00009660002a7802 */ /* 0x000fe20000000f00 */
[----:B------:R-:W-:Y:S02]  /*9630*/  IMAD.MOV.U32 R8, RZ, RZ, 0x1f ;  /* 0x0000001fff087424 */ /* 0x000fe400078e00ff */
[----:B------:R-:W-:Y:S02]  /*9640*/  IMAD.MOV.U32 R7, RZ, RZ, -0x1 ;  /* 0xffffffffff077424 */ /* 0x000fe400078e00ff */
[----:B------:R-:W-:Y:S05]  /*9650*/  CALL.REL.NOINC `($__internal_115_$__cuda_sm70_shflsync_bfly) ;  /* 0x000004d000007944 */ /* 0x000fea0003c00000 */
[----:B------:R-:W-:Y:S01]  /*9660*/  PRMT R14, R14, 0x7632, R14 ;  /* 0x000076320e0e7816 */ /* 0x000fe2000000000e */
[----:B------:R-:W-:Y:S05]  /*9670*/  BRA `(.L_x_3454) ;  /* 0xffffd54000007947 */ /* 0x000fea000383ffff */
.L_x_3384:
[----:B------:R-:W-:Y:S01]  /*9680*/  IMAD.MOV.U32 R9, RZ, RZ, 0x8 ;  /* 0x00000008ff097424 */ /* 0x000fe200078e00ff */
[----:B------:R-:W-:Y:S01]  /*9690*/  MOV R8, 0x96d0 ;  /* 0x000096d000087802 */ /* 0x000fe20000000f00 */
[----:B0-----:R-:W-:Y:S02]  /*96a0*/  IMAD.MOV.U32 R10, RZ, RZ, 0x1f ;  /* 0x0000001fff0a7424 */ /* 0x001fe400078e00ff */
[----:B------:R-:W-:Y:S02]  /*96b0*/  IMAD.MOV.U32 R7, RZ, RZ, -0x1 ;  /* 0xffffffffff077424 */ /* 0x000fe400078e00ff */
[----:B-1----:R-:W-:Y:S05]  /*96c0*/  CALL.REL.NOINC `($__internal_116_$__cuda_sm70_shflsync_bfly_p) ;  /* 0x000004c000007944 */ /* 0x002fea0003c00000 */
[----:B01----:R-:W-:Y:S05]  /*96d0*/  BRA `(.L_x_3455) ;  /* 0xffffd50000007947 */ /* 0x003fea000383ffff */
.L_x_3385:
        /* <DEDUP_REMOVED lines=12> */
.L_x_3386:
[----:B------:R-:W-:Y:S01]  /*97a0*/  IMAD.MOV.U32 R9, RZ, RZ, 0x2 ;  /* 0x00000002ff097424 */ /* 0x000fe200078e00ff */
[----:B------:R-:W-:Y:S01]  /*97b0*/  MOV R42, 0x97f0 ;  /* 0x000097f0002a7802 */ /* 0x000fe20000000f00 */
[----:B------:R-:W-:Y:S02]  /*97c0*/  IMAD.MOV.U32 R8, RZ, RZ, 0x1f ;  /* 0x0000001fff087424 */ /* 0x000fe400078e00ff */
[----:B------:R-:W-:Y:S02]  /*97d0*/  IMAD.MOV.U32 R7, RZ, RZ, -0x1 ;  /* 0xffffffffff077424 */ /* 0x000fe400078e00ff */
[----:B------:R-:W-:Y:S05]  /*97e0*/  CALL.REL.NOINC `($__internal_115_$__cuda_sm70_shflsync_bfly) ;  /* 0x0000034000007944 */ /* 0x000fea0003c00000 */
[----:B------:R-:W-:Y:S01]  /*97f0*/  PRMT R14, R14, 0x7632, R14 ;  /* 0x000076320e0e7816 */ /* 0x000fe2000000000e */
[----:B------:R-:W-:Y:S05]  /*9800*/  BRA `(.L_x_3457) ;  /* 0xffffd56000007947 */ /* 0x000fea000383ffff */
.L_x_3387:
[----:B------:R-:W-:Y:S01]  /*9810*/  IMAD.MOV.U32 R9, RZ, RZ, 0x2 ;  /* 0x00000002ff097424 */ /* 0x000fe200078e00ff */
[----:B------:R-:W-:Y:S01]  /*9820*/  MOV R8, 0x9860 ;  /* 0x0000986000087802 */ /* 0x000fe20000000f00 */
[----:B0-----:R-:W-:-:S02]  /*9830*/  IMAD.MOV.U32 R10, RZ, RZ, 0x1f ;  /* 0x0000001fff0a7424 */ /* 0x001fc400078e00ff */
[----:B------:R-:W-:Y:S02]  /*9840*/  IMAD.MOV.U32 R7, RZ, RZ, -0x1 ;  /* 0xffffffffff077424 */ /* 0x000fe400078e00ff */
[----:B-1----:R-:W-:Y:S05]  /*9850*/  CALL.REL.NOINC `($__internal_116_$__cuda_sm70_shflsync_bfly_p) ;  /* 0x0000033000007944 */ /* 0x002fea0003c00000 */
[----:B01----:R-:W-:Y:S05]  /*9860*/  BRA `(.L_x_3458) ;  /* 0xffffd52000007947 */ /* 0x003fea000383ffff */
.L_x_3388:
        /* <DEDUP_REMOVED lines=12> */
.L_x_3391:
[----:B01----:R-:W-:Y:S01]  /*9930*/  IMAD.MOV.U32 R41, RZ, RZ, R2 ;  /* 0x000000ffff297224 */ /* 0x003fe200078e0002 */
[----:B------:R-:W-:Y:S01]  /*9940*/  MOV R8, 0x9990 ;  /* 0x0000999000087802 */ /* 0x000fe20000000f00 */
[----:B------:R-:W-:-:S02]  /*9950*/  IMAD.MOV.U32 R9, RZ, RZ, 0x10 ;  /* 0x00000010ff097424 */ /* 0x000fc400078e00ff */
[----:B------:R-:W-:Y:S02]  /*9960*/  IMAD.MOV.U32 R10, RZ, RZ, 0x1f ;  /* 0x0000001fff0a7424 */ /* 0x000fe400078e00ff */
[----:B------:R-:W-:Y:S02]  /*9970*/  IMAD.MOV.U32 R7, RZ, RZ, -0x1 ;  /* 0xffffffffff077424 */ /* 0x000fe400078e00ff */
[----:B------:R-:W-:Y:S05]  /*9980*/  CALL.REL.NOINC `($__internal_116_$__cuda_sm70_shflsync_bfly_p) ;  /* 0x0000020000007944 */ /* 0x000fea0003c00000 */
[----:B01----:R-:W-:Y:S05]  /*9990*/  BRA `(.L_x_3460) ;  /* 0xffffd7e000007947 */ /* 0x003fea000383ffff */
.L_x_3392:
[----:B01----:R-:W-:Y:S01]  /*99a0*/  IMAD.MOV.U32 R41, RZ, RZ, R6 ;  /* 0x000000ffff297224 */ /* 0x003fe200078e0006 */
[----:B------:R-:W-:Y:S01]  /*99b0*/  MOV R8, 0x9a00 ;  /* 0x00009a0000087802 */ /* 0x000fe20000000f00 */
[----:B------:R-:W-:Y:S02]  /*99c0*/  IMAD.MOV.U32 R9, RZ, RZ, 0x8 ;  /* 0x00000008ff097424 */ /* 0x000fe400078e00ff */
[----:B------:R-:W-:Y:S02]  /*99d0*/  IMAD.MOV.U32 R10, RZ, RZ, 0x1f ;  /* 0x0000001fff0a7424 */ /* 0x000fe400078e00ff */
[----:B------:R-:W-:Y:S02]  /*99e0*/  IMAD.MOV.U32 R7, RZ, RZ, -0x1 ;  /* 0xffffffffff077424 */ /* 0x000fe400078e00ff */
[----:B--2---:R-:W-:Y:S05]  /*99f0*/  CALL.REL.NOINC `($__internal_116_$__cuda_sm70_shflsync_bfly_p) ;  /* 0x0000019000007944 */ /* 0x004fea0003c00000 */
[----:B01----:R-:W-:Y:S01]  /*9a00*/  FADD.FTZ R41, R6, R9 ;  /* 0x0000000906297221 */ /* 0x003fe20000010000 */
[----:B------:R-:W-:Y:S01]  /*9a10*/  MOV R8, 0x9a60 ;  /* 0x00009a6000087802 */ /* 0x000fe20000000f00 */
[----:B------:R-:W-:-:S02]  /*9a20*/  IMAD.MOV.U32 R9, RZ, RZ, 0x4 ;  /* 0x00000004ff097424 */ /* 0x000fc400078e00ff */
[----:B------:R-:W-:Y:S02]  /*9a30*/  IMAD.MOV.U32 R10, RZ, RZ, 0x1f ;  /* 0x0000001fff0a7424 */ /* 0x000fe400078e00ff */
[----:B------:R-:W-:Y:S02]  /*9a40*/  IMAD.MOV.U32 R7, RZ, RZ, -0x1 ;  /* 0xffffffffff077424 */ /* 0x000fe400078e00ff */
[----:B------:R-:W-:Y:S05]  /*9a50*/  CALL.REL.NOINC `($__internal_116_$__cuda_sm70_shflsync_bfly_p) ;  /* 0x0000013000007944 */ /* 0x000fea0003c00000 */
[----:B01----:R-:W-:Y:S01]  /*9a60*/  FADD.FTZ R41, R41, R9 ;  /* 0x0000000929297221 */ /* 0x003fe20000010000 */
[----:B------:R-:W-:Y:S01]  /*9a70*/  MOV R8, 0x9ac0 ;  /* 0x00009ac000087802 */ /* 0x000fe20000000f00 */
[----:B------:R-:W-:Y:S02]  /*9a80*/  IMAD.MOV.U32 R9, RZ, RZ, 0x2 ;  /* 0x00000002ff097424 */ /* 0x000fe400078e00ff */
[----:B------:R-:W-:Y:S02]  /*9a90*/  IMAD.MOV.U32 R10, RZ, RZ, 0x1f ;  /* 0x0000001fff0a7424 */ /* 0x000fe400078e00ff */
[----:B------:R-:W-:Y:S02]  /*9aa0*/  IMAD.MOV.U32 R7, RZ, RZ, -0x1 ;  /* 0xffffffffff077424 */ /* 0x000fe400078e00ff */
[----:B------:R-:W-:Y:S05]  /*9ab0*/  CALL.REL.NOINC `($__internal_116_$__cuda_sm70_shflsync_bfly_p) ;  /* 0x000000d000007944 */ /* 0x000fea0003c00000 */
[----:B01----:R-:W-:Y:S01]  /*9ac0*/  FADD.FTZ R41, R41, R9 ;  /* 0x0000000929297221 */ /* 0x003fe20000010000 */
[----:B------:R-:W-:Y:S01]  /*9ad0*/  MOV R8, 0x9b20 ;  /* 0x00009b2000087802 */ /* 0x000fe20000000f00 */
[----:B------:R-:W-:-:S02]  /*9ae0*/  IMAD.MOV.U32 R9, RZ, RZ, 0x1 ;  /* 0x00000001ff097424 */ /* 0x000fc400078e00ff */
[----:B------:R-:W-:Y:S02]  /*9af0*/  IMAD.MOV.U32 R10, RZ, RZ, 0x1f ;  /* 0x0000001fff0a7424 */ /* 0x000fe400078e00ff */
[----:B------:R-:W-:Y:S02]  /*9b00*/  IMAD.MOV.U32 R7, RZ, RZ, -0x1 ;  /* 0xffffffffff077424 */ /* 0x000fe400078e00ff */
[----:B------:R-:W-:Y:S05]  /*9b10*/  CALL.REL.NOINC `($__internal_116_$__cuda_sm70_shflsync_bfly_p) ;  /* 0x0000007000007944 */ /* 0x000fea0003c00000 */
[----:B01----:R-:W-:Y:S05]  /*9b20*/  BRA `(.L_x_3461) ;  /* 0xffffd6e000007947 */ /* 0x003fea000383ffff */
        .weak           $__internal_115_$__cuda_sm70_shflsync_bfly
        .type           $__internal_115_$__cuda_sm70_shflsync_bfly,@function
        .size           $__internal_115_$__cuda_sm70_shflsync_bfly,($__internal_116_$__cuda_sm70_shflsync_bfly_p - $__internal_115_$__cuda_sm70_shflsync_bfly)
$__internal_115_$__cuda_sm70_shflsync_bfly:
[----:B------:R-:W-:Y:S04]  /*9b30*/  WARPSYNC R7 ;  /* 0x0000000700007348 */ /* 0x000fe80003800000 */
[----:B------:R-:W0:Y:S01]  /*9b40*/  SHFL.BFLY PT, R8, R10, R9, R8 ;  /* 0x0c0000090a087389 */ /* 0x000e2200000e0008 */
[----:B------:R-:W-:Y:S02]  /*9b50*/  IMAD.MOV.U32 R44, RZ, RZ, R42 ;  /* 0x000000ffff2c7224 */ /* 0x000fe400078e002a */
[----:B------:R-:W-:Y:S01]  /*9b60*/  IMAD.MOV.U32 R45, RZ, RZ, 0x0 ;  /* 0x00000000ff2d7424 */ /* 0x000fe200078e00ff */
[----:B0-----:R-:W-:-:S03]  /*9b70*/  PRMT R14, R14, 0x5410, R8 ;  /* 0x000054100e0e7816 */ /* 0x001fc60000000008 */
[----:B------:R-:W-:Y:S05]  /*9b80*/  RET.REL.NODEC R44 `(_ZN4vllm3moe25grouped_topk_fused_kernelI13__nv_bfloat16fiLNS0_11ScoringFuncE1EEEvPT_PfPT1_PKT0_lllllbd) ;  /* 0xffff64702c007950 */ /* 0x000fea0003c3ffff */
        .weak           $__internal_116_$__cuda_sm70_shflsync_bfly_p
        .type           $__internal_116_$__cuda_sm70_shflsync_bfly_p,@function
        .size           $__internal_116_$__cuda_sm70_shflsync_bfly_p,($__internal_117_$__cuda_sm70_shflsync_idx - $__internal_116_$__cuda_sm70_shflsync_bfly_p)
$__internal_116_$__cuda_sm70_shflsync_bfly_p:
[----:B------:R-:W-:Y:S01]  /*9b90*/  IMAD.MOV.U32 R44, RZ, RZ, R8 ;  /* 0x000000ffff2c7224 */ /* 0x000fe200078e0008 */
[----:B------:R-:W-:Y:S04]  /*9ba0*/  WARPSYNC R7 ;  /* 0x0000000700007348 */ /* 0x000fe80003800000 */
[----:B------:R-:W-:Y:S01]  /*9bb0*/  IMAD.MOV.U32 R45, RZ, RZ, 0x0 ;  /* 0x00000000ff2d7424 */ /* 0x000fe200078e00ff */
[----:B------:R0:W1:Y:S03]  /*9bc0*/  SHFL.BFLY PT, R9, R41, R9, R10 ;  /* 0x0c00000929097389 */ /* 0x00006600000e000a */
[----:B------:R-:W-:Y:S05]  /*9bd0*/  RET.REL.NODEC R44 `(_ZN4vllm3moe25grouped_topk_fused_kernelI13__nv_bfloat16fiLNS0_11ScoringFuncE1EEEvPT_PfPT1_PKT0_lllllbd) ;  /* 0xffff64202c007950 */ /* 0x000fea0003c3ffff */
        .weak           $__internal_117_$__cuda_sm70_shflsync_idx
        .type           $__internal_117_$__cuda_sm70_shflsync_idx,@function
        .size           $__internal_117_$__cuda_sm70_shflsync_idx,($__internal_118_$__cuda_sm70_shflsync_idx_p - $__internal_117_$__cuda_sm70_shflsync_idx)
$__internal_117_$__cuda_sm70_shflsync_idx:
[----:B------:R-:W-:Y:S04]  /*9be0*/  WARPSYNC R44 ;  /* 0x0000002c00007348 */ /* 0x000fe80003800000 */
[----:B------:R-:W0:Y:S01]  /*9bf0*/  SHFL.IDX PT, R7, R7, R33, R42 ;  /* 0x0000002107077389 */ /* 0x000e2200000e002a */
[----:B------:R-:W-:Y:S01]  /*9c00*/  IMAD.MOV.U32 R9, RZ, RZ, 0x0 ;  /* 0x00000000ff097424 */ /* 0x000fe200078e00ff */
[----:B0-----:R-:W-:-:S03]  /*9c10*/  PRMT R10, R10, 0x5410, R7 ;  /* 0x000054100a0a7816 */ /* 0x001fc60000000007 */
[----:B------:R-:W-:Y:S05]  /*9c20*/  RET.REL.NODEC R8 `(_ZN4vllm3moe25grouped_topk_fused_kernelI13__nv_bfloat16fiLNS0_11ScoringFuncE1EEEvPT_PfPT1_PKT0_lllllbd) ;  /* 0xffff63d008007950 */ /* 0x000fea0003c3ffff */
        .weak           $__internal_118_$__cuda_sm70_shflsync_idx_p
        .type           $__internal_118_$__cuda_sm70_shflsync_idx_p,@function
        .size           $__internal_118_$__cuda_sm70_shflsync_idx_p,($__internal_119_$__cuda_sm70_votesync_ballot - $__internal_118_$__cuda_sm70_shflsync_idx_p)
$__internal_118_$__cuda_sm70_shflsync_idx_p:
[----:B------:R-:W-:Y:S01]  /*9c30*/  IMAD.MOV.U32 R9, RZ, RZ, 0x0 ;  /* 0x00000000ff097424 */ /* 0x000fe200078e00ff */
[----:B------:R-:W-:Y:S04]  /*9c40*/  WARPSYNC R44 ;  /* 0x0000002c00007348 */ /* 0x000fe80003800000 */
[----:B------:R0:W1:Y:S01]  /*9c50*/  SHFL.IDX PT, R41, R41, R42, R43 ;  /* 0x0000002a29297389 */ /* 0x00006200000e002b */
[----:B------:R-:W-:Y:S05]  /*9c60*/  RET.REL.NODEC R8 `(_ZN4vllm3moe25grouped_topk_fused_kernelI13__nv_bfloat16fiLNS0_11ScoringFuncE1EEEvPT_PfPT1_PKT0_lllllbd) ;  /* 0xffff639008007950 */ /* 0x000fea0003c3ffff */
        .weak           $__internal_119_$__cuda_sm70_votesync_ballot
        .type           $__internal_119_$__cuda_sm70_votesync_ballot,@function
        .size           $__internal_119_$__cuda_sm70_votesync_ballot,($__internal_120_$__cuda_sm70_warpsync - $__internal_119_$__cuda_sm70_votesync_ballot)
$__internal_119_$__cuda_sm70_votesync_ballot:
[----:B------:R-:W-:Y:S01]  /*9c70*/  ISETP.NE.U32.AND P5, PT, R9, 0x1, PT ;  /* 0x000000010900780c */ /* 0x000fe20003fa5070 */
[----:B------:R-:W-:Y:S01]  /*9c80*/  IMAD.MOV.U32 R9, RZ, RZ, 0x0 ;  /* 0x00000000ff097424 */ /* 0x000fe200078e00ff */
[----:B------:R-:W-:Y:S11]  /*9c90*/  WARPSYNC 0xffffffff ;  /* 0xffffffff00007948 */ /* 0x000ff60003800000 */
[----:B------:R-:W-:Y:S01]  /*9ca0*/  VOTE.ANY R11, PT, !P5 ;  /* 0x00000000000b7806 */ /* 0x000fe200068e0100 */
[----:B------:R-:W-:Y:S06]  /*9cb0*/  RET.REL.NODEC R8 `(_ZN4vllm3moe25grouped_topk_fused_kernelI13__nv_bfloat16fiLNS0_11ScoringFuncE1EEEvPT_PfPT1_PKT0_lllllbd) ;  /* 0xffff634008007950 */ /* 0x000fec0003c3ffff */
        .weak           $__internal_120_$__cuda_sm70_warpsync
        .type           $__internal_120_$__cuda_sm70_warpsync,@function
        .size           $__internal_120_$__cuda_sm70_warpsync,(.L_x_5675 - $__internal_120_$__cuda_sm70_warpsync)
$__internal_120_$__cuda_sm70_warpsync:
[----:B------:R-:W-:Y:S04]  /*9cc0*/  WARPSYNC R9 ;  /* 0x0000000900007348 */ /* 0x000fe80003800000 */
[----:B------:R-:W-:-:S04]  /*9cd0*/  IMAD.MOV.U32 R9, RZ, RZ, 0x0 ;  /* 0x00000000ff097424 */ /* 0x000fc800078e00ff */
[----:B------:R-:W-:Y:S05]  /*9ce0*/  RET.REL.NODEC R8 `(_ZN4vllm3moe25grouped_topk_fused_kernelI13__nv_bfloat16fiLNS0_11ScoringFuncE1EEEvPT_PfPT1_PKT0_lllllbd) ;  /* 0xffff631008007950 */ /* 0x000fea0003c3ffff */
.L_x_3462:
        /* <DEDUP_REMOVED lines=9> */
.L_x_5675:


//--------------------- .text._ZN4vllm3moe44grouped_topk_fused_small_expert_count_kernelI13__nv_bfloat16fiLNS0_11ScoringFuncE1ELi128ELb0ELi8EEEvPT_PfPT1_PKT0_llllllbd --------------------------
	.section	.text._ZN4vllm3moe44grouped_topk_fused_small_expert_count_kernelI13__nv_bfloat16fiLNS0_11ScoringFuncE1ELi128ELb0ELi8EEEvPT_PfPT1_PKT0_llllllbd,"ax",@progbits
	.sectioninfo	@"SHI_REGISTERS=25"
	.align	128
        .global         _ZN4vllm3moe44grouped_topk_fused_small_expert_count_kernelI13__nv_bfloat16fiLNS0_11ScoringFuncE1ELi128ELb0ELi8EEEvPT_PfPT1_PKT0_llllllbd
        .type           _ZN4vllm3moe44grouped_topk_fused_small_expert_count_kernelI13__nv_bfloat16fiLNS0_11ScoringFuncE1ELi128ELb0ELi8EEEvPT_PfPT1_PKT0_llllllbd,@function
        .size           _ZN4vllm3moe44grouped_topk_fused_small_expert_count_kernelI13__nv_bfloat16fiLNS0_11ScoringFuncE1ELi128ELb0ELi8EEEvPT_PfPT1_PKT0_llllllbd,(.L_x_5676 - _ZN4vllm3moe44grouped_topk_fused_small_expert_count_kernelI13__nv_bfloat16fiLNS0_11ScoringFuncE1ELi128ELb0ELi8EEEvPT_PfPT1_PKT0_llllllbd)
        .other          _ZN4vllm3moe44grouped_topk_fused_small_expert_count_kernelI13__nv_bfloat16fiLNS0_11ScoringFuncE1ELi128ELb0ELi8EEEvPT_PfPT1_PKT0_llllllbd,@"STO_CUDA_ENTRY STV_DEFAULT"
_ZN4vllm3moe44grouped_topk_fused_small_expert_count_kernelI13__nv_bfloat16fiLNS0_11ScoringFuncE1ELi128ELb0ELi8EEEvPT_PfPT1_PKT0_llllllbd:
.text._ZN4vllm3moe44grouped_topk_fused_small_expert_count_kernelI13__nv_bfloat16fiLNS0_11ScoringFuncE1ELi128ELb0ELi8EEEvPT_PfPT1_PKT0_llllllbd:
        /* <DEDUP_REMOVED lines=14> */
[----:B------:R-:W-:Y:S01]  /*00e0*/  @!P0 LEA R2, P1, R8, c[0x0][0x178], 0x2 ;  /* 0x00005e0008028a11 */ /* 0x000fe200078210ff */
[----:B------:R-:W-:-:S03]  /*00f0*/  IMAD.MOV.U32 R7, RZ, RZ, -0x800000 ;  /* 0xff800000ff077424 */ /* 0x000fc600078e00ff */
[----:B------:R-:W-:-:S05]  /*0100*/  @!P0 LEA.HI.X R3, R8, c[0x0][0x17c], RZ, 0x2, P1 ;  /* 0x00005f0008038a11 */ /* 0x000fca00008f14ff */
[----:B------:R-:W3:Y:S01]  /*0110*/  @!P0 LDG.E R7, [R2.64] ;  /* 0x0000000602078981 */ /* 0x000ee2000c1e1900 */
[----:B------:R-:W-:Y:S01]  /*0120*/  IMAD.MOV.U32 R6, RZ, RZ, -0x800000 ;  /* 0xff800000ff067424 */ /* 0x000fe200078e00ff */
[----:B------:R-:W-:Y:S01]  /*0130*/  SHF.R.U32.HI R0, RZ, 0x5, R8 ;  /* 0x00000005ff007819 */ /* 0x000fe20000011608 */
[----:B0-----:R-:W-:-:S05]  /*0140*/  IMAD.MOV.U32 R5, RZ, RZ, 0x3f000000 ;  /* 0x3f000000ff057424 */ /* 0x001fca00078e00ff */
[----:B------:R-:W0:Y:S02]  /*0150*/  SHFL.IDX PT, R0, R0, RZ, 0x1f ;  /* 0x00001fff00007589 */ /* 0x000e2400000e0000 */
[----:B0-----:R-:W-:Y:S02]  /*0160*/  ISETP.NE.AND P1, PT, R0, RZ, PT ;  /* 0x000000ff0000720c */ /* 0x001fe40003f25270 */
[----:B--2---:R-:W-:-:S05]  /*0170*/  @!P0 PRMT R4, RZ, 0x5410, R4 ;  /* 0x00005410ff048816 */ /* 0x004fca0000000004 */
[----:B------:R-:W-:-:S06]  /*0180*/  @!P0 FMUL.FTZ R6, R4, 0.5 ;  /* 0x3f00000004068820 */ /* 0x000fcc0000410000 */
[----:B------:R-:W0:Y:S02]  /*0190*/  MUFU.TANH R6, R6 ;  /* 0x0000000600067308 */ /* 0x000e240000002400 */
[----:B0-----:R-:W-:-:S04]  /*01a0*/  FFMA.FTZ R5, R6, R5, 0.5 ;  /* 0x3f00000006057423 */ /* 0x001fc80000010005 */
[----:B---3--:R-:W-:Y:S01]  /*01b0*/  FADD.FTZ R7, R5, R7 ;  /* 0x0000000705077221 */ /* 0x008fe20000010000 */
        /* <DEDUP_REMOVED lines=95> */
.L_x_3465:
        /* <DEDUP_REMOVED lines=90> */
.L_x_3464:
        /* <DEDUP_REMOVED lines=38> */
.L_x_3463:
        /* <DEDUP_REMOVED lines=47> */
[----:B------:R-:W-:Y:S05]  /*12a0*/  CALL.REL.NOINC `($__internal_121_$__cuda_sm20_div_rn_f64_full) ;  /* 0x0000013000007944 */ /* 0x000fea0003c00000 */
.L_x_3468:
[----:B------:R-:W-:Y:S05]  /*12b0*/  BSYNC B0 ;  /* 0x0000000000007941 */ /* 0x000fea0003800000 */
.L_x_3467:
[----:B------:R-:W0:Y:S01]  /*12c0*/  F2F.F32.F64 R2, R8 ;  /* 0x0000000800027310 */ /* 0x000e220000301000 */
[----:B------:R-:W0:-:S14]  /*12d0*/  DSETP.GEU.AND P1, PT, |R8|, c[0x2][0x0], PT ;  /* 0x008000000800762a */ /* 0x000e1c0003f2e200 */
[----:B0-----:R-:W-:Y:S02]  /*12e0*/  @!P1 FMUL R2, R2, 1.175494350822287508e-38 ;  /* 0x0080000002029820 */ /* 0x001fe40000400000 */
.L_x_3466:
        /* <DEDUP_REMOVED lines=15> */
        .weak           $__internal_121_$__cuda_sm20_div_rn_f64_full
        .type           $__internal_121_$__cuda_sm20_div_rn_f64_full,@function
        .size           $__internal_121_$__cuda_sm20_div_rn_f64_full,(.L_x_5676 - $__internal_121_$__cuda_sm20_div_rn_f64_full)
$__internal_121_$__cuda_sm20_div_rn_f64_full:
        /* <DEDUP_REMOVED lines=68> */
.L_x_3470:
        /* <DEDUP_REMOVED lines=16> */
.L_x_3473:
[----:B------:R-:W-:Y:S01]  /*1920*/  LOP3.LUT R17, R5, 0x80000, RZ, 0xfc, !PT ;  /* 0x0008000005117812 */ /* 0x000fe200078efcff */
[----:B------:R-:W-:Y:S01]  /*1930*/  IMAD.MOV.U32 R16, RZ, RZ, R4 ;  /* 0x000000ffff107224 */ /* 0x000fe200078e0004 */
[----:B------:R-:W-:Y:S05]  /*1940*/  BRA `(.L_x_3471) ;  /* 0x0000002000007947 */ /* 0x000fea0003800000 */
.L_x_3472:
[----:B------:R-:W-:Y:S01]  /*1950*/  LOP3.LUT R17, R7, 0x80000, RZ, 0xfc, !PT ;  /* 0x0008000007117812 */ /* 0x000fe200078efcff */
[----:B------:R-:W-:Y:S02]  /*1960*/  IMAD.MOV.U32 R16, RZ, RZ, R6 ;  /* 0x000000ffff107224 */ /* 0x000fe400078e0006 */
.L_x_3471:
[----:B------:R-:W-:Y:S05]  /*1970*/  BSYNC B1 ;  /* 0x0000000000017941 */ /* 0x000fea0003800000 */
.L_x_3469:
[----:B------:R-:W-:Y:S02]  /*1980*/  IMAD.MOV.U32 R13, RZ, RZ, 0x0 ;  /* 0x00000000ff0d7424 */ /* 0x000fe400078e00ff */
[----:B------:R-:W-:-:S02]  /*1990*/  IMAD.MOV.U32 R8, RZ, RZ, R16 ;  /* 0x000000ffff087224 */ /* 0x000fc400078e0010 */
[----:B------:R-:W-:Y:S01]  /*19a0*/  IMAD.MOV.U32 R9, RZ, RZ, R17 ;  /* 0x000000ffff097224 */ /* 0x000fe200078e0011 */
[----:B------:R-:W-:Y:S06]  /*19b0*/  RET.REL.NODEC R12 `(_ZN4vllm3moe44grouped_topk_fused_small_expert_count_kernelI13__nv_bfloat16fiLNS0_11ScoringFuncE1ELi128ELb0ELi8EEEvPT_PfPT1_PKT0_llllllbd) ;  /* 0xffffe6400c007950 */ /* 0x000fec0003c3ffff */
.L_x_3474:
        /* <DEDUP_REMOVED lines=12> */
.L_x_5676:


//--------------------- .text._ZN4vllm3moe44grouped_topk_fused_small_expert_count_kernelI13__nv_bfloat16fiLNS0_11ScoringFuncE1ELi384ELb0ELi8EEEvPT_PfPT1_PKT0_llllllbd --------------------------
	.section	.text._ZN4vllm3moe44grouped_topk_fused_small_expert_count_kernelI13__nv_bfloat16fiLNS0_11ScoringFuncE1ELi384ELb0ELi8EEEvPT_PfPT1_PKT0_llllllbd,"ax",@progbits
	.sectioninfo	@"SHI_REGISTERS=32"
	.align	128
        .global         _ZN4vllm3moe44grouped_topk_fused_small_expert_count_kernelI13__nv_bfloat16fiLNS0_11ScoringFuncE1ELi384ELb0ELi8EEEvPT_PfPT1_PKT0_llllllbd
        .type           _ZN4vllm3moe44grouped_topk_fused_small_expert_count_kernelI13__nv_bfloat16fiLNS0_11ScoringFuncE1ELi384ELb0ELi8EEEvPT_PfPT1_PKT0_llllllbd,@function
        .size           _ZN4vllm3moe44grouped_topk_fused_small_expert_count_kernelI13__nv_bfloat16fiLNS0_11ScoringFuncE1ELi384ELb0ELi8EEEvPT_PfPT1_PKT0_llllllbd,(.L_x_5677 - _ZN4vllm3moe44grouped_topk_fused_small_expert_count_kernelI13__nv_bfloat16fiLNS0_11ScoringFuncE1ELi384ELb0ELi8EEEvPT_PfPT1_PKT0_llllllbd)
        .other          _ZN4vllm3moe44grouped_topk_fused_small_expert_count_kernelI13__nv_bfloat16fiLNS0_11ScoringFuncE1ELi384ELb0ELi8EEEvPT_PfPT1_PKT0_llllllbd,@"STO_CUDA_ENTRY STV_DEFAULT"
_ZN4vllm3moe44grouped_topk_fused_small_expert_count_kernelI13__nv_bfloat16fiLNS0_11ScoringFuncE1ELi384ELb0ELi8EEEvPT_PfPT1_PKT0_llllllbd:
.text._ZN4vllm3moe44grouped_topk_fused_small_expert_count_kernelI13__nv_bfloat16fiLNS0_11ScoringFuncE1ELi384ELb0ELi8EEEvPT_PfPT1_PKT0_llllllbd:
        /* <DEDUP_REMOVED lines=14> */
[----:B------:R-:W-:Y:S01]  /*00e0*/  @!P0 LEA R2, P1, R8, c[0x0][0x178], 0x2 ;  /* 0x00005e0008028a11 */ /* 0x000fe200078210ff */
[----:B------:R-:W-:-:S03]  /*00f0*/  IMAD.MOV.U32 R7, RZ, RZ, -0x800000 ;  /* 0xff800000ff077424 */ /* 0x000fc600078e00ff */
[----:B------:R-:W-:-:S05]  /*0100*/  @!P0 LEA.HI.X R3, R8, c[0x0][0x17c], RZ, 0x2, P1 ;  /* 0x00005f0008038a11 */ /* 0x000fca00008f14ff */
[----:B------:R0:W3:Y:S01]  /*0110*/  @!P0 LDG.E R7, [R2.64] ;  /* 0x0000000602078981 */ /* 0x0000e2000c1e1900 */
[----:B------:R-:W-:Y:S01]  /*0120*/  IMAD.MOV.U32 R6, RZ, RZ, -0x800000 ;  /* 0xff800000ff067424 */ /* 0x000fe200078e00ff */
[----:B------:R-:W-:Y:S01]  /*0130*/  SHF.R.U32.HI R0, RZ, 0x5, R8 ;  /* 0x00000005ff007819 */ /* 0x000fe20000011608 */
[----:B------:R-:W-:-:S05]  /*0140*/  IMAD.MOV.U32 R9, RZ, RZ, 0x3f000000 ;  /* 0x3f000000ff097424 */ /* 0x000fca00078e00ff */
[----:B------:R-:W1:Y:S01]  /*0150*/  SHFL.IDX PT, R0, R0, RZ, 0x1f ;  /* 0x00001fff00007589 */ /* 0x000e6200000e0000 */
[----:B0-----:R-:W-:Y:S02]  /*0160*/  IADD3 R3, R1, 0x20, RZ ;  /* 0x0000002001037810 */ /* 0x001fe40007ffe0ff */
[----:B------:R-:W-:Y:S02]  /*0170*/  LOP3.LUT R2, R8, 0x1f, RZ, 0xc0, !PT ;  /* 0x0000001f08027812 */ /* 0x000fe400078ec0ff */
[----:B--2---:R-:W-:-:S05]  /*0180*/  @!P0 PRMT R4, RZ, 0x5410, R4 ;  /* 0x00005410ff048816 */ /* 0x004fca0000000004 */
[----:B------:R-:W-:-:S06]  /*0190*/  @!P0 FMUL.FTZ R6, R4, 0.5 ;  /* 0x3f00000004068820 */ /* 0x000fcc0000410000 */
[----:B------:R-:W0:Y:S02]  /*01a0*/  MUFU.TANH R6, R6 ;  /* 0x0000000600067308 */ /* 0x000e240000002400 */
[----:B0-----:R-:W-:-:S04]  /*01b0*/  FFMA.FTZ R9, R6, R9, 0.5 ;  /* 0x3f00000006097423 */ /* 0x001fc80000010009 */
[----:B---3--:R-:W-:Y:S01]  /*01c0*/  FADD.FTZ R7, R9, R7 ;  /* 0x0000000709077221 */ /* 0x008fe20000010000 */
        /* <DEDUP_REMOVED lines=102> */
.L_x_3478:
        /* <DEDUP_REMOVED lines=100> */
.L_x_3477:
        /* <DEDUP_REMOVED lines=44> */
.L_x_3476:
        /* <DEDUP_REMOVED lines=12> */
.L_x_3479:
[----:B0-----:R-:W-:-:S05]  /*11f0*/  IMAD R7, R2, 0x4, R1 ;  /* 0x0000000402077824 */ /* 0x001fca00078e0201 */
[----:B------:R-:W2:Y:S04]  /*1200*/  LDL R4, [R7] ;  /* 0x0000000007047983 */ /* 0x000ea80000100800 */
[----:B------:R-:W3:Y:S04]  /*1210*/  LDL R6, [R7+0x20] ;  /* 0x0000200007067983 */ /* 0x000ee80000100800 */
[----:B--2---:R0:W-:Y:S04]  /*1220*/  STS [R5.X4+0xc00], R4 ;  /* 0x000c000405007388 */ /* 0x0041e80000004800 */
[----:B---3--:R0:W-:Y:S02]  /*1230*/  STS [R5.X4+0xc80], R6 ;  /* 0x000c800605007388 */ /* 0x0081e40000004800 */
.L_x_3480:
[----:B------:R-:W-:Y:S05]  /*1240*/  BSYNC B0 ;  /* 0x0000000000007941 */ /* 0x000fea0003800000 */
.L_x_3475:
        /* <DEDUP_REMOVED lines=33> */
.L_x_3483:
        /* <DEDUP_REMOVED lines=166> */
.L_x_3482:
[----:B------:R-:W-:Y:S05]  /*1ec0*/  @!P1 BRA `(.L_x_3481) ;  /* 0x0000031000009947 */ /* 0x000fea0003800000 */
[C---:B------:R-:W-:Y:S02]  /*1ed0*/  IMAD R8, R6.reuse, 0x4, R1 ;  /* 0x0000000406087824 */ /* 0x040fe400078e0201 */
[----:B----4-:R-:W-:-:S02]  /*1ee0*/  IMAD R9, R6, 0x4, R3 ;  /* 0x0000000406097824 */ /* 0x010fc400078e0203 */
.L_x_3484:
        /* <DEDUP_REMOVED lines=47> */
.L_x_3481:
        /* <DEDUP_REMOVED lines=49> */
[----:B------:R-:W-:Y:S05]  /*24f0*/  CALL.REL.NOINC `($__internal_122_$__cuda_sm20_div_rn_f64_full) ;  /* 0x0000012000007944 */ /* 0x000fea0003c00000 */
.L_x_3487:
[----:B------:R-:W-:Y:S05]  /*2500*/  BSYNC B0 ;  /* 0x0000000000007941 */ /* 0x000fea0003800000 */
.L_x_3486:
[----:B------:R-:W0:Y:S01]  /*2510*/  F2F.F32.F64 R4, R6 ;  /* 0x0000000600047310 */ /* 0x000e220000301000 */
[----:B------:R-:W0:-:S14]  /*2520*/  DSETP.GEU.AND P1, PT, |R6|, c[0x2][0x0], PT ;  /* 0x008000000600762a */ /* 0x000e1c0003f2e200 */
[----:B0-----:R-:W-:Y:S02]  /*2530*/  @!P1 FMUL R4, R4, 1.175494350822287508e-38 ;  /* 0x0080000004049820 */ /* 0x001fe40000400000 */
.L_x_3485:
        /* <DEDUP_REMOVED lines=14> */
        .weak           $__internal_122_$__cuda_sm20_div_rn_f64_full
        .type           $__internal_122_$__cuda_sm20_div_rn_f64_full,@function
        .size           $__internal_122_$__cuda_sm20_div_rn_f64_full,(.L_x_5677 - $__internal_122_$__cuda_sm20_div_rn_f64_full)
$__internal_122_$__cuda_sm20_div_rn_f64_full:
        /* <DEDUP_REMOVED lines=68> */
.L_x_3489:
        /* <DEDUP_REMOVED lines=16> */
.L_x_3492:
[----:B------:R-:W-:Y:S01]  /*2b60*/  LOP3.LUT R19, R9, 0x80000, RZ, 0xfc, !PT ;  /* 0x0008000009137812 */ /* 0x000fe200078efcff */
[----:B------:R-:W-:Y:S01]  /*2b70*/  IMAD.MOV.U32 R18, RZ, RZ, R8 ;  /* 0x000000ffff127224 */ /* 0x000fe200078e0008 */
[----:B------:R-:W-:Y:S05]  /*2b80*/  BRA `(.L_x_3490) ;  /* 0x0000002000007947 */ /* 0x000fea0003800000 */
.L_x_3491:
[----:B------:R-:W-:Y:S01]  /*2b90*/  LOP3.LUT R19, R5, 0x80000, RZ, 0xfc, !PT ;  /* 0x0008000005137812 */ /* 0x000fe200078efcff */
[----:B------:R-:W-:Y:S02]  /*2ba0*/  IMAD.MOV.U32 R18, RZ, RZ, R4 ;  /* 0x000000ffff127224 */ /* 0x000fe400078e0004 */
.L_x_3490:
[----:B------:R-:W-:Y:S05]  /*2bb0*/  BSYNC B1 ;  /* 0x0000000000017941 */ /* 0x000fea0003800000 */
.L_x_3488:
[----:B------:R-:W-:Y:S02]  /*2bc0*/  IMAD.MOV.U32 R13, RZ, RZ, 0x0 ;  /* 0x00000000ff0d7424 */ /* 0x000fe400078e00ff */
[----:B------:R-:W-:-:S02]  /*2bd0*/  IMAD.MOV.U32 R6, RZ, RZ, R18 ;  /* 0x000000ffff067224 */ /* 0x000fc400078e0012 */
[----:B------:R-:W-:Y:S01]  /*2be0*/  IMAD.MOV.U32 R7, RZ, RZ, R19 ;  /* 0x000000ffff077224 */ /* 0x000fe200078e0013 */
[----:B------:R-:W-:Y:S06]  /*2bf0*/  RET.REL.NODEC R12 `(_ZN4vllm3moe44grouped_topk_fused_small_expert_count_kernelI13__nv_bfloat16fiLNS0_11ScoringFuncE1ELi384ELb0ELi8EEEvPT_PfPT1_PKT0_llllllbd) ;  /* 0xffffd4000c007950 */ /* 0x000fec0003c3ffff */
.L_x_3493:
        /* <DEDUP_REMOVED lines=16> */
.L_x_5677:


//--------------------- .text._ZN4vllm3moe44grouped_topk_fused_small_expert_count_kernelI13__nv_bfloat16fiLNS0_11ScoringFuncE1ELi512ELb0ELi8EEEvPT_PfPT1_PKT0_llllllbd --------------------------
	.section	.text._ZN4vllm3moe44grouped_topk_fused_small_expert_count_kernelI13__nv_bfloat16fiLNS0_11ScoringFuncE1ELi512ELb0ELi8EEEvPT_PfPT1_PKT0_llllllbd,"ax",@progbits
	.sectioninfo	@"SHI_REGISTERS=28"
	.align	128
        .global         _ZN4vllm3moe44grouped_topk_fused_small_expert_count_kernelI13__nv_bfloat16fiLNS0_11ScoringFuncE1ELi512ELb0ELi8EEEvPT_PfPT1_PKT0_llllllbd
        .type           _ZN4vllm3moe44grouped_topk_fused_small_expert_count_kernelI13__nv_bfloat16fiLNS0_11ScoringFuncE1ELi512ELb0ELi8EEEvPT_PfPT1_PKT0_llllllbd,@function
        .size           _ZN4vllm3moe44grouped_topk_fused_small_expert_count_kernelI13__nv_bfloat16fiLNS0_11ScoringFuncE1ELi512ELb0ELi8EEEvPT_PfPT1_PKT0_llllllbd,(.L_x_5678 - _ZN4vllm3moe44grouped_topk_fused_small_expert_count_kernelI13__nv_bfloat16fiLNS0_11ScoringFuncE1ELi512ELb0ELi8EEEvPT_PfPT1_PKT0_llllllbd)
        .other          _ZN4vllm3moe44grouped_topk_fused_small_expert_count_kernelI13__nv_bfloat16fiLNS0_11ScoringFuncE1ELi512ELb0ELi8EEEvPT_PfPT1_PKT0_llllllbd,@"STO_CUDA_ENTRY STV_DEFAULT"
_ZN4vllm3moe44grouped_topk_fused_small_expert_count_kernelI13__nv_bfloat16fiLNS0_11ScoringFuncE1ELi512ELb0ELi8EEEvPT_PfPT1_PKT0_llllllbd:
.text._ZN4vllm3moe44grouped_topk_fused_small_expert_count_kernelI13__nv_bfloat16fiLNS0_11ScoringFuncE1ELi512ELb0ELi8EEEvPT_PfPT1_PKT0_llllllbd:
        /* <DEDUP_REMOVED lines=131> */
.L_x_3497:
        /* <DEDUP_REMOVED lines=100> */
.L_x_3496:
        /* <DEDUP_REMOVED lines=44> */
.L_x_3495:
        /* <DEDUP_REMOVED lines=12> */
.L_x_3498:
[----:B0-----:R-:W-:-:S05]  /*11f0*/  IMAD R7, R2, 0x4, R1 ;  /* 0x0000000402077824 */ /* 0x001fca00078e0201 */
[----:B------:R-:W2:Y:S04]  /*1200*/  LDL R4, [R7] ;  /* 0x0000000007047983 */ /* 0x000ea80000100800 */
[----:B------:R-:W3:Y:S04]  /*1210*/  LDL R6, [R7+0x20] ;  /* 0x0000200007067983 */ /* 0x000ee80000100800 */
[----:B--2---:R0:W-:Y:S04]  /*1220*/  STS [R5.X4+0x1000], R4 ;  /* 0x0010000405007388 */ /* 0x0041e80000004800 */
[----:B---3--:R0:W-:Y:S02]  /*1230*/  STS [R5.X4+0x1080], R6 ;  /* 0x0010800605007388 */ /* 0x0081e40000004800 */
.L_x_3499:
[----:B------:R-:W-:Y:S05]  /*1240*/  BSYNC B0 ;  /* 0x0000000000007941 */ /* 0x000fea0003800000 */
.L_x_3494:
        /* <DEDUP_REMOVED lines=27> */
.L_x_3502:
        /* <DEDUP_REMOVED lines=166> */
.L_x_3501:
[----:B------:R-:W-:Y:S05]  /*1e60*/  @!P1 BRA `(.L_x_3500) ;  /* 0x0000031000009947 */ /* 0x000fea0003800000 */
[C---:B------:R-:W-:Y:S02]  /*1e70*/  IMAD R2, R6.reuse, 0x4, R1 ;  /* 0x0000000406027824 */ /* 0x040fe400078e0201 */
[----:B------:R-:W-:-:S02]  /*1e80*/  IMAD R7, R6, 0x4, R3 ;  /* 0x0000000406077824 */ /* 0x000fc400078e0203 */
.L_x_3503:
        /* <DEDUP_REMOVED lines=47> */
.L_x_3500:
        /* <DEDUP_REMOVED lines=49> */
[----:B------:R-:W-:Y:S05]  /*2490*/  CALL.REL.NOINC `($__internal_123_$__cuda_sm20_div_rn_f64_full) ;  /* 0x0000012000007944 */ /* 0x000fea0003c00000 */
.L_x_3506:
[----:B------:R-:W-:Y:S05]  /*24a0*/  BSYNC B0 ;  /* 0x0000000000007941 */ /* 0x000fea0003800000 */
.L_x_3505:
[----:B------:R-:W0:Y:S01]  /*24b0*/  F2F.F32.F64 R4, R6 ;  /* 0x0000000600047310 */ /* 0x000e220000301000 */
[----:B------:R-:W0:-:S14]  /*24c0*/  DSETP.GEU.AND P1, PT, |R6|, c[0x2][0x0], PT ;  /* 0x008000000600762a */ /* 0x000e1c0003f2e200 */
[----:B0-----:R-:W-:Y:S02]  /*24d0*/  @!P1 FMUL R4, R4, 1.175494350822287508e-38 ;  /* 0x0080000004049820 */ /* 0x001fe40000400000 */
.L_x_3504:
        /* <DEDUP_REMOVED lines=14> */
        .weak           $__internal_123_$__cuda_sm20_div_rn_f64_full
        .type           $__internal_123_$__cuda_sm20_div_rn_f64_full,@function
        .size           $__internal_123_$__cuda_sm20_div_rn_f64_full,(.L_x_5678 - $__internal_123_$__cuda_sm20_div_rn_f64_full)
$__internal_123_$__cuda_sm20_div_rn_f64_full:
        /* <DEDUP_REMOVED lines=68> */
.L_x_3508:
        /* <DEDUP_REMOVED lines=16> */
.L_x_3511:
[----:B------:R-:W-:Y:S01]  /*2b00*/  LOP3.LUT R19, R9, 0x80000, RZ, 0xfc, !PT ;  /* 0x0008000009137812 */ /* 0x000fe200078efcff */
[----:B------:R-:W-:Y:S01]  /*2b10*/  IMAD.MOV.U32 R18, RZ, RZ, R8 ;  /* 0x000000ffff127224 */ /* 0x000fe200078e0008 */
[----:B------:R-:W-:Y:S05]  /*2b20*/  BRA `(.L_x_3509) ;  /* 0x0000002000007947 */ /* 0x000fea0003800000 */
.L_x_3510:
[----:B------:R-:W-:Y:S01]  /*2b30*/  LOP3.LUT R19, R5, 0x80000, RZ, 0xfc, !PT ;  /* 0x0008000005137812 */ /* 0x000fe200078efcff */
[----:B------:R-:W-:Y:S02]  /*2b40*/  IMAD.MOV.U32 R18, RZ, RZ, R4 ;  /* 0x000000ffff127224 */ /* 0x000fe400078e0004 */
.L_x_3509:
[----:B------:R-:W-:Y:S05]  /*2b50*/  BSYNC B1 ;  /* 0x0000000000017941 */ /* 0x000fea0003800000 */
.L_x_3507:
[----:B------:R-:W-:Y:S02]  /*2b60*/  IMAD.MOV.U32 R13, RZ, RZ, 0x0 ;  /* 0x00000000ff0d7424 */ /* 0x000fe400078e00ff */
[----:B------:R-:W-:-:S02]  /*2b70*/  IMAD.MOV.U32 R6, RZ, RZ, R18 ;  /* 0x000000ffff067224 */ /* 0x000fc400078e0012 */
[----:B------:R-:W-:Y:S01]  /*2b80*/  IMAD.MOV.U32 R7, RZ, RZ, R19 ;  /* 0x000000ffff077224 */ /* 0x000fe200078e0013 */
[----:B------:R-:W-:Y:S06]  /*2b90*/  RET.REL.NODEC R12 `(_ZN4vllm3moe44grouped_topk_fused_small_expert_count_kernelI13__nv_bfloat16fiLNS0_11ScoringFuncE1ELi512ELb0ELi8EEEvPT_PfPT1_PKT0_llllllbd) ;  /* 0xffffd4600c007950 */ /* 0x000fec0003c3ffff */
.L_x_3512:
        /* <DEDUP_REMOVED lines=14> */
.L_x_5678:


//--------------------- .text._ZN4vllm3moe44grouped_topk_fused_small_expert_count_kernelI13__nv_bfloat16fiLNS0_11ScoringFuncE1ELi512ELb0ELi22EEEvPT_PfPT1_PKT0_llllllbd --------------------------
	.section	.text._ZN4vllm3moe44grouped_topk_fused_small_expert_count_kernelI13__nv_bfloat16fiLNS0_11ScoringFuncE1ELi512ELb0ELi22EEEvPT_PfPT1_PKT0_llllllbd,"ax",@progbits
	.sectioninfo	@"SHI_REGISTERS=32"
	.align	128
        .global         _ZN4vllm3moe44grouped_topk_fused_small_expert_count_kernelI13__nv_bfloat16fiLNS0_11ScoringFuncE1ELi512ELb0ELi22EEEvPT_PfPT1_PKT0_llllllbd
        .type           _ZN4vllm3moe44grouped_topk_fused_small_expert_count_kernelI13__nv_bfloat16fiLNS0_11ScoringFuncE1ELi512ELb0ELi22EEEvPT_PfPT1_PKT0_llllllbd,@function
        .size           _ZN4vllm3moe44grouped_topk_fused_small_expert_count_kernelI13__nv_bfloat16fiLNS0_11ScoringFuncE1ELi512ELb0ELi22EEEvPT_PfPT1_PKT0_llllllbd,(.L_x_5679 - _ZN4vllm3moe44grouped_topk_fused_small_expert_count_kernelI13__nv_bfloat16fiLNS0_11ScoringFuncE1ELi512ELb0ELi22EEEvPT_PfPT1_PKT0_llllllbd)
        .other          _ZN4vllm3moe44grouped_topk_fused_small_expert_count_kernelI13__nv_bfloat16fiLNS0_11ScoringFuncE1ELi512ELb0ELi22EEEvPT_PfPT1_PKT0_llllllbd,@"STO_CUDA_ENTRY STV_DEFAULT"
_ZN4vllm3moe44grouped_topk_fused_small_expert_count_kernelI13__nv_bfloat16fiLNS0_11ScoringFuncE1ELi512ELb0ELi22EEEvPT_PfPT1_PKT0_llllllbd:
.text._ZN4vllm3moe44grouped_topk_fused_small_expert_count_kernelI13__nv_bfloat16fiLNS0_11ScoringFuncE1ELi512ELb0ELi22EEEvPT_PfPT1_PKT0_llllllbd:
        /* <DEDUP_REMOVED lines=17> */
[----:B------:R1:W3:Y:S01]  /*0110*/  @!P0 LDG.E R7, [R2.64] ;  /* 0x0000000602078981 */ /* 0x0002e2000c1e1900 */
[----:B------:R-:W-:Y:S01]  /*0120*/  IMAD.MOV.U32 R0, RZ, RZ, -0x800000 ;  /* 0xff800000ff007424 */ /* 0x000fe200078e00ff */
[----:B------:R-:W-:Y:S01]  /*0130*/  SHF.R.U32.HI R6, RZ, 0x5, R8 ;  /* 0x00000005ff067819 */ /* 0x000fe20000011608 */
[----:B------:R-:W-:-:S04]  /*0140*/  IMAD.MOV.U32 R9, RZ, RZ, 0x3f000000 ;  /* 0x3f000000ff097424 */ /* 0x000fc800078e00ff */
[----:B0-----:R-:W0:Y:S01]  /*0150*/  SHFL.IDX PT, R5, R6, RZ, 0x1f ;  /* 0x00001fff06057589 */ /* 0x001e2200000e0000 */
[----:B-1----:R-:W-:Y:S02]  /*0160*/  IADD3 R3, R1, 0x58, RZ ;  /* 0x0000005801037810 */ /* 0x002fe40007ffe0ff */
[----:B--2---:R-:W-:-:S05]  /*0170*/  @!P0 PRMT R4, RZ, 0x5410, R4 ;  /* 0x00005410ff048816 */ /* 0x004fca0000000004 */
[----:B------:R-:W-:-:S06]  /*0180*/  @!P0 FMUL.FTZ R0, R4, 0.5 ;  /* 0x3f00000004008820 */ /* 0x000fcc0000410000 */
[----:B------:R-:W1:Y:S02]  /*0190*/  MUFU.TANH R0, R0 ;  /* 0x0000000000007308 */ /* 0x000e640000002400 */
[----:B-1----:R-:W-:Y:S01]  /*01a0*/  FFMA.FTZ R9, R0, R9, 0.5 ;  /* 0x3f00000000097423 */ /* 0x002fe20000010009 */
[----:B------:R-:W-:-:S03]  /*01b0*/  LOP3.LUT R0, R8, 0x1f, RZ, 0xc0, !PT ;  /* 0x0000001f08007812 */ /* 0x000fc600078ec0ff */
[----:B---3--:R-:W-:Y:S01]  /*01c0*/  FADD.FTZ R7, R9, R7 ;  /* 0x0000000709077221 */ /* 0x008fe20000010000 */
        /* <DEDUP_REMOVED lines=105> */
.L_x_3516:
        /* <DEDUP_REMOVED lines=100> */
.L_x_3515:
        /* <DEDUP_REMOVED lines=44> */
.L_x_3514:
        /* <DEDUP_REMOVED lines=15> */
.L_x_3517:
[C---:B------:R-:W-:Y:S02]  /*1250*/  IMAD R6, R0.reuse, 0x4, R1 ;  /* 0x0000000400067824 */ /* 0x040fe400078e0201 */
[----:B0-----:R-:W-:-:S03]  /*1260*/  IMAD R4, R0, 0x4, R3 ;  /* 0x0000000400047824 */ /* 0x001fc600078e0203 */
[----:B------:R-:W3:Y:S04]  /*1270*/  LDL R7, [R6] ;  /* 0x0000000006077983 */ /* 0x000ee80000100800 */
[----:B------:R-:W4:Y:S04]  /*1280*/  LDL R9, [R4] ;  /* 0x0000000004097983 */ /* 0x000f280000100800 */
[----:B---3--:R0:W-:Y:S04]  /*1290*/  STS [R2.X4+0x1000], R7 ;  /* 0x0010000702007388 */ /* 0x0081e80000004800 */
[----:B----4-:R0:W-:Y:S02]  /*12a0*/  STS [R2.X4+0x1180], R9 ;  /* 0x0011800902007388 */ /* 0x0101e40000004800 */
.L_x_3518:
[----:B------:R-:W-:Y:S05]  /*12b0*/  BSYNC B0 ;  /* 0x0000000000007941 */ /* 0x000fea0003800000 */
.L_x_3513:
        /* <DEDUP_REMOVED lines=71> */
.L_x_3521:
        /* <DEDUP_REMOVED lines=94> */
.L_x_3520:
        /* <DEDUP_REMOVED lines=43> */
.L_x_3519:
        /* <DEDUP_REMOVED lines=47> */
[----:B--2---:R-:W-:Y:S05]  /*22b0*/  CALL.REL.NOINC `($__internal_124_$__cuda_sm20_div_rn_f64_full) ;  /* 0x0000013000007944 */ /* 0x004fea0003c00000 */
.L_x_3524:
[----:B------:R-:W-:Y:S05]  /*22c0*/  BSYNC B0 ;  /* 0x0000000000007941 */ /* 0x000fea0003800000 */
.L_x_3523:
[----:B------:R-:W0:Y:S01]  /*22d0*/  F2F.F32.F64 R2, R8 ;  /* 0x0000000800027310 */ /* 0x000e220000301000 */
[----:B------:R-:W0:-:S14]  /*22e0*/  DSETP.GEU.AND P1, PT, |R8|, c[0x2][0x0], PT ;  /* 0x008000000800762a */ /* 0x000e1c0003f2e200 */
[----:B0-----:R-:W-:Y:S02]  /*22f0*/  @!P1 FMUL R2, R2, 1.175494350822287508e-38 ;  /* 0x0080000002029820 */ /* 0x001fe40000400000 */
.L_x_3522:
        /* <DEDUP_REMOVED lines=15> */
        .weak           $__internal_124_$__cuda_sm20_div_rn_f64_full
        .type           $__internal_124_$__cuda_sm20_div_rn_f64_full,@function
        .size           $__internal_124_$__cuda_sm20_div_rn_f64_full,(.L_x_5679 - $__internal_124_$__cuda_sm20_div_rn_f64_full)
$__internal_124_$__cuda_sm20_div_rn_f64_full:
        /* <DEDUP_REMOVED lines=68> */
.L_x_3526:
        /* <DEDUP_REMOVED lines=16> */
.L_x_3529:
[----:B------:R-:W-:Y:S01]  /*2930*/  LOP3.LUT R17, R5, 0x80000, RZ, 0xfc, !PT ;  /* 0x0008000005117812 */ /* 0x000fe200078efcff */
[----:B------:R-:W-:Y:S01]  /*2940*/  IMAD.MOV.U32 R16, RZ, RZ, R4 ;  /* 0x000000ffff107224 */ /* 0x000fe200078e0004 */
[----:B------:R-:W-:Y:S05]  /*2950*/  BRA `(.L_x_3527) ;  /* 0x0000002000007947 */ /* 0x000fea0003800000 */
.L_x_3528:
[----:B------:R-:W-:Y:S01]  /*2960*/  LOP3.LUT R17, R7, 0x80000, RZ, 0xfc, !PT ;  /* 0x0008000007117812 */ /* 0x000fe200078efcff */
[----:B------:R-:W-:Y:S02]  /*2970*/  IMAD.MOV.U32 R16, RZ, RZ, R6 ;  /* 0x000000ffff107224 */ /* 0x000fe400078e0006 */
.L_x_3527:
[----:B------:R-:W-:Y:S05]  /*2980*/  BSYNC B1 ;  /* 0x0000000000017941 */ /* 0x000fea0003800000 */
.L_x_3525:
[----:B------:R-:W-:Y:S02]  /*2990*/  IMAD.MOV.U32 R13, RZ, RZ, 0x0 ;  /* 0x00000000ff0d7424 */ /* 0x000fe400078e00ff */
[----:B------:R-:W-:-:S02]  /*29a0*/  IMAD.MOV.U32 R8, RZ, RZ, R16 ;  /* 0x000000ffff087224 */ /* 0x000fc400078e0010 */
[----:B------:R-:W-:Y:S01]  /*29b0*/  IMAD.MOV.U32 R9, RZ, RZ, R17 ;  /* 0x000000ffff097224 */ /* 0x000fe200078e0011 */
[----:B------:R-:W-:Y:S06]  /*29c0*/  RET.REL.NODEC R12 `(_ZN4vllm3moe44grouped_topk_fused_small_expert_count_kernelI13__nv_bfloat16fiLNS0_11ScoringFuncE1ELi512ELb0ELi22EEEvPT_PfPT1_PKT0_llllllbd) ;  /* 0xffffd6300c007950 */ /* 0x000fec0003c3ffff */
.L_x_3530:
        /* <DEDUP_REMOVED lines=11> */
.L_x_5679:


//--------------------- .text._ZN4vllm3moe44grouped_topk_fused_small_expert_count_kernelI13__nv_bfloat16fiLNS0_11ScoringFuncE1ELi256ELb1ELi8EEEvPT_PfPT1_PKT0_llllllbd --------------------------
	.section	.text._ZN4vllm3moe44grouped_topk_fused_small_expert_count_kernelI13__nv_bfloat16fiLNS0_11ScoringFuncE1ELi256ELb1ELi8EEEvPT_PfPT1_PKT0_llllllbd,"ax",@progbits
	.sectioninfo	@"SHI_REGISTERS=28"
	.align	128
        .global         _ZN4vllm3moe44grouped_topk_fused_small_expert_count_kernelI13__nv_bfloat16fiLNS0_11ScoringFuncE1ELi256ELb1ELi8EEEvPT_PfPT1_PKT0_llllllbd
        .type           _ZN4vllm3moe44grouped_topk_fused_small_expert_count_kernelI13__nv_bfloat16fiLNS0_11ScoringFuncE1ELi256ELb1ELi8EEEvPT_PfPT1_PKT0_llllllbd,@function
        .size           _ZN4vllm3moe44grouped_topk_fused_small_expert_count_kernelI13__nv_bfloat16fiLNS0_11ScoringFuncE1ELi256ELb1ELi8EEEvPT_PfPT1_PKT0_llllllbd,(.L_x_5680 - _ZN4vllm3moe44grouped_topk_fused_small_expert_count_kernelI13__nv_bfloat16fiLNS0_11ScoringFuncE1ELi256ELb1ELi8EEEvPT_PfPT1_PKT0_llllllbd)
        .other          _ZN4vllm3moe44grouped_topk_fused_small_expert_count_kernelI13__nv_bfloat16fiLNS0_11ScoringFuncE1ELi256ELb1ELi8EEEvPT_PfPT1_PKT0_llllllbd,@"STO_CUDA_ENTRY STV_DEFAULT"
_ZN4vllm3moe44grouped_topk_fused_small_expert_count_kernelI13__nv_bfloat16fiLNS0_11ScoringFuncE1ELi256ELb1ELi8EEEvPT_PfPT1_PKT0_llllllbd:
.text._ZN4vllm3moe44grouped_topk_fused_small_expert_count_kernelI13__nv_bfloat16fiLNS0_11ScoringFuncE1ELi256ELb1ELi8EEEvPT_PfPT1_PKT0_llllllbd:
        /* <DEDUP_REMOVED lines=25> */
[----:B------:R-:W-:Y:S02]  /*0190*/  IMAD.MOV.U32 R6, RZ, RZ, -0x800000 ;  /* 0xff800000ff067424 */ /* 0x000fe400078e00ff */
[----:B------:R-:W-:Y:S02]  /*01a0*/  IMAD.MOV.U32 R7, RZ, RZ, 0x3f000000 ;  /* 0x3f000000ff077424 */ /* 0x000fe400078e00ff */
[----:B------:R-:W-:Y:S01]  /*01b0*/  IMAD.MOV.U32 R5, RZ, RZ, -0x1 ;  /* 0xffffffffff057424 */ /* 0x000fe200078e00ff */
[----:B--2---:R-:W-:-:S05]  /*01c0*/  @!P0 PRMT R8, RZ, 0x5410, R8 ;  /* 0x00005410ff088816 */ /* 0x004fca0000000008 */
[----:B------:R-:W-:Y:S01]  /*01d0*/  @!P0 FMUL.FTZ R6, R8, 0.5 ;  /* 0x3f00000008068820 */ /* 0x000fe20000410000 */
[----:B------:R-:W-:-:S04]  /*01e0*/  IADD3 R8, -R4, 0xffff, RZ ;  /* 0x0000ffff04087810 */ /* 0x000fc80007ffe1ff */
[----:B------:R-:W-:Y:S01]  /*01f0*/  LOP3.LUT R8, R8, 0xffff, RZ, 0xc0, !PT ;  /* 0x0000ffff08087812 */ /* 0x000fe200078ec0ff */
[----:B------:R-:W1:Y:S04]  /*0200*/  MUFU.TANH R6, R6 ;  /* 0x0000000600067308 */ /* 0x000e680000002400 */
[----:B0-----:R-:W0:Y:S01]  /*0210*/  SHFL.BFLY PT, R11, R8, 0x10, 0x1f ;  /* 0x0e001f00080b7f89 */ /* 0x001e2200000e0000 */
[----:B-1----:R-:W-:-:S04]  /*0220*/  FFMA.FTZ R7, R6, R7, 0.5 ;  /* 0x3f00000006077423 */ /* 0x002fc80000010007 */
[----:B---3--:R-:W-:Y:S01]  /*0230*/  FADD.FTZ R9, R7, R12 ;  /* 0x0000000c07097221 */ /* 0x008fe20000010000 */
[----:B------:R-:W-:Y:S04]  /*0240*/  @!P0 STS [R4.X4], R7 ;  /* 0x0000000704008388 */ /* 0x000fe80000004800 */
[----:B------:R-:W-:Y:S01]  /*0250*/  ISETP.GE.AND P1, PT, R9, RZ, PT ;  /* 0x000000ff0900720c */ /* 0x000fe20003f26270 */
[----:B------:R-:W1:Y:S03]  /*0260*/  S2R R12, SR_TID.Y ;  /* 0x00000000000c7919 */ /* 0x000e660000002200 */
[----:B------:R-:W-:Y:S01]  /*0270*/  SEL R10, R5, 0x80000000, !P1 ;  /* 0x80000000050a7807 */ /* 0x000fe20004800000 */
[----:B------:R-:W-:Y:S01]  /*0280*/  @!P0 STS [R4.X4+0x400], R9 ;  /* 0x0004000904008388 */ /* 0x000fe20000004800 */
        /* <DEDUP_REMOVED lines=309> */
.L_x_3533:
        /* <DEDUP_REMOVED lines=90> */
.L_x_3532:
        /* <DEDUP_REMOVED lines=38> */
.L_x_3531:
        /* <DEDUP_REMOVED lines=47> */
[----:B------:R-:W-:Y:S05]  /*20d0*/  CALL.REL.NOINC `($__internal_125_$__cuda_sm20_div_rn_f64_full) ;  /* 0x0000013000007944 */ /* 0x000fea0003c00000 */
.L_x_3536:
[----:B------:R-:W-:Y:S05]  /*20e0*/  BSYNC B0 ;  /* 0x0000000000007941 */ /* 0x000fea0003800000 */
.L_x_3535:
[----:B------:R-:W0:Y:S01]  /*20f0*/  F2F.F32.F64 R2, R8 ;  /* 0x0000000800027310 */ /* 0x000e220000301000 */
[----:B------:R-:W0:-:S14]  /*2100*/  DSETP.GEU.AND P1, PT, |R8|, c[0x2][0x0], PT ;  /* 0x008000000800762a */ /* 0x000e1c0003f2e200 */
[----:B0-----:R-:W-:Y:S02]  /*2110*/  @!P1 FMUL R2, R2, 1.175494350822287508e-38 ;  /* 0x0080000002029820 */ /* 0x001fe40000400000 */
.L_x_3534:
        /* <DEDUP_REMOVED lines=15> */
        .weak           $__internal_125_$__cuda_sm20_div_rn_f64_full
        .type           $__internal_125_$__cuda_sm20_div_rn_f64_full,@function
        .size           $__internal_125_$__cuda_sm20_div_rn_f64_full,(.L_x_5680 - $__internal_125_$__cuda_sm20_div_rn_f64_full)
$__internal_125_$__cuda_sm20_div_rn_f64_full:
        /* <DEDUP_REMOVED lines=68> */
.L_x_3538:
        /* <DEDUP_REMOVED lines=16> */
.L_x_3541:
[----:B------:R-:W-:Y:S01]  /*2750*/  LOP3.LUT R17, R5, 0x80000, RZ, 0xfc, !PT ;  /* 0x0008000005117812 */ /* 0x000fe200078efcff */
[----:B------:R-:W-:Y:S01]  /*2760*/  IMAD.MOV.U32 R16, RZ, RZ, R4 ;  /* 0x000000ffff107224 */ /* 0x000fe200078e0004 */
[----:B------:R-:W-:Y:S05]  /*2770*/  BRA `(.L_x_3539) ;  /* 0x0000002000007947 */ /* 0x000fea0003800000 */
.L_x_3540:
[----:B------:R-:W-:Y:S01]  /*2780*/  LOP3.LUT R17, R7, 0x80000, RZ, 0xfc, !PT ;  /* 0x0008000007117812 */ /* 0x000fe200078efcff */
[----:B------:R-:W-:Y:S02]  /*2790*/  IMAD.MOV.U32 R16, RZ, RZ, R6 ;  /* 0x000000ffff107224 */ /* 0x000fe400078e0006 */
.L_x_3539:
[----:B------:R-:W-:Y:S05]  /*27a0*/  BSYNC B1 ;  /* 0x0000000000017941 */ /* 0x000fea0003800000 */
.L_x_3537:
[----:B------:R-:W-:Y:S02]  /*27b0*/  IMAD.MOV.U32 R13, RZ, RZ, 0x0 ;  /* 0x00000000ff0d7424 */ /* 0x000fe400078e00ff */
[----:B------:R-:W-:-:S02]  /*27c0*/  IMAD.MOV.U32 R8, RZ, RZ, R16 ;  /* 0x000000ffff087224 */ /* 0x000fc400078e0010 */
[----:B------:R-:W-:Y:S01]  /*27d0*/  IMAD.MOV.U32 R9, RZ, RZ, R17 ;  /* 0x000000ffff097224 */ /* 0x000fe200078e0011 */
[----:B------:R-:W-:Y:S06]  /*27e0*/  RET.REL.NODEC R12 `(_ZN4vllm3moe44grouped_topk_fused_small_expert_count_kernelI13__nv_bfloat16fiLNS0_11ScoringFuncE1ELi256ELb1ELi8EEEvPT_PfPT1_PKT0_llllllbd) ;  /* 0xffffd8100c007950 */ /* 0x000fec0003c3ffff */
.L_x_3542:
        /* <DEDUP_REMOVED lines=9> */
.L_x_5680:


//--------------------- .text._ZN4vllm3moe25grouped_topk_fused_kernelI6__half13__nv_bfloat16iLNS0_11ScoringFuncE1EEEvPT_PfPT1_PKT0_lllllbd --------------------------
	.section	.text._ZN4vllm3moe25grouped_topk_fused_kernelI6__half13__nv_bfloat16iLNS0_11ScoringFuncE1EEEvPT_PfPT1_PKT0_lllllbd,"ax",@progbits
	.sectioninfo	@"SHI_REGISTERS=48"
	.align	128
        .global         _ZN4vllm3moe25grouped_topk_fused_kernelI6__half13__nv_bfloat16iLNS0_11ScoringFuncE1EEEvPT_PfPT1_PKT0_lllllbd
        .type           _ZN4vllm3moe25grouped_topk_fused_kernelI6__half13__nv_bfloat16iLNS0_11ScoringFuncE1EEEvPT_PfPT1_PKT0_lllllbd,@function
        .size           _ZN4vllm3moe25grouped_topk_fused_kernelI6__half13__nv_bfloat16iLNS0_11ScoringFuncE1EEEvPT_PfPT1_PKT0_lllllbd,(.L_x_5686 - _ZN4vllm3moe25grouped_topk_fused_kernelI6__half13__nv_bfloat16iLNS0_11ScoringFuncE1EEEvPT_PfPT1_PKT0_lllllbd)
        .other          _ZN4vllm3moe25grouped_topk_fused_kernelI6__half13__nv_bfloat16iLNS0_11ScoringFuncE1EEEvPT_PfPT1_PKT0_lllllbd,@"STO_CUDA_ENTRY STV_DEFAULT"
_ZN4vllm3moe25grouped_topk_fused_kernelI6__half13__nv_bfloat16iLNS0_11ScoringFuncE1EEEvPT_PfPT1_PKT0_lllllbd:
.text._ZN4vllm3moe25grouped_topk_fused_kernelI6__half13__nv_bfloat16iLNS0_11ScoringFuncE1EEEvPT_PfPT1_PKT0_lllllbd:
        /* <DEDUP_REMOVED lines=83> */
.L_x_3549:
        /* <DEDUP_REMOVED lines=14> */
[----:B------:R-:W-:Y:S01]  /*0610*/  ISETP.NE.AND P0, PT, R9, RZ, PT ;  /* 0x000000ff0900720c */ /* 0x000fe20003f05270 */
[----:B--2---:R-:W-:-:S05]  /*0620*/  HADD2.F32 R11, -RZ, R12.H0_H0 ;  /* 0x2000000cff0b7230 */ /* 0x004fca0000004100 */
[----:B------:R-:W-:-:S06]  /*0630*/  FMUL.FTZ R11, R11, 0.5 ;  /* 0x3f0000000b0b7820 */ /* 0x000fcc0000410000 */
[----:B------:R-:W0:Y:S02]  /*0640*/  MUFU.TANH R11, R11 ;  /* 0x0000000b000b7308 */ /* 0x000e240000002400 */
[----:B0-----:R-:W-:Y:S01]  /*0650*/  FFMA.FTZ R12, R11, R16, 0.5 ;  /* 0x3f0000000b0c7423 */ /* 0x001fe20000010010 */
[----:B---3--:R-:W-:-:S04]  /*0660*/  PRMT R11, RZ, 0x5410, R14 ;  /* 0x00005410ff0b7816 */ /* 0x008fc8000000000e */
[----:B------:R-:W-:-:S05]  /*0670*/  F2FP.PACK_AB R12, R11, R12 ;  /* 0x0000000c0b0c723e */ /* 0x000fca00000000ff */
[----:B------:R-:W-:Y:S01]  /*0680*/  HADD2 R12, R12.H0_H0, R12.H1_H1 ;  /* 0x3000000c0c0c7230 */ /* 0x000fe20000000800 */
[----:B------:R-:W-:Y:S05]  /*0690*/  @P0 BRA `(.L_x_3549) ;  /* 0xfffffe9000000947 */ /* 0x000fea000383ffff */
[----:B------:R-:W-:Y:S05]  /*06a0*/  BSYNC B2 ;  /* 0x0000000000027941 */ /* 0x000fea0003800000 */
.L_x_3548:
[----:B------:R-:W-:Y:S02]  /*06b0*/  PRMT R11, R12, 0x7610, R11 ;  /* 0x000076100c0b7816 */ /* 0x000fe4000000000b */
.L_x_3547:
[----:B------:R-:W-:Y:S05]  /*06c0*/  BSYNC B1 ;  /* 0x0000000000017941 */ /* 0x000fea0003800000 */
.L_x_3546:
        /* <DEDUP_REMOVED lines=10> */
.L_x_3552:
        /* <DEDUP_REMOVED lines=14> */
[----:B------:R-:W-:Y:S01]  /*0850*/  ISETP.GE.AND P1, PT, R10, R17, PT ;  /* 0x000000110a00720c */ /* 0x000fe20003f26270 */
[----:B--2---:R-:W-:-:S05]  /*0860*/  HADD2.F32 R9, -RZ, R12.H0_H0 ;  /* 0x2000000cff097230 */ /* 0x004fca0000004100 */
[----:B------:R-:W-:-:S06]  /*0870*/  FMUL.FTZ R9, R9, 0.5 ;  /* 0x3f00000009097820 */ /* 0x000fcc0000410000 */
[----:B------:R-:W0:Y:S01]  /*0880*/  MUFU.TANH R9, R9 ;  /* 0x0000000900097308 */ /* 0x000e220000002400 */
[----:B---3--:R-:W-:Y:S01]  /*0890*/  PRMT R14, RZ, 0x5410, R14 ;  /* 0x00005410ff0e7816 */ /* 0x008fe2000000000e */
[----:B0-----:R-:W-:-:S05]  /*08a0*/  FFMA.FTZ R11, R9, R16, 0.5 ;  /* 0x3f000000090b7423 */ /* 0x001fca0000010010 */
[----:B------:R-:W-:-:S05]  /*08b0*/  F2FP.PACK_AB R11, R14, R11 ;  /* 0x0000000b0e0b723e */ /* 0x000fca00000000ff */
[----:B------:R-:W-:Y:S01]  /*08c0*/  HADD2 R11, R11.H0_H0, R11.H1_H1 ;  /* 0x3000000b0b0b7230 */ /* 0x000fe20000000800 */
[----:B------:R-:W-:Y:S05]  /*08d0*/  @!P1 BRA `(.L_x_3552) ;  /* 0xfffffe9000009947 */ /* 0x000fea000383ffff */
[----:B------:R-:W-:Y:S05]  /*08e0*/  BSYNC B2 ;  /* 0x0000000000027941 */ /* 0x000fea0003800000 */
.L_x_3551:
[----:B------:R-:W-:Y:S05]  /*08f0*/  BSYNC B1 ;  /* 0x0000000000017941 */ /* 0x000fea0003800000 */
.L_x_3550:
        /* <DEDUP_REMOVED lines=18> */
[----:B------:R-:W-:Y:S01]  /*0a20*/  IADD3 R10, R10, 0x100, RZ ;  /* 0x000001000a0a7810 */ /* 0x000fe20007ffe0ff */
[----:B--2---:R-:W-:-:S05]  /*0a30*/  HADD2.F32 R9, -RZ, R12.H0_H0 ;  /* 0x2000000cff097230 */ /* 0x004fca0000004100 */
[----:B------:R-:W-:-:S06]  /*0a40*/  FMUL.FTZ R9, R9, 0.5 ;  /* 0x3f00000009097820 */ /* 0x000fcc0000410000 */
[----:B------:R-:W0:Y:S01]  /*0a50*/  MUFU.TANH R9, R9 ;  /* 0x0000000900097308 */ /* 0x000e220000002400 */
[----:B---3--:R-:W-:Y:S01]  /*0a60*/  PRMT R14, RZ, 0x5410, R14 ;  /* 0x00005410ff0e7816 */ /* 0x008fe2000000000e */
[----:B0-----:R-:W-:-:S05]  /*0a70*/  FFMA.FTZ R11, R9, R16, 0.5 ;  /* 0x3f000000090b7423 */ /* 0x001fca0000010010 */
[----:B------:R-:W-:-:S05]  /*0a80*/  F2FP.PACK_AB R11, R14, R11 ;  /* 0x0000000b0e0b723e */ /* 0x000fca00000000ff */
[----:B------:R-:W-:Y:S02]  /*0a90*/  HADD2 R11, R11.H0_H0, R11.H1_H1 ;  /* 0x3000000b0b0b7230 */ /* 0x000fe40000000800 */
.L_x_3554:
[----:B------:R-:W-:Y:S05]  /*0aa0*/  BSYNC B1 ;  /* 0x0000000000017941 */ /* 0x000fea0003800000 */
.L_x_3553:
        /* <DEDUP_REMOVED lines=15> */
[----:B--2---:R-:W-:-:S05]  /*0ba0*/  HADD2.F32 R8, -RZ, R6.H0_H0 ;  /* 0x20000006ff087230 */ /* 0x004fca0000004100 */
[----:B------:R-:W-:-:S06]  /*0bb0*/  FMUL.FTZ R8, R8, 0.5 ;  /* 0x3f00000008087820 */ /* 0x000fcc0000410000 */
[----:B------:R-:W0:Y:S01]  /*0bc0*/  MUFU.TANH R8, R8 ;  /* 0x0000000800087308 */ /* 0x000e220000002400 */
[----:B---3--:R-:W-:Y:S01]  /*0bd0*/  PRMT R4, RZ, 0x5410, R4 ;  /* 0x00005410ff047816 */ /* 0x008fe20000000004 */
[----:B0-----:R-:W-:-:S05]  /*0be0*/  FFMA.FTZ R9, R8, R9, 0.5 ;  /* 0x3f00000008097423 */ /* 0x001fca0000010009 */
[----:B------:R-:W-:-:S05]  /*0bf0*/  F2FP.PACK_AB R9, R4, R9 ;  /* 0x000000090409723e */ /* 0x000fca00000000ff */
[----:B------:R-:W-:-:S05]  /*0c00*/  HADD2 R9, R9.H0_H0, R9.H1_H1 ;  /* 0x3000000909097230 */ /* 0x000fca0000000800 */
[----:B------:R-:W-:Y:S01]  /*0c10*/  PRMT R11, R9, 0x7610, R11 ;  /* 0x00007610090b7816 */ /* 0x000fe2000000000b */
[----:B------:R-:W-:Y:S05]  /*0c20*/  BRA `(.L_x_3545) ;  /* 0x000007a000007947 */ /* 0x000fea0003800000 */
.L_x_3544:
        /* <DEDUP_REMOVED lines=13> */
[----:B------:R-:W-:-:S05]  /*0d00*/  IMAD.MOV.U32 R9, RZ, RZ, R40 ;  /* 0x000000ffff097224 */ /* 0x000fca00078e0028 */
.L_x_3557:
        /* <DEDUP_REMOVED lines=12> */
[----:B------:R-:W-:Y:S02]  /*0dd0*/  IADD3 R14, R14, -0x1, RZ ;  /* 0xffffffff0e0e7810 */ /* 0x000fe40007ffe0ff */
[----:B------:R-:W-:Y:S01]  /*0de0*/  IADD3 R9, R9, 0x20, RZ ;  /* 0x0000002009097810 */ /* 0x000fe20007ffe0ff */
[----:B--2---:R-:W-:-:S05]  /*0df0*/  HADD2.F32 R16, -RZ, R10.H0_H0 ;  /* 0x2000000aff107230 */ /* 0x004fca0000004100 */
[----:B------:R-:W-:-:S06]  /*0e00*/  FMUL.FTZ R16, R16, 0.5 ;  /* 0x3f00000010107820 */ /* 0x000fcc0000410000 */
[----:B------:R-:W0:Y:S01]  /*0e10*/  MUFU.TANH R16, R16 ;  /* 0x0000001000107308 */ /* 0x000e220000002400 */
[----:B---3--:R-:W-:Y:S01]  /*0e20*/  PRMT R12, RZ, 0x5410, R12 ;  /* 0x00005410ff0c7816 */ /* 0x008fe2000000000c */
[----:B0-----:R-:W-:-:S05]  /*0e30*/  FFMA.FTZ R17, R16, R17, 0.5 ;  /* 0x3f00000010117423 */ /* 0x001fca0000010011 */
[----:B------:R-:W-:-:S05]  /*0e40*/  F2FP.PACK_AB R17, R12, R17 ;  /* 0x000000110c11723e */ /* 0x000fca00000000ff */
[----:B------:R-:W-:-:S05]  /*0e50*/  HADD2 R17, R17.H0_H0, R17.H1_H1 ;  /* 0x3000001111117230 */ /* 0x000fca0000000800 */
        /* <DEDUP_REMOVED lines=10> */
.L_x_3556:
[----:B------:R-:W-:Y:S05]  /*0f00*/  BSYNC B1 ;  /* 0x0000000000017941 */ /* 0x000fea0003800000 */
.L_x_3555:
        /* <DEDUP_REMOVED lines=9> */
.L_x_3558:
        /* <DEDUP_REMOVED lines=8> */
[----:B------:R-:W-:Y:S01]  /*1020*/  IMAD.MOV.U32 R19, RZ, RZ, 0x3f000000 ;  /* 0x3f000000ff137424 */ /* 0x000fe200078e00ff */
[----:B------:R-:W-:-:S02]  /*1030*/  IADD3 R9, R9, 0x80, RZ ;  /* 0x0000008009097810 */ /* 0x000fc40007ffe0ff */
[----:B0-----:R-:W-:Y:S02]  /*1040*/  IADD3 R6, P4, R6, 0x100, RZ ;  /* 0x0000010006067810 */ /* 0x001fe40007f9e0ff */
[----:B------:R-:W-:-:S03]  /*1050*/  ISETP.GE.AND P2, PT, R9, R39, PT ;  /* 0x000000270900720c */ /* 0x000fc60003f46270 */
[----:B------:R-:W-:Y:S01]  /*1060*/  IMAD.X R7, RZ, RZ, R7, P4 ;  /* 0x000000ffff077224 */ /* 0x000fe200020e0607 */
[----:B-1----:R-:W-:-:S05]  /*1070*/  IADD3 R4, P3, R4, 0x100, RZ ;  /* 0x0000010004047810 */ /* 0x002fca0007f7e0ff */
[----:B------:R-:W-:Y:S01]  /*1080*/  IMAD.X R5, RZ, RZ, R5, P3 ;  /* 0x000000ffff057224 */ /* 0x000fe200018e0605 */
[----:B--2---:R-:W-:Y:S02]  /*1090*/  HADD2.F32 R10, -RZ, R10.H0_H0 ;  /* 0x2000000aff0a7230 */ /* 0x004fe40000004100 */
[----:B---3--:R-:W-:-:S03]  /*10a0*/  HADD2.F32 R14, -RZ, R12.H0_H0 ;  /* 0x2000000cff0e7230 */ /* 0x008fc60000004100 */
[----:B------:R-:W-:Y:S01]  /*10b0*/  FMUL.FTZ R10, R10, 0.5 ;  /* 0x3f0000000a0a7820 */ /* 0x000fe20000410000 */
[----:B----4-:R-:W-:Y:S01]  /*10c0*/  PRMT R13, RZ, 0x5410, R13 ;  /* 0x00005410ff0d7816 */ /* 0x010fe2000000000d */
[----:B------:R-:W-:-:S04]  /*10d0*/  FMUL.FTZ R14, R14, 0.5 ;  /* 0x3f0000000e0e7820 */ /* 0x000fc80000410000 */
[----:B------:R-:W0:Y:S01]  /*10e0*/  MUFU.TANH R10, R10 ;  /* 0x0000000a000a7308 */ /* 0x000e220000002400 */
[----:B-----5:R-:W-:Y:S01]  /*10f0*/  HADD2.F32 R16, -RZ, R16.H0_H0 ;  /* 0x20000010ff107230 */ /* 0x020fe20000004100 */
[----:B------:R-:W-:-:S04]  /*1100*/  PRMT R15, RZ, 0x5410, R15 ;  /* 0x00005410ff0f7816 */ /* 0x000fc8000000000f */
[----:B------:R-:W-:Y:S02]  /*1110*/  FMUL.FTZ R16, R16, 0.5 ;  /* 0x3f00000010107820 */ /* 0x000fe40000410000 */
[----:B------:R-:W1:Y:S01]  /*1120*/  MUFU.TANH R14, R14 ;  /* 0x0000000e000e7308 */ /* 0x000e620000002400 */
[----:B------:R-:W-:Y:S01]  /*1130*/  HADD2.F32 R18, -RZ, R18.H0_H0 ;  /* 0x20000012ff127230 */ /* 0x000fe20000004100 */
[----:B------:R-:W-:-:S04]  /*1140*/  PRMT R17, RZ, 0x5410, R17 ;  /* 0x00005410ff117816 */ /* 0x000fc80000000011 */
[----:B------:R-:W-:Y:S02]  /*1150*/  FMUL.FTZ R18, R18, 0.5 ;  /* 0x3f00000012127820 */ /* 0x000fe40000410000 */
[-C--:B0-----:R-:W-:Y:S01]  /*1160*/  FFMA.FTZ R12, R10, R19.reuse, 0.5 ;  /* 0x3f0000000a0c7423 */ /* 0x081fe20000010013 */
[----:B------:R-:W0:Y:S04]  /*1170*/  MUFU.TANH R16, R16 ;  /* 0x0000001000107308 */ /* 0x000e280000002400 */
[----:B------:R-:W-:Y:S01]  /*1180*/  F2FP.PACK_AB R12, R13, R12 ;  /* 0x0000000c0d0c723e */ /* 0x000fe200000000ff */
[----:B-1----:R-:W-:-:S03]  /*1190*/  FFMA.FTZ R10, R14, R19, 0.5 ;  /* 0x3f0000000e0a7423 */ /* 0x002fc60000010013 */
[----:B------:R-:W1:Y:S01]  /*11a0*/  MUFU.TANH R18, R18 ;  /* 0x0000001200127308 */ /* 0x000e620000002400 */
[----:B------:R-:W-:Y:S01]  /*11b0*/  HADD2 R12, R12.H0_H0, R12.H1_H1 ;  /* 0x3000000c0c0c7230 */ /* 0x000fe20000000800 */
[----:B------:R-:W-:-:S04]  /*11c0*/  F2FP.PACK_AB R10, R15, R10 ;  /* 0x0000000a0f0a723e */ /* 0x000fc800000000ff */
[----:B------:R-:W-:Y:S01]  /*11d0*/  PRMT R13, R12, 0x7610, R13 ;  /* 0x000076100c0d7816 */ /* 0x000fe2000000000d */
[----:B0-----:R-:W-:Y:S01]  /*11e0*/  FFMA.FTZ R12, R16, R19, 0.5 ;  /* 0x3f000000100c7423 */ /* 0x001fe20000010013 */
[----:B------:R-:W-:Y:S01]  /*11f0*/  HADD2 R10, R10.H0_H0, R10.H1_H1 ;  /* 0x3000000a0a0a7230 */ /* 0x000fe20000000800 */
[----:B------:R-:W-:Y:S02]  /*1200*/  PRMT R15, RZ, 0x5410, R8 ;  /* 0x00005410ff0f7816 */ /* 0x000fe40000000008 */
[----:B------:R-:W-:Y:S01]  /*1210*/  HSETP2.GT.AND P0, PT, R13.H0_H0, R11.H0_H0, PT ;  /* 0x2000000b0d007234 */ /* 0x000fe20003f04800 */
[----:B------:R-:W-:-:S05]  /*1220*/  F2FP.PACK_AB R12, R17, R12 ;  /* 0x0000000c110c723e */ /* 0x000fca00000000ff */
[----:B------:R-:W-:-:S07]  /*1230*/  HADD2 R12, R12.H0_H0, R12.H1_H1 ;  /* 0x3000000c0c0c7230 */ /* 0x000fce0000000800 */
[----:B------:R-:W-:-:S05]  /*1240*/  @!P0 HSETP2.GT.AND P1, PT, R13.H0_H0, R0.H0_H0, PT ;  /* 0x200000000d008234 */ /* 0x000fca0003f24800 */
[----:B------:R-:W-:Y:S02]  /*1250*/  @!P0 SEL R0, R0, R13, !P1 ;  /* 0x0000000d00008207 */ /* 0x000fe40004800000 */
[----:B------:R-:W-:Y:S02]  /*1260*/  @!P0 PRMT R13, R11, 0x7610, R13 ;  /* 0x000076100b0d8816 */ /* 0x000fe4000000000d */
[----:B------:R-:W-:Y:S02]  /*1270*/  @!P0 PRMT R11, R0, 0x7610, R11 ;  /* 0x00007610000b8816 */ /* 0x000fe4000000000b */
[----:B------:R-:W-:Y:S01]  /*1280*/  PRMT R0, R12, 0x7610, R0 ;  /* 0x000076100c007816 */ /* 0x000fe20000000000 */
[----:B------:R-:W-:Y:S01]  /*1290*/  HSETP2.GT.AND P1, PT, R10.H0_H0, R13.H0_H0, PT ;  /* 0x2000000d0a007234 */ /* 0x000fe20003f24800 */
[----:B-1----:R-:W-:-:S05]  /*12a0*/  FFMA.FTZ R12, R18, R19, 0.5 ;  /* 0x3f000000120c7423 */ /* 0x002fca0000010013 */
[----:B------:R-:W-:-:S05]  /*12b0*/  F2FP.PACK_AB R12, R15, R12 ;  /* 0x0000000c0f0c723e */ /* 0x000fca00000000ff */
[----:B------:R-:W-:Y:S02]  /*12c0*/  HADD2 R12, R12.H0_H0, R12.H1_H1 ;  /* 0x3000000c0c0c7230 */ /* 0x000fe40000000800 */
        /* <DEDUP_REMOVED lines=16> */
.L_x_3545:
[----:B------:R-:W-:Y:S05]  /*13d0*/  BSYNC B0 ;  /* 0x0000000000007941 */ /* 0x000fea0003800000 */
.L_x_3543:
        /* <DEDUP_REMOVED lines=52> */
.L_x_3559:
        /* <DEDUP_REMOVED lines=283> */
.L_x_3561:
[----:B------:R1:W-:Y:S04]  /*28d0*/  @P4 STS.U16 [R7+-0x40], R4 ;  /* 0xffffc00407004388 */ /* 0x0003e80000000400 */
[----:B------:R1:W-:Y:S01]  /*28e0*/  @P4 STS [R9.X4+UR6+-0x80], R40 ;  /* 0xffff802809004988 */ /* 0x0003e20008004806 */
[----:B------:R-:W-:-:S06]  /*28f0*/  NOP ;  /* 0x0000000000007918 */ /* 0x000fcc0000000000 */
.L_x_3560:
        /* <DEDUP_REMOVED lines=239> */
.L_x_3562:
        /* <DEDUP_REMOVED lines=73> */
.L_x_3610:
[----:B------:R-:W-:Y:S05]  /*3c80*/  BRA.DIV ~URZ, `(.L_x_3565) ;  /* 0x00002f327f007947 */ /* 0x000fea000b800000 */
[----:B------:R0:W1:Y:S02]  /*3c90*/  SHFL.IDX PT, R21, R34, R27, 0x1f ;  /* 0x00001f1b22157589 */ /* 0x00006400000e0000 */
.L_x_3651:
        /* <DEDUP_REMOVED lines=12> */
.L_x_3608:
        /* <DEDUP_REMOVED lines=15> */
[----:B------:R-:W-:Y:S01]  /*3e50*/  HADD2.F32 R11, -RZ, R12.H0_H0 ;  /* 0x2000000cff0b7230 */ /* 0x000fe20000004100 */
[----:B------:R-:W-:Y:S02]  /*3e60*/  IMAD.MOV.U32 R12, RZ, RZ, 0x3f000000 ;  /* 0x3f000000ff0c7424 */ /* 0x000fe400078e00ff */
[----:B------:R-:W-:Y:S02]  /*3e70*/  IMAD.MOV.U32 R16, RZ, RZ, R21 ;  /* 0x000000ffff107224 */ /* 0x000fe400078e0015 */
[----:B------:R-:W-:-:S06]  /*3e80*/  FMUL.FTZ R11, R11, 0.5 ;  /* 0x3f0000000b0b7820 */ /* 0x000fcc0000410000 */
[----:B------:R-:W1:Y:S02]  /*3e90*/  MUFU.TANH R11, R11 ;  /* 0x0000000b000b7308 */ /* 0x000e640000002400 */
[----:B-1----:R-:W-:Y:S01]  /*3ea0*/  FFMA.FTZ R12, R11, R12, 0.5 ;  /* 0x3f0000000b0c7423 */ /* 0x002fe2000001000c */
[----:B--2---:R-:W-:-:S04]  /*3eb0*/  PRMT R9, RZ, 0x5410, R8 ;  /* 0x00005410ff097816 */ /* 0x004fc80000000008 */
[----:B------:R-:W-:-:S05]  /*3ec0*/  F2FP.PACK_AB R12, R9, R12 ;  /* 0x0000000c090c723e */ /* 0x000fca00000000ff */
[----:B------:R-:W-:Y:S02]  /*3ed0*/  HADD2 R14, R12.H0_H0, R12.H1_H1 ;  /* 0x3000000c0c0e7230 */ /* 0x000fe40000000800 */
.L_x_3569:
[----:B------:R-:W-:Y:S05]  /*3ee0*/  BSYNC B2 ;  /* 0x0000000000027941 */ /* 0x000fea0003800000 */
.L_x_3568:
        /* <DEDUP_REMOVED lines=9> */
.L_x_3652:
        /* <DEDUP_REMOVED lines=21> */
[----:B0-----:R-:W-:Y:S05]  /*40d0*/  CALL.REL.NOINC `($__internal_131_$__cuda_sm70_warpsync) ;  /* 0x00004f4000007944 */ /* 0x001fea0003c00000 */
.L_x_3575:
[----:B------:R-:W-:-:S06]  /*40e0*/  NOP ;  /* 0x0000000000007918 */ /* 0x000fcc0000000000 */
[----:B------:R-:W1:Y:S04]  /*40f0*/  LDS.U16 R43, [R36] ;  /* 0x00000000242b7984 */ /* 0x000e680000000400 */
[----:B------:R2:W3:Y:S01]  /*4100*/  LDS R41, [R37.X4+UR6] ;  /* 0x0000000625297984 */ /* 0x0004e20008004800 */
[----:B-1----:R-:W-:Y:S01]  /*4110*/  PRMT R10, R43, 0x5410, R43 ;  /* 0x000054102b0a7816 */ /* 0x002fe2000000002b */
[----:B------:R-:W-:Y:S05]  /*4120*/  BRA.DIV ~URZ, `(.L_x_3576) ;  /* 0x00002b627f007947 */ /* 0x000fea000b800000 */
[----:B--2---:R1:W2:Y:S04]  /*4130*/  SHFL.BFLY PT, R42, R10, 0x1, 0x1f ;  /* 0x0c201f000a2a7f89 */ /* 0x0042a800000e0000 */
[----:B---3--:R1:W3:Y:S02]  /*4140*/  SHFL.BFLY PT, R9, R41, 0x1, 0x1f ;  /* 0x0c201f0029097f89 */ /* 0x0082e400000e0000 */
.L_x_3653:
        /* <DEDUP_REMOVED lines=13> */
.L_x_3654:
        /* <DEDUP_REMOVED lines=10> */
.L_x_3655:
[----:B------:R-:W-:Y:S05]  /*42c0*/  BRA.DIV ~URZ, `(.L_x_3579) ;  /* 0x00002bb27f007947 */ /* 0x000fea000b800000 */
[----:B------:R3:W4:Y:S02]  /*42d0*/  SHFL.BFLY PT, R9, R41, 0x1, 0x1f ;  /* 0x0c201f0029097f89 */ /* 0x00072400000e0000 */
.L_x_3656:
        /* <DEDUP_REMOVED lines=13> */
.L_x_3657:
        /* <DEDUP_REMOVED lines=10> */
.L_x_3658:
[----:B------:R-:W-:Y:S05]  /*4450*/  BRA.DIV ~URZ, `(.L_x_3582) ;  /* 0x00002bb27f007947 */ /* 0x000fea000b800000 */
[----:B------:R3:W4:Y:S02]  /*4460*/  SHFL.BFLY PT, R9, R41, 0x2, 0x1f ;  /* 0x0c401f0029097f89 */ /* 0x00072400000e0000 */
.L_x_3659:
        /* <DEDUP_REMOVED lines=13> */
.L_x_3660:
        /* <DEDUP_REMOVED lines=10> */
.L_x_3661:
[----:B------:R-:W-:Y:S05]  /*45e0*/  BRA.DIV ~URZ, `(.L_x_3585) ;  /* 0x00002bb27f007947 */ /* 0x000fea000b800000 */
[----:B------:R3:W4:Y:S02]  /*45f0*/  SHFL.BFLY PT, R9, R41, 0x8, 0x1f ;  /* 0x0d001f0029097f89 */ /* 0x00072400000e0000 */
.L_x_3662:
        /* <DEDUP_REMOVED lines=12> */
.L_x_3663:
        /* <DEDUP_REMOVED lines=9> */
.L_x_3664:
[----:B------:R-:W-:Y:S05]  /*4750*/  BRA.DIV ~URZ, `(.L_x_3588) ;  /* 0x00002bd27f007947 */ /* 0x000fea000b800000 */
[----:B------:R3:W4:Y:S02]  /*4760*/  SHFL.BFLY PT, R9, R41, 0x2, 0x1f ;  /* 0x0c401f0029097f89 */ /* 0x00072400000e0000 */
.L_x_3665:
        /* <DEDUP_REMOVED lines=12> */
.L_x_3666:
        /* <DEDUP_REMOVED lines=9> */
.L_x_3667:
[----:B------:R-:W-:Y:S05]  /*48c0*/  BRA.DIV ~URZ, `(.L_x_3591) ;  /* 0x00002bf27f007947 */ /* 0x000fea000b800000 */
[----:B------:R3:W4:Y:S02]  /*48d0*/  SHFL.BFLY PT, R9, R41, 0x10, 0x1f ;  /* 0x0e001f0029097f89 */ /* 0x00072400000e0000 */
.L_x_3668:
        /* <DEDUP_REMOVED lines=12> */
.L_x_3669:
        /* <DEDUP_REMOVED lines=9> */
.L_x_3670:
[----:B------:R-:W-:Y:S05]  /*4a30*/  BRA.DIV ~URZ, `(.L_x_3594) ;  /* 0x00002c127f007947 */ /* 0x000fea000b800000 */
[----:B------:R3:W4:Y:S02]  /*4a40*/  SHFL.BFLY PT, R9, R41, 0x4, 0x1f ;  /* 0x0c801f0029097f89 */ /* 0x00072400000e0000 */
.L_x_3671:
        /* <DEDUP_REMOVED lines=12> */
.L_x_3672:
        /* <DEDUP_REMOVED lines=9> */
.L_x_3673:
[----:B------:R-:W-:Y:S05]  /*4ba0*/  BRA.DIV ~URZ, `(.L_x_3597) ;  /* 0x00002c327f007947 */ /* 0x000fea000b800000 */
[----:B------:R3:W4:Y:S02]  /*4bb0*/  SHFL.BFLY PT, R9, R41, 0x1, 0x1f ;  /* 0x0c201f0029097f89 */ /* 0x00072400000e0000 */
.L_x_3674:
        /* <DEDUP_REMOVED lines=21> */
.L_x_3675:
        /* <DEDUP_REMOVED lines=9> */
.L_x_3676:
[----:B------:R-:W-:Y:S05]  /*4da0*/  BRA.DIV ~URZ, `(.L_x_3600) ;  /* 0x00002bc27f007947 */ /* 0x000fea000b800000 */
[----:B------:R3:W4:Y:S02]  /*4db0*/  SHFL.BFLY PT, R9, R41, 0x8, 0x1f ;  /* 0x0d001f0029097f89 */ /* 0x00072400000e0000 */
.L_x_3677:
        /* <DEDUP_REMOVED lines=12> */
.L_x_3678:
        /* <DEDUP_REMOVED lines=9> */
.L_x_3679:
[----:B------:R-:W-:Y:S05]  /*4f10*/  BRA.DIV ~URZ, `(.L_x_3603) ;  /* 0x00002be27f007947 */ /* 0x000fea000b800000 */
[----:B------:R3:W4:Y:S02]  /*4f20*/  SHFL.BFLY PT, R9, R41, 0x2, 0x1f ;  /* 0x0c401f0029097f89 */ /* 0x00072400000e0000 */
.L_x_3680:
        /* <DEDUP_REMOVED lines=12> */
.L_x_3681:
        /* <DEDUP_REMOVED lines=11> */
.L_x_3682:
[----:B------:R-:W-:Y:S05]  /*50a0*/  BRA.DIV ~URZ, `(.L_x_3606) ;  /* 0x00002bc27f007947 */ /* 0x000fea000b800000 */
[----:B------:R1:W2:Y:S02]  /*50b0*/  SHFL.IDX PT, R7, R26, R33, 0x1f ;  /* 0x00001f211a077589 */ /* 0x0002a400000e0000 */
.L_x_3683:
[----:B------:R-:W-:Y:S02]  /*50c0*/  IADD3 R25, R25, -0x20, RZ ;  /* 0xffffffe019197810 */ /* 0x000fe40007ffe0ff */
.L_x_3574:
[----:B-1----:R-:W-:Y:S05]  /*50d0*/  BSYNC B3 ;  /* 0x0000000000037941 */ /* 0x002fea0003800000 */
.L_x_3573:
[----:B------:R-:W-:-:S04]  /*50e0*/  PRMT R8, R11, 0x9910, RZ ;  /* 0x000099100b087816 */ /* 0x000fc800000000ff */
[----:B------:R-:W-:-:S13]  /*50f0*/  ISETP.NE.AND P0, PT, R8, RZ, PT ;  /* 0x000000ff0800720c */ /* 0x000fda0003f05270 */
[----:B------:R1:W-:Y:S04]  /*5100*/  @P0 STS.U16 [R12+-0x40], R14 ;  /* 0xffffc00e0c000388 */ /* 0x0003e80000000400 */
[----:B------:R1:W-:Y:S01]  /*5110*/  @P0 STS [R13.X4+UR6+-0x80], R16 ;  /* 0xffff80100d000988 */ /* 0x0003e20008004806 */
[----:B------:R-:W-:Y:S05]  /*5120*/  BRA.CONV ~URZ, `(.L_x_3607) ;  /* 0x000000337f007947 */ /* 0x000fea000b800000 */
[----:B------:R-:W-:Y:S01]  /*5130*/  IMAD.MOV.U32 R9, RZ, RZ, -0x1 ;  /* 0xffffffffff097424 */ /* 0x000fe200078e00ff */
[----:B------:R-:W-:Y:S02]  /*5140*/  MOV R8, 0x5160 ;  /* 0x0000516000087802 */ /* 0x000fe40000000f00 */
[----:B012---:R-:W-:Y:S05]  /*5150*/  CALL.REL.NOINC `($__internal_131_$__cuda_sm70_warpsync) ;  /* 0x00003ec000007944 */ /* 0x007fea0003c00000 */
.L_x_3607:
[----:B------:R-:W-:-:S06]  /*5160*/  NOP ;  /* 0x0000000000007918 */ /* 0x000fcc0000000000 */
.L_x_3572:
[----:B------:R-:W-:Y:S05]  /*5170*/  BSYNC B2 ;  /* 0x0000000000027941 */ /* 0x000fea0003800000 */
.L_x_3571:
        /* <DEDUP_REMOVED lines=9> */
.L_x_3567:
[----:B------:R-:W-:Y:S05]  /*5210*/  BSYNC B1 ;  /* 0x0000000000017941 */ /* 0x000fea0003800000 */
.L_x_3566:
[----:B0-----:R-:W-:-:S04]  /*5220*/  IADD3 R27, R27, 0x1, RZ ;  /* 0x000000011b1b7810 */ /* 0x001fc80007ffe0ff */
[----:B------:R-:W-:-:S13]  /*5230*/  ISETP.GE.AND P0, PT, R27, c[0x0][0x198], PT ;  /* 0x000066001b007a0c */ /* 0x000fda0003f06270 */
[----:B-1----:R-:W-:Y:S01]  /*5240*/  @P0 CALL.REL.NOINC `(.L_x_3609) ;  /* 0x0000001000000944 */ /* 0x002fe20003c00000 */
[----:B------:R-:W-:Y:S05]  /*5250*/  BRA `(.L_x_3610) ;  /* 0xffffea2000007947 */ /* 0x000fea000383ffff */
.L_x_3609:
[----:B------:R-:W-:Y:S05]  /*5260*/  BSYNC B0 ;  /* 0x0000000000007941 */ /* 0x000fea0003800000 */
.L_x_3564:
        /* <DEDUP_REMOVED lines=12> */
.L_x_3684:
[----:B------:R-:W-:Y:S05]  /*5330*/  BRA.DIV ~URZ, `(.L_x_3614) ;  /* 0x00002a227f007947 */ /* 0x000fea000b800000 */
[----:B------:R2:W3:Y:S02]  /*5340*/  SHFL.BFLY PT, R9, R41, 0x1, 0x1f ;  /* 0x0c201f0029097f89 */ /* 0x0004e400000e0000 */
.L_x_3685:
        /* <DEDUP_REMOVED lines=13> */
.L_x_3686:
        /* <DEDUP_REMOVED lines=10> */
.L_x_3687:
[----:B------:R-:W-:Y:S05]  /*54c0*/  BRA.DIV ~URZ, `(.L_x_3617) ;  /* 0x00002a227f007947 */ /* 0x000fea000b800000 */
[----:B------:R2:W3:Y:S02]  /*54d0*/  SHFL.BFLY PT, R9, R41, 0x1, 0x1f ;  /* 0x0c201f0029097f89 */ /* 0x0004e400000e0000 */
.L_x_3688:
        /* <DEDUP_REMOVED lines=13> */
.L_x_3689:
        /* <DEDUP_REMOVED lines=10> */
.L_x_3690:
[----:B------:R-:W-:Y:S05]  /*5650*/  BRA.DIV ~URZ, `(.L_x_3620) ;  /* 0x00002a227f007947 */ /* 0x000fea000b800000 */
[----:B------:R2:W3:Y:S02]  /*5660*/  SHFL.BFLY PT, R9, R41, 0x2, 0x1f ;  /* 0x0c401f0029097f89 */ /* 0x0004e400000e0000 */
.L_x_3691:
        /* <DEDUP_REMOVED lines=13> */
.L_x_3692:
        /* <DEDUP_REMOVED lines=10> */
.L_x_3693:
[----:B------:R-:W-:Y:S05]  /*57e0*/  BRA.DIV ~URZ, `(.L_x_3623) ;  /* 0x00002a227f007947 */ /* 0x000fea000b800000 */
[----:B------:R2:W3:Y:S02]  /*57f0*/  SHFL.BFLY PT, R9, R41, 0x8, 0x1f ;  /* 0x0d001f0029097f89 */ /* 0x0004e400000e0000 */
.L_x_3694:
        /* <DEDUP_REMOVED lines=12> */
.L_x_3695:
        /* <DEDUP_REMOVED lines=9> */
.L_x_3696:
[----:B------:R-:W-:Y:S05]  /*5950*/  BRA.DIV ~URZ, `(.L_x_3626) ;  /* 0x00002a427f007947 */ /* 0x000fea000b800000 */
[----:B------:R2:W3:Y:S02]  /*5960*/  SHFL.BFLY PT, R9, R41, 0x2, 0x1f ;  /* 0x0c401f0029097f89 */ /* 0x0004e400000e0000 */
.L_x_3697:
        /* <DEDUP_REMOVED lines=12> */
.L_x_3698:
        /* <DEDUP_REMOVED lines=9> */
.L_x_3699:
[----:B------:R-:W-:Y:S05]  /*5ac0*/  BRA.DIV ~URZ, `(.L_x_3629) ;  /* 0x00002a627f007947 */ /* 0x000fea000b800000 */
[----:B------:R2:W3:Y:S02]  /*5ad0*/  SHFL.BFLY PT, R9, R41, 0x10, 0x1f ;  /* 0x0e001f0029097f89 */ /* 0x0004e400000e0000 */
.L_x_3700:
        /* <DEDUP_REMOVED lines=12> */
.L_x_3701:
        /* <DEDUP_REMOVED lines=9> */
.L_x_3702:
[----:B------:R-:W-:Y:S05]  /*5c30*/  BRA.DIV ~URZ, `(.L_x_3632) ;  /* 0x00002a827f007947 */ /* 0x000fea000b800000 */
[----:B------:R2:W3:Y:S02]  /*5c40*/  SHFL.BFLY PT, R9, R41, 0x4, 0x1f ;  /* 0x0c801f0029097f89 */ /* 0x0004e400000e0000 */
.L_x_3703:
        /* <DEDUP_REMOVED lines=12> */
.L_x_3704:
        /* <DEDUP_REMOVED lines=9> */
.L_x_3705:
[----:B------:R-:W-:Y:S05]  /*5da0*/  BRA.DIV ~URZ, `(.L_x_3635) ;  /* 0x00002aa27f007947 */ /* 0x000fea000b800000 */
[----:B------:R2:W3:Y:S02]  /*5db0*/  SHFL.BFLY PT, R9, R41, 0x1, 0x1f ;  /* 0x0c201f0029097f89 */ /* 0x0004e400000e0000 */
.L_x_3706:
        /* <DEDUP_REMOVED lines=21> */
.L_x_3707:
        /* <DEDUP_REMOVED lines=9> */
.L_x_3708:
[----:B------:R-:W-:Y:S05]  /*5fa0*/  BRA.DIV ~URZ, `(.L_x_3638) ;  /* 0x00002a327f007947 */ /* 0x000fea000b800000 */
[----:B------:R2:W3:Y:S02]  /*5fb0*/  SHFL.BFLY PT, R9, R41, 0x8, 0x1f ;  /* 0x0d001f0029097f89 */ /* 0x0004e400000e0000 */
.L_x_3709:
        /* <DEDUP_REMOVED lines=12> */
.L_x_3710:
        /* <DEDUP_REMOVED lines=9> */
.L_x_3711:
[----:B------:R-:W-:Y:S05]  /*6110*/  BRA.DIV ~URZ, `(.L_x_3641) ;  /* 0x00002a527f007947 */ /* 0x000fea000b800000 */
[----:B------:R2:W3:Y:S02]  /*6120*/  SHFL.BFLY PT, R9, R41, 0x2, 0x1f ;  /* 0x0c401f0029097f89 */ /* 0x0004e400000e0000 */
.L_x_3712:
        /* <DEDUP_REMOVED lines=12> */
.L_x_3713:
        /* <DEDUP_REMOVED lines=11> */
[----:B0-----:R-:W-:Y:S05]  /*62a0*/  CALL.REL.NOINC `($__internal_128_$__cuda_sm70_shflsync_idx) ;  /* 0x00002c9000007944 */ /* 0x001fea0003c00000 */
.L_x_3643:
[----:B------:R-:W-:Y:S05]  /*62b0*/  BRA.CONV ~URZ, `(.L_x_3612) ;  /* 0x000000637f007947 */ /* 0x000fea000b800000 */
[----:B------:R-:W-:Y:S01]  /*62c0*/  IMAD.MOV.U32 R42, RZ, RZ, R33 ;  /* 0x000000ffff2a7224 */ /* 0x000fe200078e0021 */
[----:B------:R-:W-:Y:S01]  /*62d0*/  MOV R8, 0x6320 ;  /* 0x0000632000087802 */ /* 0x000fe20000000f00 */
[----:B0-----:R-:W-:Y:S02]  /*62e0*/  IMAD.MOV.U32 R41, RZ, RZ, R26 ;  /* 0x000000ffff297224 */ /* 0x001fe400078e001a */
[----:B------:R-:W-:-:S02]  /*62f0*/  IMAD.MOV.U32 R43, RZ, RZ, 0x1f ;  /* 0x0000001fff2b7424 */ /* 0x000fc400078e00ff */
[----:B------:R-:W-:Y:S02]  /*6300*/  IMAD.MOV.U32 R44, RZ, RZ, -0x1 ;  /* 0xffffffffff2c7424 */ /* 0x000fe400078e00ff */
[----:B------:R-:W-:Y:S05]  /*6310*/  CALL.REL.NOINC `($__internal_129_$__cuda_sm70_shflsync_idx_p) ;  /* 0x00002c7000007944 */ /* 0x000fea0003c00000 */
.L_x_3612:
[----:B------:R-:W-:Y:S05]  /*6320*/  BSYNC B0 ;  /* 0x0000000000007941 */ /* 0x000fea0003800000 */
.L_x_3611:
        /* <DEDUP_REMOVED lines=14> */
[----:B--2---:R-:W-:-:S05]  /*6410*/  @!P2 HADD2.F32 R0, -RZ, R4.H0_H0 ;  /* 0x20000004ff00a230 */ /* 0x004fca0000004100 */
[----:B------:R-:W-:Y:S02]  /*6420*/  @!P2 FMUL.FTZ R3, R0, 0.5 ;  /* 0x3f0000000003a820 */ /* 0x000fe40000410000 */
[----:B------:R-:W-:Y:S02]  /*6430*/  IMAD.MOV.U32 R0, RZ, RZ, RZ ;  /* 0x000000ffff007224 */ /* 0x000fe400078e00ff */
[----:B------:R-:W-:Y:S02]  /*6440*/  @!P2 IMAD.MOV.U32 R0, RZ, RZ, R26 ;  /* 0x000000ffff00a224 */ /* 0x000fe400078e001a */
[----:B------:R-:W2:Y:S02]  /*6450*/  @!P2 MUFU.TANH R3, R3 ;  /* 0x000000030003a308 */ /* 0x000ea40000002400 */
[----:B--2---:R-:W-:Y:S02]  /*6460*/  @!P2 FFMA.FTZ R2, R3, R2, 0.5 ;  /* 0x3f0000000302a423 */ /* 0x004fe40000010002 */
[----:B------:R-:W-:-:S03]  /*6470*/  IMAD.MOV.U32 R3, RZ, RZ, 0x1e3ce508 ;  /* 0x1e3ce508ff037424 */ /* 0x000fc600078e00ff */
[----:B------:R-:W-:Y:S01]  /*6480*/  @!P2 F2FP.PACK_AB R5, RZ, R2 ;  /* 0x00000002ff05a23e */ /* 0x000fe200000000ff */
[----:B------:R-:W-:-:S04]  /*6490*/  IMAD.MOV.U32 R2, RZ, RZ, RZ ;  /* 0x000000ffff027224 */ /* 0x000fc800078e00ff */
[----:B------:R-:W-:Y:S01]  /*64a0*/  @!P2 HADD2.F32 R2, -RZ, R5.H0_H0 ;  /* 0x20000005ff02a230 */ /* 0x000fe20000004100 */
[----:B------:R-:W-:Y:S05]  /*64b0*/  @!P1 BRA `(.L_x_3644) ;  /* 0x000000d000009947 */ /* 0x000fea0003800000 */
[----:B------:R-:W-:Y:S05]  /*64c0*/  BRA.DIV ~URZ, `(.L_x_3645) ;  /* 0x000027c27f007947 */ /* 0x000fea000b800000 */
[----:B------:R2:W3:Y:S02]  /*64d0*/  SHFL.BFLY PT, R9, R2, 0x10, 0x1f ;  /* 0x0e001f0002097f89 */ /* 0x0004e400000e0000 */
.L_x_3714:
        /* <DEDUP_REMOVED lines=9> */
.L_x_3715:
[----:B-1----:R-:W-:-:S04]  /*6570*/  FADD.FTZ R9, R9, R41 ;  /* 0x0000002909097221 */ /* 0x002fc80000010000 */
[----:B------:R-:W-:Y:S02]  /*6580*/  FADD.FTZ R3, R9, 9.999999682655225389e-21 ;  /* 0x1e3ce50809037421 */ /* 0x000fe40000010000 */
.L_x_3644:
        /* <DEDUP_REMOVED lines=25> */
.L_x_3563:
        /* <DEDUP_REMOVED lines=24> */
.L_x_3649:
        /* <DEDUP_REMOVED lines=14> */
.L_x_3648:
[----:B0-----:R-:W-:Y:S05]  /*6980*/  BSYNC B0 ;  /* 0x0000000000007941 */ /* 0x001fea0003800000 */
.L_x_3647:
        /* <DEDUP_REMOVED lines=12> */
.L_x_3650:
        /* <DEDUP_REMOVED lines=23> */
.L_x_3565:
[----:B------:R-:W-:Y:S01]  /*6bc0*/  IMAD.MOV.U32 R41, RZ, RZ, R34 ;  /* 0x000000ffff297224 */ /* 0x000fe200078e0022 */
[----:B------:R-:W-:Y:S01]  /*6bd0*/  MOV R8, 0x6c20 ;  /* 0x00006c2000087802 */ /* 0x000fe20000000f00 */
[----:B------:R-:W-:Y:S02]  /*6be0*/  IMAD.MOV.U32 R42, RZ, RZ, R27 ;  /* 0x000000ffff2a7224 */ /* 0x000fe400078e001b */
[----:B------:R-:W-:-:S02]  /*6bf0*/  IMAD.MOV.U32 R43, RZ, RZ, 0x1f ;  /* 0x0000001fff2b7424 */ /* 0x000fc400078e00ff */
[----:B------:R-:W-:Y:S02]  /*6c00*/  IMAD.MOV.U32 R44, RZ, RZ, -0x1 ;  /* 0xffffffffff2c7424 */ /* 0x000fe400078e00ff */
[----:B------:R-:W-:Y:S05]  /*6c10*/  CALL.REL.NOINC `($__internal_129_$__cuda_sm70_shflsync_idx_p) ;  /* 0x0000237000007944 */ /* 0x000fea0003c00000 */
[----:B-1----:R-:W-:Y:S01]  /*6c20*/  IMAD.MOV.U32 R21, RZ, RZ, R41 ;  /* 0x000000ffff157224 */ /* 0x002fe200078e0029 */
[----:B0-----:R-:W-:Y:S05]  /*6c30*/  BRA `(.L_x_3651) ;  /* 0xffffd06000007947 */ /* 0x001fea000383ffff */
.L_x_3570:
[----:B------:R-:W-:Y:S02]  /*6c40*/  SEL R9, RZ, 0x1, P0 ;  /* 0x00000001ff097807 */ /* 0x000fe40000000000 */
[----:B------:R-:W-:Y:S02]  /*6c50*/  MOV R8, 0x6c70 ;  /* 0x00006c7000087802 */ /* 0x000fe40000000f00 */
[----:B0-----:R-:W-:Y:S05]  /*6c60*/  CALL.REL.NOINC `($__internal_130_$__cuda_sm70_votesync_ballot) ;  /* 0x0000236000007944 */ /* 0x001fea0003c00000 */
[----:B------:R-:W-:Y:S01]  /*6c70*/  IMAD.MOV.U32 R9, RZ, RZ, R11 ;  /* 0x000000ffff097224 */ /* 0x000fe200078e000b */
[----:B------:R-:W-:Y:S05]  /*6c80*/  BRA `(.L_x_3652) ;  /* 0xffffd2f000007947 */ /* 0x000fea000383ffff */
.L_x_3576:
[----:B--2---:R-:W-:Y:S01]  /*6c90*/  IMAD.MOV.U32 R9, RZ, RZ, 0x1 ;  /* 0x00000001ff097424 */ /* 0x004fe200078e00ff */
[----:B------:R-:W-:Y:S01]  /*6ca0*/  MOV R42, 0x6ce0 ;  /* 0x00006ce0002a7802 */ /* 0x000fe20000000f00 */
[----:B------:R-:W-:Y:S02]  /*6cb0*/  IMAD.MOV.U32 R8, RZ, RZ, 0x1f ;  /* 0x0000001fff087424 */ /* 0x000fe400078e00ff */
[----:B------:R-:W-:Y:S02]  /*6cc0*/  IMAD.MOV.U32 R7, RZ, RZ, -0x1 ;  /* 0xffffffffff077424 */ /* 0x000fe400078e00ff */
[----:B0--3--:R-:W-:Y:S05]  /*6cd0*/  CALL.REL.NOINC `($__internal_126_$__cuda_sm70_shflsync_bfly) ;  /* 0x000021b000007944 */ /* 0x009fea0003c00000 */
[----:B------:R-:W-:Y:S01]  /*6ce0*/  PRMT R42, R14, 0x7632, R42 ;  /* 0x000076320e2a7816 */ /* 0x000fe2000000002a */
[----:B------:R-:W-:Y:S01]  /*6cf0*/  IMAD.MOV.U32 R9, RZ, RZ, 0x1 ;  /* 0x00000001ff097424 */ /* 0x000fe200078e00ff */
[----:B------:R-:W-:Y:S01]  /*6d00*/  MOV R8, 0x6d40 ;  /* 0x00006d4000087802 */ /* 0x000fe20000000f00 */
[----:B------:R-:W-:-:S02]  /*6d10*/  IMAD.MOV.U32 R10, RZ, RZ, 0x1f ;  /* 0x0000001fff0a7424 */ /* 0x000fc400078e00ff */
[----:B------:R-:W-:Y:S02]  /*6d20*/  IMAD.MOV.U32 R7, RZ, RZ, -0x1 ;  /* 0xffffffffff077424 */ /* 0x000fe400078e00ff */
[----:B------:R-:W-:Y:S05]  /*6d30*/  CALL.REL.NOINC `($__internal_127_$__cuda_sm70_shflsync_bfly_p) ;  /* 0x000021b000007944 */ /* 0x000fea0003c00000 */
[----:B01----:R-:W-:Y:S05]  /*6d40*/  BRA `(.L_x_3653) ;  /* 0xffffd40000007947 */ /* 0x003fea000383ffff */
.L_x_3577:
[----:B------:R-:W-:Y:S01]  /*6d50*/  IMAD.MOV.U32 R9, RZ, RZ, 0x2 ;  /* 0x00000002ff097424 */ /* 0x000fe200078e00ff */
[----:B------:R-:W-:Y:S01]  /*6d60*/  MOV R42, 0x6da0 ;  /* 0x00006da0002a7802 */ /* 0x000fe20000000f00 */
[----:B------:R-:W-:Y:S02]  /*6d70*/  IMAD.MOV.U32 R8, RZ, RZ, 0x1f ;  /* 0x0000001fff087424 */ /* 0x000fe400078e00ff */
[----:B------:R-:W-:Y:S02]  /*6d80*/  IMAD.MOV.U32 R7, RZ, RZ, -0x1 ;  /* 0xffffffffff077424 */ /* 0x000fe400078e00ff */
[----:B0-----:R-:W-:Y:S05]  /*6d90*/  CALL.REL.NOINC `($__internal_126_$__cuda_sm70_shflsync_bfly) ;  /* 0x000020f000007944 */ /* 0x001fea0003c00000 */
[----:B------:R-:W-:Y:S01]  /*6da0*/  PRMT R42, R14, 0x7632, R42 ;  /* 0x000076320e2a7816 */ /* 0x000fe2000000002a */
[----:B------:R-:W-:Y:S01]  /*6db0*/  IMAD.MOV.U32 R9, RZ, RZ, 0x2 ;  /* 0x00000002ff097424 */ /* 0x000fe200078e00ff */
[----:B------:R-:W-:Y:S01]  /*6dc0*/  MOV R8, 0x6e00 ;  /* 0x00006e0000087802 */ /* 0x000fe20000000f00 */
[----:B------:R-:W-:Y:S02]  /*6dd0*/  IMAD.MOV.U32 R10, RZ, RZ, 0x1f ;  /* 0x0000001fff0a7424 */ /* 0x000fe400078e00ff */
[----:B------:R-:W-:Y:S02]  /*6de0*/  IMAD.MOV.U32 R7, RZ, RZ, -0x1 ;  /* 0xffffffffff077424 */ /* 0x000fe400078e00ff */
[----:B------:R-:W-:Y:S05]  /*6df0*/  CALL.REL.NOINC `($__internal_127_$__cuda_sm70_shflsync_bfly_p) ;  /* 0x000020f000007944 */ /* 0x000fea0003c00000 */
[----:B01----:R-:W-:Y:S05]  /*6e00*/  BRA `(.L_x_3654) ;  /* 0xffffd41000007947 */ /* 0x003fea000383ffff */
.L_x_3578:
[----:B------:R-:W-:Y:S01]  /*6e10*/  IMAD.MOV.U32 R9, RZ, RZ, 0x1 ;  /* 0x00000001ff097424 */ /* 0x000fe200078e00ff */
[----:B------:R-:W-:Y:S01]  /*6e20*/  MOV R42, 0x6e60 ;  /* 0x00006e60002a7802 */ /* 0x000fe20000000f00 */
[----:B------:R-:W-:-:S02]  /*6e30*/  IMAD.MOV.U32 R8, RZ, RZ, 0x1f ;  /* 0x0000001fff087424 */ /* 0x000fc400078e00ff */
[----:B------:R-:W-:Y:S02]  /*6e40*/  IMAD.MOV.U32 R7, RZ, RZ, -0x1 ;  /* 0xffffffffff077424 */ /* 0x000fe400078e00ff */
[----:B0-----:R-:W-:Y:S05]  /*6e50*/  CALL.REL.NOINC `($__internal_126_$__cuda_sm70_shflsync_bfly) ;  /* 0x0000203000007944 */ /* 0x001fea0003c00000 */
[----:B------:R-:W-:Y:S01]  /*6e60*/  PRMT R42, R14, 0x7632, R42 ;  /* 0x000076320e2a7816 */ /* 0x000fe2000000002a */
[----:B------:R-:W-:Y:S05]  /*6e70*/  BRA `(.L_x_3655) ;  /* 0xffffd44000007947 */ /* 0x000fea000383ffff */
.L_x_3579:
[----:B------:R-:W-:Y:S01]  /*6e80*/  IMAD.MOV.U32 R9, RZ, RZ, 0x1 ;  /* 0x00000001ff097424 */ /* 0x000fe200078e00ff */
[----:B------:R-:W-:Y:S01]  /*6e90*/  MOV R8, 0x6ed0 ;  /* 0x00006ed000087802 */ /* 0x000fe20000000f00 */
[----:B-1----:R-:W-:Y:S02]  /*6ea0*/  IMAD.MOV.U32 R10, RZ, RZ, 0x1f ;  /* 0x0000001fff0a7424 */ /* 0x002fe400078e00ff */
[----:B------:R-:W-:Y:S02]  /*6eb0*/  IMAD.MOV.U32 R7, RZ, RZ, -0x1 ;  /* 0xffffffffff077424 */ /* 0x000fe400078e00ff */
[----:B0-2---:R-:W-:Y:S05]  /*6ec0*/  CALL.REL.NOINC `($__internal_127_$__cuda_sm70_shflsync_bfly_p) ;  /* 0x0000202000007944 */ /* 0x005fea0003c00000 */
[----:B01----:R-:W-:Y:S05]  /*6ed0*/  BRA `(.L_x_3656) ;  /* 0xffffd40000007947 */ /* 0x003fea000383ffff */
.L_x_3580:
        /* <DEDUP_REMOVED lines=8> */
[----:B------:R-:W-:-:S02]  /*6f60*/  IMAD.MOV.U32 R10, RZ, RZ, 0x1f ;  /* 0x0000001fff0a7424 */ /* 0x000fc400078e00ff */
[----:B------:R-:W-:Y:S02]  /*6f70*/  IMAD.MOV.U32 R7, RZ, RZ, -0x1 ;  /* 0xffffffffff077424 */ /* 0x000fe400078e00ff */
[----:B------:R-:W-:Y:S05]  /*6f80*/  CALL.REL.NOINC `($__internal_127_$__cuda_sm70_shflsync_bfly_p) ;  /* 0x00001f6000007944 */ /* 0x000fea0003c00000 */
[----:B01----:R-:W-:Y:S05]  /*6f90*/  BRA `(.L_x_3657) ;  /* 0xffffd41000007947 */ /* 0x003fea000383ffff */
.L_x_3581:
[----:B------:R-:W-:Y:S01]  /*6fa0*/  IMAD.MOV.U32 R9, RZ, RZ, 0x2 ;  /* 0x00000002ff097424 */ /* 0x000fe200078e00ff */
[----:B------:R-:W-:Y:S01]  /*6fb0*/  MOV R42, 0x6ff0 ;  /* 0x00006ff0002a7802 */ /* 0x000fe20000000f00 */
[----:B------:R-:W-:Y:S02]  /*6fc0*/  IMAD.MOV.U32 R8, RZ, RZ, 0x1f ;  /* 0x0000001fff087424 */ /* 0x000fe400078e00ff */
[----:B------:R-:W-:Y:S02]  /*6fd0*/  IMAD.MOV.U32 R7, RZ, RZ, -0x1 ;  /* 0xffffffffff077424 */ /* 0x000fe400078e00ff */
[----:B0-----:R-:W-:Y:S05]  /*6fe0*/  CALL.REL.NOINC `($__internal_126_$__cuda_sm70_shflsync_bfly) ;  /* 0x00001ea000007944 */ /* 0x001fea0003c00000 */
[----:B------:R-:W-:Y:S01]  /*6ff0*/  PRMT R42, R14, 0x7632, R42 ;  /* 0x000076320e2a7816 */ /* 0x000fe2000000002a */
[----:B------:R-:W-:Y:S05]  /*7000*/  BRA `(.L_x_3658) ;  /* 0xffffd44000007947 */ /* 0x000fea000383ffff */
.L_x_3582:
[----:B------:R-:W-:Y:S01]  /*7010*/  IMAD.MOV.U32 R9, RZ, RZ, 0x2 ;  /* 0x00000002ff097424 */ /* 0x000fe200078e00ff */
[----:B------:R-:W-:Y:S01]  /*7020*/  MOV R8, 0x7060 ;  /* 0x0000706000087802 */ /* 0x000fe20000000f00 */
[----:B-1----:R-:W-:Y:S02]  /*7030*/  IMAD.MOV.U32 R10, RZ, RZ, 0x1f ;  /* 0x0000001fff0a7424 */ /* 0x002fe400078e00ff */
[----:B------:R-:W-:Y:S02]  /*7040*/  IMAD.MOV.U32 R7, RZ, RZ, -0x1 ;  /* 0xffffffffff077424 */ /* 0x000fe400078e00ff */
[----:B0-2---:R-:W-:Y:S05]  /*7050*/  CALL.REL.NOINC `($__internal_127_$__cuda_sm70_shflsync_bfly_p) ;  /* 0x00001e9000007944 */ /* 0x005fea0003c00000 */
[----:B01----:R-:W-:Y:S05]  /*7060*/  BRA `(.L_x_3659) ;  /* 0xffffd40000007947 */ /* 0x003fea000383ffff */
.L_x_3583:
[----:B------:R-:W-:Y:S01]  /*7070*/  IMAD.MOV.U32 R9, RZ, RZ, 0x1 ;  /* 0x00000001ff097424 */ /* 0x000fe200078e00ff */
[----:B------:R-:W-:Y:S01]  /*7080*/  MOV R42, 0x70c0 ;  /* 0x000070c0002a7802 */ /* 0x000fe20000000f00 */
[----:B------:R-:W-:-:S02]  /*7090*/  IMAD.MOV.U32 R8, RZ, RZ, 0x1f ;  /* 0x0000001fff087424 */ /* 0x000fc400078e00ff */
        /* <DEDUP_REMOVED lines=9> */
.L_x_3584:
[----:B------:R-:W-:Y:S01]  /*7130*/  IMAD.MOV.U32 R9, RZ, RZ, 0x8 ;  /* 0x00000008ff097424 */ /* 0x000fe200078e00ff */
[----:B------:R-:W-:Y:S01]  /*7140*/  MOV R42, 0x7180 ;  /* 0x00007180002a7802 */ /* 0x000fe20000000f00 */
[----:B------:R-:W-:Y:S02]  /*7150*/  IMAD.MOV.U32 R8, RZ, RZ, 0x1f ;  /* 0x0000001fff087424 */ /* 0x000fe400078e00ff */
[----:B------:R-:W-:Y:S02]  /*7160*/  IMAD.MOV.U32 R7, RZ, RZ, -0x1 ;  /* 0xffffffffff077424 */ /* 0x000fe400078e00ff */
[----:B0-----:R-:W-:Y:S05]  /*7170*/  CALL.REL.NOINC `($__internal_126_$__cuda_sm70_shflsync_bfly) ;  /* 0x00001d1000007944 */ /* 0x001fea0003c00000 */
[----:B------:R-:W-:Y:S01]  /*7180*/  PRMT R42, R14, 0x7632, R42 ;  /* 0x000076320e2a7816 */ /* 0x000fe2000000002a */
[----:B------:R-:W-:Y:S05]  /*7190*/  BRA `(.L_x_3661) ;  /* 0xffffd44000007947 */ /* 0x000fea000383ffff */
.L_x_3585:
[----:B------:R-:W-:Y:S01]  /*71a0*/  IMAD.MOV.U32 R9, RZ, RZ, 0x8 ;  /* 0x00000008ff097424 */ /* 0x000fe200078e00ff */
[----:B------:R-:W-:Y:S01]  /*71b0*/  MOV R8, 0x71f0 ;  /* 0x000071f000087802 */ /* 0x000fe20000000f00 */
[----:B-1----:R-:W-:-:S02]  /*71c0*/  IMAD.MOV.U32 R10, RZ, RZ, 0x1f ;  /* 0x0000001fff0a7424 */ /* 0x002fc400078e00ff */
[----:B------:R-:W-:Y:S02]  /*71d0*/  IMAD.MOV.U32 R7, RZ, RZ, -0x1 ;  /* 0xffffffffff077424 */ /* 0x000fe400078e00ff */
[----:B0-2---:R-:W-:Y:S05]  /*71e0*/  CALL.REL.NOINC `($__internal_127_$__cuda_sm70_shflsync_bfly_p) ;  /* 0x00001d0000007944 */ /* 0x005fea0003c00000 */
[----:B01----:R-:W-:Y:S05]  /*71f0*/  BRA `(.L_x_3662) ;  /* 0xffffd40000007947 */ /* 0x003fea000383ffff */
.L_x_3586:
        /* <DEDUP_REMOVED lines=12> */
.L_x_3587:
[----:B------:R-:W-:Y:S01]  /*72c0*/  IMAD.MOV.U32 R9, RZ, RZ, 0x2 ;  /* 0x00000002ff097424 */ /* 0x000fe200078e00ff */
[----:B------:R-:W-:Y:S01]  /*72d0*/  MOV R42, 0x7310 ;  /* 0x00007310002a7802 */ /* 0x000fe20000000f00 */
[----:B------:R-:W-:-:S02]  /*72e0*/  IMAD.MOV.U32 R8, RZ, RZ, 0x1f ;  /* 0x0000001fff087424 */ /* 0x000fc400078e00ff */
[----:B------:R-:W-:Y:S02]  /*72f0*/  IMAD.MOV.U32 R7, RZ, RZ, -0x1 ;  /* 0xffffffffff077424 */ /* 0x000fe400078e00ff */
[----:B0-----:R-:W-:Y:S05]  /*7300*/  CALL.REL.NOINC `($__internal_126_$__cuda_sm70_shflsync_bfly) ;  /* 0x00001b8000007944 */ /* 0x001fea0003c00000 */
[----:B------:R-:W-:Y:S01]  /*7310*/  PRMT R42, R14, 0x7632, R42 ;  /* 0x000076320e2a7816 */ /* 0x000fe2000000002a */
[----:B------:R-:W-:Y:S05]  /*7320*/  BRA `(.L_x_3664) ;  /* 0xffffd42000007947 */ /* 0x000fea000383ffff */
.L_x_3588:
[----:B------:R-:W-:Y:S01]  /*7330*/  IMAD.MOV.U32 R9, RZ, RZ, 0x2 ;  /* 0x00000002ff097424 */ /* 0x000fe200078e00ff */
[----:B------:R-:W-:Y:S01]  /*7340*/  MOV R8, 0x7380 ;  /* 0x0000738000087802 */ /* 0x000fe20000000f00 */
[----:B-1----:R-:W-:Y:S02]  /*7350*/  IMAD.MOV.U32 R10, RZ, RZ, 0x1f ;  /* 0x0000001fff0a7424 */ /* 0x002fe400078e00ff */
[----:B------:R-:W-:Y:S02]  /*7360*/  IMAD.MOV.U32 R7, RZ, RZ, -0x1 ;  /* 0xffffffffff077424 */ /* 0x000fe400078e00ff */
[----:B0-2---:R-:W-:Y:S05]  /*7370*/  CALL.REL.NOINC `($__internal_127_$__cuda_sm70_shflsync_bfly_p) ;  /* 0x00001b7000007944 */ /* 0x005fea0003c00000 */
[----:B01----:R-:W-:Y:S05]  /*7380*/  BRA `(.L_x_3665) ;  /* 0xffffd3e000007947 */ /* 0x003fea000383ffff */
.L_x_3589:
        /* <DEDUP_REMOVED lines=12> */
.L_x_3590:
[----:B------:R-:W-:Y:S01]  /*7450*/  IMAD.MOV.U32 R9, RZ, RZ, 0x10 ;  /* 0x00000010ff097424 */ /* 0x000fe200078e00ff */
[----:B------:R-:W-:Y:S01]  /*7460*/  MOV R42, 0x74a0 ;  /* 0x000074a0002a7802 */ /* 0x000fe20000000f00 */
[----:B------:R-:W-:Y:S02]  /*7470*/  IMAD.MOV.U32 R8, RZ, RZ, 0x1f ;  /* 0x0000001fff087424 */ /* 0x000fe400078e00ff */
[----:B------:R-:W-:Y:S02]  /*7480*/  IMAD.MOV.U32 R7, RZ, RZ, -0x1 ;  /* 0xffffffffff077424 */ /* 0x000fe400078e00ff */
[----:B0-----:R-:W-:Y:S05]  /*7490*/  CALL.REL.NOINC `($__internal_126_$__cuda_sm70_shflsync_bfly) ;  /* 0x000019f000007944 */ /* 0x001fea0003c00000 */
[----:B------:R-:W-:Y:S01]  /*74a0*/  PRMT R42, R14, 0x7632, R42 ;  /* 0x000076320e2a7816 */ /* 0x000fe2000000002a */
[----:B------:R-:W-:Y:S05]  /*74b0*/  BRA `(.L_x_3667) ;  /* 0xffffd40000007947 */ /* 0x000fea000383ffff */
.L_x_3591:
[----:B------:R-:W-:Y:S01]  /*74c0*/  IMAD.MOV.U32 R9, RZ, RZ, 0x10 ;  /* 0x00000010ff097424 */ /* 0x000fe200078e00ff */
[----:B------:R-:W-:Y:S01]  /*74d0*/  MOV R8, 0x7510 ;  /* 0x0000751000087802 */ /* 0x000fe20000000f00 */
[----:B-1----:R-:W-:Y:S02]  /*74e0*/  IMAD.MOV.U32 R10, RZ, RZ, 0x1f ;  /* 0x0000001fff0a7424 */ /* 0x002fe400078e00ff */
[----:B------:R-:W-:Y:S02]  /*74f0*/  IMAD.MOV.U32 R7, RZ, RZ, -0x1 ;  /* 0xffffffffff077424 */ /* 0x000fe400078e00ff */
[----:B0-2---:R-:W-:Y:S05]  /*7500*/  CALL.REL.NOINC `($__internal_127_$__cuda_sm70_shflsync_bfly_p) ;  /* 0x000019e000007944 */ /* 0x005fea0003c00000 */
[----:B01----:R-:W-:Y:S05]  /*7510*/  BRA `(.L_x_3668) ;  /* 0xffffd3c000007947 */ /* 0x003fea000383ffff */
.L_x_3592:
        /* <DEDUP_REMOVED lines=12> */
.L_x_3593:
[----:B------:R-:W-:Y:S01]  /*75e0*/  IMAD.MOV.U32 R9, RZ, RZ, 0x4 ;  /* 0x00000004ff097424 */ /* 0x000fe200078e00ff */
[----:B------:R-:W-:Y:S01]  /*75f0*/  MOV R42, 0x7630 ;  /* 0x00007630002a7802 */ /* 0x000fe20000000f00 */
[----:B------:R-:W-:Y:S02]  /*7600*/  IMAD.MOV.U32 R8, RZ, RZ, 0x1f ;  /* 0x0000001fff087424 */ /* 0x000fe400078e00ff */
[----:B------:R-:W-:Y:S02]  /*7610*/  IMAD.MOV.U32 R7, RZ, RZ, -0x1 ;  /* 0xffffffffff077424 */ /* 0x000fe400078e00ff */
[----:B0-----:R-:W-:Y:S05]  /*7620*/  CALL.REL.NOINC `($__internal_126_$__cuda_sm70_shflsync_bfly) ;  /* 0x0000186000007944 */ /* 0x001fea0003c00000 */
[----:B------:R-:W-:Y:S01]  /*7630*/  PRMT R42, R14, 0x7632, R42 ;  /* 0x000076320e2a7816 */ /* 0x000fe2000000002a */
[----:B------:R-:W-:Y:S05]  /*7640*/  BRA `(.L_x_3670) ;  /* 0xffffd3e000007947 */ /* 0x000fea000383ffff */
.L_x_3594:
[----:B------:R-:W-:Y:S01]  /*7650*/  IMAD.MOV.U32 R9, RZ, RZ, 0x4 ;  /* 0x00000004ff097424 */ /* 0x000fe200078e00ff */
[----:B------:R-:W-:Y:S01]  /*7660*/  MOV R8, 0x76a0 ;  /* 0x000076a000087802 */ /* 0x000fe20000000f00 */
[----:B-1----:R-:W-:-:S02]  /*7670*/  IMAD.MOV.U32 R10, RZ, RZ, 0x1f ;  /* 0x0000001fff0a7424 */ /* 0x002fc400078e00ff */
[----:B------:R-:W-:Y:S02]  /*7680*/  IMAD.MOV.U32 R7, RZ, RZ, -0x1 ;  /* 0xffffffffff077424 */ /* 0x000fe400078e00ff */
[----:B0-2---:R-:W-:Y:S05]  /*7690*/  CALL.REL.NOINC `($__internal_127_$__cuda_sm70_shflsync_bfly_p) ;  /* 0x0000185000007944 */ /* 0x005fea0003c00000 */
[----:B01----:R-:W-:Y:S05]  /*76a0*/  BRA `(.L_x_3671) ;  /* 0xffffd3a000007947 */ /* 0x003fea000383ffff */
.L_x_3595:
        /* <DEDUP_REMOVED lines=12> */
.L_x_3596:
[----:B------:R-:W-:Y:S01]  /*7770*/  IMAD.MOV.U32 R9, RZ, RZ, 0x1 ;  /* 0x00000001ff097424 */ /* 0x000fe200078e00ff */
[----:B------:R-:W-:Y:S01]  /*7780*/  MOV R42, 0x77c0 ;  /* 0x000077c0002a7802 */ /* 0x000fe20000000f00 */
[----:B------:R-:W-:-:S02]  /*7790*/  IMAD.MOV.U32 R8, RZ, RZ, 0x1f ;  /* 0x0000001fff087424 */ /* 0x000fc400078e00ff */
[----:B------:R-:W-:Y:S02]  /*77a0*/  IMAD.MOV.U32 R7, RZ, RZ, -0x1 ;  /* 0xffffffffff077424 */ /* 0x000fe400078e00ff */
[----:B0-----:R-:W-:Y:S05]  /*77b0*/  CALL.REL.NOINC `($__internal_126_$__cuda_sm70_shflsync_bfly) ;  /* 0x000016d000007944 */ /* 0x001fea0003c00000 */
[----:B------:R-:W-:Y:S01]  /*77c0*/  PRMT R42, R14, 0x7632, R42 ;  /* 0x000076320e2a7816 */ /* 0x000fe2000000002a */
[----:B------:R-:W-:Y:S05]  /*77d0*/  BRA `(.L_x_3673) ;  /* 0xffffd3c000007947 */ /* 0x000fea000383ffff */
.L_x_3597:
[----:B------:R-:W-:Y:S01]  /*77e0*/  IMAD.MOV.U32 R9, RZ, RZ, 0x1 ;  /* 0x00000001ff097424 */ /* 0x000fe200078e00ff */
[----:B------:R-:W-:Y:S01]  /*77f0*/  MOV R8, 0x7830 ;  /* 0x0000783000087802 */ /* 0x000fe20000000f00 */
[----:B-1----:R-:W-:Y:S02]  /*7800*/  IMAD.MOV.U32 R10, RZ, RZ, 0x1f ;  /* 0x0000001fff0a7424 */ /* 0x002fe400078e00ff */
[----:B------:R-:W-:Y:S02]  /*7810*/  IMAD.MOV.U32 R7, RZ, RZ, -0x1 ;  /* 0xffffffffff077424 */ /* 0x000fe400078e00ff */
[----:B0-2---:R-:W-:Y:S05]  /*7820*/  CALL.REL.NOINC `($__internal_127_$__cuda_sm70_shflsync_bfly_p) ;  /* 0x000016c000007944 */ /* 0x005fea0003c00000 */
[----:B01----:R-:W-:Y:S05]  /*7830*/  BRA `(.L_x_3674) ;  /* 0xffffd38000007947 */ /* 0x003fea000383ffff */
.L_x_3598:
        /* <DEDUP_REMOVED lines=12> */
.L_x_3599:
[----:B------:R-:W-:Y:S01]  /*7900*/  IMAD.MOV.U32 R9, RZ, RZ, 0x8 ;  /* 0x00000008ff097424 */ /* 0x000fe200078e00ff */
[----:B------:R-:W-:Y:S01]  /*7910*/  MOV R42, 0x7950 ;  /* 0x00007950002a7802 */ /* 0x000fe20000000f00 */
[----:B------:R-:W-:Y:S02]  /*7920*/  IMAD.MOV.U32 R8, RZ, RZ, 0x1f ;  /* 0x0000001fff087424 */ /* 0x000fe400078e00ff */
[----:B------:R-:W-:Y:S02]  /*7930*/  IMAD.MOV.U32 R7, RZ, RZ, -0x1 ;  /* 0xffffffffff077424 */ /* 0x000fe400078e00ff */
[----:B0-----:R-:W-:Y:S05]  /*7940*/  CALL.REL.NOINC `($__internal_126_$__cuda_sm70_shflsync_bfly) ;  /* 0x0000154000007944 */ /* 0x001fea0003c00000 */
[----:B------:R-:W-:Y:S01]  /*7950*/  PRMT R43, R14, 0x7632, R43 ;  /* 0x000076320e2b7816 */ /* 0x000fe2000000002b */
[----:B------:R-:W-:Y:S05]  /*7960*/  BRA `(.L_x_3676) ;  /* 0xffffd43000007947 */ /* 0x000fea000383ffff */
.L_x_3600:
[----:B------:R-:W-:Y:S01]  /*7970*/  IMAD.MOV.U32 R9, RZ, RZ, 0x8 ;  /* 0x00000008ff097424 */ /* 0x000fe200078e00ff */
[----:B------:R-:W-:Y:S01]  /*7980*/  MOV R8, 0x79c0 ;  /* 0x000079c000087802 */ /* 0x000fe20000000f00 */
[----:B-1----:R-:W-:Y:S02]  /*7990*/  IMAD.MOV.U32 R10, RZ, RZ, 0x1f ;  /* 0x0000001fff0a7424 */ /* 0x002fe400078e00ff */
[----:B------:R-:W-:Y:S02]  /*79a0*/  IMAD.MOV.U32 R7, RZ, RZ, -0x1 ;  /* 0xffffffffff077424 */ /* 0x000fe400078e00ff */
[----:B0-2---:R-:W-:Y:S05]  /*79b0*/  CALL.REL.NOINC `($__internal_127_$__cuda_sm70_shflsync_bfly_p) ;  /* 0x0000153000007944 */ /* 0x005fea0003c00000 */
[----:B01----:R-:W-:Y:S05]  /*79c0*/  BRA `(.L_x_3677) ;  /* 0xffffd3f000007947 */ /* 0x003fea000383ffff */
.L_x_3601:
        /* <DEDUP_REMOVED lines=12> */
.L_x_3602:
[----:B------:R-:W-:Y:S01]  /*7a90*/  IMAD.MOV.U32 R9, RZ, RZ, 0x2 ;  /* 0x00000002ff097424 */ /* 0x000fe200078e00ff */
[----:B------:R-:W-:Y:S01]  /*7aa0*/  MOV R42, 0x7ae0 ;  /* 0x00007ae0002a7802 */ /* 0x000fe20000000f00 */
[----:B------:R-:W-:Y:S02]  /*7ab0*/  IMAD.MOV.U32 R8, RZ, RZ, 0x1f ;  /* 0x0000001fff087424 */ /* 0x000fe400078e00ff */
[----:B------:R-:W-:Y:S02]  /*7ac0*/  IMAD.MOV.U32 R7, RZ, RZ, -0x1 ;  /* 0xffffffffff077424 */ /* 0x000fe400078e00ff */
[----:B0-----:R-:W-:Y:S05]  /*7ad0*/  CALL.REL.NOINC `($__internal_126_$__cuda_sm70_shflsync_bfly) ;  /* 0x000013b000007944 */ /* 0x001fea0003c00000 */
[----:B------:R-:W-:Y:S01]  /*7ae0*/  PRMT R43, R14, 0x7632, R43 ;  /* 0x000076320e2b7816 */ /* 0x000fe2000000002b */
[----:B------:R-:W-:Y:S05]  /*7af0*/  BRA `(.L_x_3679) ;  /* 0xffffd41000007947 */ /* 0x000fea000383ffff */
.L_x_3603:
[----:B------:R-:W-:Y:S01]  /*7b00*/  IMAD.MOV.U32 R9, RZ, RZ, 0x2 ;  /* 0x00000002ff097424 */ /* 0x000fe200078e00ff */
[----:B------:R-:W-:Y:S01]  /*7b10*/  MOV R8, 0x7b50 ;  /* 0x00007b5000087802 */ /* 0x000fe20000000f00 */
[----:B-1----:R-:W-:-:S02]  /*7b20*/  IMAD.MOV.U32 R10, RZ, RZ, 0x1f ;  /* 0x0000001fff0a7424 */ /* 0x002fc400078e00ff */
[----:B------:R-:W-:Y:S02]  /*7b30*/  IMAD.MOV.U32 R7, RZ, RZ, -0x1 ;  /* 0xffffffffff077424 */ /* 0x000fe400078e00ff */
[----:B0-2---:R-:W-:Y:S05]  /*7b40*/  CALL.REL.NOINC `($__internal_127_$__cuda_sm70_shflsync_bfly_p) ;  /* 0x000013a000007944 */ /* 0x005fea0003c00000 */
[----:B01----:R-:W-:Y:S05]  /*7b50*/  BRA `(.L_x_3680) ;  /* 0xffffd3d000007947 */ /* 0x003fea000383ffff */
.L_x_3604:
        /* <DEDUP_REMOVED lines=12> */
.L_x_3605:
[----:B------:R-:W-:Y:S01]  /*7c20*/  IMAD.MOV.U32 R42, RZ, RZ, 0x1f ;  /* 0x0000001fff2a7424 */ /* 0x000fe200078e00ff */
[----:B------:R-:W-:Y:S01]  /*7c30*/  MOV R8, 0x7c60 ;  /* 0x00007c6000087802 */ /* 0x000fe20000000f00 */
[----:B------:R-:W-:-:S02]  /*7c40*/  IMAD.MOV.U32 R44, RZ, RZ, -0x1 ;  /* 0xffffffffff2c7424 */ /* 0x000fc400078e00ff */
[----:B01----:R-:W-:Y:S05]  /*7c50*/  CALL.REL.NOINC `($__internal_128_$__cuda_sm70_shflsync_idx) ;  /* 0x000012e000007944 */ /* 0x003fea0003c00000 */
[----:B------:R-:W-:Y:S05]  /*7c60*/  BRA `(.L_x_3682) ;  /* 0xffffd43000007947 */ /* 0x000fea000383ffff */
.L_x_3606:
[----:B------:R-:W-:Y:S01]  /*7c70*/  IMAD.MOV.U32 R41, RZ, RZ, R26 ;  /* 0x000000ffff297224 */ /* 0x000fe200078e001a */
[----:B------:R-:W-:Y:S01]  /*7c80*/  MOV R8, 0x7cd0 ;  /* 0x00007cd000087802 */ /* 0x000fe20000000f00 */
[----:B------:R-:W-:-:S02]  /*7c90*/  IMAD.MOV.U32 R42, RZ, RZ, R33 ;  /* 0x000000ffff2a7224 */ /* 0x000fc400078e0021 */
[----:B------:R-:W-:Y:S02]  /*7ca0*/  IMAD.MOV.U32 R43, RZ, RZ, 0x1f ;  /* 0x0000001fff2b7424 */ /* 0x000fe400078e00ff */
[----:B------:R-:W-:Y:S02]  /*7cb0*/  IMAD.MOV.U32 R44, RZ, RZ, -0x1 ;  /* 0xffffffffff2c7424 */ /* 0x000fe400078e00ff */
[----:B0-----:R-:W-:Y:S05]  /*7cc0*/  CALL.REL.NOINC `($__internal_129_$__cuda_sm70_shflsync_idx_p) ;  /* 0x000012c000007944 */ /* 0x001fea0003c00000 */
[----:B-1----:R-:W-:Y:S01]  /*7cd0*/  IMAD.MOV.U32 R7, RZ, RZ, R41 ;  /* 0x000000ffff077224 */ /* 0x002fe200078e0029 */
[----:B0-----:R-:W-:Y:S05]  /*7ce0*/  BRA `(.L_x_3683) ;  /* 0xffffd3d000007947 */ /* 0x001fea000383ffff */
.L_x_3613:
[----:B------:R-:W-:Y:S01]  /*7cf0*/  IMAD.MOV.U32 R9, RZ, RZ, 0x1 ;  /* 0x00000001ff097424 */ /* 0x000fe200078e00ff */
[----:B------:R-:W-:Y:S01]  /*7d00*/  MOV R42, 0x7d40 ;  /* 0x00007d40002a7802 */ /* 0x000fe20000000f00 */
[----:B------:R-:W-:Y:S02]  /*7d10*/  IMAD.MOV.U32 R8, RZ, RZ, 0x1f ;  /* 0x0000001fff087424 */ /* 0x000fe400078e00ff */
[----:B------:R-:W-:Y:S02]  /*7d20*/  IMAD.MOV.U32 R7, RZ, RZ, -0x1 ;  /* 0xffffffffff077424 */ /* 0x000fe400078e00ff */
[----:B------:R-:W-:Y:S05]  /*7d30*/  CALL.REL.NOINC `($__internal_126_$__cuda_sm70_shflsync_bfly) ;  /* 0x0000115000007944 */ /* 0x000fea0003c00000 */
[----:B------:R-:W-:Y:S01]  /*7d40*/  PRMT R14, R14, 0x7632, R14 ;  /* 0x000076320e0e7816 */ /* 0x000fe2000000000e */
[----:B------:R-:W-:Y:S05]  /*7d50*/  BRA `(.L_x_3684) ;  /* 0xffffd5d000007947 */ /* 0x000fea000383ffff */
.L_x_3614:
[----:B------:R-:W-:Y:S01]  /*7d60*/  IMAD.MOV.U32 R9, RZ, RZ, 0x1 ;  /* 0x00000001ff097424 */ /* 0x000fe200078e00ff */
[----:B------:R-:W-:Y:S01]  /*7d70*/  MOV R8, 0x7db0 ;  /* 0x00007db000087802 */ /* 0x000fe20000000f00 */
[----:B0-----:R-:W-:-:S02]  /*7d80*/  IMAD.MOV.U32 R10, RZ, RZ, 0x1f ;  /* 0x0000001fff0a7424 */ /* 0x001fc400078e00ff */
[----:B------:R-:W-:Y:S02]  /*7d90*/  IMAD.MOV.U32 R7, RZ, RZ, -0x1 ;  /* 0xffffffffff077424 */ /* 0x000fe400078e00ff */
[----:B-1----:R-:W-:Y:S05]  /*7da0*/  CALL.REL.NOINC `($__internal_127_$__cuda_sm70_shflsync_bfly_p) ;  /* 0x0000114000007944 */ /* 0x002fea0003c00000 */
[----:B01----:R-:W-:Y:S05]  /*7db0*/  BRA `(.L_x_3685) ;  /* 0xffffd59000007947 */ /* 0x003fea000383ffff */
.L_x_3615:
[----:B------:R-:W-:Y:S01]  /*7dc0*/  IMAD.MOV.U32 R9, RZ, RZ, 0x2 ;  /* 0x00000002ff097424 */ /* 0x000fe200078e00ff */
[----:B------:R-:W-:Y:S01]  /*7dd0*/  MOV R42, 0x7e10 ;  /* 0x00007e10002a7802 */ /* 0x000fe20000000f00 */
[----:B------:R-:W-:Y:S02]  /*7de0*/  IMAD.MOV.U32 R8, RZ, RZ, 0x1f ;  /* 0x0000001fff087424 */ /* 0x000fe400078e00ff */
[----:B------:R-:W-:Y:S02]  /*7df0*/  IMAD.MOV.U32 R7, RZ, RZ, -0x1 ;  /* 0xffffffffff077424 */ /* 0x000fe400078e00ff */
[----:B------:R-:W-:Y:S05]  /*7e00*/  CALL.REL.NOINC `($__internal_126_$__cuda_sm70_shflsync_bfly) ;  /* 0x0000108000007944 */ /* 0x000fea0003c00000 */
[----:B------:R-:W-:Y:S01]  /*7e10*/  PRMT R6, R14, 0x7632, R6 ;  /* 0x000076320e067816 */ /* 0x000fe20000000006 */
[----:B------:R-:W-:Y:S01]  /*7e20*/  IMAD.MOV.U32 R9, RZ, RZ, 0x2 ;  /* 0x00000002ff097424 */ /* 0x000fe200078e00ff */
[----:B------:R-:W-:Y:S01]  /*7e30*/  MOV R8, 0x7e70 ;  /* 0x00007e7000087802 */ /* 0x000fe20000000f00 */
[----:B------:R-:W-:Y:S02]  /*7e40*/  IMAD.MOV.U32 R10, RZ, RZ, 0x1f ;  /* 0x0000001fff0a7424 */ /* 0x000fe400078e00ff */
[----:B------:R-:W-:Y:S02]  /*7e50*/  IMAD.MOV.U32 R7, RZ, RZ, -0x1 ;  /* 0xffffffffff077424 */ /* 0x000fe400078e00ff */
[----:B------:R-:W-:Y:S05]  /*7e60*/  CALL.REL.NOINC `($__internal_127_$__cuda_sm70_shflsync_bfly_p) ;  /* 0x0000108000007944 */ /* 0x000fea0003c00000 */
[----:B01----:R-:W-:Y:S05]  /*7e70*/  BRA `(.L_x_3686) ;  /* 0xffffd5a000007947 */ /* 0x003fea000383ffff */
.L_x_3616:
[----:B------:R-:W-:Y:S01]  /*7e80*/  IMAD.MOV.U32 R9, RZ, RZ, 0x1 ;  /* 0x00000001ff097424 */ /* 0x000fe200078e00ff */
[----:B------:R-:W-:Y:S01]  /*7e90*/  MOV R42, 0x7ed0 ;  /* 0x00007ed0002a7802 */ /* 0x000fe20000000f00 */
[----:B------:R-:W-:-:S02]  /*7ea0*/  IMAD.MOV.U32 R8, RZ, RZ, 0x1f ;  /* 0x0000001fff087424 */ /* 0x000fc400078e00ff */
[----:B------:R-:W-:Y:S02]  /*7eb0*/  IMAD.MOV.U32 R7, RZ, RZ, -0x1 ;  /* 0xffffffffff077424 */ /* 0x000fe400078e00ff */
[----:B------:R-:W-:Y:S05]  /*7ec0*/  CALL.REL.NOINC `($__internal_126_$__cuda_sm70_shflsync_bfly) ;  /* 0x00000fc000007944 */ /* 0x000fea0003c00000 */
[----:B------:R-:W-:Y:S01]  /*7ed0*/  PRMT R14, R14, 0x7632, R14 ;  /* 0x000076320e0e7816 */ /* 0x000fe2000000000e */
[----:B------:R-:W-:Y:S05]  /*7ee0*/  BRA `(.L_x_3687) ;  /* 0xffffd5d000007947 */ /* 0x000fea000383ffff */
.L_x_3617:
[----:B------:R-:W-:Y:S01]  /*7ef0*/  IMAD.MOV.U32 R9, RZ, RZ, 0x1 ;  /* 0x00000001ff097424 */ /* 0x000fe200078e00ff */
[----:B------:R-:W-:Y:S01]  /*7f00*/  MOV R8, 0x7f40 ;  /* 0x00007f4000087802 */ /* 0x000fe20000000f00 */
[----:B0-----:R-:W-:Y:S02]  /*7f10*/  IMAD.MOV.U32 R10, RZ, RZ, 0x1f ;  /* 0x0000001fff0a7424 */ /* 0x001fe400078e00ff */
[----:B------:R-:W-:Y:S02]  /*7f20*/  IMAD.MOV.U32 R7, RZ, RZ, -0x1 ;  /* 0xffffffffff077424 */ /* 0x000fe400078e00ff */
[----:B-1----:R-:W-:Y:S05]  /*7f30*/  CALL.REL.NOINC `($__internal_127_$__cuda_sm70_shflsync_bfly_p) ;  /* 0x00000fb000007944 */ /* 0x002fea0003c00000 */
[----:B01----:R-:W-:Y:S05]  /*7f40*/  BRA `(.L_x_3688) ;  /* 0xffffd59000007947 */ /* 0x003fea000383ffff */
.L_x_3618:
        /* <DEDUP_REMOVED lines=8> */
[----:B------:R-:W-:-:S02]  /*7fd0*/  IMAD.MOV.U32 R10, RZ, RZ, 0x1f ;  /* 0x0000001fff0a7424 */ /* 0x000fc400078e00ff */
[----:B------:R-:W-:Y:S02]  /*7fe0*/  IMAD.MOV.U32 R7, RZ, RZ, -0x1 ;  /* 0xffffffffff077424 */ /* 0x000fe400078e00ff */
[----:B------:R-:W-:Y:S05]  /*7ff0*/  CALL.REL.NOINC `($__internal_127_$__cuda_sm70_shflsync_bfly_p) ;  /* 0x00000ef000007944 */ /* 0x000fea0003c00000 */
[----:B01----:R-:W-:Y:S05]  /*8000*/  BRA `(.L_x_3689) ;  /* 0xffffd5a000007947 */ /* 0x003fea000383ffff */
.L_x_3619:
[----:B------:R-:W-:Y:S01]  /*8010*/  IMAD.MOV.U32 R9, RZ, RZ, 0x2 ;  /* 0x00000002ff097424 */ /* 0x000fe200078e00ff */
[----:B------:R-:W-:Y:S01]  /*8020*/  MOV R42, 0x8060 ;  /* 0x00008060002a7802 */ /* 0x000fe20000000f00 */
[----:B------:R-:W-:Y:S02]  /*8030*/  IMAD.MOV.U32 R8, RZ, RZ, 0x1f ;  /* 0x0000001fff087424 */ /* 0x000fe400078e00ff */
[----:B------:R-:W-:Y:S02]  /*8040*/  IMAD.MOV.U32 R7, RZ, RZ, -0x1 ;  /* 0xffffffffff077424 */ /* 0x000fe400078e00ff */
[----:B------:R-:W-:Y:S05]  /*8050*/  CALL.REL.NOINC `($__internal_126_$__cuda_sm70_shflsync_bfly) ;  /* 0x00000e3000007944 */ /* 0x000fea0003c00000 */
[----:B------:R-:W-:Y:S01]  /*8060*/  PRMT R14, R14, 0x7632, R14 ;  /* 0x000076320e0e7816 */ /* 0x000fe2000000000e */
[----:B------:R-:W-:Y:S05]  /*8070*/  BRA `(.L_x_3690) ;  /* 0xffffd5d000007947 */ /* 0x000fea000383ffff */
.L_x_3620:
[----:B------:R-:W-:Y:S01]  /*8080*/  IMAD.MOV.U32 R9, RZ, RZ, 0x2 ;  /* 0x00000002ff097424 */ /* 0x000fe200078e00ff */
[----:B------:R-:W-:Y:S01]  /*8090*/  MOV R8, 0x80d0 ;  /* 0x000080d000087802 */ /* 0x000fe20000000f00 */
[----:B0-----:R-:W-:Y:S02]  /*80a0*/  IMAD.MOV.U32 R10, RZ, RZ, 0x1f ;  /* 0x0000001fff0a7424 */ /* 0x001fe400078e00ff */
[----:B------:R-:W-:Y:S02]  /*80b0*/  IMAD.MOV.U32 R7, RZ, RZ, -0x1 ;  /* 0xffffffffff077424 */ /* 0x000fe400078e00ff */
[----:B-1----:R-:W-:Y:S05]  /*80c0*/  CALL.REL.NOINC `($__internal_127_$__cuda_sm70_shflsync_bfly_p) ;  /* 0x00000e2000007944 */ /* 0x002fea0003c00000 */
[----:B01----:R-:W-:Y:S05]  /*80d0*/  BRA `(.L_x_3691) ;  /* 0xffffd59000007947 */ /* 0x003fea000383ffff */
.L_x_3621:
[----:B------:R-:W-:Y:S01]  /*80e0*/  IMAD.MOV.U32 R9, RZ, RZ, 0x1 ;  /* 0x00000001ff097424 */ /* 0x000fe200078e00ff */
[----:B------:R-:W-:Y:S01]  /*80f0*/  MOV R42, 0x8130 ;  /* 0x00008130002a7802 */ /* 0x000fe20000000f00 */
[----:B------:R-:W-:-:S02]  /*8100*/  IMAD.MOV.U32 R8, RZ, RZ, 0x1f ;  /* 0x0000001fff087424 */ /* 0x000fc400078e00ff */
        /* <DEDUP_REMOVED lines=9> */
.L_x_3622:
[----:B------:R-:W-:Y:S01]  /*81a0*/  IMAD.MOV.U32 R9, RZ, RZ, 0x8 ;  /* 0x00000008ff097424 */ /* 0x000fe200078e00ff */
[----:B------:R-:W-:Y:S01]  /*81b0*/  MOV R42, 0x81f0 ;  /* 0x000081f0002a7802 */ /* 0x000fe20000000f00 */
[----:B------:R-:W-:Y:S02]  /*81c0*/  IMAD.MOV.U32 R8, RZ, RZ, 0x1f ;  /* 0x0000001fff087424 */ /* 0x000fe400078e00ff */
[----:B------:R-:W-:Y:S02]  /*81d0*/  IMAD.MOV.U32 R7, RZ, RZ, -0x1 ;  /* 0xffffffffff077424 */ /* 0x000fe400078e00ff */
[----:B------:R-:W-:Y:S05]  /*81e0*/  CALL.REL.NOINC `($__internal_126_$__cuda_sm70_shflsync_bfly) ;  /* 0x00000ca000007944 */ /* 0x000fea0003c00000 */
[----:B------:R-:W-:Y:S01]  /*81f0*/  PRMT R14, R14, 0x7632, R14 ;  /* 0x000076320e0e7816 */ /* 0x000fe2000000000e */
[----:B------:R-:W-:Y:S05]  /*8200*/  BRA `(.L_x_3693) ;  /* 0xffffd5d000007947 */ /* 0x000fea000383ffff */
.L_x_3623:
[----:B------:R-:W-:Y:S01]  /*8210*/  IMAD.MOV.U32 R9, RZ, RZ, 0x8 ;  /* 0x00000008ff097424 */ /* 0x000fe200078e00ff */
[----:B------:R-:W-:Y:S01]  /*8220*/  MOV R8, 0x8260 ;  /* 0x0000826000087802 */ /* 0x000fe20000000f00 */
[----:B0-----:R-:W-:-:S02]  /*8230*/  IMAD.MOV.U32 R10, RZ, RZ, 0x1f ;  /* 0x0000001fff0a7424 */ /* 0x001fc400078e00ff */
[----:B------:R-:W-:Y:S02]  /*8240*/  IMAD.MOV.U32 R7, RZ, RZ, -0x1 ;  /* 0xffffffffff077424 */ /* 0x000fe400078e00ff */
[----:B-1----:R-:W-:Y:S05]  /*8250*/  CALL.REL.NOINC `($__internal_127_$__cuda_sm70_shflsync_bfly_p) ;  /* 0x00000c9000007944 */ /* 0x002fea0003c00000 */
[----:B01----:R-:W-:Y:S05]  /*8260*/  BRA `(.L_x_3694) ;  /* 0xffffd59000007947 */ /* 0x003fea000383ffff */
.L_x_3624:
        /* <DEDUP_REMOVED lines=12> */
.L_x_3625:
[----:B------:R-:W-:Y:S01]  /*8330*/  IMAD.MOV.U32 R9, RZ, RZ, 0x2 ;  /* 0x00000002ff097424 */ /* 0x000fe200078e00ff */
[----:B------:R-:W-:Y:S01]  /*8340*/  MOV R42, 0x8380 ;  /* 0x00008380002a7802 */ /* 0x000fe20000000f00 */
[----:B------:R-:W-:-:S02]  /*8350*/  IMAD.MOV.U32 R8, RZ, RZ, 0x1f ;  /* 0x0000001fff087424 */ /* 0x000fc400078e00ff */
[----:B------:R-:W-:Y:S02]  /*8360*/  IMAD.MOV.U32 R7, RZ, RZ, -0x1 ;  /* 0xffffffffff077424 */ /* 0x000fe400078e00ff */
[----:B------:R-:W-:Y:S05]  /*8370*/  CALL.REL.NOINC `($__internal_126_$__cuda_sm70_shflsync_bfly) ;  /* 0x00000b1000007944 */ /* 0x000fea0003c00000 */
[----:B------:R-:W-:Y:S01]  /*8380*/  PRMT R14, R14, 0x7632, R14 ;  /* 0x000076320e0e7816 */ /* 0x000fe2000000000e */
[----:B------:R-:W-:Y:S05]  /*8390*/  BRA `(.L_x_3696) ;  /* 0xffffd5b000007947 */ /* 0x000fea000383ffff */
.L_x_3626:
[----:B------:R-:W-:Y:S01]  /*83a0*/  IMAD.MOV.U32 R9, RZ, RZ, 0x2 ;  /* 0x00000002ff097424 */ /* 0x000fe200078e00ff */
[----:B------:R-:W-:Y:S01]  /*83b0*/  MOV R8, 0x83f0 ;  /* 0x000083f000087802 */ /* 0x000fe20000000f00 */
[----:B0-----:R-:W-:Y:S02]  /*83c0*/  IMAD.MOV.U32 R10, RZ, RZ, 0x1f ;  /* 0x0000001fff0a7424 */ /* 0x001fe400078e00ff */
[----:B------:R-:W-:Y:S02]  /*83d0*/  IMAD.MOV.U32 R7, RZ, RZ, -0x1 ;  /* 0xffffffffff077424 */ /* 0x000fe400078e00ff */
[----:B-1----:R-:W-:Y:S05]  /*83e0*/  CALL.REL.NOINC `($__internal_127_$__cuda_sm70_shflsync_bfly_p) ;  /* 0x00000b0000007944 */ /* 0x002fea0003c00000 */
[----:B01----:R-:W-:Y:S05]  /*83f0*/  BRA `(.L_x_3697) ;  /* 0xffffd57000007947 */ /* 0x003fea000383ffff */
.L_x_3627:
        /* <DEDUP_REMOVED lines=12> */
.L_x_3628:
[----:B------:R-:W-:Y:S01]  /*84c0*/  IMAD.MOV.U32 R9, RZ, RZ, 0x10 ;  /* 0x00000010ff097424 */ /* 0x000fe200078e00ff */
[----:B------:R-:W-:Y:S01]  /*84d0*/  MOV R42, 0x8510 ;  /* 0x00008510002a7802 */ /* 0x000fe20000000f00 */
[----:B------:R-:W-:Y:S02]  /*84e0*/  IMAD.MOV.U32 R8, RZ, RZ, 0x1f ;  /* 0x0000001fff087424 */ /* 0x000fe400078e00ff */
[----:B------:R-:W-:Y:S02]  /*84f0*/  IMAD.MOV.U32 R7, RZ, RZ, -0x1 ;  /* 0xffffffffff077424 */ /* 0x000fe400078e00ff */
[----:B------:R-:W-:Y:S05]  /*8500*/  CALL.REL.NOINC `($__internal_126_$__cuda_sm70_shflsync_bfly) ;  /* 0x0000098000007944 */ /* 0x000fea0003c00000 */
[----:B------:R-:W-:Y:S01]  /*8510*/  PRMT R14, R14, 0x7632, R14 ;  /* 0x000076320e0e7816 */ /* 0x000fe2000000000e */
[----:B------:R-:W-:Y:S05]  /*8520*/  BRA `(.L_x_3699) ;  /* 0xffffd59000007947 */ /* 0x000fea000383ffff */
.L_x_3629:
[----:B------:R-:W-:Y:S01]  /*8530*/  IMAD.MOV.U32 R9, RZ, RZ, 0x10 ;  /* 0x00000010ff097424 */ /* 0x000fe200078e00ff */
[----:B------:R-:W-:Y:S01]  /*8540*/  MOV R8, 0x8580 ;  /* 0x0000858000087802 */ /* 0x000fe20000000f00 */
[----:B0-----:R-:W-:Y:S02]  /*8550*/  IMAD.MOV.U32 R10, RZ, RZ, 0x1f ;  /* 0x0000001fff0a7424 */ /* 0x001fe400078e00ff */
[----:B------:R-:W-:Y:S02]  /*8560*/  IMAD.MOV.U32 R7, RZ, RZ, -0x1 ;  /* 0xffffffffff077424 */ /* 0x000fe400078e00ff */
[----:B-1----:R-:W-:Y:S05]  /*8570*/  CALL.REL.NOINC `($__internal_127_$__cuda_sm70_shflsync_bfly_p) ;  /* 0x0000097000007944 */ /* 0x002fea0003c00000 */
[----:B01----:R-:W-:Y:S05]  /*8580*/  BRA `(.L_x_3700) ;  /* 0xffffd55000007947 */ /* 0x003fea000383ffff */
.L_x_3630:
        /* <DEDUP_REMOVED lines=12> */
.L_x_3631:
[----:B------:R-:W-:Y:S01]  /*8650*/  IMAD.MOV.U32 R9, RZ, RZ, 0x4 ;  /* 0x00000004ff097424 */ /* 0x000fe200078e00ff */
[----:B------:R-:W-:Y:S01]  /*8660*/  MOV R42, 0x86a0 ;  /* 0x000086a0002a7802 */ /* 0x000fe20000000f00 */
[----:B------:R-:W-:Y:S02]  /*8670*/  IMAD.MOV.U32 R8, RZ, RZ, 0x1f ;  /* 0x0000001fff087424 */ /* 0x000fe400078e00ff */
[----:B------:R-:W-:Y:S02]  /*8680*/  IMAD.MOV.U32 R7, RZ, RZ, -0x1 ;  /* 0xffffffffff077424 */ /* 0x000fe400078e00ff */
[----:B------:R-:W-:Y:S05]  /*8690*/  CALL.REL.NOINC `($__internal_126_$__cuda_sm70_shflsync_bfly) ;  /* 0x000007f000007944 */ /* 0x000fea0003c00000 */
[----:B------:R-:W-:Y:S01]  /*86a0*/  PRMT R14, R14, 0x7632, R14 ;  /* 0x000076320e0e7816 */ /* 0x000fe2000000000e */
[----:B------:R-:W-:Y:S05]  /*86b0*/  BRA `(.L_x_3702) ;  /* 0xffffd57000007947 */ /* 0x000fea000383ffff */
.L_x_3632:
[----:B------:R-:W-:Y:S01]  /*86c0*/  IMAD.MOV.U32 R9, RZ, RZ, 0x4 ;  /* 0x00000004ff097424 */ /* 0x000fe200078e00ff */
[----:B------:R-:W-:Y:S01]  /*86d0*/  MOV R8, 0x8710 ;  /* 0x0000871000087802 */ /* 0x000fe20000000f00 */
[----:B0-----:R-:W-:-:S02]  /*86e0*/  IMAD.MOV.U32 R10, RZ, RZ, 0x1f ;  /* 0x0000001fff0a7424 */ /* 0x001fc400078e00ff */
[----:B------:R-:W-:Y:S02]  /*86f0*/  IMAD.MOV.U32 R7, RZ, RZ, -0x1 ;  /* 0xffffffffff077424 */ /* 0x000fe400078e00ff */
[----:B-1----:R-:W-:Y:S05]  /*8700*/  CALL.REL.NOINC `($__internal_127_$__cuda_sm70_shflsync_bfly_p) ;  /* 0x000007e000007944 */ /* 0x002fea0003c00000 */
[----:B01----:R-:W-:Y:S05]  /*8710*/  BRA `(.L_x_3703) ;  /* 0xffffd53000007947 */ /* 0x003fea000383ffff */
.L_x_3633:
        /* <DEDUP_REMOVED lines=12> */
.L_x_3634:
[----:B------:R-:W-:Y:S01]  /*87e0*/  IMAD.MOV.U32 R9, RZ, RZ, 0x1 ;  /* 0x00000001ff097424 */ /* 0x000fe200078e00ff */
[----:B------:R-:W-:Y:S01]  /*87f0*/  MOV R42, 0x8830 ;  /* 0x00008830002a7802 */ /* 0x000fe20000000f00 */
[----:B------:R-:W-:-:S02]  /*8800*/  IMAD.MOV.U32 R8, RZ, RZ, 0x1f ;  /* 0x0000001fff087424 */ /* 0x000fc400078e00ff */
[----:B------:R-:W-:Y:S02]  /*8810*/  IMAD.MOV.U32 R7, RZ, RZ, -0x1 ;  /* 0xffffffffff077424 */ /* 0x000fe400078e00ff */
[----:B------:R-:W-:Y:S05]  /*8820*/  CALL.REL.NOINC `($__internal_126_$__cuda_sm70_shflsync_bfly) ;  /* 0x0000066000007944 */ /* 0x000fea0003c00000 */
[----:B------:R-:W-:Y:S01]  /*8830*/  PRMT R14, R14, 0x7632, R14 ;  /* 0x000076320e0e7816 */ /* 0x000fe2000000000e */
[----:B------:R-:W-:Y:S05]  /*8840*/  BRA `(.L_x_3705) ;  /* 0xffffd55000007947 */ /* 0x000fea000383ffff */
.L_x_3635:
[----:B------:R-:W-:Y:S01]  /*8850*/  IMAD.MOV.U32 R9, RZ, RZ, 0x1 ;  /* 0x00000001ff097424 */ /* 0x000fe200078e00ff */
[----:B------:R-:W-:Y:S01]  /*8860*/  MOV R8, 0x88a0 ;  /* 0x000088a000087802 */ /* 0x000fe20000000f00 */
[----:B0-----:R-:W-:Y:S02]  /*8870*/  IMAD.MOV.U32 R10, RZ, RZ, 0x1f ;  /* 0x0000001fff0a7424 */ /* 0x001fe400078e00ff */
[----:B------:R-:W-:Y:S02]  /*8880*/  IMAD.MOV.U32 R7, RZ, RZ, -0x1 ;  /* 0xffffffffff077424 */ /* 0x000fe400078e00ff */
[----:B-1----:R-:W-:Y:S05]  /*8890*/  CALL.REL.NOINC `($__internal_127_$__cuda_sm70_shflsync_bfly_p) ;  /* 0x0000065000007944 */ /* 0x002fea0003c00000 */
[----:B01----:R-:W-:Y:S05]  /*88a0*/  BRA `(.L_x_3706) ;  /* 0xffffd51000007947 */ /* 0x003fea000383ffff */
.L_x_3636:
        /* <DEDUP_REMOVED lines=12> */
.L_x_3637:
[----:B------:R-:W-:Y:S01]  /*8970*/  IMAD.MOV.U32 R9, RZ, RZ, 0x8 ;  /* 0x00000008ff097424 */ /* 0x000fe200078e00ff */
[----:B------:R-:W-:Y:S01]  /*8980*/  MOV R42, 0x89c0 ;  /* 0x000089c0002a7802 */ /* 0x000fe20000000f00 */
[----:B------:R-:W-:Y:S02]  /*8990*/  IMAD.MOV.U32 R8, RZ, RZ, 0x1f ;  /* 0x0000001fff087424 */ /* 0x000fe400078e00ff */
[----:B------:R-:W-:Y:S02]  /*89a0*/  IMAD.MOV.U32 R7, RZ, RZ, -0x1 ;  /* 0xffffffffff077424 */ /* 0x000fe400078e00ff */
[----:B------:R-:W-:Y:S05]  /*89b0*/  CALL.REL.NOINC `($__internal_126_$__cuda_sm70_shflsync_bfly) ;  /* 0x000004d000007944 */ /* 0x000fea0003c00000 */
[----:B------:R-:W-:Y:S01]  /*89c0*/  PRMT R14, R14, 0x7632, R14 ;  /* 0x000076320e0e7816 */ /* 0x000fe2000000000e */
[----:B------:R-:W-:Y:S05]  /*89d0*/  BRA `(.L_x_3708) ;  /* 0xffffd5c000007947 */ /* 0x000fea000383ffff */
.L_x_3638:
[----:B------:R-:W-:Y:S01]  /*89e0*/  IMAD.MOV.U32 R9, RZ, RZ, 0x8 ;  /* 0x00000008ff097424 */ /* 0x000fe200078e00ff */
[----:B------:R-:W-:Y:S01]  /*89f0*/  MOV R8, 0x8a30 ;  /* 0x00008a3000087802 */ /* 0x000fe20000000f00 */
[----:B0-----:R-:W-:Y:S02]  /*8a00*/  IMAD.MOV.U32 R10, RZ, RZ, 0x1f ;  /* 0x0000001fff0a7424 */ /* 0x001fe400078e00ff */
[----:B------:R-:W-:Y:S02]  /*8a10*/  IMAD.MOV.U32 R7, RZ, RZ, -0x1 ;  /* 0xffffffffff077424 */ /* 0x000fe400078e00ff */
[----:B-1----:R-:W-:Y:S05]  /*8a20*/  CALL.REL.NOINC `($__internal_127_$__cuda_sm70_shflsync_bfly_p) ;  /* 0x000004c000007944 */ /* 0x002fea0003c00000 */
[----:B01----:R-:W-:Y:S05]  /*8a30*/  BRA `(.L_x_3709) ;  /* 0xffffd58000007947 */ /* 0x003fea000383ffff */
.L_x_3639:
        /* <DEDUP_REMOVED lines=12> */
.L_x_3640:
[----:B------:R-:W-:Y:S01]  /*8b00*/  IMAD.MOV.U32 R9, RZ, RZ, 0x2 ;  /* 0x00000002ff097424 */ /* 0x000fe200078e00ff */
[----:B------:R-:W-:Y:S01]  /*8b10*/  MOV R42, 0x8b50 ;  /* 0x00008b50002a7802 */ /* 0x000fe20000000f00 */
[----:B------:R-:W-:Y:S02]  /*8b20*/  IMAD.MOV.U32 R8, RZ, RZ, 0x1f ;  /* 0x0000001fff087424 */ /* 0x000fe400078e00ff */
[----:B------:R-:W-:Y:S02]  /*8b30*/  IMAD.MOV.U32 R7, RZ, RZ, -0x1 ;  /* 0xffffffffff077424 */ /* 0x000fe400078e00ff */
[----:B------:R-:W-:Y:S05]  /*8b40*/  CALL.REL.NOINC `($__internal_126_$__cuda_sm70_shflsync_bfly) ;  /* 0x0000034000007944 */ /* 0x000fea0003c00000 */
[----:B------:R-:W-:Y:S01]  /*8b50*/  PRMT R14, R14, 0x7632, R14 ;  /* 0x000076320e0e7816 */ /* 0x000fe2000000000e */
[----:B------:R-:W-:Y:S05]  /*8b60*/  BRA `(.L_x_3711) ;  /* 0xffffd5a000007947 */ /* 0x000fea000383ffff */
.L_x_3641:
[----:B------:R-:W-:Y:S01]  /*8b70*/  IMAD.MOV.U32 R9, RZ, RZ, 0x2 ;  /* 0x00000002ff097424 */ /* 0x000fe200078e00ff */
[----:B------:R-:W-:Y:S01]  /*8b80*/  MOV R8, 0x8bc0 ;  /* 0x00008bc000087802 */ /* 0x000fe20000000f00 */
[----:B0-----:R-:W-:-:S02]  /*8b90*/  IMAD.MOV.U32 R10, RZ, RZ, 0x1f ;  /* 0x0000001fff0a7424 */ /* 0x001fc400078e00ff */
[----:B------:R-:W-:Y:S02]  /*8ba0*/  IMAD.MOV.U32 R7, RZ, RZ, -0x1 ;  /* 0xffffffffff077424 */ /* 0x000fe400078e00ff */
[----:B-1----:R-:W-:Y:S05]  /*8bb0*/  CALL.REL.NOINC `($__internal_127_$__cuda_sm70_shflsync_bfly_p) ;  /* 0x0000033000007944 */ /* 0x002fea0003c00000 */
[----:B01----:R-:W-:Y:S05]  /*8bc0*/  BRA `(.L_x_3712) ;  /* 0xffffd56000007947 */ /* 0x003fea000383ffff */
.L_x_3642:
        /* <DEDUP_REMOVED lines=12> */
.L_x_3645:
[----:B01----:R-:W-:Y:S01]  /*8c90*/  IMAD.MOV.U32 R41, RZ, RZ, R2 ;  /* 0x000000ffff297224 */ /* 0x003fe200078e0002 */
[----:B------:R-:W-:Y:S01]  /*8ca0*/  MOV R8, 0x8cf0 ;  /* 0x00008cf000087802 */ /* 0x000fe20000000f00 */
[----:B------:R-:W-:-:S02]  /*8cb0*/  IMAD.MOV.U32 R9, RZ, RZ, 0x10 ;  /* 0x00000010ff097424 */ /* 0x000fc400078e00ff */
[----:B------:R-:W-:Y:S02]  /*8cc0*/  IMAD.MOV.U32 R10, RZ, RZ, 0x1f ;  /* 0x0000001fff0a7424 */ /* 0x000fe400078e00ff */
[----:B------:R-:W-:Y:S02]  /*8cd0*/  IMAD.MOV.U32 R7, RZ, RZ, -0x1 ;  /* 0xffffffffff077424 */ /* 0x000fe400078e00ff */
[----:B------:R-:W-:Y:S05]  /*8ce0*/  CALL.REL.NOINC `($__internal_127_$__cuda_sm70_shflsync_bfly_p) ;  /* 0x0000020000007944 */ /* 0x000fea0003c00000 */
[----:B01----:R-:W-:Y:S05]  /*8cf0*/  BRA `(.L_x_3714) ;  /* 0xffffd7e000007947 */ /* 0x003fea000383ffff */
.L_x_3646:
[----:B01----:R-:W-:Y:S01]  /*8d00*/  IMAD.MOV.U32 R41, RZ, RZ, R6 ;  /* 0x000000ffff297224 */ /* 0x003fe200078e0006 */
[----:B------:R-:W-:Y:S01]  /*8d10*/  MOV R8, 0x8d60 ;  /* 0x00008d6000087802 */ /* 0x000fe20000000f00 */
[----:B------:R-:W-:Y:S02]  /*8d20*/  IMAD.MOV.U32 R9, RZ, RZ, 0x8 ;  /* 0x00000008ff097424 */ /* 0x000fe400078e00ff */
[----:B------:R-:W-:Y:S02]  /*8d30*/  IMAD.MOV.U32 R10, RZ, RZ, 0x1f ;  /* 0x0000001fff0a7424 */ /* 0x000fe400078e00ff */
[----:B------:R-:W-:Y:S02]  /*8d40*/  IMAD.MOV.U32 R7, RZ, RZ, -0x1 ;  /* 0xffffffffff077424 */ /* 0x000fe400078e00ff */
[----:B--2---:R-:W-:Y:S05]  /*8d50*/  CALL.REL.NOINC `($__internal_127_$__cuda_sm70_shflsync_bfly_p) ;  /* 0x0000019000007944 */ /* 0x004fea0003c00000 */
[----:B01----:R-:W-:Y:S01]  /*8d60*/  FADD.FTZ R41, R6, R9 ;  /* 0x0000000906297221 */ /* 0x003fe20000010000 */
[----:B------:R-:W-:Y:S01]  /*8d70*/  MOV R8, 0x8dc0 ;  /* 0x00008dc000087802 */ /* 0x000fe20000000f00 */
[----:B------:R-:W-:-:S02]  /*8d80*/  IMAD.MOV.U32 R9, RZ, RZ, 0x4 ;  /* 0x00000004ff097424 */ /* 0x000fc400078e00ff */
[----:B------:R-:W-:Y:S02]  /*8d90*/  IMAD.MOV.U32 R10, RZ, RZ, 0x1f ;  /* 0x0000001fff0a7424 */ /* 0x000fe400078e00ff */
[----:B------:R-:W-:Y:S02]  /*8da0*/  IMAD.MOV.U32 R7, RZ, RZ, -0x1 ;  /* 0xffffffffff077424 */ /* 0x000fe400078e00ff */
[----:B------:R-:W-:Y:S05]  /*8db0*/  CALL.REL.NOINC `($__internal_127_$__cuda_sm70_shflsync_bfly_p) ;  /* 0x0000013000007944 */ /* 0x000fea0003c00000 */
[----:B01----:R-:W-:Y:S01]  /*8dc0*/  FADD.FTZ R41, R41, R9 ;  /* 0x0000000929297221 */ /* 0x003fe20000010000 */
[----:B------:R-:W-:Y:S01]  /*8dd0*/  MOV R8, 0x8e20 ;  /* 0x00008e2000087802 */ /* 0x000fe20000000f00 */
[----:B------:R-:W-:Y:S02]  /*8de0*/  IMAD.MOV.U32 R9, RZ, RZ, 0x2 ;  /* 0x00000002ff097424 */ /* 0x000fe400078e00ff */
[----:B------:R-:W-:Y:S02]  /*8df0*/  IMAD.MOV.U32 R10, RZ, RZ, 0x1f ;  /* 0x0000001fff0a7424 */ /* 0x000fe400078e00ff */
[----:B------:R-:W-:Y:S02]  /*8e00*/  IMAD.MOV.U32 R7, RZ, RZ, -0x1 ;  /* 0xffffffffff077424 */ /* 0x000fe400078e00ff */
[----:B------:R-:W-:Y:S05]  /*8e10*/  CALL.REL.NOINC `($__internal_127_$__cuda_sm70_shflsync_bfly_p) ;  /* 0x000000d000007944 */ /* 0x000fea0003c00000 */
[----:B01----:R-:W-:Y:S01]  /*8e20*/  FADD.FTZ R41, R41, R9 ;  /* 0x0000000929297221 */ /* 0x003fe20000010000 */
[----:B------:R-:W-:Y:S01]  /*8e30*/  MOV R8, 0x8e80 ;  /* 0x00008e8000087802 */ /* 0x000fe20000000f00 */
[----:B------:R-:W-:-:S02]  /*8e40*/  IMAD.MOV.U32 R9, RZ, RZ, 0x1 ;  /* 0x00000001ff097424 */ /* 0x000fc400078e00ff */
[----:B------:R-:W-:Y:S02]  /*8e50*/  IMAD.MOV.U32 R10, RZ, RZ, 0x1f ;  /* 0x0000001fff0a7424 */ /* 0x000fe400078e00ff */
[----:B------:R-:W-:Y:S02]  /*8e60*/  IMAD.MOV.U32 R7, RZ, RZ, -0x1 ;  /* 0xffffffffff077424 */ /* 0x000fe400078e00ff */
[----:B------:R-:W-:Y:S05]  /*8e70*/  CALL.REL.NOINC `($__internal_127_$__cuda_sm70_shflsync_bfly_p) ;  /* 0x0000007000007944 */ /* 0x000fea0003c00000 */
[----:B01----:R-:W-:Y:S05]  /*8e80*/  BRA `(.L_x_3715) ;  /* 0xffffd6e000007947 */ /* 0x003fea000383ffff */
        .weak           $__internal_126_$__cuda_sm70_shflsync_bfly
        .type           $__internal_126_$__cuda_sm70_shflsync_bfly,@function
        .size           $__internal_126_$__cuda_sm70_shflsync_bfly,($__internal_127_$__cuda_sm70_shflsync_bfly_p - $__internal_126_$__cuda_sm70_shflsync_bfly)
$__internal_126_$__cuda_sm70_shflsync_bfly:
[----:B------:R-:W-:Y:S04]  /*8e90*/  WARPSYNC R7 ;  /* 0x0000000700007348 */ /* 0x000fe80003800000 */
[----:B------:R-:W0:Y:S01]  /*8ea0*/  SHFL.BFLY PT, R8, R10, R9, R8 ;  /* 0x0c0000090a087389 */ /* 0x000e2200000e0008 */
[----:B------:R-:W-:Y:S02]  /*8eb0*/  IMAD.MOV.U32 R44, RZ, RZ, R42 ;  /* 0x000000ffff2c7224 */ /* 0x000fe400078e002a */
[----:B------:R-:W-:Y:S01]  /*8ec0*/  IMAD.MOV.U32 R45, RZ, RZ, 0x0 ;  /* 0x00000000ff2d7424 */ /* 0x000fe200078e00ff */
[----:B0-----:R-:W-:-:S03]  /*8ed0*/  PRMT R14, R14, 0x5410, R8 ;  /* 0x000054100e0e7816 */ /* 0x001fc60000000008 */
[----:B------:R-:W-:Y:S05]  /*8ee0*/  RET.REL.NODEC R44 `(_ZN4vllm3moe25grouped_topk_fused_kernelI6__half13__nv_bfloat16iLNS0_11ScoringFuncE1EEEvPT_PfPT1_PKT0_lllllbd) ;  /* 0xffff71102c007950 */ /* 0x000fea0003c3ffff */
        .weak           $__internal_127_$__cuda_sm70_shflsync_bfly_p
        .type           $__internal_127_$__cuda_sm70_shflsync_bfly_p,@function
        .size           $__internal_127_$__cuda_sm70_shflsync_bfly_p,($__internal_128_$__cuda_sm70_shflsync_idx - $__internal_127_$__cuda_sm70_shflsync_bfly_p)
$__internal_127_$__cuda_sm70_shflsync_bfly_p:
[----:B------:R-:W-:Y:S01]  /*8ef0*/  IMAD.MOV.U32 R44, RZ, RZ, R8 ;  /* 0x000000ffff2c7224 */ /* 0x000fe200078e0008 */
[----:B------:R-:W-:Y:S04]  /*8f00*/  WARPSYNC R7 ;  /* 0x0000000700007348 */ /* 0x000fe80003800000 */
[----:B------:R-:W-:Y:S01]  /*8f10*/  IMAD.MOV.U32 R45, RZ, RZ, 0x0 ;  /* 0x00000000ff2d7424 */ /* 0x000fe200078e00ff */
[----:B------:R0:W1:Y:S03]  /*8f20*/  SHFL.BFLY PT, R9, R41, R9, R10 ;  /* 0x0c00000929097389 */ /* 0x00006600000e000a */
[----:B------:R-:W-:Y:S05]  /*8f30*/  RET.REL.NODEC R44 `(_ZN4vllm3moe25grouped_topk_fused_kernelI6__half13__nv_bfloat16iLNS0_11ScoringFuncE1EEEvPT_PfPT1_PKT0_lllllbd) ;  /* 0xffff70c02c007950 */ /* 0x000fea0003c3ffff */
        .weak           $__internal_128_$__cuda_sm70_shflsync_idx
        .type           $__internal_128_$__cuda_sm70_shflsync_idx,@function
        .size           $__internal_128_$__cuda_sm70_shflsync_idx,($__internal_129_$__cuda_sm70_shflsync_idx_p - $__internal_128_$__cuda_sm70_shflsync_idx)
$__internal_128_$__cuda_sm70_shflsync_idx:
[----:B------:R-:W-:Y:S04]  /*8f40*/  WARPSYNC R44 ;  /* 0x0000002c00007348 */ /* 0x000fe80003800000 */
[----:B------:R-:W0:Y:S01]  /*8f50*/  SHFL.IDX PT, R7, R7, R33, R42 ;  /* 0x0000002107077389 */ /* 0x000e2200000e002a */
[----:B------:R-:W-:Y:S01]  /*8f60*/  IMAD.MOV.U32 R9, RZ, RZ, 0x0 ;  /* 0x00000000ff097424 */ /* 0x000fe200078e00ff */
[----:B0-----:R-:W-:-:S03]  /*8f70*/  PRMT R10, R10, 0x5410, R7 ;  /* 0x000054100a0a7816 */ /* 0x001fc60000000007 */
[----:B------:R-:W-:Y:S05]  /*8f80*/  RET.REL.NODEC R8 `(_ZN4vllm3moe25grouped_topk_fused_kernelI6__half13__nv_bfloat16iLNS0_11ScoringFuncE1EEEvPT_PfPT1_PKT0_lllllbd) ;  /* 0xffff707008007950 */ /* 0x000fea0003c3ffff */
        .weak           $__internal_129_$__cuda_sm70_shflsync_idx_p
        .type           $__internal_129_$__cuda_sm70_shflsync_idx_p,@function
        .size           $__internal_129_$__cuda_sm70_shflsync_idx_p,($__internal_130_$__cuda_sm70_votesync_ballot - $__internal_129_$__cuda_sm70_shflsync_idx_p)
$__internal_129_$__cuda_sm70_shflsync_idx_p:
[----:B------:R-:W-:Y:S01]  /*8f90*/  IMAD.MOV.U32 R9, RZ, RZ, 0x0 ;  /* 0x00000000ff097424 */ /* 0x000fe200078e00ff */
[----:B------:R-:W-:Y:S04]  /*8fa0*/  WARPSYNC R44 ;  /* 0x0000002c00007348 */ /* 0x000fe80003800000 */
[----:B------:R0:W1:Y:S01]  /*8fb0*/  SHFL.IDX PT, R41, R41, R42, R43 ;  /* 0x0000002a29297389 */ /* 0x00006200000e002b */
[----:B------:R-:W-:Y:S05]  /*8fc0*/  RET.REL.NODEC R8 `(_ZN4vllm3moe25grouped_topk_fused_kernelI6__half13__nv_bfloat16iLNS0_11ScoringFuncE1EEEvPT_PfPT1_PKT0_lllllbd) ;  /* 0xffff703008007950 */ /* 0x000fea0003c3ffff */
        .weak           $__internal_130_$__cuda_sm70_votesync_ballot
        .type           $__internal_130_$__cuda_sm70_votesync_ballot,@function
        .size           $__internal_130_$__cuda_sm70_votesync_ballot,($__internal_131_$__cuda_sm70_warpsync - $__internal_130_$__cuda_sm70_votesync_ballot)
$__internal_130_$__cuda_sm70_votesync_ballot:
[----:B------:R-:W-:Y:S01]  /*8fd0*/  ISETP.NE.U32.AND P5, PT, R9, 0x1, PT ;  /* 0x000000010900780c */ /* 0x000fe20003fa5070 */
[----:B------:R-:W-:Y:S01]  /*8fe0*/  IMAD.MOV.U32 R9, RZ, RZ, 0x0 ;  /* 0x00000000ff097424 */ /* 0x000fe200078e00ff */
[----:B------:R-:W-:Y:S11]  /*8ff0*/  WARPSYNC 0xffffffff ;  /* 0xffffffff00007948 */ /* 0x000ff60003800000 */
[----:B------:R-:W-:Y:S01]  /*9000*/  VOTE.ANY R11, PT, !P5 ;  /* 0x00000000000b7806 */ /* 0x000fe200068e0100 */
[----:B------:R-:W-:Y:S06]  /*9010*/  RET.REL.NODEC R8 `(_ZN4vllm3moe25grouped_topk_fused_kernelI6__half13__nv_bfloat16iLNS0_11ScoringFuncE1EEEvPT_PfPT1_PKT0_lllllbd) ;  /* 0xffff6fe008007950 */ /* 0x000fec0003c3ffff */
        .weak           $__internal_131_$__cuda_sm70_warpsync
        .type           $__internal_131_$__cuda_sm70_warpsync,@function
        .size           $__internal_131_$__cuda_sm70_warpsync,(.L_x_5686 - $__internal_131_$__cuda_sm70_warpsync)
$__internal_131_$__cuda_sm70_warpsync:
[----:B------:R-:W-:Y:S04]  /*9020*/  WARPSYNC R9 ;  /* 0x0000000900007348 */ /* 0x000fe80003800000 */
[----:B------:R-:W-:-:S04]  /*9030*/  IMAD.MOV.U32 R9, RZ, RZ, 0x0 ;  /* 0x00000000ff097424 */ /* 0x000fc800078e00ff */
[----:B------:R-:W-:Y:S05]  /*9040*/  RET.REL.NODEC R8 `(_ZN4vllm3moe25grouped_topk_fused_kernelI6__half13__nv_bfloat16iLNS0_11ScoringFuncE1EEEvPT_PfPT1_PKT0_lllllbd) ;  /* 0xffff6fb008007950 */ /* 0x000fea0003c3ffff */
.L_x_3716:
        /* <DEDUP_REMOVED lines=11> */
.L_x_5686:


//--------------------- .text._ZN4vllm3moe44grouped_topk_fused_small_expert_count_kernelI6__half13__nv_bfloat16iLNS0_11ScoringFuncE1ELi128ELb0ELi8EEEvPT_PfPT1_PKT0_llllllbd --------------------------
	.section	.text._ZN4vllm3moe44grouped_topk_fused_small_expert_count_kernelI6__half13__nv_bfloat16iLNS0_11ScoringFuncE1ELi128ELb0ELi8EEEvPT_PfPT1_PKT0_llllllbd,"ax",@progbits
	.sectioninfo	@"SHI_REGISTERS=25"
	.align	128
        .global         _ZN4vllm3moe44grouped_topk_fused_small_expert_count_kernelI6__half13__nv_bfloat16iLNS0_11ScoringFuncE1ELi128ELb0ELi8EEEvPT_PfPT1_PKT0_llllllbd
        .type           _ZN4vllm3moe44grouped_topk_fused_small_expert_count_kernelI6__half13__nv_bfloat16iLNS0_11ScoringFuncE1ELi128ELb0ELi8EEEvPT_PfPT1_PKT0_llllllbd,@function
        .size           _ZN4vllm3moe44grouped_topk_fused_small_expert_count_kernelI6__half13__nv_bfloat16iLNS0_11ScoringFuncE1ELi128ELb0ELi8EEEvPT_PfPT1_PKT0_llllllbd,(.L_x_5687 - _ZN4vllm3moe44grouped_topk_fused_small_expert_count_kernelI6__half13__nv_bfloat16iLNS0_11ScoringFuncE1ELi128ELb0ELi8EEEvPT_PfPT1_PKT0_llllllbd)
        .other          _ZN4vllm3moe44grouped_topk_fused_small_expert_count_kernelI6__half13__nv_bfloat16iLNS0_11ScoringFuncE1ELi128ELb0ELi8EEEvPT_PfPT1_PKT0_llllllbd,@"STO_CUDA_ENTRY STV_DEFAULT"
_ZN4vllm3moe44grouped_topk_fused_small_expert_count_kernelI6__half13__nv_bfloat16iLNS0_11ScoringFuncE1ELi128ELb0ELi8EEEvPT_PfPT1_PKT0_llllllbd:
.text._ZN4vllm3moe44grouped_topk_fused_small_expert_count_kernelI6__half13__nv_bfloat16iLNS0_11ScoringFuncE1ELi128ELb0ELi8EEEvPT_PfPT1_PKT0_llllllbd:
        /* <DEDUP_REMOVED lines=18> */
[----:B------:R-:W-:-:S06]  /*0120*/  SHF.R.U32.HI R0, RZ, 0x5, R8 ;  /* 0x00000005ff007819 */ /* 0x000fcc0000011608 */
[----:B------:R-:W0:Y:S02]  /*0130*/  SHFL.IDX PT, R0, R0, RZ, 0x1f ;  /* 0x00001fff00007589 */ /* 0x000e2400000e0000 */
[----:B0-----:R-:W-:Y:S01]  /*0140*/  ISETP.NE.AND P1, PT, R0, RZ, PT ;  /* 0x000000ff0000720c */ /* 0x001fe20003f25270 */
[----:B--2---:R-:W-:Y:S01]  /*0150*/  @!P0 HADD2.F32 R7, -RZ, R4.H0_H0 ;  /* 0x20000004ff078230 */ /* 0x004fe20000004100 */
[----:B------:R-:W-:-:S04]  /*0160*/  IMAD.MOV.U32 R4, RZ, RZ, -0x800000 ;  /* 0xff800000ff047424 */ /* 0x000fc800078e00ff */
[----:B------:R-:W-:Y:S02]  /*0170*/  @!P0 FMUL.FTZ R6, R7, 0.5 ;  /* 0x3f00000007068820 */ /* 0x000fe40000410000 */
[----:B------:R-:W-:Y:S01]  /*0180*/  IMAD.MOV.U32 R7, RZ, RZ, 0x3f000000 ;  /* 0x3f000000ff077424 */ /* 0x000fe200078e00ff */
        /* <DEDUP_REMOVED lines=99> */
.L_x_3719:
        /* <DEDUP_REMOVED lines=90> */
.L_x_3718:
        /* <DEDUP_REMOVED lines=38> */
.L_x_3717:
        /* <DEDUP_REMOVED lines=47> */
[----:B------:R-:W-:Y:S05]  /*12b0*/  CALL.REL.NOINC `($__internal_132_$__cuda_sm20_div_rn_f64_full) ;  /* 0x0000013000007944 */ /* 0x000fea0003c00000 */
.L_x_3722:
[----:B------:R-:W-:Y:S05]  /*12c0*/  BSYNC B0 ;  /* 0x0000000000007941 */ /* 0x000fea0003800000 */
.L_x_3721:
[----:B------:R-:W0:Y:S01]  /*12d0*/  F2F.F32.F64 R2, R8 ;  /* 0x0000000800027310 */ /* 0x000e220000301000 */
[----:B------:R-:W0:-:S14]  /*12e0*/  DSETP.GEU.AND P1, PT, |R8|, c[0x2][0x0], PT ;  /* 0x008000000800762a */ /* 0x000e1c0003f2e200 */
[----:B0-----:R-:W-:Y:S02]  /*12f0*/  @!P1 FMUL R2, R2, 1.175494350822287508e-38 ;  /* 0x0080000002029820 */ /* 0x001fe40000400000 */
.L_x_3720:
        /* <DEDUP_REMOVED lines=15> */
        .weak           $__internal_132_$__cuda_sm20_div_rn_f64_full
        .type           $__internal_132_$__cuda_sm20_div_rn_f64_full,@function
        .size           $__internal_132_$__cuda_sm20_div_rn_f64_full,(.L_x_5687 - $__internal_132_$__cuda_sm20_div_rn_f64_full)
$__internal_132_$__cuda_sm20_div_rn_f64_full:
        /* <DEDUP_REMOVED lines=68> */
.L_x_3724:
        /* <DEDUP_REMOVED lines=16> */
.L_x_3727:
[----:B------:R-:W-:Y:S01]  /*1930*/  LOP3.LUT R17, R5, 0x80000, RZ, 0xfc, !PT ;  /* 0x0008000005117812 */ /* 0x000fe200078efcff */
[----:B------:R-:W-:Y:S01]  /*1940*/  IMAD.MOV.U32 R16, RZ, RZ, R4 ;  /* 0x000000ffff107224 */ /* 0x000fe200078e0004 */
[----:B------:R-:W-:Y:S05]  /*1950*/  BRA `(.L_x_3725) ;  /* 0x0000002000007947 */ /* 0x000fea0003800000 */
.L_x_3726:
[----:B------:R-:W-:Y:S01]  /*1960*/  LOP3.LUT R17, R7, 0x80000, RZ, 0xfc, !PT ;  /* 0x0008000007117812 */ /* 0x000fe200078efcff */
[----:B------:R-:W-:Y:S02]  /*1970*/  IMAD.MOV.U32 R16, RZ, RZ, R6 ;  /* 0x000000ffff107224 */ /* 0x000fe400078e0006 */
.L_x_3725:
[----:B------:R-:W-:Y:S05]  /*1980*/  BSYNC B1 ;  /* 0x0000000000017941 */ /* 0x000fea0003800000 */
.L_x_3723:
[----:B------:R-:W-:Y:S02]  /*1990*/  IMAD.MOV.U32 R13, RZ, RZ, 0x0 ;  /* 0x00000000ff0d7424 */ /* 0x000fe400078e00ff */
[----:B------:R-:W-:-:S02]  /*19a0*/  IMAD.MOV.U32 R8, RZ, RZ, R16 ;  /* 0x000000ffff087224 */ /* 0x000fc400078e0010 */
[----:B------:R-:W-:Y:S01]  /*19b0*/  IMAD.MOV.U32 R9, RZ, RZ, R17 ;  /* 0x000000ffff097224 */ /* 0x000fe200078e0011 */
[----:B------:R-:W-:Y:S06]  /*19c0*/  RET.REL.NODEC R12 `(_ZN4vllm3moe44grouped_topk_fused_small_expert_count_kernelI6__half13__nv_bfloat16iLNS0_11ScoringFuncE1ELi128ELb0ELi8EEEvPT_PfPT1_PKT0_llllllbd) ;  /* 0xffffe6300c007950 */ /* 0x000fec0003c3ffff */
.L_x_3728:
        /* <DEDUP_REMOVED lines=11> */
.L_x_5687:


//--------------------- .text._ZN4vllm3moe44grouped_topk_fused_small_expert_count_kernelI6__half13__nv_bfloat16iLNS0_11ScoringFuncE1ELi384ELb0ELi8EEEvPT_PfPT1_PKT0_llllllbd --------------------------
	.section	.text._ZN4vllm3moe44grouped_topk_fused_small_expert_count_kernelI6__half13__nv_bfloat16iLNS0_11ScoringFuncE1ELi384ELb0ELi8EEEvPT_PfPT1_PKT0_llllllbd,"ax",@progbits
	.sectioninfo	@"SHI_REGISTERS=32"
	.align	128
        .global         _ZN4vllm3moe44grouped_topk_fused_small_expert_count_kernelI6__half13__nv_bfloat16iLNS0_11ScoringFuncE1ELi384ELb0ELi8EEEvPT_PfPT1_PKT0_llllllbd
        .type           _ZN4vllm3moe44grouped_topk_fused_small_expert_count_kernelI6__half13__nv_bfloat16iLNS0_11ScoringFuncE1ELi384ELb0ELi8EEEvPT_PfPT1_PKT0_llllllbd,@function
        .size           _ZN4vllm3moe44grouped_topk_fused_small_expert_count_kernelI6__half13__nv_bfloat16iLNS0_11ScoringFuncE1ELi384ELb0ELi8EEEvPT_PfPT1_PKT0_llllllbd,(.L_x_5688 - _ZN4vllm3moe44grouped_topk_fused_small_expert_count_kernelI6__half13__nv_bfloat16iLNS0_11ScoringFuncE1ELi384ELb0ELi8EEEvPT_PfPT1_PKT0_llllllbd)
        .other          _ZN4vllm3moe44grouped_topk_fused_small_expert_count_kernelI6__half13__nv_bfloat16iLNS0_11ScoringFuncE1ELi384ELb0ELi8EEEvPT_PfPT1_PKT0_llllllbd,@"STO_CUDA_ENTRY STV_DEFAULT"
_ZN4vllm3moe44grouped_topk_fused_small_expert_count_kernelI6__half13__nv_bfloat16iLNS0_11ScoringFuncE1ELi384ELb0ELi8EEEvPT_PfPT1_PKT0_llllllbd:
.text._ZN4vllm3moe44grouped_topk_fused_small_expert_count_kernelI6__half13__nv_bfloat16iLNS0_11ScoringFuncE1ELi384ELb0ELi8EEEvPT_PfPT1_PKT0_llllllbd:
        /* <DEDUP_REMOVED lines=17> */
[----:B------:R-:W-:Y:S02]  /*0110*/  IMAD.MOV.U32 R6, RZ, RZ, -0x800000 ;  /* 0xff800000ff067424 */ /* 0x000fe400078e00ff */
[----:B------:R-:W-:Y:S01]  /*0120*/  IMAD.MOV.U32 R9, RZ, RZ, 0x3f000000 ;  /* 0x3f000000ff097424 */ /* 0x000fe200078e00ff */
[----:B0-----:R-:W-:Y:S01]  /*0130*/  IADD3 R3, R1, 0x20, RZ ;  /* 0x0000002001037810 */ /* 0x001fe20007ffe0ff */
[----:B--2---:R-:W-:Y:S01]  /*0140*/  @!P0 HADD2.F32 R0, -RZ, R4.H0_H0 ;  /* 0x20000004ff008230 */ /* 0x004fe20000004100 */
[----:B------:R-:W-:-:S04]  /*0150*/  IMAD.MOV.U32 R4, RZ, RZ, -0x800000 ;  /* 0xff800000ff047424 */ /* 0x000fc800078e00ff */
[----:B------:R-:W-:Y:S01]  /*0160*/  @!P0 FMUL.FTZ R6, R0, 0.5 ;  /* 0x3f00000000068820 */ /* 0x000fe20000410000 */
[----:B------:R-:W-:Y:S02]  /*0170*/  SHF.R.U32.HI R0, RZ, 0x5, R7 ;  /* 0x00000005ff007819 */ /* 0x000fe40000011607 */
[----:B---3--:R-:W-:-:S03]  /*0180*/  @!P0 PRMT R4, RZ, 0x5410, R2 ;  /* 0x00005410ff048816 */ /* 0x008fc60000000002 */
[----:B------:R-:W0:Y:S01]  /*0190*/  MUFU.TANH R6, R6 ;  /* 0x0000000600067308 */ /* 0x000e220000002400 */
[----:B------:R-:W1:Y:S01]  /*01a0*/  SHFL.IDX PT, R0, R0, RZ, 0x1f ;  /* 0x00001fff00007589 */ /* 0x000e6200000e0000 */
        /* <DEDUP_REMOVED lines=105> */
.L_x_3732:
        /* <DEDUP_REMOVED lines=100> */
.L_x_3731:
        /* <DEDUP_REMOVED lines=44> */
.L_x_3730:
        /* <DEDUP_REMOVED lines=12> */
.L_x_3733:
[----:B0-----:R-:W-:-:S05]  /*1200*/  IMAD R7, R2, 0x4, R1 ;  /* 0x0000000402077824 */ /* 0x001fca00078e0201 */
[----:B------:R-:W2:Y:S04]  /*1210*/  LDL R4, [R7] ;  /* 0x0000000007047983 */ /* 0x000ea80000100800 */
[----:B------:R-:W3:Y:S04]  /*1220*/  LDL R6, [R7+0x20] ;  /* 0x0000200007067983 */ /* 0x000ee80000100800 */
[----:B--2---:R0:W-:Y:S04]  /*1230*/  STS [R5.X4+0xc00], R4 ;  /* 0x000c000405007388 */ /* 0x0041e80000004800 */
[----:B---3--:R0:W-:Y:S02]  /*1240*/  STS [R5.X4+0xc80], R6 ;  /* 0x000c800605007388 */ /* 0x0081e40000004800 */
.L_x_3734:
[----:B------:R-:W-:Y:S05]  /*1250*/  BSYNC B0 ;  /* 0x0000000000007941 */ /* 0x000fea0003800000 */
.L_x_3729:
        /* <DEDUP_REMOVED lines=33> */
.L_x_3737:
        /* <DEDUP_REMOVED lines=166> */
.L_x_3736:
[----:B------:R-:W-:Y:S05]  /*1ed0*/  @!P1 BRA `(.L_x_3735) ;  /* 0x0000031000009947 */ /* 0x000fea0003800000 */
[C---:B------:R-:W-:Y:S02]  /*1ee0*/  IMAD R8, R6.reuse, 0x4, R1 ;  /* 0x0000000406087824 */ /* 0x040fe400078e0201 */
[----:B----4-:R-:W-:-:S02]  /*1ef0*/  IMAD R9, R6, 0x4, R3 ;  /* 0x0000000406097824 */ /* 0x010fc400078e0203 */
.L_x_3738:
        /* <DEDUP_REMOVED lines=47> */
.L_x_3735:
        /* <DEDUP_REMOVED lines=49> */
[----:B------:R-:W-:Y:S05]  /*2500*/  CALL.REL.NOINC `($__internal_133_$__cuda_sm20_div_rn_f64_full) ;  /* 0x0000012000007944 */ /* 0x000fea0003c00000 */
.L_x_3741:
[----:B------:R-:W-:Y:S05]  /*2510*/  BSYNC B0 ;  /* 0x0000000000007941 */ /* 0x000fea0003800000 */
.L_x_3740:
[----:B------:R-:W0:Y:S01]  /*2520*/  F2F.F32.F64 R4, R6 ;  /* 0x0000000600047310 */ /* 0x000e220000301000 */
[----:B------:R-:W0:-:S14]  /*2530*/  DSETP.GEU.AND P1, PT, |R6|, c[0x2][0x0], PT ;  /* 0x008000000600762a */ /* 0x000e1c0003f2e200 */
[----:B0-----:R-:W-:Y:S02]  /*2540*/  @!P1 FMUL R4, R4, 1.175494350822287508e-38 ;  /* 0x0080000004049820 */ /* 0x001fe40000400000 */
.L_x_3739:
        /* <DEDUP_REMOVED lines=14> */
        .weak           $__internal_133_$__cuda_sm20_div_rn_f64_full
        .type           $__internal_133_$__cuda_sm20_div_rn_f64_full,@function
        .size           $__internal_133_$__cuda_sm20_div_rn_f64_full,(.L_x_5688 - $__internal_133_$__cuda_sm20_div_rn_f64_full)
$__internal_133_$__cuda_sm20_div_rn_f64_full:
        /* <DEDUP_REMOVED lines=68> */
.L_x_3743:
        /* <DEDUP_REMOVED lines=16> */
.L_x_3746:
[----:B------:R-:W-:Y:S01]  /*2b70*/  LOP3.LUT R19, R9, 0x80000, RZ, 0xfc, !PT ;  /* 0x0008000009137812 */ /* 0x000fe200078efcff */
[----:B------:R-:W-:Y:S01]  /*2b80*/  IMAD.MOV.U32 R18, RZ, RZ, R8 ;  /* 0x000000ffff127224 */ /* 0x000fe200078e0008 */
[----:B------:R-:W-:Y:S05]  /*2b90*/  BRA `(.L_x_3744) ;  /* 0x0000002000007947 */ /* 0x000fea0003800000 */
.L_x_3745:
[----:B------:R-:W-:Y:S01]  /*2ba0*/  LOP3.LUT R19, R5, 0x80000, RZ, 0xfc, !PT ;  /* 0x0008000005137812 */ /* 0x000fe200078efcff */
[----:B------:R-:W-:Y:S02]  /*2bb0*/  IMAD.MOV.U32 R18, RZ, RZ, R4 ;  /* 0x000000ffff127224 */ /* 0x000fe400078e0004 */
.L_x_3744:
[----:B------:R-:W-:Y:S05]  /*2bc0*/  BSYNC B1 ;  /* 0x0000000000017941 */ /* 0x000fea0003800000 */
.L_x_3742:
[----:B------:R-:W-:Y:S02]  /*2bd0*/  IMAD.MOV.U32 R13, RZ, RZ, 0x0 ;  /* 0x00000000ff0d7424 */ /* 0x000fe400078e00ff */
[----:B------:R-:W-:-:S02]  /*2be0*/  IMAD.MOV.U32 R6, RZ, RZ, R18 ;  /* 0x000000ffff067224 */ /* 0x000fc400078e0012 */
[----:B------:R-:W-:Y:S01]  /*2bf0*/  IMAD.MOV.U32 R7, RZ, RZ, R19 ;  /* 0x000000ffff077224 */ /* 0x000fe200078e0013 */
[----:B------:R-:W-:Y:S06]  /*2c00*/  RET.REL.NODEC R12 `(_ZN4vllm3moe44grouped_topk_fused_small_expert_count_kernelI6__half13__nv_bfloat16iLNS0_11ScoringFuncE1ELi384ELb0ELi8EEEvPT_PfPT1_PKT0_llllllbd) ;  /* 0xffffd3f00c007950 */ /* 0x000fec0003c3ffff */
.L_x_3747:
        /* <DEDUP_REMOVED lines=15> */
.L_x_5688:


//--------------------- .text._ZN4vllm3moe44grouped_topk_fused_small_expert_count_kernelI6__half13__nv_bfloat16iLNS0_11ScoringFuncE1ELi512ELb0ELi8EEEvPT_PfPT1_PKT0_llllllbd --------------------------
	.section	.text._ZN4vllm3moe44grouped_topk_fused_small_expert_count_kernelI6__half13__nv_bfloat16iLNS0_11ScoringFuncE1ELi512ELb0ELi8EEEvPT_PfPT1_PKT0_llllllbd,"ax",@progbits
	.sectioninfo	@"SHI_REGISTERS=28"
	.align	128
        .global         _ZN4vllm3moe44grouped_topk_fused_small_expert_count_kernelI6__half13__nv_bfloat16iLNS0_11ScoringFuncE1ELi512ELb0ELi8EEEvPT_PfPT1_PKT0_llllllbd
        .type           _ZN4vllm3moe44grouped_topk_fused_small_expert_count_kernelI6__half13__nv_bfloat16iLNS0_11ScoringFuncE1ELi512ELb0ELi8EEEvPT_PfPT1_PKT0_llllllbd,@function
        .size           _ZN4vllm3moe44grouped_topk_fused_small_expert_count_kernelI6__half13__nv_bfloat16iLNS0_11ScoringFuncE1ELi512ELb0ELi8EEEvPT_PfPT1_PKT0_llllllbd,(.L_x_5689 - _ZN4vllm3moe44grouped_topk_fused_small_expert_count_kernelI6__half13__nv_bfloat16iLNS0_11ScoringFuncE1ELi512ELb0ELi8EEEvPT_PfPT1_PKT0_llllllbd)
        .other          _ZN4vllm3moe44grouped_topk_fused_small_expert_count_kernelI6__half13__nv_bfloat16iLNS0_11ScoringFuncE1ELi512ELb0ELi8EEEvPT_PfPT1_PKT0_llllllbd,@"STO_CUDA_ENTRY STV_DEFAULT"
_ZN4vllm3moe44grouped_topk_fused_small_expert_count_kernelI6__half13__nv_bfloat16iLNS0_11ScoringFuncE1ELi512ELb0ELi8EEEvPT_PfPT1_PKT0_llllllbd:
.text._ZN4vllm3moe44grouped_topk_fused_small_expert_count_kernelI6__half13__nv_bfloat16iLNS0_11ScoringFuncE1ELi512ELb0ELi8EEEvPT_PfPT1_PKT0_llllllbd:
        /* <DEDUP_REMOVED lines=132> */
.L_x_3751:
        /* <DEDUP_REMOVED lines=100> */
.L_x_3750:
        /* <DEDUP_REMOVED lines=44> */
.L_x_3749:
        /* <DEDUP_REMOVED lines=12> */
.L_x_3752:
[----:B0-----:R-:W-:-:S05]  /*1200*/  IMAD R7, R2, 0x4, R1 ;  /* 0x0000000402077824 */ /* 0x001fca00078e0201 */
[----:B------:R-:W2:Y:S04]  /*1210*/  LDL R4, [R7] ;  /* 0x0000000007047983 */ /* 0x000ea80000100800 */
[----:B------:R-:W3:Y:S04]  /*1220*/  LDL R6, [R7+0x20] ;  /* 0x0000200007067983 */ /* 0x000ee80000100800 */
[----:B--2---:R0:W-:Y:S04]  /*1230*/  STS [R5.X4+0x1000], R4 ;  /* 0x0010000405007388 */ /* 0x0041e80000004800 */
[----:B---3--:R0:W-:Y:S02]  /*1240*/  STS [R5.X4+0x1080], R6 ;  /* 0x0010800605007388 */ /* 0x0081e40000004800 */
.L_x_3753:
[----:B------:R-:W-:Y:S05]  /*1250*/  BSYNC B0 ;  /* 0x0000000000007941 */ /* 0x000fea0003800000 */
.L_x_3748:
        /* <DEDUP_REMOVED lines=27> */
.L_x_3756:
        /* <DEDUP_REMOVED lines=166> */
.L_x_3755:
[----:B------:R-:W-:Y:S05]  /*1e70*/  @!P1 BRA `(.L_x_3754) ;  /* 0x0000031000009947 */ /* 0x000fea0003800000 */
[C---:B------:R-:W-:Y:S02]  /*1e80*/  IMAD R2, R6.reuse, 0x4, R1 ;  /* 0x0000000406027824 */ /* 0x040fe400078e0201 */
[----:B------:R-:W-:-:S02]  /*1e90*/  IMAD R7, R6, 0x4, R3 ;  /* 0x0000000406077824 */ /* 0x000fc400078e0203 */
.L_x_3757:
        /* <DEDUP_REMOVED lines=47> */
.L_x_3754:
        /* <DEDUP_REMOVED lines=49> */
[----:B------:R-:W-:Y:S05]  /*24a0*/  CALL.REL.NOINC `($__internal_134_$__cuda_sm20_div_rn_f64_full) ;  /* 0x0000012000007944 */ /* 0x000fea0003c00000 */
.L_x_3760:
[----:B------:R-:W-:Y:S05]  /*24b0*/  BSYNC B0 ;  /* 0x0000000000007941 */ /* 0x000fea0003800000 */
.L_x_3759:
[----:B------:R-:W0:Y:S01]  /*24c0*/  F2F.F32.F64 R4, R6 ;  /* 0x0000000600047310 */ /* 0x000e220000301000 */
[----:B------:R-:W0:-:S14]  /*24d0*/  DSETP.GEU.AND P1, PT, |R6|, c[0x2][0x0], PT ;  /* 0x008000000600762a */ /* 0x000e1c0003f2e200 */
[----:B0-----:R-:W-:Y:S02]  /*24e0*/  @!P1 FMUL R4, R4, 1.175494350822287508e-38 ;  /* 0x0080000004049820 */ /* 0x001fe40000400000 */
.L_x_3758:
        /* <DEDUP_REMOVED lines=14> */
        .weak           $__internal_134_$__cuda_sm20_div_rn_f64_full
        .type           $__internal_134_$__cuda_sm20_div_rn_f64_full,@function
        .size           $__internal_134_$__cuda_sm20_div_rn_f64_full,(.L_x_5689 - $__internal_134_$__cuda_sm20_div_rn_f64_full)
$__internal_134_$__cuda_sm20_div_rn_f64_full:
        /* <DEDUP_REMOVED lines=68> */
.L_x_3762:
        /* <DEDUP_REMOVED lines=16> */
.L_x_3765:
[----:B------:R-:W-:Y:S01]  /*2b10*/  LOP3.LUT R19, R9, 0x80000, RZ, 0xfc, !PT ;  /* 0x0008000009137812 */ /* 0x000fe200078efcff */
[----:B------:R-:W-:Y:S01]  /*2b20*/  IMAD.MOV.U32 R18, RZ, RZ, R8 ;  /* 0x000000ffff127224 */ /* 0x000fe200078e0008 */
[----:B------:R-:W-:Y:S05]  /*2b30*/  BRA `(.L_x_3763) ;  /* 0x0000002000007947 */ /* 0x000fea0003800000 */
.L_x_3764:
[----:B------:R-:W-:Y:S01]  /*2b40*/  LOP3.LUT R19, R5, 0x80000, RZ, 0xfc, !PT ;  /* 0x0008000005137812 */ /* 0x000fe200078efcff */
[----:B------:R-:W-:Y:S02]  /*2b50*/  IMAD.MOV.U32 R18, RZ, RZ, R4 ;  /* 0x000000ffff127224 */ /* 0x000fe400078e0004 */
.L_x_3763:
[----:B------:R-:W-:Y:S05]  /*2b60*/  BSYNC B1 ;  /* 0x0000000000017941 */ /* 0x000fea0003800000 */
.L_x_3761:
[----:B------:R-:W-:Y:S02]  /*2b70*/  IMAD.MOV.U32 R13, RZ, RZ, 0x0 ;  /* 0x00000000ff0d7424 */ /* 0x000fe400078e00ff */
[----:B------:R-:W-:-:S02]  /*2b80*/  IMAD.MOV.U32 R6, RZ, RZ, R18 ;  /* 0x000000ffff067224 */ /* 0x000fc400078e0012 */
[----:B------:R-:W-:Y:S01]  /*2b90*/  IMAD.MOV.U32 R7, RZ, RZ, R19 ;  /* 0x000000ffff077224 */ /* 0x000fe200078e0013 */
[----:B------:R-:W-:Y:S06]  /*2ba0*/  RET.REL.NODEC R12 `(_ZN4vllm3moe44grouped_topk_fused_small_expert_count_kernelI6__half13__nv_bfloat16iLNS0_11ScoringFuncE1ELi512ELb0ELi8EEEvPT_PfPT1_PKT0_llllllbd) ;  /* 0xffffd4500c007950 */ /* 0x000fec0003c3ffff */
.L_x_3766:
        /* <DEDUP_REMOVED lines=13> */
.L_x_5689:


//--------------------- .text._ZN4vllm3moe44grouped_topk_fused_small_expert_count_kernelI6__half13__nv_bfloat16iLNS0_11ScoringFuncE1ELi512ELb0ELi22EEEvPT_PfPT1_PKT0_llllllbd --------------------------
	.section	.text._ZN4vllm3moe44grouped_topk_fused_small_expert_count_kernelI6__half13__nv_bfloat16iLNS0_11ScoringFuncE1ELi512ELb0ELi22EEEvPT_PfPT1_PKT0_llllllbd,"ax",@progbits
	.sectioninfo	@"SHI_REGISTERS=32"
	.align	128
        .global         _ZN4vllm3moe44grouped_topk_fused_small_expert_count_kernelI6__half13__nv_bfloat16iLNS0_11ScoringFuncE1ELi512ELb0ELi22EEEvPT_PfPT1_PKT0_llllllbd
        .type           _ZN4vllm3moe44grouped_topk_fused_small_expert_count_kernelI6__half13__nv_bfloat16iLNS0_11ScoringFuncE1ELi512ELb0ELi22EEEvPT_PfPT1_PKT0_llllllbd,@function
        .size           _ZN4vllm3moe44grouped_topk_fused_small_expert_count_kernelI6__half13__nv_bfloat16iLNS0_11ScoringFuncE1ELi512ELb0ELi22EEEvPT_PfPT1_PKT0_llllllbd,(.L_x_5690 - _ZN4vllm3moe44grouped_topk_fused_small_expert_count_kernelI6__half13__nv_bfloat16iLNS0_11ScoringFuncE1ELi512ELb0ELi22EEEvPT_PfPT1_PKT0_llllllbd)
        .other          _ZN4vllm3moe44grouped_topk_fused_small_expert_count_kernelI6__half13__nv_bfloat16iLNS0_11ScoringFuncE1ELi512ELb0ELi22EEEvPT_PfPT1_PKT0_llllllbd,@"STO_CUDA_ENTRY STV_DEFAULT"
_ZN4vllm3moe44grouped_topk_fused_small_expert_count_kernelI6__half13__nv_bfloat16iLNS0_11ScoringFuncE1ELi512ELb0ELi22EEEvPT_PfPT1_PKT0_llllllbd:
.text._ZN4vllm3moe44grouped_topk_fused_small_expert_count_kernelI6__half13__nv_bfloat16iLNS0_11ScoringFuncE1ELi512ELb0ELi22EEEvPT_PfPT1_PKT0_llllllbd:
        /* <DEDUP_REMOVED lines=21> */
[----:B0-----:R-:W-:Y:S01]  /*0150*/  IADD3 R3, R1, 0x58, RZ ;  /* 0x0000005801037810 */ /* 0x001fe20007ffe0ff */
[----:B--2---:R-:W-:-:S05]  /*0160*/  @!P0 HADD2.F32 R4, -RZ, R6.H0_H0 ;  /* 0x20000006ff048230 */ /* 0x004fca0000004100 */
[----:B------:R-:W-:Y:S02]  /*0170*/  @!P0 FMUL.FTZ R0, R4, 0.5 ;  /* 0x3f00000004008820 */ /* 0x000fe40000410000 */
[----:B------:R-:W-:Y:S01]  /*0180*/  IMAD.MOV.U32 R4, RZ, RZ, -0x800000 ;  /* 0xff800000ff047424 */ /* 0x000fe200078e00ff */
[----:B---3--:R-:W-:-:S03]  /*0190*/  @!P0 PRMT R4, RZ, 0x5410, R2 ;  /* 0x00005410ff048816 */ /* 0x008fc60000000002 */
        /* <DEDUP_REMOVED lines=109> */
.L_x_3770:
        /* <DEDUP_REMOVED lines=100> */
.L_x_3769:
        /* <DEDUP_REMOVED lines=44> */
.L_x_3768:
        /* <DEDUP_REMOVED lines=15> */
.L_x_3771:
[C---:B------:R-:W-:Y:S02]  /*1260*/  IMAD R6, R0.reuse, 0x4, R1 ;  /* 0x0000000400067824 */ /* 0x040fe400078e0201 */
[----:B0-----:R-:W-:-:S03]  /*1270*/  IMAD R4, R0, 0x4, R3 ;  /* 0x0000000400047824 */ /* 0x001fc600078e0203 */
[----:B------:R-:W3:Y:S04]  /*1280*/  LDL R7, [R6] ;  /* 0x0000000006077983 */ /* 0x000ee80000100800 */
[----:B------:R-:W4:Y:S04]  /*1290*/  LDL R9, [R4] ;  /* 0x0000000004097983 */ /* 0x000f280000100800 */
[----:B---3--:R0:W-:Y:S04]  /*12a0*/  STS [R2.X4+0x1000], R7 ;  /* 0x0010000702007388 */ /* 0x0081e80000004800 */
[----:B----4-:R0:W-:Y:S02]  /*12b0*/  STS [R2.X4+0x1180], R9 ;  /* 0x0011800902007388 */ /* 0x0101e40000004800 */
.L_x_3772:
[----:B------:R-:W-:Y:S05]  /*12c0*/  BSYNC B0 ;  /* 0x0000000000007941 */ /* 0x000fea0003800000 */
.L_x_3767:
        /* <DEDUP_REMOVED lines=71> */
.L_x_3775:
        /* <DEDUP_REMOVED lines=94> */
.L_x_3774:
        /* <DEDUP_REMOVED lines=43> */
.L_x_3773:
        /* <DEDUP_REMOVED lines=47> */
[----:B--2---:R-:W-:Y:S05]  /*22c0*/  CALL.REL.NOINC `($__internal_135_$__cuda_sm20_div_rn_f64_full) ;  /* 0x0000013000007944 */ /* 0x004fea0003c00000 */
.L_x_3778:
[----:B------:R-:W-:Y:S05]  /*22d0*/  BSYNC B0 ;  /* 0x0000000000007941 */ /* 0x000fea0003800000 */
.L_x_3777:
[----:B------:R-:W0:Y:S01]  /*22e0*/  F2F.F32.F64 R2, R8 ;  /* 0x0000000800027310 */ /* 0x000e220000301000 */
[----:B------:R-:W0:-:S14]  /*22f0*/  DSETP.GEU.AND P1, PT, |R8|, c[0x2][0x0], PT ;  /* 0x008000000800762a */ /* 0x000e1c0003f2e200 */
[----:B0-----:R-:W-:Y:S02]  /*2300*/  @!P1 FMUL R2, R2, 1.175494350822287508e-38 ;  /* 0x0080000002029820 */ /* 0x001fe40000400000 */
.L_x_3776:
        /* <DEDUP_REMOVED lines=15> */
        .weak           $__internal_135_$__cuda_sm20_div_rn_f64_full
        .type           $__internal_135_$__cuda_sm20_div_rn_f64_full,@function
        .size           $__internal_135_$__cuda_sm20_div_rn_f64_full,(.L_x_5690 - $__internal_135_$__cuda_sm20_div_rn_f64_full)
$__internal_135_$__cuda_sm20_div_rn_f64_full:
        /* <DEDUP_REMOVED lines=68> */
.L_x_3780:
        /* <DEDUP_REMOVED lines=16> */
.L_x_3783:
[----:B------:R-:W-:Y:S01]  /*2940*/  LOP3.LUT R17, R5, 0x80000, RZ, 0xfc, !PT ;  /* 0x0008000005117812 */ /* 0x000fe200078efcff */
[----:B------:R-:W-:Y:S01]  /*2950*/  IMAD.MOV.U32 R16, RZ, RZ, R4 ;  /* 0x000000ffff107224 */ /* 0x000fe200078e0004 */
[----:B------:R-:W-:Y:S05]  /*2960*/  BRA `(.L_x_3781) ;  /* 0x0000002000007947 */ /* 0x000fea0003800000 */
.L_x_3782:
[----:B------:R-:W-:Y:S01]  /*2970*/  LOP3.LUT R17, R7, 0x80000, RZ, 0xfc, !PT ;  /* 0x0008000007117812 */ /* 0x000fe200078efcff */
[----:B------:R-:W-:Y:S02]  /*2980*/  IMAD.MOV.U32 R16, RZ, RZ, R6 ;  /* 0x000000ffff107224 */ /* 0x000fe400078e0006 */
.L_x_3781:
[----:B------:R-:W-:Y:S05]  /*2990*/  BSYNC B1 ;  /* 0x0000000000017941 */ /* 0x000fea0003800000 */
.L_x_3779:
[----:B------:R-:W-:Y:S02]  /*29a0*/  IMAD.MOV.U32 R13, RZ, RZ, 0x0 ;  /* 0x00000000ff0d7424 */ /* 0x000fe400078e00ff */
[----:B------:R-:W-:-:S02]  /*29b0*/  IMAD.MOV.U32 R8, RZ, RZ, R16 ;  /* 0x000000ffff087224 */ /* 0x000fc400078e0010 */
[----:B------:R-:W-:Y:S01]  /*29c0*/  IMAD.MOV.U32 R9, RZ, RZ, R17 ;  /* 0x000000ffff097224 */ /* 0x000fe200078e0011 */
[----:B------:R-:W-:Y:S06]  /*29d0*/  RET.REL.NODEC R12 `(_ZN4vllm3moe44grouped_topk_fused_small_expert_count_kernelI6__half13__nv_bfloat16iLNS0_11ScoringFuncE1ELi512ELb0ELi22EEEvPT_PfPT1_PKT0_llllllbd) ;  /* 0xffffd6200c007950 */ /* 0x000fec0003c3ffff */
.L_x_3784:
        /* <DEDUP_REMOVED lines=10> */
.L_x_5690:


//--------------------- .text._ZN4vllm3moe44grouped_topk_fused_small_expert_count_kernelI6__half13__nv_bfloat16iLNS0_11ScoringFuncE1ELi256ELb1ELi8EEEvPT_PfPT1_PKT0_llllllbd --------------------------
	.section	.text._ZN4vllm3moe44grouped_topk_fused_small_expert_count_kernelI6__half13__nv_bfloat16iLNS0_11ScoringFuncE1ELi256ELb1ELi8EEEvPT_PfPT1_PKT0_llllllbd,"ax",@progbits
	.sectioninfo	@"SHI_REGISTERS=28"
	.align	128
        .global         _ZN4vllm3moe44grouped_topk_fused_small_expert_count_kernelI6__half13__nv_bfloat16iLNS0_11ScoringFuncE1ELi256ELb1ELi8EEEvPT_PfPT1_PKT0_llllllbd
        .type           _ZN4vllm3moe44grouped_topk_fused_small_expert_count_kernelI6__half13__nv_bfloat16iLNS0_11ScoringFuncE1ELi256ELb1ELi8EEEvPT_PfPT1_PKT0_llllllbd,@function
        .size           _ZN4vllm3moe44grouped_topk_fused_small_expert_count_kernelI6__half13__nv_bfloat16iLNS0_11ScoringFuncE1ELi256ELb1ELi8EEEvPT_PfPT1_PKT0_llllllbd,(.L_x_5691 - _ZN4vllm3moe44grouped_topk_fused_small_expert_count_kernelI6__half13__nv_bfloat16iLNS0_11ScoringFuncE1ELi256ELb1ELi8EEEvPT_PfPT1_PKT0_llllllbd)
        .other          _ZN4vllm3moe44grouped_topk_fused_small_expert_count_kernelI6__half13__nv_bfloat16iLNS0_11ScoringFuncE1ELi256ELb1ELi8EEEvPT_PfPT1_PKT0_llllllbd,@"STO_CUDA_ENTRY STV_DEFAULT"
_ZN4vllm3moe44grouped_topk_fused_small_expert_count_kernelI6__half13__nv_bfloat16iLNS0_11ScoringFuncE1ELi256ELb1ELi8EEEvPT_PfPT1_PKT0_llllllbd:
.text._ZN4vllm3moe44grouped_topk_fused_small_expert_count_kernelI6__half13__nv_bfloat16iLNS0_11ScoringFuncE1ELi256ELb1ELi8EEEvPT_PfPT1_PKT0_llllllbd:
        /* <DEDUP_REMOVED lines=26> */
[----:B------:R-:W-:Y:S01]  /*01a0*/  IMAD.MOV.U32 R12, RZ, RZ, -0x800000 ;  /* 0xff800000ff0c7424 */ /* 0x000fe200078e00ff */
[----:B--2---:R-:W-:Y:S01]  /*01b0*/  @!P0 HADD2.F32 R5, -RZ, R8.H0_H0 ;  /* 0x20000008ff058230 */ /* 0x004fe20000004100 */
[----:B------:R-:W-:-:S04]  /*01c0*/  IADD3 R8, -R4, 0xffff, RZ ;  /* 0x0000ffff04087810 */ /* 0x000fc80007ffe1ff */
[----:B------:R-:W-:Y:S01]  /*01d0*/  @!P0 FMUL.FTZ R6, R5, 0.5 ;  /* 0x3f00000005068820 */ /* 0x000fe20000410000 */
[----:B------:R-:W-:Y:S01]  /*01e0*/  LOP3.LUT R8, R8, 0xffff, RZ, 0xc0, !PT ;  /* 0x0000ffff08087812 */ /* 0x000fe200078ec0ff */
[----:B------:R-:W-:Y:S01]  /*01f0*/  IMAD.MOV.U32 R5, RZ, RZ, -0x1 ;  /* 0xffffffffff057424 */ /* 0x000fe200078e00ff */
[----:B---3--:R-:W-:-:S03]  /*0200*/  @!P0 PRMT R12, RZ, 0x5410, R10 ;  /* 0x00005410ff0c8816 */ /* 0x008fc6000000000a */
[----:B------:R-:W0:Y:S01]  /*0210*/  MUFU.TANH R6, R6 ;  /* 0x0000000600067308 */ /* 0x000e220000002400 */
        /* <DEDUP_REMOVED lines=317> */
.L_x_3787:
        /* <DEDUP_REMOVED lines=90> */
.L_x_3786:
        /* <DEDUP_REMOVED lines=38> */
.L_x_3785:
        /* <DEDUP_REMOVED lines=47> */
[----:B------:R-:W-:Y:S05]  /*20e0*/  CALL.REL.NOINC `($__internal_136_$__cuda_sm20_div_rn_f64_full) ;  /* 0x0000013000007944 */ /* 0x000fea0003c00000 */
.L_x_3790:
[----:B------:R-:W-:Y:S05]  /*20f0*/  BSYNC B0 ;  /* 0x0000000000007941 */ /* 0x000fea0003800000 */
.L_x_3789:
[----:B------:R-:W0:Y:S01]  /*2100*/  F2F.F32.F64 R2, R8 ;  /* 0x0000000800027310 */ /* 0x000e220000301000 */
[----:B------:R-:W0:-:S14]  /*2110*/  DSETP.GEU.AND P1, PT, |R8|, c[0x2][0x0], PT ;  /* 0x008000000800762a */ /* 0x000e1c0003f2e200 */
[----:B0-----:R-:W-:Y:S02]  /*2120*/  @!P1 FMUL R2, R2, 1.175494350822287508e-38 ;  /* 0x0080000002029820 */ /* 0x001fe40000400000 */
.L_x_3788:
        /* <DEDUP_REMOVED lines=15> */
        .weak           $__internal_136_$__cuda_sm20_div_rn_f64_full
        .type           $__internal_136_$__cuda_sm20_div_rn_f64_full,@function
        .size           $__internal_136_$__cuda_sm20_div_rn_f64_full,(.L_x_5691 - $__internal_136_$__cuda_sm20_div_rn_f64_full)
$__internal_136_$__cuda_sm20_div_rn_f64_full:
        /* <DEDUP_REMOVED lines=68> */
.L_x_3792:
        /* <DEDUP_REMOVED lines=16> */
.L_x_3795:
[----:B------:R-:W-:Y:S01]  /*2760*/  LOP3.LUT R17, R5, 0x80000, RZ, 0xfc, !PT ;  /* 0x0008000005117812 */ /* 0x000fe200078efcff */
[----:B------:R-:W-:Y:S01]  /*2770*/  IMAD.MOV.U32 R16, RZ, RZ, R4 ;  /* 0x000000ffff107224 */ /* 0x000fe200078e0004 */
[----:B------:R-:W-:Y:S05]  /*2780*/  BRA `(.L_x_3793) ;  /* 0x0000002000007947 */ /* 0x000fea0003800000 */
.L_x_3794:
[----:B------:R-:W-:Y:S01]  /*2790*/  LOP3.LUT R17, R7, 0x80000, RZ, 0xfc, !PT ;  /* 0x0008000007117812 */ /* 0x000fe200078efcff */
[----:B------:R-:W-:Y:S02]  /*27a0*/  IMAD.MOV.U32 R16, RZ, RZ, R6 ;  /* 0x000000ffff107224 */ /* 0x000fe400078e0006 */
.L_x_3793:
[----:B------:R-:W-:Y:S05]  /*27b0*/  BSYNC B1 ;  /* 0x0000000000017941 */ /* 0x000fea0003800000 */
.L_x_3791:
[----:B------:R-:W-:Y:S02]  /*27c0*/  IMAD.MOV.U32 R13, RZ, RZ, 0x0 ;  /* 0x00000000ff0d7424 */ /* 0x000fe400078e00ff */
[----:B------:R-:W-:-:S02]  /*27d0*/  IMAD.MOV.U32 R8, RZ, RZ, R16 ;  /* 0x000000ffff087224 */ /* 0x000fc400078e0010 */
[----:B------:R-:W-:Y:S01]  /*27e0*/  IMAD.MOV.U32 R9, RZ, RZ, R17 ;  /* 0x000000ffff097224 */ /* 0x000fe200078e0011 */
[----:B------:R-:W-:Y:S06]  /*27f0*/  RET.REL.NODEC R12 `(_ZN4vllm3moe44grouped_topk_fused_small_expert_count_kernelI6__half13__nv_bfloat16iLNS0_11ScoringFuncE1ELi256ELb1ELi8EEEvPT_PfPT1_PKT0_llllllbd) ;  /* 0xffffd8000c007950 */ /* 0x000fec0003c3ffff */
.L_x_3796:
        /* <DEDUP_REMOVED lines=16> */
.L_x_5691:


//--------------------- .text._ZN4vllm3moe25grouped_topk_fused_kernelI6__halfS2_iLNS0_11ScoringFuncE1EEEvPT_PfPT1_PKT0_lllllbd --------------------------
	.section	.text._ZN4vllm3moe25grouped_topk_fused_kernelI6__halfS2_iLNS0_11ScoringFuncE1EEEvPT_PfPT1_PKT0_lllllbd,"ax",@progbits
	.sectioninfo	@"SHI_REGISTERS=48"
	.align	128
        .global         _ZN4vllm3moe25grouped_topk_fused_kernelI6__halfS2_iLNS0_11ScoringFuncE1EEEvPT_PfPT1_PKT0_lllllbd
        .type           _ZN4vllm3moe25grouped_topk_fused_kernelI6__halfS2_iLNS0_11ScoringFuncE1EEEvPT_PfPT1_PKT0_lllllbd,@function
        .size           _ZN4vllm3moe25grouped_topk_fused_kernelI6__halfS2_iLNS0_11ScoringFuncE1EEEvPT_PfPT1_PKT0_lllllbd,(.L_x_5697 - _ZN4vllm3moe25grouped_topk_fused_kernelI6__halfS2_iLNS0_11ScoringFuncE1EEEvPT_PfPT1_PKT0_lllllbd)
        .other          _ZN4vllm3moe25grouped_topk_fused_kernelI6__halfS2_iLNS0_11ScoringFuncE1EEEvPT_PfPT1_PKT0_lllllbd,@"STO_CUDA_ENTRY STV_DEFAULT"
_ZN4vllm3moe25grouped_topk_fused_kernelI6__halfS2_iLNS0_11ScoringFuncE1EEEvPT_PfPT1_PKT0_lllllbd:
.text._ZN4vllm3moe25grouped_topk_fused_kernelI6__halfS2_iLNS0_11ScoringFuncE1EEEvPT_PfPT1_PKT0_lllllbd:
        /* <DEDUP_REMOVED lines=83> */
.L_x_3803:
        /* <DEDUP_REMOVED lines=18> */
[----:B0-----:R-:W-:-:S05]  /*0650*/  FFMA.FTZ R12, R11, R16, 0.5 ;  /* 0x3f0000000b0c7423 */ /* 0x001fca0000010010 */
[----:B------:R-:W-:-:S05]  /*0660*/  F2FP.PACK_AB R12, RZ, R12 ;  /* 0x0000000cff0c723e */ /* 0x000fca00000000ff */
[----:B---3--:R-:W-:Y:S01]  /*0670*/  HADD2 R12, R12.H0_H0, R15.H0_H0 ;  /* 0x2000000f0c0c7230 */ /* 0x008fe20000000800 */
[----:B------:R-:W-:Y:S05]  /*0680*/  @P0 BRA `(.L_x_3803) ;  /* 0xfffffea000000947 */ /* 0x000fea000383ffff */
[----:B------:R-:W-:Y:S05]  /*0690*/  BSYNC B2 ;  /* 0x0000000000027941 */ /* 0x000fea0003800000 */
.L_x_3802:
[----:B------:R-:W-:Y:S02]  /*06a0*/  PRMT R11, R12, 0x7610, R11 ;  /* 0x000076100c0b7816 */ /* 0x000fe4000000000b */
.L_x_3801:
[----:B------:R-:W-:Y:S05]  /*06b0*/  BSYNC B1 ;  /* 0x0000000000017941 */ /* 0x000fea0003800000 */
.L_x_3800:
        /* <DEDUP_REMOVED lines=10> */
.L_x_3806:
        /* <DEDUP_REMOVED lines=17> */
[----:B------:R-:W0:Y:S02]  /*0870*/  MUFU.TANH R9, R9 ;  /* 0x0000000900097308 */ /* 0x000e240000002400 */
[----:B0-----:R-:W-:-:S05]  /*0880*/  FFMA.FTZ R11, R9, R16, 0.5 ;  /* 0x3f000000090b7423 */ /* 0x001fca0000010010 */
[----:B------:R-:W-:-:S05]  /*0890*/  F2FP.PACK_AB R11, RZ, R11 ;  /* 0x0000000bff0b723e */ /* 0x000fca00000000ff */
[----:B---3--:R-:W-:Y:S01]  /*08a0*/  HADD2 R11, R11.H0_H0, R14.H0_H0 ;  /* 0x2000000e0b0b7230 */ /* 0x008fe20000000800 */
[----:B------:R-:W-:Y:S05]  /*08b0*/  @!P1 BRA `(.L_x_3806) ;  /* 0xfffffea000009947 */ /* 0x000fea000383ffff */
[----:B------:R-:W-:Y:S05]  /*08c0*/  BSYNC B2 ;  /* 0x0000000000027941 */ /* 0x000fea0003800000 */
.L_x_3805:
[----:B------:R-:W-:Y:S05]  /*08d0*/  BSYNC B1 ;  /* 0x0000000000017941 */ /* 0x000fea0003800000 */
.L_x_3804:
        /* <DEDUP_REMOVED lines=21> */
[----:B------:R-:W0:Y:S02]  /*0a30*/  MUFU.TANH R9, R9 ;  /* 0x0000000900097308 */ /* 0x000e240000002400 */
[----:B0-----:R-:W-:-:S05]  /*0a40*/  FFMA.FTZ R11, R9, R16, 0.5 ;  /* 0x3f000000090b7423 */ /* 0x001fca0000010010 */
[----:B------:R-:W-:-:S05]  /*0a50*/  F2FP.PACK_AB R11, RZ, R11 ;  /* 0x0000000bff0b723e */ /* 0x000fca00000000ff */
[----:B---3--:R-:W-:Y:S02]  /*0a60*/  HADD2 R11, R11.H0_H0, R14.H0_H0 ;  /* 0x2000000e0b0b7230 */ /* 0x008fe40000000800 */
.L_x_3808:
[----:B------:R-:W-:Y:S05]  /*0a70*/  BSYNC B1 ;  /* 0x0000000000017941 */ /* 0x000fea0003800000 */
.L_x_3807:
        /* <DEDUP_REMOVED lines=17> */
[----:B------:R-:W0:Y:S02]  /*0b90*/  MUFU.TANH R8, R8 ;  /* 0x0000000800087308 */ /* 0x000e240000002400 */
[----:B0-----:R-:W-:-:S05]  /*0ba0*/  FFMA.FTZ R9, R8, R9, 0.5 ;  /* 0x3f00000008097423 */ /* 0x001fca0000010009 */
[----:B------:R-:W-:-:S05]  /*0bb0*/  F2FP.PACK_AB R9, RZ, R9 ;  /* 0x00000009ff09723e */ /* 0x000fca00000000ff */
[----:B---3--:R-:W-:-:S05]  /*0bc0*/  HADD2 R9, R9.H0_H0, R4.H0_H0 ;  /* 0x2000000409097230 */ /* 0x008fca0000000800 */
[----:B------:R-:W-:Y:S01]  /*0bd0*/  PRMT R11, R9, 0x7610, R11 ;  /* 0x00007610090b7816 */ /* 0x000fe2000000000b */
[----:B------:R-:W-:Y:S05]  /*0be0*/  BRA `(.L_x_3799) ;  /* 0x0000074000007947 */ /* 0x000fea0003800000 */
.L_x_3798:
        /* <DEDUP_REMOVED lines=14> */
.L_x_3811:
        /* <DEDUP_REMOVED lines=16> */
[----:B------:R-:W0:Y:S02]  /*0dd0*/  MUFU.TANH R16, R16 ;  /* 0x0000001000107308 */ /* 0x000e240000002400 */
[----:B0-----:R-:W-:-:S05]  /*0de0*/  FFMA.FTZ R17, R16, R17, 0.5 ;  /* 0x3f00000010117423 */ /* 0x001fca0000010011 */
[----:B------:R-:W-:-:S05]  /*0df0*/  F2FP.PACK_AB R17, RZ, R17 ;  /* 0x00000011ff11723e */ /* 0x000fca00000000ff */
[----:B---3--:R-:W-:-:S05]  /*0e00*/  HADD2 R17, R17.H0_H0, R12.H0_H0 ;  /* 0x2000000c11117230 */ /* 0x008fca0000000800 */
        /* <DEDUP_REMOVED lines=10> */
.L_x_3810:
[----:B------:R-:W-:Y:S05]  /*0eb0*/  BSYNC B1 ;  /* 0x0000000000017941 */ /* 0x000fea0003800000 */
.L_x_3809:
        /* <DEDUP_REMOVED lines=9> */
.L_x_3812:
        /* <DEDUP_REMOVED lines=17> */
[----:B------:R-:W-:Y:S02]  /*1060*/  FMUL.FTZ R10, R10, 0.5 ;  /* 0x3f0000000a0a7820 */ /* 0x000fe40000410000 */
[----:B------:R-:W-:-:S04]  /*1070*/  FMUL.FTZ R14, R14, 0.5 ;  /* 0x3f0000000e0e7820 */ /* 0x000fc80000410000 */
[----:B------:R-:W0:Y:S01]  /*1080*/  MUFU.TANH R10, R10 ;  /* 0x0000000a000a7308 */ /* 0x000e220000002400 */
[----:B-----5:R-:W-:-:S05]  /*1090*/  HADD2.F32 R16, -RZ, R16.H0_H0 ;  /* 0x20000010ff107230 */ /* 0x020fca0000004100 */
[----:B------:R-:W-:Y:S02]  /*10a0*/  FMUL.FTZ R16, R16, 0.5 ;  /* 0x3f00000010107820 */ /* 0x000fe40000410000 */
[----:B------:R-:W1:Y:S01]  /*10b0*/  MUFU.TANH R14, R14 ;  /* 0x0000000e000e7308 */ /* 0x000e620000002400 */
[----:B----4-:R-:W-:-:S05]  /*10c0*/  HADD2.F32 R18, -RZ, R18.H0_H0 ;  /* 0x20000012ff127230 */ /* 0x010fca0000004100 */
[----:B------:R-:W-:Y:S02]  /*10d0*/  FMUL.FTZ R18, R18, 0.5 ;  /* 0x3f00000012127820 */ /* 0x000fe40000410000 */
[-C--:B0-----:R-:W-:Y:S01]  /*10e0*/  FFMA.FTZ R12, R10, R19.reuse, 0.5 ;  /* 0x3f0000000a0c7423 */ /* 0x081fe20000010013 */
[----:B------:R-:W0:Y:S04]  /*10f0*/  MUFU.TANH R16, R16 ;  /* 0x0000001000107308 */ /* 0x000e280000002400 */
[----:B------:R-:W-:Y:S01]  /*1100*/  F2FP.PACK_AB R12, RZ, R12 ;  /* 0x0000000cff0c723e */ /* 0x000fe200000000ff */
[----:B-1----:R-:W-:-:S03]  /*1110*/  FFMA.FTZ R10, R14, R19, 0.5 ;  /* 0x3f0000000e0a7423 */ /* 0x002fc60000010013 */
[----:B------:R-:W1:Y:S01]  /*1120*/  MUFU.TANH R18, R18 ;  /* 0x0000001200127308 */ /* 0x000e620000002400 */
[----:B------:R-:W-:Y:S01]  /*1130*/  HADD2 R13, R12.H0_H0, R13.H0_H0 ;  /* 0x2000000d0c0d7230 */ /* 0x000fe20000000800 */
[----:B------:R-:W-:-:S04]  /*1140*/  F2FP.PACK_AB R10, RZ, R10 ;  /* 0x0000000aff0a723e */ /* 0x000fc800000000ff */
[----:B------:R-:W-:Y:S01]  /*1150*/  HSETP2.GT.AND P0, PT, R13.H0_H0, R11.H0_H0, PT ;  /* 0x2000000b0d007234 */ /* 0x000fe20003f04800 */
[----:B0-----:R-:W-:Y:S01]  /*1160*/  FFMA.FTZ R12, R16, R19, 0.5 ;  /* 0x3f000000100c7423 */ /* 0x001fe20000010013 */
[----:B------:R-:W-:-:S04]  /*1170*/  HADD2 R10, R10.H0_H0, R15.H0_H0 ;  /* 0x2000000f0a0a7230 */ /* 0x000fc80000000800 */
[----:B------:R-:W-:-:S05]  /*1180*/  F2FP.PACK_AB R12, RZ, R12 ;  /* 0x0000000cff0c723e */ /* 0x000fca00000000ff */
[----:B------:R-:W-:Y:S02]  /*1190*/  HADD2 R12, R12.H0_H0, R17.H0_H0 ;  /* 0x200000110c0c7230 */ /* 0x000fe40000000800 */
[----:B------:R-:W-:-:S05]  /*11a0*/  @!P0 HSETP2.GT.AND P1, PT, R13.H0_H0, R0.H0_H0, PT ;  /* 0x200000000d008234 */ /* 0x000fca0003f24800 */
[----:B------:R-:W-:Y:S02]  /*11b0*/  @!P0 SEL R0, R0, R13, !P1 ;  /* 0x0000000d00008207 */ /* 0x000fe40004800000 */
[----:B------:R-:W-:Y:S02]  /*11c0*/  @!P0 PRMT R13, R11, 0x7610, R13 ;  /* 0x000076100b0d8816 */ /* 0x000fe4000000000d */
[----:B------:R-:W-:Y:S02]  /*11d0*/  @!P0 PRMT R11, R0, 0x7610, R11 ;  /* 0x00007610000b8816 */ /* 0x000fe4000000000b */
[----:B------:R-:W-:Y:S01]  /*11e0*/  PRMT R0, R12, 0x7610, R0 ;  /* 0x000076100c007816 */ /* 0x000fe20000000000 */
[----:B------:R-:W-:Y:S01]  /*11f0*/  HSETP2.GT.AND P1, PT, R10.H0_H0, R13.H0_H0, PT ;  /* 0x2000000d0a007234 */ /* 0x000fe20003f24800 */
[----:B-1----:R-:W-:-:S05]  /*1200*/  FFMA.FTZ R12, R18, R19, 0.5 ;  /* 0x3f000000120c7423 */ /* 0x002fca0000010013 */
[----:B------:R-:W-:-:S05]  /*1210*/  F2FP.PACK_AB R12, RZ, R12 ;  /* 0x0000000cff0c723e */ /* 0x000fca00000000ff */
[----:B------:R-:W-:Y:S02]  /*1220*/  HADD2 R8, R12.H0_H0, R8.H0_H0 ;  /* 0x200000080c087230 */ /* 0x000fe40000000800 */
        /* <DEDUP_REMOVED lines=16> */
.L_x_3799:
[----:B------:R-:W-:Y:S05]  /*1330*/  BSYNC B0 ;  /* 0x0000000000007941 */ /* 0x000fea0003800000 */
.L_x_3797:
        /* <DEDUP_REMOVED lines=52> */
.L_x_3813:
        /* <DEDUP_REMOVED lines=283> */
.L_x_3815:
[----:B------:R1:W-:Y:S04]  /*2830*/  @P4 STS.U16 [R7+-0x40], R4 ;  /* 0xffffc00407004388 */ /* 0x0003e80000000400 */
[----:B------:R1:W-:Y:S01]  /*2840*/  @P4 STS [R9.X4+UR6+-0x80], R40 ;  /* 0xffff802809004988 */ /* 0x0003e20008004806 */
[----:B------:R-:W-:-:S06]  /*2850*/  NOP ;  /* 0x0000000000007918 */ /* 0x000fcc0000000000 */
.L_x_3814:
        /* <DEDUP_REMOVED lines=239> */
.L_x_3816:
        /* <DEDUP_REMOVED lines=73> */
.L_x_3864:
[----:B------:R-:W-:Y:S05]  /*3be0*/  BRA.DIV ~URZ, `(.L_x_3819) ;  /* 0x00002f227f007947 */ /* 0x000fea000b800000 */
[----:B------:R0:W1:Y:S02]  /*3bf0*/  SHFL.IDX PT, R21, R34, R27, 0x1f ;  /* 0x00001f1b22157589 */ /* 0x00006400000e0000 */
.L_x_3905:
        /* <DEDUP_REMOVED lines=12> */
.L_x_3862:
        /* <DEDUP_REMOVED lines=20> */
[----:B-1----:R-:W-:-:S05]  /*3e00*/  FFMA.FTZ R12, R11, R12, 0.5 ;  /* 0x3f0000000b0c7423 */ /* 0x002fca000001000c */
[----:B------:R-:W-:-:S05]  /*3e10*/  F2FP.PACK_AB R12, RZ, R12 ;  /* 0x0000000cff0c723e */ /* 0x000fca00000000ff */
[----:B--2---:R-:W-:Y:S02]  /*3e20*/  HADD2 R14, R12.H0_H0, R9.H0_H0 ;  /* 0x200000090c0e7230 */ /* 0x004fe40000000800 */
.L_x_3823:
[----:B------:R-:W-:Y:S05]  /*3e30*/  BSYNC B2 ;  /* 0x0000000000027941 */ /* 0x000fea0003800000 */
.L_x_3822:
        /* <DEDUP_REMOVED lines=9> */
.L_x_3906:
        /* <DEDUP_REMOVED lines=21> */
[----:B0-----:R-:W-:Y:S05]  /*4020*/  CALL.REL.NOINC `($__internal_142_$__cuda_sm70_warpsync) ;  /* 0x00004f4000007944 */ /* 0x001fea0003c00000 */
.L_x_3829:
[----:B------:R-:W-:-:S06]  /*4030*/  NOP ;  /* 0x0000000000007918 */ /* 0x000fcc0000000000 */
[----:B------:R-:W1:Y:S04]  /*4040*/  LDS.U16 R43, [R36] ;  /* 0x00000000242b7984 */ /* 0x000e680000000400 */
[----:B------:R2:W3:Y:S01]  /*4050*/  LDS R41, [R37.X4+UR6] ;  /* 0x0000000625297984 */ /* 0x0004e20008004800 */
[----:B-1----:R-:W-:Y:S01]  /*4060*/  PRMT R10, R43, 0x5410, R43 ;  /* 0x000054102b0a7816 */ /* 0x002fe2000000002b */
[----:B------:R-:W-:Y:S05]  /*4070*/  BRA.DIV ~URZ, `(.L_x_3830) ;  /* 0x00002b627f007947 */ /* 0x000fea000b800000 */
[----:B--2---:R1:W2:Y:S04]  /*4080*/  SHFL.BFLY PT, R42, R10, 0x1, 0x1f ;  /* 0x0c201f000a2a7f89 */ /* 0x0042a800000e0000 */
[----:B---3--:R1:W3:Y:S02]  /*4090*/  SHFL.BFLY PT, R9, R41, 0x1, 0x1f ;  /* 0x0c201f0029097f89 */ /* 0x0082e400000e0000 */
.L_x_3907:
        /* <DEDUP_REMOVED lines=13> */
.L_x_3908:
        /* <DEDUP_REMOVED lines=10> */
.L_x_3909:
[----:B------:R-:W-:Y:S05]  /*4210*/  BRA.DIV ~URZ, `(.L_x_3833) ;  /* 0x00002bb27f007947 */ /* 0x000fea000b800000 */
[----:B------:R3:W4:Y:S02]  /*4220*/  SHFL.BFLY PT, R9, R41, 0x1, 0x1f ;  /* 0x0c201f0029097f89 */ /* 0x00072400000e0000 */
.L_x_3910:
        /* <DEDUP_REMOVED lines=13> */
.L_x_3911:
        /* <DEDUP_REMOVED lines=10> */
.L_x_3912:
[----:B------:R-:W-:Y:S05]  /*43a0*/  BRA.DIV ~URZ, `(.L_x_3836) ;  /* 0x00002bb27f007947 */ /* 0x000fea000b800000 */
[----:B------:R3:W4:Y:S02]  /*43b0*/  SHFL.BFLY PT, R9, R41, 0x2, 0x1f ;  /* 0x0c401f0029097f89 */ /* 0x00072400000e0000 */
.L_x_3913:
        /* <DEDUP_REMOVED lines=13> */
.L_x_3914:
        /* <DEDUP_REMOVED lines=10> */
.L_x_3915:
[----:B------:R-:W-:Y:S05]  /*4530*/  BRA.DIV ~URZ, `(.L_x_3839) ;  /* 0x00002bb27f007947 */ /* 0x000fea000b800000 */
[----:B------:R3:W4:Y:S02]  /*4540*/  SHFL.BFLY PT, R9, R41, 0x8, 0x1f ;  /* 0x0d001f0029097f89 */ /* 0x00072400000e0000 */
.L_x_3916:
        /* <DEDUP_REMOVED lines=12> */
.L_x_3917:
        /* <DEDUP_REMOVED lines=9> */
.L_x_3918:
[----:B------:R-:W-:Y:S05]  /*46a0*/  BRA.DIV ~URZ, `(.L_x_3842) ;  /* 0x00002bd27f007947 */ /* 0x000fea000b800000 */
[----:B------:R3:W4:Y:S02]  /*46b0*/  SHFL.BFLY PT, R9, R41, 0x2, 0x1f ;  /* 0x0c401f0029097f89 */ /* 0x00072400000e0000 */
.L_x_3919:
        /* <DEDUP_REMOVED lines=12> */
.L_x_3920:
        /* <DEDUP_REMOVED lines=9> */
.L_x_3921:
[----:B------:R-:W-:Y:S05]  /*4810*/  BRA.DIV ~URZ, `(.L_x_3845) ;  /* 0x00002bf27f007947 */ /* 0x000fea000b800000 */
[----:B------:R3:W4:Y:S02]  /*4820*/  SHFL.BFLY PT, R9, R41, 0x10, 0x1f ;  /* 0x0e001f0029097f89 */ /* 0x00072400000e0000 */
.L_x_3922:
        /* <DEDUP_REMOVED lines=12> */
.L_x_3923:
        /* <DEDUP_REMOVED lines=9> */
.L_x_3924:
[----:B------:R-:W-:Y:S05]  /*4980*/  BRA.DIV ~URZ, `(.L_x_3848) ;  /* 0x00002c127f007947 */ /* 0x000fea000b800000 */
[----:B------:R3:W4:Y:S02]  /*4990*/  SHFL.BFLY PT, R9, R41, 0x4, 0x1f ;  /* 0x0c801f0029097f89 */ /* 0x00072400000e0000 */
.L_x_3925:
        /* <DEDUP_REMOVED lines=12> */
.L_x_3926:
        /* <DEDUP_REMOVED lines=9> */
.L_x_3927:
[----:B------:R-:W-:Y:S05]  /*4af0*/  BRA.DIV ~URZ, `(.L_x_3851) ;  /* 0x00002c327f007947 */ /* 0x000fea000b800000 */
[----:B------:R3:W4:Y:S02]  /*4b00*/  SHFL.BFLY PT, R9, R41, 0x1, 0x1f ;  /* 0x0c201f0029097f89 */ /* 0x00072400000e0000 */
.L_x_3928:
        /* <DEDUP_REMOVED lines=21> */
.L_x_3929:
        /* <DEDUP_REMOVED lines=9> */
.L_x_3930:
[----:B------:R-:W-:Y:S05]  /*4cf0*/  BRA.DIV ~URZ, `(.L_x_3854) ;  /* 0x00002bc27f007947 */ /* 0x000fea000b800000 */
[----:B------:R3:W4:Y:S02]  /*4d00*/  SHFL.BFLY PT, R9, R41, 0x8, 0x1f ;  /* 0x0d001f0029097f89 */ /* 0x00072400000e0000 */
.L_x_3931:
        /* <DEDUP_REMOVED lines=12> */
.L_x_3932:
        /* <DEDUP_REMOVED lines=9> */
.L_x_3933:
[----:B------:R-:W-:Y:S05]  /*4e60*/  BRA.DIV ~URZ, `(.L_x_3857) ;  /* 0x00002be27f007947 */ /* 0x000fea000b800000 */
[----:B------:R3:W4:Y:S02]  /*4e70*/  SHFL.BFLY PT, R9, R41, 0x2, 0x1f ;  /* 0x0c401f0029097f89 */ /* 0x00072400000e0000 */
.L_x_3934:
        /* <DEDUP_REMOVED lines=12> */
.L_x_3935:
        /* <DEDUP_REMOVED lines=11> */
.L_x_3936:
[----:B------:R-:W-:Y:S05]  /*4ff0*/  BRA.DIV ~URZ, `(.L_x_3860) ;  /* 0x00002bc27f007947 */ /* 0x000fea000b800000 */
[----:B------:R1:W2:Y:S02]  /*5000*/  SHFL.IDX PT, R7, R26, R33, 0x1f ;  /* 0x00001f211a077589 */ /* 0x0002a400000e0000 */
.L_x_3937:
[----:B------:R-:W-:Y:S02]  /*5010*/  IADD3 R25, R25, -0x20, RZ ;  /* 0xffffffe019197810 */ /* 0x000fe40007ffe0ff */
.L_x_3828:
[----:B-1----:R-:W-:Y:S05]  /*5020*/  BSYNC B3 ;  /* 0x0000000000037941 */ /* 0x002fea0003800000 */
.L_x_3827:
[----:B------:R-:W-:-:S04]  /*5030*/  PRMT R8, R11, 0x9910, RZ ;  /* 0x000099100b087816 */ /* 0x000fc800000000ff */
[----:B------:R-:W-:-:S13]  /*5040*/  ISETP.NE.AND P0, PT, R8, RZ, PT ;  /* 0x000000ff0800720c */ /* 0x000fda0003f05270 */
[----:B------:R1:W-:Y:S04]  /*5050*/  @P0 STS.U16 [R12+-0x40], R14 ;  /* 0xffffc00e0c000388 */ /* 0x0003e80000000400 */
[----:B------:R1:W-:Y:S01]  /*5060*/  @P0 STS [R13.X4+UR6+-0x80], R16 ;  /* 0xffff80100d000988 */ /* 0x0003e20008004806 */
[----:B------:R-:W-:Y:S05]  /*5070*/  BRA.CONV ~URZ, `(.L_x_3861) ;  /* 0x000000337f007947 */ /* 0x000fea000b800000 */
[----:B------:R-:W-:Y:S01]  /*5080*/  IMAD.MOV.U32 R9, RZ, RZ, -0x1 ;  /* 0xffffffffff097424 */ /* 0x000fe200078e00ff */
[----:B------:R-:W-:Y:S02]  /*5090*/  MOV R8, 0x50b0 ;  /* 0x000050b000087802 */ /* 0x000fe40000000f00 */
[----:B012---:R-:W-:Y:S05]  /*50a0*/  CALL.REL.NOINC `($__internal_142_$__cuda_sm70_warpsync) ;  /* 0x00003ec000007944 */ /* 0x007fea0003c00000 */
.L_x_3861:
[----:B------:R-:W-:-:S06]  /*50b0*/  NOP ;  /* 0x0000000000007918 */ /* 0x000fcc0000000000 */
.L_x_3826:
[----:B------:R-:W-:Y:S05]  /*50c0*/  BSYNC B2 ;  /* 0x0000000000027941 */ /* 0x000fea0003800000 */
.L_x_3825:
        /* <DEDUP_REMOVED lines=9> */
.L_x_3821:
[----:B------:R-:W-:Y:S05]  /*5160*/  BSYNC B1 ;  /* 0x0000000000017941 */ /* 0x000fea0003800000 */
.L_x_3820:
[----:B0-----:R-:W-:-:S04]  /*5170*/  IADD3 R27, R27, 0x1, RZ ;  /* 0x000000011b1b7810 */ /* 0x001fc80007ffe0ff */
[----:B------:R-:W-:-:S13]  /*5180*/  ISETP.GE.AND P0, PT, R27, c[0x0][0x198], PT ;  /* 0x000066001b007a0c */ /* 0x000fda0003f06270 */
[----:B-1----:R-:W-:Y:S01]  /*5190*/  @P0 CALL.REL.NOINC `(.L_x_3863) ;  /* 0x0000001000000944 */ /* 0x002fe20003c00000 */
[----:B------:R-:W-:Y:S05]  /*51a0*/  BRA `(.L_x_3864) ;  /* 0xffffea3000007947 */ /* 0x000fea000383ffff */
.L_x_3863:
[----:B------:R-:W-:Y:S05]  /*51b0*/  BSYNC B0 ;  /* 0x0000000000007941 */ /* 0x000fea0003800000 */
.L_x_3818:
        /* <DEDUP_REMOVED lines=12> */
.L_x_3938:
[----:B------:R-:W-:Y:S05]  /*5280*/  BRA.DIV ~URZ, `(.L_x_3868) ;  /* 0x00002a227f007947 */ /* 0x000fea000b800000 */
[----:B------:R2:W3:Y:S02]  /*5290*/  SHFL.BFLY PT, R9, R41, 0x1, 0x1f ;  /* 0x0c201f0029097f89 */ /* 0x0004e400000e0000 */
.L_x_3939:
        /* <DEDUP_REMOVED lines=13> */
.L_x_3940:
        /* <DEDUP_REMOVED lines=10> */
.L_x_3941:
[----:B------:R-:W-:Y:S05]  /*5410*/  BRA.DIV ~URZ, `(.L_x_3871) ;  /* 0x00002a227f007947 */ /* 0x000fea000b800000 */
[----:B------:R2:W3:Y:S02]  /*5420*/  SHFL.BFLY PT, R9, R41, 0x1, 0x1f ;  /* 0x0c201f0029097f89 */ /* 0x0004e400000e0000 */
.L_x_3942:
        /* <DEDUP_REMOVED lines=13> */
.L_x_3943:
        /* <DEDUP_REMOVED lines=10> */
.L_x_3944:
[----:B------:R-:W-:Y:S05]  /*55a0*/  BRA.DIV ~URZ, `(.L_x_3874) ;  /* 0x00002a227f007947 */ /* 0x000fea000b800000 */
[----:B------:R2:W3:Y:S02]  /*55b0*/  SHFL.BFLY PT, R9, R41, 0x2, 0x1f ;  /* 0x0c401f0029097f89 */ /* 0x0004e400000e0000 */
.L_x_3945:
        /* <DEDUP_REMOVED lines=13> */
.L_x_3946:
        /* <DEDUP_REMOVED lines=10> */
.L_x_3947:
[----:B------:R-:W-:Y:S05]  /*5730*/  BRA.DIV ~URZ, `(.L_x_3877) ;  /* 0x00002a227f007947 */ /* 0x000fea000b800000 */
[----:B------:R2:W3:Y:S02]  /*5740*/  SHFL.BFLY PT, R9, R41, 0x8, 0x1f ;  /* 0x0d001f0029097f89 */ /* 0x0004e400000e0000 */
.L_x_3948:
        /* <DEDUP_REMOVED lines=12> */
.L_x_3949:
        /* <DEDUP_REMOVED lines=9> */
.L_x_3950:
[----:B------:R-:W-:Y:S05]  /*58a0*/  BRA.DIV ~URZ, `(.L_x_3880) ;  /* 0x00002a427f007947 */ /* 0x000fea000b800000 */
[----:B------:R2:W3:Y:S02]  /*58b0*/  SHFL.BFLY PT, R9, R41, 0x2, 0x1f ;  /* 0x0c401f0029097f89 */ /* 0x0004e400000e0000 */
.L_x_3951:
        /* <DEDUP_REMOVED lines=12> */
.L_x_3952:
        /* <DEDUP_REMOVED lines=9> */
.L_x_3953:
[----:B------:R-:W-:Y:S05]  /*5a10*/  BRA.DIV ~URZ, `(.L_x_3883) ;  /* 0x00002a627f007947 */ /* 0x000fea000b800000 */
[----:B------:R2:W3:Y:S02]  /*5a20*/  SHFL.BFLY PT, R9, R41, 0x10, 0x1f ;  /* 0x0e001f0029097f89 */ /* 0x0004e400000e0000 */
.L_x_3954:
        /* <DEDUP_REMOVED lines=12> */
.L_x_3955:
        /* <DEDUP_REMOVED lines=9> */
.L_x_3956:
[----:B------:R-:W-:Y:S05]  /*5b80*/  BRA.DIV ~URZ, `(.L_x_3886) ;  /* 0x00002a827f007947 */ /* 0x000fea000b800000 */
[----:B------:R2:W3:Y:S02]  /*5b90*/  SHFL.BFLY PT, R9, R41, 0x4, 0x1f ;  /* 0x0c801f0029097f89 */ /* 0x0004e400000e0000 */
.L_x_3957:
        /* <DEDUP_REMOVED lines=12> */
.L_x_3958:
        /* <DEDUP_REMOVED lines=9> */
.L_x_3959:
[----:B------:R-:W-:Y:S05]  /*5cf0*/  BRA.DIV ~URZ, `(.L_x_3889) ;  /* 0x00002aa27f007947 */ /* 0x000fea000b800000 */
[----:B------:R2:W3:Y:S02]  /*5d00*/  SHFL.BFLY PT, R9, R41, 0x1, 0x1f ;  /* 0x0c201f0029097f89 */ /* 0x0004e400000e0000 */
.L_x_3960:
        /* <DEDUP_REMOVED lines=21> */
.L_x_3961:
        /* <DEDUP_REMOVED lines=9> */
.L_x_3962:
[----:B------:R-:W-:Y:S05]  /*5ef0*/  BRA.DIV ~URZ, `(.L_x_3892) ;  /* 0x00002a327f007947 */ /* 0x000fea000b800000 */
[----:B------:R2:W3:Y:S02]  /*5f00*/  SHFL.BFLY PT, R9, R41, 0x8, 0x1f ;  /* 0x0d001f0029097f89 */ /* 0x0004e400000e0000 */
.L_x_3963:
        /* <DEDUP_REMOVED lines=12> */
.L_x_3964:
        /* <DEDUP_REMOVED lines=9> */
.L_x_3965:
[----:B------:R-:W-:Y:S05]  /*6060*/  BRA.DIV ~URZ, `(.L_x_3895) ;  /* 0x00002a527f007947 */ /* 0x000fea000b800000 */
[----:B------:R2:W3:Y:S02]  /*6070*/  SHFL.BFLY PT, R9, R41, 0x2, 0x1f ;  /* 0x0c401f0029097f89 */ /* 0x0004e400000e0000 */
.L_x_3966:
        /* <DEDUP_REMOVED lines=12> */
.L_x_3967:
        /* <DEDUP_REMOVED lines=11> */
[----:B0-----:R-:W-:Y:S05]  /*61f0*/  CALL.REL.NOINC `($__internal_139_$__cuda_sm70_shflsync_idx) ;  /* 0x00002c9000007944 */ /* 0x001fea0003c00000 */
.L_x_3897:
[----:B------:R-:W-:Y:S05]  /*6200*/  BRA.CONV ~URZ, `(.L_x_3866) ;  /* 0x000000637f007947 */ /* 0x000fea000b800000 */
[----:B------:R-:W-:Y:S01]  /*6210*/  IMAD.MOV.U32 R42, RZ, RZ, R33 ;  /* 0x000000ffff2a7224 */ /* 0x000fe200078e0021 */
[----:B------:R-:W-:Y:S01]  /*6220*/  MOV R8, 0x6270 ;  /* 0x0000627000087802 */ /* 0x000fe20000000f00 */
[----:B0-----:R-:W-:Y:S02]  /*6230*/  IMAD.MOV.U32 R41, RZ, RZ, R26 ;  /* 0x000000ffff297224 */ /* 0x001fe400078e001a */
[----:B------:R-:W-:-:S02]  /*6240*/  IMAD.MOV.U32 R43, RZ, RZ, 0x1f ;  /* 0x0000001fff2b7424 */ /* 0x000fc400078e00ff */
[----:B------:R-:W-:Y:S02]  /*6250*/  IMAD.MOV.U32 R44, RZ, RZ, -0x1 ;  /* 0xffffffffff2c7424 */ /* 0x000fe400078e00ff */
[----:B------:R-:W-:Y:S05]  /*6260*/  CALL.REL.NOINC `($__internal_140_$__cuda_sm70_shflsync_idx_p) ;  /* 0x00002c7000007944 */ /* 0x000fea0003c00000 */
.L_x_3866:
[----:B------:R-:W-:Y:S05]  /*6270*/  BSYNC B0 ;  /* 0x0000000000007941 */ /* 0x000fea0003800000 */
.L_x_3865:
        /* <DEDUP_REMOVED lines=27> */
.L_x_3968:
        /* <DEDUP_REMOVED lines=9> */
.L_x_3969:
[----:B-1----:R-:W-:-:S04]  /*64c0*/  FADD.FTZ R9, R9, R41 ;  /* 0x0000002909097221 */ /* 0x002fc80000010000 */
[----:B------:R-:W-:Y:S02]  /*64d0*/  FADD.FTZ R3, R9, 9.999999682655225389e-21 ;  /* 0x1e3ce50809037421 */ /* 0x000fe40000010000 */
.L_x_3898:
        /* <DEDUP_REMOVED lines=25> */
.L_x_3817:
        /* <DEDUP_REMOVED lines=24> */
.L_x_3903:
        /* <DEDUP_REMOVED lines=14> */
.L_x_3902:
[----:B0-----:R-:W-:Y:S05]  /*68d0*/  BSYNC B0 ;  /* 0x0000000000007941 */ /* 0x001fea0003800000 */
.L_x_3901:
        /* <DEDUP_REMOVED lines=12> */
.L_x_3904:
        /* <DEDUP_REMOVED lines=23> */
.L_x_3819:
[----:B------:R-:W-:Y:S01]  /*6b10*/  IMAD.MOV.U32 R41, RZ, RZ, R34 ;  /* 0x000000ffff297224 */ /* 0x000fe200078e0022 */
[----:B------:R-:W-:Y:S01]  /*6b20*/  MOV R8, 0x6b70 ;  /* 0x00006b7000087802 */ /* 0x000fe20000000f00 */
[----:B------:R-:W-:Y:S02]  /*6b30*/  IMAD.MOV.U32 R42, RZ, RZ, R27 ;  /* 0x000000ffff2a7224 */ /* 0x000fe400078e001b */
[----:B------:R-:W-:-:S02]  /*6b40*/  IMAD.MOV.U32 R43, RZ, RZ, 0x1f ;  /* 0x0000001fff2b7424 */ /* 0x000fc400078e00ff */
[----:B------:R-:W-:Y:S02]  /*6b50*/  IMAD.MOV.U32 R44, RZ, RZ, -0x1 ;  /* 0xffffffffff2c7424 */ /* 0x000fe400078e00ff */
[----:B------:R-:W-:Y:S05]  /*6b60*/  CALL.REL.NOINC `($__internal_140_$__cuda_sm70_shflsync_idx_p) ;  /* 0x0000237000007944 */ /* 0x000fea0003c00000 */
[----:B-1----:R-:W-:Y:S01]  /*6b70*/  IMAD.MOV.U32 R21, RZ, RZ, R41 ;  /* 0x000000ffff157224 */ /* 0x002fe200078e0029 */
[----:B0-----:R-:W-:Y:S05]  /*6b80*/  BRA `(.L_x_3905) ;  /* 0xffffd07000007947 */ /* 0x001fea000383ffff */
.L_x_3824:
[----:B------:R-:W-:Y:S02]  /*6b90*/  SEL R9, RZ, 0x1, P0 ;  /* 0x00000001ff097807 */ /* 0x000fe40000000000 */
[----:B------:R-:W-:Y:S02]  /*6ba0*/  MOV R8, 0x6bc0 ;  /* 0x00006bc000087802 */ /* 0x000fe40000000f00 */
[----:B0-----:R-:W-:Y:S05]  /*6bb0*/  CALL.REL.NOINC `($__internal_141_$__cuda_sm70_votesync_ballot) ;  /* 0x0000236000007944 */ /* 0x001fea0003c00000 */
[----:B------:R-:W-:Y:S01]  /*6bc0*/  IMAD.MOV.U32 R9, RZ, RZ, R11 ;  /* 0x000000ffff097224 */ /* 0x000fe200078e000b */
[----:B------:R-:W-:Y:S05]  /*6bd0*/  BRA `(.L_x_3906) ;  /* 0xffffd2f000007947 */ /* 0x000fea000383ffff */
.L_x_3830:
[----:B--2---:R-:W-:Y:S01]  /*6be0*/  IMAD.MOV.U32 R9, RZ, RZ, 0x1 ;  /* 0x00000001ff097424 */ /* 0x004fe200078e00ff */
[----:B------:R-:W-:Y:S01]  /*6bf0*/  MOV R42, 0x6c30 ;  /* 0x00006c30002a7802 */ /* 0x000fe20000000f00 */
[----:B------:R-:W-:Y:S02]  /*6c00*/  IMAD.MOV.U32 R8, RZ, RZ, 0x1f ;  /* 0x0000001fff087424 */ /* 0x000fe400078e00ff */
[----:B------:R-:W-:Y:S02]  /*6c10*/  IMAD.MOV.U32 R7, RZ, RZ, -0x1 ;  /* 0xffffffffff077424 */ /* 0x000fe400078e00ff */
[----:B0--3--:R-:W-:Y:S05]  /*6c20*/  CALL.REL.NOINC `($__internal_137_$__cuda_sm70_shflsync_bfly) ;  /* 0x000021b000007944 */ /* 0x009fea0003c00000 */
[----:B------:R-:W-:Y:S01]  /*6c30*/  PRMT R42, R14, 0x7632, R42 ;  /* 0x000076320e2a7816 */ /* 0x000fe2000000002a */
[----:B------:R-:W-:Y:S01]  /*6c40*/  IMAD.MOV.U32 R9, RZ, RZ, 0x1 ;  /* 0x00000001ff097424 */ /* 0x000fe200078e00ff */
[----:B------:R-:W-:Y:S01]  /*6c50*/  MOV R8, 0x6c90 ;  /* 0x00006c9000087802 */ /* 0x000fe20000000f00 */
[----:B------:R-:W-:-:S02]  /*6c60*/  IMAD.MOV.U32 R10, RZ, RZ, 0x1f ;  /* 0x0000001fff0a7424 */ /* 0x000fc400078e00ff */
[----:B------:R-:W-:Y:S02]  /*6c70*/  IMAD.MOV.U32 R7, RZ, RZ, -0x1 ;  /* 0xffffffffff077424 */ /* 0x000fe400078e00ff */
[----:B------:R-:W-:Y:S05]  /*6c80*/  CALL.REL.NOINC `($__internal_138_$__cuda_sm70_shflsync_bfly_p) ;  /* 0x000021b000007944 */ /* 0x000fea0003c00000 */
[----:B01----:R-:W-:Y:S05]  /*6c90*/  BRA `(.L_x_3907) ;  /* 0xffffd40000007947 */ /* 0x003fea000383ffff */
.L_x_3831:
[----:B------:R-:W-:Y:S01]  /*6ca0*/  IMAD.MOV.U32 R9, RZ, RZ, 0x2 ;  /* 0x00000002ff097424 */ /* 0x000fe200078e00ff */
[----:B------:R-:W-:Y:S01]  /*6cb0*/  MOV R42, 0x6cf0 ;  /* 0x00006cf0002a7802 */ /* 0x000fe20000000f00 */
[----:B------:R-:W-:Y:S02]  /*6cc0*/  IMAD.MOV.U32 R8, RZ, RZ, 0x1f ;  /* 0x0000001fff087424 */ /* 0x000fe400078e00ff */
[----:B------:R-:W-:Y:S02]  /*6cd0*/  IMAD.MOV.U32 R7, RZ, RZ, -0x1 ;  /* 0xffffffffff077424 */ /* 0x000fe400078e00ff */
[----:B0-----:R-:W-:Y:S05]  /*6ce0*/  CALL.REL.NOINC `($__internal_137_$__cuda_sm70_shflsync_bfly) ;  /* 0x000020f000007944 */ /* 0x001fea0003c00000 */
[----:B------:R-:W-:Y:S01]  /*6cf0*/  PRMT R42, R14, 0x7632, R42 ;  /* 0x000076320e2a7816 */ /* 0x000fe2000000002a */
[----:B------:R-:W-:Y:S01]  /*6d00*/  IMAD.MOV.U32 R9, RZ, RZ, 0x2 ;  /* 0x00000002ff097424 */ /* 0x000fe200078e00ff */
[----:B------:R-:W-:Y:S01]  /*6d10*/  MOV R8, 0x6d50 ;  /* 0x00006d5000087802 */ /* 0x000fe20000000f00 */
[----:B------:R-:W-:Y:S02]  /*6d20*/  IMAD.MOV.U32 R10, RZ, RZ, 0x1f ;  /* 0x0000001fff0a7424 */ /* 0x000fe400078e00ff */
[----:B------:R-:W-:Y:S02]  /*6d30*/  IMAD.MOV.U32 R7, RZ, RZ, -0x1 ;  /* 0xffffffffff077424 */ /* 0x000fe400078e00ff */
[----:B------:R-:W-:Y:S05]  /*6d40*/  CALL.REL.NOINC `($__internal_138_$__cuda_sm70_shflsync_bfly_p) ;  /* 0x000020f000007944 */ /* 0x000fea0003c00000 */
[----:B01----:R-:W-:Y:S05]  /*6d50*/  BRA `(.L_x_3908) ;  /* 0xffffd41000007947 */ /* 0x003fea000383ffff */
.L_x_3832:
[----:B------:R-:W-:Y:S01]  /*6d60*/  IMAD.MOV.U32 R9, RZ, RZ, 0x1 ;  /* 0x00000001ff097424 */ /* 0x000fe200078e00ff */
[----:B------:R-:W-:Y:S01]  /*6d70*/  MOV R42, 0x6db0 ;  /* 0x00006db0002a7802 */ /* 0x000fe20000000f00 */
[----:B------:R-:W-:-:S02]  /*6d80*/  IMAD.MOV.U32 R8, RZ, RZ, 0x1f ;  /* 0x0000001fff087424 */ /* 0x000fc400078e00ff */
[----:B------:R-:W-:Y:S02]  /*6d90*/  IMAD.MOV.U32 R7, RZ, RZ, -0x1 ;  /* 0xffffffffff077424 */ /* 0x000fe400078e00ff */
[----:B0-----:R-:W-:Y:S05]  /*6da0*/  CALL.REL.NOINC `($__internal_137_$__cuda_sm70_shflsync_bfly) ;  /* 0x0000203000007944 */ /* 0x001fea0003c00000 */
[----:B------:R-:W-:Y:S01]  /*6db0*/  PRMT R42, R14, 0x7632, R42 ;  /* 0x000076320e2a7816 */ /* 0x000fe2000000002a */
[----:B------:R-:W-:Y:S05]  /*6dc0*/  BRA `(.L_x_3909) ;  /* 0xffffd44000007947 */ /* 0x000fea000383ffff */
.L_x_3833:
[----:B------:R-:W-:Y:S01]  /*6dd0*/  IMAD.MOV.U32 R9, RZ, RZ, 0x1 ;  /* 0x00000001ff097424 */ /* 0x000fe200078e00ff */
[----:B------:R-:W-:Y:S01]  /*6de0*/  MOV R8, 0x6e20 ;  /* 0x00006e2000087802 */ /* 0x000fe20000000f00 */
[----:B-1----:R-:W-:Y:S02]  /*6df0*/  IMAD.MOV.U32 R10, RZ, RZ, 0x1f ;  /* 0x0000001fff0a7424 */ /* 0x002fe400078e00ff */
[----:B------:R-:W-:Y:S02]  /*6e00*/  IMAD.MOV.U32 R7, RZ, RZ, -0x1 ;  /* 0xffffffffff077424 */ /* 0x000fe400078e00ff */
[----:B0-2---:R-:W-:Y:S05]  /*6e10*/  CALL.REL.NOINC `($__internal_138_$__cuda_sm70_shflsync_bfly_p) ;  /* 0x0000202000007944 */ /* 0x005fea0003c00000 */
[----:B01----:R-:W-:Y:S05]  /*6e20*/  BRA `(.L_x_3910) ;  /* 0xffffd40000007947 */ /* 0x003fea000383ffff */
.L_x_3834:
        /* <DEDUP_REMOVED lines=8> */
[----:B------:R-:W-:-:S02]  /*6eb0*/  IMAD.MOV.U32 R10, RZ, RZ, 0x1f ;  /* 0x0000001fff0a7424 */ /* 0x000fc400078e00ff */
[----:B------:R-:W-:Y:S02]  /*6ec0*/  IMAD.MOV.U32 R7, RZ, RZ, -0x1 ;  /* 0xffffffffff077424 */ /* 0x000fe400078e00ff */
[----:B------:R-:W-:Y:S05]  /*6ed0*/  CALL.REL.NOINC `($__internal_138_$__cuda_sm70_shflsync_bfly_p) ;  /* 0x00001f6000007944 */ /* 0x000fea0003c00000 */
[----:B01----:R-:W-:Y:S05]  /*6ee0*/  BRA `(.L_x_3911) ;  /* 0xffffd41000007947 */ /* 0x003fea000383ffff */
.L_x_3835:
[----:B------:R-:W-:Y:S01]  /*6ef0*/  IMAD.MOV.U32 R9, RZ, RZ, 0x2 ;  /* 0x00000002ff097424 */ /* 0x000fe200078e00ff */
[----:B------:R-:W-:Y:S01]  /*6f00*/  MOV R42, 0x6f40 ;  /* 0x00006f40002a7802 */ /* 0x000fe20000000f00 */
[----:B------:R-:W-:Y:S02]  /*6f10*/  IMAD.MOV.U32 R8, RZ, RZ, 0x1f ;  /* 0x0000001fff087424 */ /* 0x000fe400078e00ff */
[----:B------:R-:W-:Y:S02]  /*6f20*/  IMAD.MOV.U32 R7, RZ, RZ, -0x1 ;  /* 0xffffffffff077424 */ /* 0x000fe400078e00ff */
[----:B0-----:R-:W-:Y:S05]  /*6f30*/  CALL.REL.NOINC `($__internal_137_$__cuda_sm70_shflsync_bfly) ;  /* 0x00001ea000007944 */ /* 0x001fea0003c00000 */
[----:B------:R-:W-:Y:S01]  /*6f40*/  PRMT R42, R14, 0x7632, R42 ;  /* 0x000076320e2a7816 */ /* 0x000fe2000000002a */
[----:B------:R-:W-:Y:S05]  /*6f50*/  BRA `(.L_x_3912) ;  /* 0xffffd44000007947 */ /* 0x000fea000383ffff */
.L_x_3836:
[----:B------:R-:W-:Y:S01]  /*6f60*/  IMAD.MOV.U32 R9, RZ, RZ, 0x2 ;  /* 0x00000002ff097424 */ /* 0x000fe200078e00ff */
[----:B------:R-:W-:Y:S01]  /*6f70*/  MOV R8, 0x6fb0 ;  /* 0x00006fb000087802 */ /* 0x000fe20000000f00 */
[----:B-1----:R-:W-:Y:S02]  /*6f80*/  IMAD.MOV.U32 R10, RZ, RZ, 0x1f ;  /* 0x0000001fff0a7424 */ /* 0x002fe400078e00ff */
[----:B------:R-:W-:Y:S02]  /*6f90*/  IMAD.MOV.U32 R7, RZ, RZ, -0x1 ;  /* 0xffffffffff077424 */ /* 0x000fe400078e00ff */
[----:B0-2---:R-:W-:Y:S05]  /*6fa0*/  CALL.REL.NOINC `($__internal_138_$__cuda_sm70_shflsync_bfly_p) ;  /* 0x00001e9000007944 */ /* 0x005fea0003c00000 */
[----:B01----:R-:W-:Y:S05]  /*6fb0*/  BRA `(.L_x_3913) ;  /* 0xffffd40000007947 */ /* 0x003fea000383ffff */
.L_x_3837:
[----:B------:R-:W-:Y:S01]  /*6fc0*/  IMAD.MOV.U32 R9, RZ, RZ, 0x1 ;  /* 0x00000001ff097424 */ /* 0x000fe200078e00ff */
[----:B------:R-:W-:Y:S01]  /*6fd0*/  MOV R42, 0x7010 ;  /* 0x00007010002a7802 */ /* 0x000fe20000000f00 */
[----:B------:R-:W-:-:S02]  /*6fe0*/  IMAD.MOV.U32 R8, RZ, RZ, 0x1f ;  /* 0x0000001fff087424 */ /* 0x000fc400078e00ff */
        /* <DEDUP_REMOVED lines=9> */
.L_x_3838:
[----:B------:R-:W-:Y:S01]  /*7080*/  IMAD.MOV.U32 R9, RZ, RZ, 0x8 ;  /* 0x00000008ff097424 */ /* 0x000fe200078e00ff */
[----:B------:R-:W-:Y:S01]  /*7090*/  MOV R42, 0x70d0 ;  /* 0x000070d0002a7802 */ /* 0x000fe20000000f00 */
[----:B------:R-:W-:Y:S02]  /*70a0*/  IMAD.MOV.U32 R8, RZ, RZ, 0x1f ;  /* 0x0000001fff087424 */ /* 0x000fe400078e00ff */
[----:B------:R-:W-:Y:S02]  /*70b0*/  IMAD.MOV.U32 R7, RZ, RZ, -0x1 ;  /* 0xffffffffff077424 */ /* 0x000fe400078e00ff */
[----:B0-----:R-:W-:Y:S05]  /*70c0*/  CALL.REL.NOINC `($__internal_137_$__cuda_sm70_shflsync_bfly) ;  /* 0x00001d1000007944 */ /* 0x001fea0003c00000 */
[----:B------:R-:W-:Y:S01]  /*70d0*/  PRMT R42, R14, 0x7632, R42 ;  /* 0x000076320e2a7816 */ /* 0x000fe2000000002a */
[----:B------:R-:W-:Y:S05]  /*70e0*/  BRA `(.L_x_3915) ;  /* 0xffffd44000007947 */ /* 0x000fea000383ffff */
.L_x_3839:
[----:B------:R-:W-:Y:S01]  /*70f0*/  IMAD.MOV.U32 R9, RZ, RZ, 0x8 ;  /* 0x00000008ff097424 */ /* 0x000fe200078e00ff */
[----:B------:R-:W-:Y:S01]  /*7100*/  MOV R8, 0x7140 ;  /* 0x0000714000087802 */ /* 0x000fe20000000f00 */
[----:B-1----:R-:W-:-:S02]  /*7110*/  IMAD.MOV.U32 R10, RZ, RZ, 0x1f ;  /* 0x0000001fff0a7424 */ /* 0x002fc400078e00ff */
[----:B------:R-:W-:Y:S02]  /*7120*/  IMAD.MOV.U32 R7, RZ, RZ, -0x1 ;  /* 0xffffffffff077424 */ /* 0x000fe400078e00ff */
[----:B0-2---:R-:W-:Y:S05]  /*7130*/  CALL.REL.NOINC `($__internal_138_$__cuda_sm70_shflsync_bfly_p) ;  /* 0x00001d0000007944 */ /* 0x005fea0003c00000 */
[----:B01----:R-:W-:Y:S05]  /*7140*/  BRA `(.L_x_3916) ;  /* 0xffffd40000007947 */ /* 0x003fea000383ffff */
.L_x_3840:
        /* <DEDUP_REMOVED lines=12> */
.L_x_3841:
[----:B------:R-:W-:Y:S01]  /*7210*/  IMAD.MOV.U32 R9, RZ, RZ, 0x2 ;  /* 0x00000002ff097424 */ /* 0x000fe200078e00ff */
[----:B------:R-:W-:Y:S01]  /*7220*/  MOV R42, 0x7260 ;  /* 0x00007260002a7802 */ /* 0x000fe20000000f00 */
[----:B------:R-:W-:-:S02]  /*7230*/  IMAD.MOV.U32 R8, RZ, RZ, 0x1f ;  /* 0x0000001fff087424 */ /* 0x000fc400078e00ff */
[----:B------:R-:W-:Y:S02]  /*7240*/  IMAD.MOV.U32 R7, RZ, RZ, -0x1 ;  /* 0xffffffffff077424 */ /* 0x000fe400078e00ff */
[----:B0-----:R-:W-:Y:S05]  /*7250*/  CALL.REL.NOINC `($__internal_137_$__cuda_sm70_shflsync_bfly) ;  /* 0x00001b8000007944 */ /* 0x001fea0003c00000 */
[----:B------:R-:W-:Y:S01]  /*7260*/  PRMT R42, R14, 0x7632, R42 ;  /* 0x000076320e2a7816 */ /* 0x000fe2000000002a */
[----:B------:R-:W-:Y:S05]  /*7270*/  BRA `(.L_x_3918) ;  /* 0xffffd42000007947 */ /* 0x000fea000383ffff */
.L_x_3842:
[----:B------:R-:W-:Y:S01]  /*7280*/  IMAD.MOV.U32 R9, RZ, RZ, 0x2 ;  /* 0x00000002ff097424 */ /* 0x000fe200078e00ff */
[----:B------:R-:W-:Y:S01]  /*7290*/  MOV R8, 0x72d0 ;  /* 0x000072d000087802 */ /* 0x000fe20000000f00 */
[----:B-1----:R-:W-:Y:S02]  /*72a0*/  IMAD.MOV.U32 R10, RZ, RZ, 0x1f ;  /* 0x0000001fff0a7424 */ /* 0x002fe400078e00ff */
[----:B------:R-:W-:Y:S02]  /*72b0*/  IMAD.MOV.U32 R7, RZ, RZ, -0x1 ;  /* 0xffffffffff077424 */ /* 0x000fe400078e00ff */
[----:B0-2---:R-:W-:Y:S05]  /*72c0*/  CALL.REL.NOINC `($__internal_138_$__cuda_sm70_shflsync_bfly_p) ;  /* 0x00001b7000007944 */ /* 0x005fea0003c00000 */
[----:B01----:R-:W-:Y:S05]  /*72d0*/  BRA `(.L_x_3919) ;  /* 0xffffd3e000007947 */ /* 0x003fea000383ffff */
.L_x_3843:
        /* <DEDUP_REMOVED lines=12> */
.L_x_3844:
[----:B------:R-:W-:Y:S01]  /*73a0*/  IMAD.MOV.U32 R9, RZ, RZ, 0x10 ;  /* 0x00000010ff097424 */ /* 0x000fe200078e00ff */
[----:B------:R-:W-:Y:S01]  /*73b0*/  MOV R42, 0x73f0 ;  /* 0x000073f0002a7802 */ /* 0x000fe20000000f00 */
[----:B------:R-:W-:Y:S02]  /*73c0*/  IMAD.MOV.U32 R8, RZ, RZ, 0x1f ;  /* 0x0000001fff087424 */ /* 0x000fe400078e00ff */
[----:B------:R-:W-:Y:S02]  /*73d0*/  IMAD.MOV.U32 R7, RZ, RZ, -0x1 ;  /* 0xffffffffff077424 */ /* 0x000fe400078e00ff */
[----:B0-----:R-:W-:Y:S05]  /*73e0*/  CALL.REL.NOINC `($__internal_137_$__cuda_sm70_shflsync_bfly) ;  /* 0x000019f000007944 */ /* 0x001fea0003c00000 */
[----:B------:R-:W-:Y:S01]  /*73f0*/  PRMT R42, R14, 0x7632, R42 ;  /* 0x000076320e2a7816 */ /* 0x000fe2000000002a */
[----:B------:R-:W-:Y:S05]  /*7400*/  BRA `(.L_x_3921) ;  /* 0xffffd40000007947 */ /* 0x000fea000383ffff */
.L_x_3845:
[----:B------:R-:W-:Y:S01]  /*7410*/  IMAD.MOV.U32 R9, RZ, RZ, 0x10 ;  /* 0x00000010ff097424 */ /* 0x000fe200078e00ff */
[----:B------:R-:W-:Y:S01]  /*7420*/  MOV R8, 0x7460 ;  /* 0x0000746000087802 */ /* 0x000fe20000000f00 */
[----:B-1----:R-:W-:Y:S02]  /*7430*/  IMAD.MOV.U32 R10, RZ, RZ, 0x1f ;  /* 0x0000001fff0a7424 */ /* 0x002fe400078e00ff */
[----:B------:R-:W-:Y:S02]  /*7440*/  IMAD.MOV.U32 R7, RZ, RZ, -0x1 ;  /* 0xffffffffff077424 */ /* 0x000fe400078e00ff */
[----:B0-2---:R-:W-:Y:S05]  /*7450*/  CALL.REL.NOINC `($__internal_138_$__cuda_sm70_shflsync_bfly_p) ;  /* 0x000019e000007944 */ /* 0x005fea0003c00000 */
[----:B01----:R-:W-:Y:S05]  /*7460*/  BRA `(.L_x_3922) ;  /* 0xffffd3c000007947 */ /* 0x003fea000383ffff */
.L_x_3846:
        /* <DEDUP_REMOVED lines=12> */
.L_x_3847:
[----:B------:R-:W-:Y:S01]  /*7530*/  IMAD.MOV.U32 R9, RZ, RZ, 0x4 ;  /* 0x00000004ff097424 */ /* 0x000fe200078e00ff */
[----:B------:R-:W-:Y:S01]  /*7540*/  MOV R42, 0x7580 ;  /* 0x00007580002a7802 */ /* 0x000fe20000000f00 */
[----:B------:R-:W-:Y:S02]  /*7550*/  IMAD.MOV.U32 R8, RZ, RZ, 0x1f ;  /* 0x0000001fff087424 */ /* 0x000fe400078e00ff */
[----:B------:R-:W-:Y:S02]  /*7560*/  IMAD.MOV.U32 R7, RZ, RZ, -0x1 ;  /* 0xffffffffff077424 */ /* 0x000fe400078e00ff */
[----:B0-----:R-:W-:Y:S05]  /*7570*/  CALL.REL.NOINC `($__internal_137_$__cuda_sm70_shflsync_bfly) ;  /* 0x0000186000007944 */ /* 0x001fea0003c00000 */
[----:B------:R-:W-:Y:S01]  /*7580*/  PRMT R42, R14, 0x7632, R42 ;  /* 0x000076320e2a7816 */ /* 0x000fe2000000002a */
[----:B------:R-:W-:Y:S05]  /*7590*/  BRA `(.L_x_3924) ;  /* 0xffffd3e000007947 */ /* 0x000fea000383ffff */
.L_x_3848:
[----:B------:R-:W-:Y:S01]  /*75a0*/  IMAD.MOV.U32 R9, RZ, RZ, 0x4 ;  /* 0x00000004ff097424 */ /* 0x000fe200078e00ff */
[----:B------:R-:W-:Y:S01]  /*75b0*/  MOV R8, 0x75f0 ;  /* 0x000075f000087802 */ /* 0x000fe20000000f00 */
[----:B-1----:R-:W-:-:S02]  /*75c0*/  IMAD.MOV.U32 R10, RZ, RZ, 0x1f ;  /* 0x0000001fff0a7424 */ /* 0x002fc400078e00ff */
[----:B------:R-:W-:Y:S02]  /*75d0*/  IMAD.MOV.U32 R7, RZ, RZ, -0x1 ;  /* 0xffffffffff077424 */ /* 0x000fe400078e00ff */
[----:B0-2---:R-:W-:Y:S05]  /*75e0*/  CALL.REL.NOINC `($__internal_138_$__cuda_sm70_shflsync_bfly_p) ;  /* 0x0000185000007944 */ /* 0x005fea0003c00000 */
[----:B01----:R-:W-:Y:S05]  /*75f0*/  BRA `(.L_x_3925) ;  /* 0xffffd3a000007947 */ /* 0x003fea000383ffff */
.L_x_3849:
        /* <DEDUP_REMOVED lines=12> */
.L_x_3850:
[----:B------:R-:W-:Y:S01]  /*76c0*/  IMAD.MOV.U32 R9, RZ, RZ, 0x1 ;  /* 0x00000001ff097424 */ /* 0x000fe200078e00ff */
[----:B------:R-:W-:Y:S01]  /*76d0*/  MOV R42, 0x7710 ;  /* 0x00007710002a7802 */ /* 0x000fe20000000f00 */
[----:B------:R-:W-:-:S02]  /*76e0*/  IMAD.MOV.U32 R8, RZ, RZ, 0x1f ;  /* 0x0000001fff087424 */ /* 0x000fc400078e00ff */
[----:B------:R-:W-:Y:S02]  /*76f0*/  IMAD.MOV.U32 R7, RZ, RZ, -0x1 ;  /* 0xffffffffff077424 */ /* 0x000fe400078e00ff */
[----:B0-----:R-:W-:Y:S05]  /*7700*/  CALL.REL.NOINC `($__internal_137_$__cuda_sm70_shflsync_bfly) ;  /* 0x000016d000007944 */ /* 0x001fea0003c00000 */
[----:B------:R-:W-:Y:S01]  /*7710*/  PRMT R42, R14, 0x7632, R42 ;  /* 0x000076320e2a7816 */ /* 0x000fe2000000002a */
[----:B------:R-:W-:Y:S05]  /*7720*/  BRA `(.L_x_3927) ;  /* 0xffffd3c000007947 */ /* 0x000fea000383ffff */
.L_x_3851:
[----:B------:R-:W-:Y:S01]  /*7730*/  IMAD.MOV.U32 R9, RZ, RZ, 0x1 ;  /* 0x00000001ff097424 */ /* 0x000fe200078e00ff */
[----:B------:R-:W-:Y:S01]  /*7740*/  MOV R8, 0x7780 ;  /* 0x0000778000087802 */ /* 0x000fe20000000f00 */
[----:B-1----:R-:W-:Y:S02]  /*7750*/  IMAD.MOV.U32 R10, RZ, RZ, 0x1f ;  /* 0x0000001fff0a7424 */ /* 0x002fe400078e00ff */
[----:B------:R-:W-:Y:S02]  /*7760*/  IMAD.MOV.U32 R7, RZ, RZ, -0x1 ;  /* 0xffffffffff077424 */ /* 0x000fe400078e00ff */
[----:B0-2---:R-:W-:Y:S05]  /*7770*/  CALL.REL.NOINC `($__internal_138_$__cuda_sm70_shflsync_bfly_p) ;  /* 0x000016c000007944 */ /* 0x005fea0003c00000 */
[----:B01----:R-:W-:Y:S05]  /*7780*/  BRA `(.L_x_3928) ;  /* 0xffffd38000007947 */ /* 0x003fea000383ffff */
.L_x_3852:
        /* <DEDUP_REMOVED lines=12> */
.L_x_3853:
[----:B------:R-:W-:Y:S01]  /*7850*/  IMAD.MOV.U32 R9, RZ, RZ, 0x8 ;  /* 0x00000008ff097424 */ /* 0x000fe200078e00ff */
[----:B------:R-:W-:Y:S01]  /*7860*/  MOV R42, 0x78a0 ;  /* 0x000078a0002a7802 */ /* 0x000fe20000000f00 */
[----:B------:R-:W-:Y:S02]  /*7870*/  IMAD.MOV.U32 R8, RZ, RZ, 0x1f ;  /* 0x0000001fff087424 */ /* 0x000fe400078e00ff */
[----:B------:R-:W-:Y:S02]  /*7880*/  IMAD.MOV.U32 R7, RZ, RZ, -0x1 ;  /* 0xffffffffff077424 */ /* 0x000fe400078e00ff */
[----:B0-----:R-:W-:Y:S05]  /*7890*/  CALL.REL.NOINC `($__internal_137_$__cuda_sm70_shflsync_bfly) ;  /* 0x0000154000007944 */ /* 0x001fea0003c00000 */
[----:B------:R-:W-:Y:S01]  /*78a0*/  PRMT R43, R14, 0x7632, R43 ;  /* 0x000076320e2b7816 */ /* 0x000fe2000000002b */
[----:B------:R-:W-:Y:S05]  /*78b0*/  BRA `(.L_x_3930) ;  /* 0xffffd43000007947 */ /* 0x000fea000383ffff */
.L_x_3854:
[----:B------:R-:W-:Y:S01]  /*78c0*/  IMAD.MOV.U32 R9, RZ, RZ, 0x8 ;  /* 0x00000008ff097424 */ /* 0x000fe200078e00ff */
[----:B------:R-:W-:Y:S01]  /*78d0*/  MOV R8, 0x7910 ;  /* 0x0000791000087802 */ /* 0x000fe20000000f00 */
[----:B-1----:R-:W-:Y:S02]  /*78e0*/  IMAD.MOV.U32 R10, RZ, RZ, 0x1f ;  /* 0x0000001fff0a7424 */ /* 0x002fe400078e00ff */
[----:B------:R-:W-:Y:S02]  /*78f0*/  IMAD.MOV.U32 R7, RZ, RZ, -0x1 ;  /* 0xffffffffff077424 */ /* 0x000fe400078e00ff */
[----:B0-2---:R-:W-:Y:S05]  /*7900*/  CALL.REL.NOINC `($__internal_138_$__cuda_sm70_shflsync_bfly_p) ;  /* 0x0000153000007944 */ /* 0x005fea0003c00000 */
[----:B01----:R-:W-:Y:S05]  /*7910*/  BRA `(.L_x_3931) ;  /* 0xffffd3f000007947 */ /* 0x003fea000383ffff */
.L_x_3855:
        /* <DEDUP_REMOVED lines=12> */
.L_x_3856:
[----:B------:R-:W-:Y:S01]  /*79e0*/  IMAD.MOV.U32 R9, RZ, RZ, 0x2 ;  /* 0x00000002ff097424 */ /* 0x000fe200078e00ff */
[----:B------:R-:W-:Y:S01]  /*79f0*/  MOV R42, 0x7a30 ;  /* 0x00007a30002a7802 */ /* 0x000fe20000000f00 */
[----:B------:R-:W-:Y:S02]  /*7a00*/  IMAD.MOV.U32 R8, RZ, RZ, 0x1f ;  /* 0x0000001fff087424 */ /* 0x000fe400078e00ff */
[----:B------:R-:W-:Y:S02]  /*7a10*/  IMAD.MOV.U32 R7, RZ, RZ, -0x1 ;  /* 0xffffffffff077424 */ /* 0x000fe400078e00ff */
[----:B0-----:R-:W-:Y:S05]  /*7a20*/  CALL.REL.NOINC `($__internal_137_$__cuda_sm70_shflsync_bfly) ;  /* 0x000013b000007944 */ /* 0x001fea0003c00000 */
[----:B------:R-:W-:Y:S01]  /*7a30*/  PRMT R43, R14, 0x7632, R43 ;  /* 0x000076320e2b7816 */ /* 0x000fe2000000002b */
[----:B------:R-:W-:Y:S05]  /*7a40*/  BRA `(.L_x_3933) ;  /* 0xffffd41000007947 */ /* 0x000fea000383ffff */
.L_x_3857:
[----:B------:R-:W-:Y:S01]  /*7a50*/  IMAD.MOV.U32 R9, RZ, RZ, 0x2 ;  /* 0x00000002ff097424 */ /* 0x000fe200078e00ff */
[----:B------:R-:W-:Y:S01]  /*7a60*/  MOV R8, 0x7aa0 ;  /* 0x00007aa000087802 */ /* 0x000fe20000000f00 */
[----:B-1----:R-:W-:-:S02]  /*7a70*/  IMAD.MOV.U32 R10, RZ, RZ, 0x1f ;  /* 0x0000001fff0a7424 */ /* 0x002fc400078e00ff */
[----:B------:R-:W-:Y:S02]  /*7a80*/  IMAD.MOV.U32 R7, RZ, RZ, -0x1 ;  /* 0xffffffffff077424 */ /* 0x000fe400078e00ff */
[----:B0-2---:R-:W-:Y:S05]  /*7a90*/  CALL.REL.NOINC `($__internal_138_$__cuda_sm70_shflsync_bfly_p) ;  /* 0x000013a000007944 */ /* 0x005fea0003c00000 */
[----:B01----:R-:W-:Y:S05]  /*7aa0*/  BRA `(.L_x_3934) ;  /* 0xffffd3d000007947 */ /* 0x003fea000383ffff */
.L_x_3858:
        /* <DEDUP_REMOVED lines=12> */
.L_x_3859:
[----:B------:R-:W-:Y:S01]  /*7b70*/  IMAD.MOV.U32 R42, RZ, RZ, 0x1f ;  /* 0x0000001fff2a7424 */ /* 0x000fe200078e00ff */
[----:B------:R-:W-:Y:S01]  /*7b80*/  MOV R8, 0x7bb0 ;  /* 0x00007bb000087802 */ /* 0x000fe20000000f00 */
[----:B------:R-:W-:-:S02]  /*7b90*/  IMAD.MOV.U32 R44, RZ, RZ, -0x1 ;  /* 0xffffffffff2c7424 */ /* 0x000fc400078e00ff */
[----:B01----:R-:W-:Y:S05]  /*7ba0*/  CALL.REL.NOINC `($__internal_139_$__cuda_sm70_shflsync_idx) ;  /* 0x000012e000007944 */ /* 0x003fea0003c00000 */
[----:B------:R-:W-:Y:S05]  /*7bb0*/  BRA `(.L_x_3936) ;  /* 0xffffd43000007947 */ /* 0x000fea000383ffff */
.L_x_3860:
[----:B------:R-:W-:Y:S01]  /*7bc0*/  IMAD.MOV.U32 R41, RZ, RZ, R26 ;  /* 0x000000ffff297224 */ /* 0x000fe200078e001a */
[----:B------:R-:W-:Y:S01]  /*7bd0*/  MOV R8, 0x7c20 ;  /* 0x00007c2000087802 */ /* 0x000fe20000000f00 */
[----:B------:R-:W-:-:S02]  /*7be0*/  IMAD.MOV.U32 R42, RZ, RZ, R33 ;  /* 0x000000ffff2a7224 */ /* 0x000fc400078e0021 */
[----:B------:R-:W-:Y:S02]  /*7bf0*/  IMAD.MOV.U32 R43, RZ, RZ, 0x1f ;  /* 0x0000001fff2b7424 */ /* 0x000fe400078e00ff */
[----:B------:R-:W-:Y:S02]  /*7c00*/  IMAD.MOV.U32 R44, RZ, RZ, -0x1 ;  /* 0xffffffffff2c7424 */ /* 0x000fe400078e00ff */
[----:B0-----:R-:W-:Y:S05]  /*7c10*/  CALL.REL.NOINC `($__internal_140_$__cuda_sm70_shflsync_idx_p) ;  /* 0x000012c000007944 */ /* 0x001fea0003c00000 */
[----:B-1----:R-:W-:Y:S01]  /*7c20*/  IMAD.MOV.U32 R7, RZ, RZ, R41 ;  /* 0x000000ffff077224 */ /* 0x002fe200078e0029 */
[----:B0-----:R-:W-:Y:S05]  /*7c30*/  BRA `(.L_x_3937) ;  /* 0xffffd3d000007947 */ /* 0x001fea000383ffff */
.L_x_3867:
[----:B------:R-:W-:Y:S01]  /*7c40*/  IMAD.MOV.U32 R9, RZ, RZ, 0x1 ;  /* 0x00000001ff097424 */ /* 0x000fe200078e00ff */
[----:B------:R-:W-:Y:S01]  /*7c50*/  MOV R42, 0x7c90 ;  /* 0x00007c90002a7802 */ /* 0x000fe20000000f00 */
[----:B------:R-:W-:Y:S02]  /*7c60*/  IMAD.MOV.U32 R8, RZ, RZ, 0x1f ;  /* 0x0000001fff087424 */ /* 0x000fe400078e00ff */
[----:B------:R-:W-:Y:S02]  /*7c70*/  IMAD.MOV.U32 R7, RZ, RZ, -0x1 ;  /* 0xffffffffff077424 */ /* 0x000fe400078e00ff */
[----:B------:R-:W-:Y:S05]  /*7c80*/  CALL.REL.NOINC `($__internal_137_$__cuda_sm70_shflsync_bfly) ;  /* 0x0000115000007944 */ /* 0x000fea0003c00000 */
[----:B------:R-:W-:Y:S01]  /*7c90*/  PRMT R14, R14, 0x7632, R14 ;  /* 0x000076320e0e7816 */ /* 0x000fe2000000000e */
[----:B------:R-:W-:Y:S05]  /*7ca0*/  BRA `(.L_x_3938) ;  /* 0xffffd5d000007947 */ /* 0x000fea000383ffff */
.L_x_3868:
[----:B------:R-:W-:Y:S01]  /*7cb0*/  IMAD.MOV.U32 R9, RZ, RZ, 0x1 ;  /* 0x00000001ff097424 */ /* 0x000fe200078e00ff */
[----:B------:R-:W-:Y:S01]  /*7cc0*/  MOV R8, 0x7d00 ;  /* 0x00007d0000087802 */ /* 0x000fe20000000f00 */
[----:B0-----:R-:W-:-:S02]  /*7cd0*/  IMAD.MOV.U32 R10, RZ, RZ, 0x1f ;  /* 0x0000001fff0a7424 */ /* 0x001fc400078e00ff */
[----:B------:R-:W-:Y:S02]  /*7ce0*/  IMAD.MOV.U32 R7, RZ, RZ, -0x1 ;  /* 0xffffffffff077424 */ /* 0x000fe400078e00ff */
[----:B-1----:R-:W-:Y:S05]  /*7cf0*/  CALL.REL.NOINC `($__internal_138_$__cuda_sm70_shflsync_bfly_p) ;  /* 0x0000114000007944 */ /* 0x002fea0003c00000 */
[----:B01----:R-:W-:Y:S05]  /*7d00*/  BRA `(.L_x_3939) ;  /* 0xffffd59000007947 */ /* 0x003fea000383ffff */
.L_x_3869:
[----:B------:R-:W-:Y:S01]  /*7d10*/  IMAD.MOV.U32 R9, RZ, RZ, 0x2 ;  /* 0x00000002ff097424 */ /* 0x000fe200078e00ff */
[----:B------:R-:W-:Y:S01]  /*7d20*/  MOV R42, 0x7d60 ;  /* 0x00007d60002a7802 */ /* 0x000fe20000000f00 */
[----:B------:R-:W-:Y:S02]  /*7d30*/  IMAD.MOV.U32 R8, RZ, RZ, 0x1f ;  /* 0x0000001fff087424 */ /* 0x000fe400078e00ff */
[----:B------:R-:W-:Y:S02]  /*7d40*/  IMAD.MOV.U32 R7, RZ, RZ, -0x1 ;  /* 0xffffffffff077424 */ /* 0x000fe400078e00ff */
[----:B------:R-:W-:Y:S05]  /*7d50*/  CALL.REL.NOINC `($__internal_137_$__cuda_sm70_shflsync_bfly) ;  /* 0x0000108000007944 */ /* 0x000fea0003c00000 */
[----:B------:R-:W-:Y:S01]  /*7d60*/  PRMT R6, R14, 0x7632, R6 ;  /* 0x000076320e067816 */ /* 0x000fe20000000006 */
[----:B------:R-:W-:Y:S01]  /*7d70*/  IMAD.MOV.U32 R9, RZ, RZ, 0x2 ;  /* 0x00000002ff097424 */ /* 0x000fe200078e00ff */
[----:B------:R-:W-:Y:S01]  /*7d80*/  MOV R8, 0x7dc0 ;  /* 0x00007dc000087802 */ /* 0x000fe20000000f00 */
[----:B------:R-:W-:Y:S02]  /*7d90*/  IMAD.MOV.U32 R10, RZ, RZ, 0x1f ;  /* 0x0000001fff0a7424 */ /* 0x000fe400078e00ff */
[----:B------:R-:W-:Y:S02]  /*7da0*/  IMAD.MOV.U32 R7, RZ, RZ, -0x1 ;  /* 0xffffffffff077424 */ /* 0x000fe400078e00ff */
[----:B------:R-:W-:Y:S05]  /*7db0*/  CALL.REL.NOINC `($__internal_138_$__cuda_sm70_shflsync_bfly_p) ;  /* 0x0000108000007944 */ /* 0x000fea0003c00000 */
[----:B01----:R-:W-:Y:S05]  /*7dc0*/  BRA `(.L_x_3940) ;  /* 0xffffd5a000007947 */ /* 0x003fea000383ffff */
.L_x_3870:
[----:B------:R-:W-:Y:S01]  /*7dd0*/  IMAD.MOV.U32 R9, RZ, RZ, 0x1 ;  /* 0x00000001ff097424 */ /* 0x000fe200078e00ff */
[----:B------:R-:W-:Y:S01]  /*7de0*/  MOV R42, 0x7e20 ;  /* 0x00007e20002a7802 */ /* 0x000fe20000000f00 */
[----:B------:R-:W-:-:S02]  /*7df0*/  IMAD.MOV.U32 R8, RZ, RZ, 0x1f ;  /* 0x0000001fff087424 */ /* 0x000fc400078e00ff */
[----:B------:R-:W-:Y:S02]  /*7e00*/  IMAD.MOV.U32 R7, RZ, RZ, -0x1 ;  /* 0xffffffffff077424 */ /* 0x000fe400078e00ff */
[----:B------:R-:W-:Y:S05]  /*7e10*/  CALL.REL.NOINC `($__internal_137_$__cuda_sm70_shflsync_bfly) ;  /* 0x00000fc000007944 */ /* 0x000fea0003c00000 */
[----:B------:R-:W-:Y:S01]  /*7e20*/  PRMT R14, R14, 0x7632, R14 ;  /* 0x000076320e0e7816 */ /* 0x000fe2000000000e */
[----:B------:R-:W-:Y:S05]  /*7e30*/  BRA `(.L_x_3941) ;  /* 0xffffd5d000007947 */ /* 0x000fea000383ffff */
.L_x_3871:
[----:B------:R-:W-:Y:S01]  /*7e40*/  IMAD.MOV.U32 R9, RZ, RZ, 0x1 ;  /* 0x00000001ff097424 */ /* 0x000fe200078e00ff */
[----:B------:R-:W-:Y:S01]  /*7e50*/  MOV R8, 0x7e90 ;  /* 0x00007e9000087802 */ /* 0x000fe20000000f00 */
[----:B0-----:R-:W-:Y:S02]  /*7e60*/  IMAD.MOV.U32 R10, RZ, RZ, 0x1f ;  /* 0x0000001fff0a7424 */ /* 0x001fe400078e00ff */
[----:B------:R-:W-:Y:S02]  /*7e70*/  IMAD.MOV.U32 R7, RZ, RZ, -0x1 ;  /* 0xffffffffff077424 */ /* 0x000fe400078e00ff */
[----:B-1----:R-:W-:Y:S05]  /*7e80*/  CALL.REL.NOINC `($__internal_138_$__cuda_sm70_shflsync_bfly_p) ;  /* 0x00000fb000007944 */ /* 0x002fea0003c00000 */
[----:B01----:R-:W-:Y:S05]  /*7e90*/  BRA `(.L_x_3942) ;  /* 0xffffd59000007947 */ /* 0x003fea000383ffff */
.L_x_3872:
        /* <DEDUP_REMOVED lines=8> */
[----:B------:R-:W-:-:S02]  /*7f20*/  IMAD.MOV.U32 R10, RZ, RZ, 0x1f ;  /* 0x0000001fff0a7424 */ /* 0x000fc400078e00ff */
[----:B------:R-:W-:Y:S02]  /*7f30*/  IMAD.MOV.U32 R7, RZ, RZ, -0x1 ;  /* 0xffffffffff077424 */ /* 0x000fe400078e00ff */
[----:B------:R-:W-:Y:S05]  /*7f40*/  CALL.REL.NOINC `($__internal_138_$__cuda_sm70_shflsync_bfly_p) ;  /* 0x00000ef000007944 */ /* 0x000fea0003c00000 */
[----:B01----:R-:W-:Y:S05]  /*7f50*/  BRA `(.L_x_3943) ;  /* 0xffffd5a000007947 */ /* 0x003fea000383ffff */
.L_x_3873:
[----:B------:R-:W-:Y:S01]  /*7f60*/  IMAD.MOV.U32 R9, RZ, RZ, 0x2 ;  /* 0x00000002ff097424 */ /* 0x000fe200078e00ff */
[----:B------:R-:W-:Y:S01]  /*7f70*/  MOV R42, 0x7fb0 ;  /* 0x00007fb0002a7802 */ /* 0x000fe20000000f00 */
[----:B------:R-:W-:Y:S02]  /*7f80*/  IMAD.MOV.U32 R8, RZ, RZ, 0x1f ;  /* 0x0000001fff087424 */ /* 0x000fe400078e00ff */
[----:B------:R-:W-:Y:S02]  /*7f90*/  IMAD.MOV.U32 R7, RZ, RZ, -0x1 ;  /* 0xffffffffff077424 */ /* 0x000fe400078e00ff */
[----:B------:R-:W-:Y:S05]  /*7fa0*/  CALL.REL.NOINC `($__internal_137_$__cuda_sm70_shflsync_bfly) ;  /* 0x00000e3000007944 */ /* 0x000fea0003c00000 */
[----:B------:R-:W-:Y:S01]  /*7fb0*/  PRMT R14, R14, 0x7632, R14 ;  /* 0x000076320e0e7816 */ /* 0x000fe2000000000e */
[----:B------:R-:W-:Y:S05]  /*7fc0*/  BRA `(.L_x_3944) ;  /* 0xffffd5d000007947 */ /* 0x000fea000383ffff */
.L_x_3874:
[----:B------:R-:W-:Y:S01]  /*7fd0*/  IMAD.MOV.U32 R9, RZ, RZ, 0x2 ;  /* 0x00000002ff097424 */ /* 0x000fe200078e00ff */
[----:B------:R-:W-:Y:S01]  /*7fe0*/  MOV R8, 0x8020 ;  /* 0x0000802000087802 */ /* 0x000fe20000000f00 */
[----:B0-----:R-:W-:Y:S02]  /*7ff0*/  IMAD.MOV.U32 R10, RZ, RZ, 0x1f ;  /* 0x0000001fff0a7424 */ /* 0x001fe400078e00ff */
[----:B------:R-:W-:Y:S02]  /*8000*/  IMAD.MOV.U32 R7, RZ, RZ, -0x1 ;  /* 0xffffffffff077424 */ /* 0x000fe400078e00ff */
[----:B-1----:R-:W-:Y:S05]  /*8010*/  CALL.REL.NOINC `($__internal_138_$__cuda_sm70_shflsync_bfly_p) ;  /* 0x00000e2000007944 */ /* 0x002fea0003c00000 */
[----:B01----:R-:W-:Y:S05]  /*8020*/  BRA `(.L_x_3945) ;  /* 0xffffd59000007947 */ /* 0x003fea000383ffff */
.L_x_3875:
[----:B------:R-:W-:Y:S01]  /*8030*/  IMAD.MOV.U32 R9, RZ, RZ, 0x1 ;  /* 0x00000001ff097424 */ /* 0x000fe200078e00ff */
[----:B------:R-:W-:Y:S01]  /*8040*/  MOV R42, 0x8080 ;  /* 0x00008080002a7802 */ /* 0x000fe20000000f00 */
[----:B------:R-:W-:-:S02]  /*8050*/  IMAD.MOV.U32 R8, RZ, RZ, 0x1f ;  /* 0x0000001fff087424 */ /* 0x000fc400078e00ff */
        /* <DEDUP_REMOVED lines=9> */
.L_x_3876:
[----:B------:R-:W-:Y:S01]  /*80f0*/  IMAD.MOV.U32 R9, RZ, RZ, 0x8 ;  /* 0x00000008ff097424 */ /* 0x000fe200078e00ff */
[----:B------:R-:W-:Y:S01]  /*8100*/  MOV R42, 0x8140 ;  /* 0x00008140002a7802 */ /* 0x000fe20000000f00 */
[----:B------:R-:W-:Y:S02]  /*8110*/  IMAD.MOV.U32 R8, RZ, RZ, 0x1f ;  /* 0x0000001fff087424 */ /* 0x000fe400078e00ff */
[----:B------:R-:W-:Y:S02]  /*8120*/  IMAD.MOV.U32 R7, RZ, RZ, -0x1 ;  /* 0xffffffffff077424 */ /* 0x000fe400078e00ff */
[----:B------:R-:W-:Y:S05]  /*8130*/  CALL.REL.NOINC `($__internal_137_$__cuda_sm70_shflsync_bfly) ;  /* 0x00000ca000007944 */ /* 0x000fea0003c00000 */
[----:B------:R-:W-:Y:S01]  /*8140*/  PRMT R14, R14, 0x7632, R14 ;  /* 0x000076320e0e7816 */ /* 0x000fe2000000000e */
[----:B------:R-:W-:Y:S05]  /*8150*/  BRA `(.L_x_3947) ;  /* 0xffffd5d000007947 */ /* 0x000fea000383ffff */
.L_x_3877:
[----:B------:R-:W-:Y:S01]  /*8160*/  IMAD.MOV.U32 R9, RZ, RZ, 0x8 ;  /* 0x00000008ff097424 */ /* 0x000fe200078e00ff */
[----:B------:R-:W-:Y:S01]  /*8170*/  MOV R8, 0x81b0 ;  /* 0x000081b000087802 */ /* 0x000fe20000000f00 */
[----:B0-----:R-:W-:-:S02]  /*8180*/  IMAD.MOV.U32 R10, RZ, RZ, 0x1f ;  /* 0x0000001fff0a7424 */ /* 0x001fc400078e00ff */
[----:B------:R-:W-:Y:S02]  /*8190*/  IMAD.MOV.U32 R7, RZ, RZ, -0x1 ;  /* 0xffffffffff077424 */ /* 0x000fe400078e00ff */
[----:B-1----:R-:W-:Y:S05]  /*81a0*/  CALL.REL.NOINC `($__internal_138_$__cuda_sm70_shflsync_bfly_p) ;  /* 0x00000c9000007944 */ /* 0x002fea0003c00000 */
[----:B01----:R-:W-:Y:S05]  /*81b0*/  BRA `(.L_x_3948) ;  /* 0xffffd59000007947 */ /* 0x003fea000383ffff */
.L_x_3878:
        /* <DEDUP_REMOVED lines=12> */
.L_x_3879:
[----:B------:R-:W-:Y:S01]  /*8280*/  IMAD.MOV.U32 R9, RZ, RZ, 0x2 ;  /* 0x00000002ff097424 */ /* 0x000fe200078e00ff */
[----:B------:R-:W-:Y:S01]  /*8290*/  MOV R42, 0x82d0 ;  /* 0x000082d0002a7802 */ /* 0x000fe20000000f00 */
[----:B------:R-:W-:-:S02]  /*82a0*/  IMAD.MOV.U32 R8, RZ, RZ, 0x1f ;  /* 0x0000001fff087424 */ /* 0x000fc400078e00ff */
[----:B------:R-:W-:Y:S02]  /*82b0*/  IMAD.MOV.U32 R7, RZ, RZ, -0x1 ;  /* 0xffffffffff077424 */ /* 0x000fe400078e00ff */
[----:B------:R-:W-:Y:S05]  /*82c0*/  CALL.REL.NOINC `($__internal_137_$__cuda_sm70_shflsync_bfly) ;  /* 0x00000b1000007944 */ /* 0x000fea0003c00000 */
[----:B------:R-:W-:Y:S01]  /*82d0*/  PRMT R14, R14, 0x7632, R14 ;  /* 0x000076320e0e7816 */ /* 0x000fe2000000000e */
[----:B------:R-:W-:Y:S05]  /*82e0*/  BRA `(.L_x_3950) ;  /* 0xffffd5b000007947 */ /* 0x000fea000383ffff */
.L_x_3880:
[----:B------:R-:W-:Y:S01]  /*82f0*/  IMAD.MOV.U32 R9, RZ, RZ, 0x2 ;  /* 0x00000002ff097424 */ /* 0x000fe200078e00ff */
[----:B------:R-:W-:Y:S01]  /*8300*/  MOV R8, 0x8340 ;  /* 0x0000834000087802 */ /* 0x000fe20000000f00 */
[----:B0-----:R-:W-:Y:S02]  /*8310*/  IMAD.MOV.U32 R10, RZ, RZ, 0x1f ;  /* 0x0000001fff0a7424 */ /* 0x001fe400078e00ff */
[----:B------:R-:W-:Y:S02]  /*8320*/  IMAD.MOV.U32 R7, RZ, RZ, -0x1 ;  /* 0xffffffffff077424 */ /* 0x000fe400078e00ff */
[----:B-1----:R-:W-:Y:S05]  /*8330*/  CALL.REL.NOINC `($__internal_138_$__cuda_sm70_shflsync_bfly_p) ;  /* 0x00000b0000007944 */ /* 0x002fea0003c00000 */
[----:B01----:R-:W-:Y:S05]  /*8340*/  BRA `(.L_x_3951) ;  /* 0xffffd57000007947 */ /* 0x003fea000383ffff */
.L_x_3881:
        /* <DEDUP_REMOVED lines=12> */
.L_x_3882:
[----:B------:R-:W-:Y:S01]  /*8410*/  IMAD.MOV.U32 R9, RZ, RZ, 0x10 ;  /* 0x00000010ff097424 */ /* 0x000fe200078e00ff */
[----:B------:R-:W-:Y:S01]  /*8420*/  MOV R42, 0x8460 ;  /* 0x00008460002a7802 */ /* 0x000fe20000000f00 */
[----:B------:R-:W-:Y:S02]  /*8430*/  IMAD.MOV.U32 R8, RZ, RZ, 0x1f ;  /* 0x0000001fff087424 */ /* 0x000fe400078e00ff */
[----:B------:R-:W-:Y:S02]  /*8440*/  IMAD.MOV.U32 R7, RZ, RZ, -0x1 ;  /* 0xffffffffff077424 */ /* 0x000fe400078e00ff */
[----:B------:R-:W-:Y:S05]  /*8450*/  CALL.REL.NOINC `($__internal_137_$__cuda_sm70_shflsync_bfly) ;  /* 0x0000098000007944 */ /* 0x000fea0003c00000 */
[----:B------:R-:W-:Y:S01]  /*8460*/  PRMT R14, R14, 0x7632, R14 ;  /* 0x000076320e0e7816 */ /* 0x000fe2000000000e */
[----:B------:R-:W-:Y:S05]  /*8470*/  BRA `(.L_x_3953) ;  /* 0xffffd59000007947 */ /* 0x000fea000383ffff */
.L_x_3883:
[----:B------:R-:W-:Y:S01]  /*8480*/  IMAD.MOV.U32 R9, RZ, RZ, 0x10 ;  /* 0x00000010ff097424 */ /* 0x000fe200078e00ff */
[----:B------:R-:W-:Y:S01]  /*8490*/  MOV R8, 0x84d0 ;  /* 0x000084d000087802 */ /* 0x000fe20000000f00 */
[----:B0-----:R-:W-:Y:S02]  /*84a0*/  IMAD.MOV.U32 R10, RZ, RZ, 0x1f ;  /* 0x0000001fff0a7424 */ /* 0x001fe400078e00ff */
[----:B------:R-:W-:Y:S02]  /*84b0*/  IMAD.MOV.U32 R7, RZ, RZ, -0x1 ;  /* 0xffffffffff077424 */ /* 0x000fe400078e00ff */
[----:B-1----:R-:W-:Y:S05]  /*84c0*/  CALL.REL.NOINC `($__internal_138_$__cuda_sm70_shflsync_bfly_p) ;  /* 0x0000097000007944 */ /* 0x002fea0003c00000 */
[----:B01----:R-:W-:Y:S05]  /*84d0*/  BRA `(.L_x_3954) ;  /* 0xffffd55000007947 */ /* 0x003fea000383ffff */
.L_x_3884:
        /* <DEDUP_REMOVED lines=12> */
.L_x_3885:
[----:B------:R-:W-:Y:S01]  /*85a0*/  IMAD.MOV.U32 R9, RZ, RZ, 0x4 ;  /* 0x00000004ff097424 */ /* 0x000fe200078e00ff */
[----:B------:R-:W-:Y:S01]  /*85b0*/  MOV R42, 0x85f0 ;  /* 0x000085f0002a7802 */ /* 0x000fe20000000f00 */
[----:B------:R-:W-:Y:S02]  /*85c0*/  IMAD.MOV.U32 R8, RZ, RZ, 0x1f ;  /* 0x0000001fff087424 */ /* 0x000fe400078e00ff */
[----:B------:R-:W-:Y:S02]  /*85d0*/  IMAD.MOV.U32 R7, RZ, RZ, -0x1 ;  /* 0xffffffffff077424 */ /* 0x000fe400078e00ff */
[----:B------:R-:W-:Y:S05]  /*85e0*/  CALL.REL.NOINC `($__internal_137_$__cuda_sm70_shflsync_bfly) ;  /* 0x000007f000007944 */ /* 0x000fea0003c00000 */
[----:B------:R-:W-:Y:S01]  /*85f0*/  PRMT R14, R14, 0x7632, R14 ;  /* 0x000076320e0e7816 */ /* 0x000fe2000000000e */
[----:B------:R-:W-:Y:S05]  /*8600*/  BRA `(.L_x_3956) ;  /* 0xffffd57000007947 */ /* 0x000fea000383ffff */
.L_x_3886:
[----:B------:R-:W-:Y:S01]  /*8610*/  IMAD.MOV.U32 R9, RZ, RZ, 0x4 ;  /* 0x00000004ff097424 */ /* 0x000fe200078e00ff */
[----:B------:R-:W-:Y:S01]  /*8620*/  MOV R8, 0x8660 ;  /* 0x0000866000087802 */ /* 0x000fe20000000f00 */
[----:B0-----:R-:W-:-:S02]  /*8630*/  IMAD.MOV.U32 R10, RZ, RZ, 0x1f ;  /* 0x0000001fff0a7424 */ /* 0x001fc400078e00ff */
[----:B------:R-:W-:Y:S02]  /*8640*/  IMAD.MOV.U32 R7, RZ, RZ, -0x1 ;  /* 0xffffffffff077424 */ /* 0x000fe400078e00ff */
[----:B-1----:R-:W-:Y:S05]  /*8650*/  CALL.REL.NOINC `($__internal_138_$__cuda_sm70_shflsync_bfly_p) ;  /* 0x000007e000007944 */ /* 0x002fea0003c00000 */
[----:B01----:R-:W-:Y:S05]  /*8660*/  BRA `(.L_x_3957) ;  /* 0xffffd53000007947 */ /* 0x003fea000383ffff */
.L_x_3887:
        /* <DEDUP_REMOVED lines=12> */
.L_x_3888:
[----:B------:R-:W-:Y:S01]  /*8730*/  IMAD.MOV.U32 R9, RZ, RZ, 0x1 ;  /* 0x00000001ff097424 */ /* 0x000fe200078e00ff */
[----:B------:R-:W-:Y:S01]  /*8740*/  MOV R42, 0x8780 ;  /* 0x00008780002a7802 */ /* 0x000fe20000000f00 */
[----:B------:R-:W-:-:S02]  /*8750*/  IMAD.MOV.U32 R8, RZ, RZ, 0x1f ;  /* 0x0000001fff087424 */ /* 0x000fc400078e00ff */
[----:B------:R-:W-:Y:S02]  /*8760*/  IMAD.MOV.U32 R7, RZ, RZ, -0x1 ;  /* 0xffffffffff077424 */ /* 0x000fe400078e00ff */
[----:B------:R-:W-:Y:S05]  /*8770*/  CALL.REL.NOINC `($__internal_137_$__cuda_sm70_shflsync_bfly) ;  /* 0x0000066000007944 */ /* 0x000fea0003c00000 */
[----:B------:R-:W-:Y:S01]  /*8780*/  PRMT R14, R14, 0x7632, R14 ;  /* 0x000076320e0e7816 */ /* 0x000fe2000000000e */
[----:B------:R-:W-:Y:S05]  /*8790*/  BRA `(.L_x_3959) ;  /* 0xffffd55000007947 */ /* 0x000fea000383ffff */
.L_x_3889:
[----:B------:R-:W-:Y:S01]  /*87a0*/  IMAD.MOV.U32 R9, RZ, RZ, 0x1 ;  /* 0x00000001ff097424 */ /* 0x000fe200078e00ff */
[----:B------:R-:W-:Y:S01]  /*87b0*/  MOV R8, 0x87f0 ;  /* 0x000087f000087802 */ /* 0x000fe20000000f00 */
[----:B0-----:R-:W-:Y:S02]  /*87c0*/  IMAD.MOV.U32 R10, RZ, RZ, 0x1f ;  /* 0x0000001fff0a7424 */ /* 0x001fe400078e00ff */
[----:B------:R-:W-:Y:S02]  /*87d0*/  IMAD.MOV.U32 R7, RZ, RZ, -0x1 ;  /* 0xffffffffff077424 */ /* 0x000fe400078e00ff */
[----:B-1----:R-:W-:Y:S05]  /*87e0*/  CALL.REL.NOINC `($__internal_138_$__cuda_sm70_shflsync_bfly_p) ;  /* 0x0000065000007944 */ /* 0x002fea0003c00000 */
[----:B01----:R-:W-:Y:S05]  /*87f0*/  BRA `(.L_x_3960) ;  /* 0xffffd51000007947 */ /* 0x003fea000383ffff */
.L_x_3890:
        /* <DEDUP_REMOVED lines=12> */
.L_x_3891:
[----:B------:R-:W-:Y:S01]  /*88c0*/  IMAD.MOV.U32 R9, RZ, RZ, 0x8 ;  /* 0x00000008ff097424 */ /* 0x000fe200078e00ff */
[----:B------:R-:W-:Y:S01]  /*88d0*/  MOV R42, 0x8910 ;  /* 0x00008910002a7802 */ /* 0x000fe20000000f00 */
[----:B------:R-:W-:Y:S02]  /*88e0*/  IMAD.MOV.U32 R8, RZ, RZ, 0x1f ;  /* 0x0000001fff087424 */ /* 0x000fe400078e00ff */
[----:B------:R-:W-:Y:S02]  /*88f0*/  IMAD.MOV.U32 R7, RZ, RZ, -0x1 ;  /* 0xffffffffff077424 */ /* 0x000fe400078e00ff */
[----:B------:R-:W-:Y:S05]  /*8900*/  CALL.REL.NOINC `($__internal_137_$__cuda_sm70_shflsync_bfly) ;  /* 0x000004d000007944 */ /* 0x000fea0003c00000 */
[----:B------:R-:W-:Y:S01]  /*8910*/  PRMT R14, R14, 0x7632, R14 ;  /* 0x000076320e0e7816 */ /* 0x000fe2000000000e */
[----:B------:R-:W-:Y:S05]  /*8920*/  BRA `(.L_x_3962) ;  /* 0xffffd5c000007947 */ /* 0x000fea000383ffff */
.L_x_3892:
[----:B------:R-:W-:Y:S01]  /*8930*/  IMAD.MOV.U32 R9, RZ, RZ, 0x8 ;  /* 0x00000008ff097424 */ /* 0x000fe200078e00ff */
[----:B------:R-:W-:Y:S01]  /*8940*/  MOV R8, 0x8980 ;  /* 0x0000898000087802 */ /* 0x000fe20000000f00 */
[----:B0-----:R-:W-:Y:S02]  /*8950*/  IMAD.MOV.U32 R10, RZ, RZ, 0x1f ;  /* 0x0000001fff0a7424 */ /* 0x001fe400078e00ff */
[----:B------:R-:W-:Y:S02]  /*8960*/  IMAD.MOV.U32 R7, RZ, RZ, -0x1 ;  /* 0xffffffffff077424 */ /* 0x000fe400078e00ff */
[----:B-1----:R-:W-:Y:S05]  /*8970*/  CALL.REL.NOINC `($__internal_138_$__cuda_sm70_shflsync_bfly_p) ;  /* 0x000004c000007944 */ /* 0x002fea0003c00000 */
[----:B01----:R-:W-:Y:S05]  /*8980*/  BRA `(.L_x_3963) ;  /* 0xffffd58000007947 */ /* 0x003fea000383ffff */
.L_x_3893:
        /* <DEDUP_REMOVED lines=12> */
.L_x_3894:
[----:B------:R-:W-:Y:S01]  /*8a50*/  IMAD.MOV.U32 R9, RZ, RZ, 0x2 ;  /* 0x00000002ff097424 */ /* 0x000fe200078e00ff */
[----:B------:R-:W-:Y:S01]  /*8a60*/  MOV R42, 0x8aa0 ;  /* 0x00008aa0002a7802 */ /* 0x000fe20000000f00 */
[----:B------:R-:W-:Y:S02]  /*8a70*/  IMAD.MOV.U32 R8, RZ, RZ, 0x1f ;  /* 0x0000001fff087424 */ /* 0x000fe400078e00ff */
[----:B------:R-:W-:Y:S02]  /*8a80*/  IMAD.MOV.U32 R7, RZ, RZ, -0x1 ;  /* 0xffffffffff077424 */ /* 0x000fe400078e00ff */
[----:B------:R-:W-:Y:S05]  /*8a90*/  CALL.REL.NOINC `($__internal_137_$__cuda_sm70_shflsync_bfly) ;  /* 0x0000034000007944 */ /* 0x000fea0003c00000 */
[----:B------:R-:W-:Y:S01]  /*8aa0*/  PRMT R14, R14, 0x7632, R14 ;  /* 0x000076320e0e7816 */ /* 0x000fe2000000000e */
[----:B------:R-:W-:Y:S05]  /*8ab0*/  BRA `(.L_x_3965) ;  /* 0xffffd5a000007947 */ /* 0x000fea000383ffff */
.L_x_3895:
[----:B------:R-:W-:Y:S01]  /*8ac0*/  IMAD.MOV.U32 R9, RZ, RZ, 0x2 ;  /* 0x00000002ff097424 */ /* 0x000fe200078e00ff */
[----:B------:R-:W-:Y:S01]  /*8ad0*/  MOV R8, 0x8b10 ;  /* 0x00008b1000087802 */ /* 0x000fe20000000f00 */
[----:B0-----:R-:W-:-:S02]  /*8ae0*/  IMAD.MOV.U32 R10, RZ, RZ, 0x1f ;  /* 0x0000001fff0a7424 */ /* 0x001fc400078e00ff */
[----:B------:R-:W-:Y:S02]  /*8af0*/  IMAD.MOV.U32 R7, RZ, RZ, -0x1 ;  /* 0xffffffffff077424 */ /* 0x000fe400078e00ff */
[----:B-1----:R-:W-:Y:S05]  /*8b00*/  CALL.REL.NOINC `($__internal_138_$__cuda_sm70_shflsync_bfly_p) ;  /* 0x0000033000007944 */ /* 0x002fea0003c00000 */
[----:B01----:R-:W-:Y:S05]  /*8b10*/  BRA `(.L_x_3966) ;  /* 0xffffd56000007947 */ /* 0x003fea000383ffff */
.L_x_3896:
        /* <DEDUP_REMOVED lines=12> */
.L_x_3899:
[----:B01----:R-:W-:Y:S01]  /*8be0*/  IMAD.MOV.U32 R41, RZ, RZ, R2 ;  /* 0x000000ffff297224 */ /* 0x003fe200078e0002 */
[----:B------:R-:W-:Y:S01]  /*8bf0*/  MOV R8, 0x8c40 ;  /* 0x00008c4000087802 */ /* 0x000fe20000000f00 */
[----:B------:R-:W-:-:S02]  /*8c00*/  IMAD.MOV.U32 R9, RZ, RZ, 0x10 ;  /* 0x00000010ff097424 */ /* 0x000fc400078e00ff */
[----:B------:R-:W-:Y:S02]  /*8c10*/  IMAD.MOV.U32 R10, RZ, RZ, 0x1f ;  /* 0x0000001fff0a7424 */ /* 0x000fe400078e00ff */
[----:B------:R-:W-:Y:S02]  /*8c20*/  IMAD.MOV.U32 R7, RZ, RZ, -0x1 ;  /* 0xffffffffff077424 */ /* 0x000fe400078e00ff */
[----:B------:R-:W-:Y:S05]  /*8c30*/  CALL.REL.NOINC `($__internal_138_$__cuda_sm70_shflsync_bfly_p) ;  /* 0x0000020000007944 */ /* 0x000fea0003c00000 */
[----:B01----:R-:W-:Y:S05]  /*8c40*/  BRA `(.L_x_3968) ;  /* 0xffffd7e000007947 */ /* 0x003fea000383ffff */
.L_x_3900:
[----:B01----:R-:W-:Y:S01]  /*8c50*/  IMAD.MOV.U32 R41, RZ, RZ, R6 ;  /* 0x000000ffff297224 */ /* 0x003fe200078e0006 */
[----:B------:R-:W-:Y:S01]  /*8c60*/  MOV R8, 0x8cb0 ;  /* 0x00008cb000087802 */ /* 0x000fe20000000f00 */
[----:B------:R-:W-:Y:S02]  /*8c70*/  IMAD.MOV.U32 R9, RZ, RZ, 0x8 ;  /* 0x00000008ff097424 */ /* 0x000fe400078e00ff */
[----:B------:R-:W-:Y:S02]  /*8c80*/  IMAD.MOV.U32 R10, RZ, RZ, 0x1f ;  /* 0x0000001fff0a7424 */ /* 0x000fe400078e00ff */
[----:B------:R-:W-:Y:S02]  /*8c90*/  IMAD.MOV.U32 R7, RZ, RZ, -0x1 ;  /* 0xffffffffff077424 */ /* 0x000fe400078e00ff */
[----:B--2---:R-:W-:Y:S05]  /*8ca0*/  CALL.REL.NOINC `($__internal_138_$__cuda_sm70_shflsync_bfly_p) ;  /* 0x0000019000007944 */ /* 0x004fea0003c00000 */
[----:B01----:R-:W-:Y:S01]  /*8cb0*/  FADD.FTZ R41, R6, R9 ;  /* 0x0000000906297221 */ /* 0x003fe20000010000 */
[----:B------:R-:W-:Y:S01]  /*8cc0*/  MOV R8, 0x8d10 ;  /* 0x00008d1000087802 */ /* 0x000fe20000000f00 */
[----:B------:R-:W-:-:S02]  /*8cd0*/  IMAD.MOV.U32 R9, RZ, RZ, 0x4 ;  /* 0x00000004ff097424 */ /* 0x000fc400078e00ff */
[----:B------:R-:W-:Y:S02]  /*8ce0*/  IMAD.MOV.U32 R10, RZ, RZ, 0x1f ;  /* 0x0000001fff0a7424 */ /* 0x000fe400078e00ff */
[----:B------:R-:W-:Y:S02]  /*8cf0*/  IMAD.MOV.U32 R7, RZ, RZ, -0x1 ;  /* 0xffffffffff077424 */ /* 0x000fe400078e00ff */
[----:B------:R-:W-:Y:S05]  /*8d00*/  CALL.REL.NOINC `($__internal_138_$__cuda_sm70_shflsync_bfly_p) ;  /* 0x0000013000007944 */ /* 0x000fea0003c00000 */
[----:B01----:R-:W-:Y:S01]  /*8d10*/  FADD.FTZ R41, R41, R9 ;  /* 0x0000000929297221 */ /* 0x003fe20000010000 */
[----:B------:R-:W-:Y:S01]  /*8d20*/  MOV R8, 0x8d70 ;  /* 0x00008d7000087802 */ /* 0x000fe20000000f00 */
[----:B------:R-:W-:Y:S02]  /*8d30*/  IMAD.MOV.U32 R9, RZ, RZ, 0x2 ;  /* 0x00000002ff097424 */ /* 0x000fe400078e00ff */
[----:B------:R-:W-:Y:S02]  /*8d40*/  IMAD.MOV.U32 R10, RZ, RZ, 0x1f ;  /* 0x0000001fff0a7424 */ /* 0x000fe400078e00ff */
[----:B------:R-:W-:Y:S02]  /*8d50*/  IMAD.MOV.U32 R7, RZ, RZ, -0x1 ;  /* 0xffffffffff077424 */ /* 0x000fe400078e00ff */
[----:B------:R-:W-:Y:S05]  /*8d60*/  CALL.REL.NOINC `($__internal_138_$__cuda_sm70_shflsync_bfly_p) ;  /* 0x000000d000007944 */ /* 0x000fea0003c00000 */
[----:B01----:R-:W-:Y:S01]  /*8d70*/  FADD.FTZ R41, R41, R9 ;  /* 0x0000000929297221 */ /* 0x003fe20000010000 */
[----:B------:R-:W-:Y:S01]  /*8d80*/  MOV R8, 0x8dd0 ;  /* 0x00008dd000087802 */ /* 0x000fe20000000f00 */
[----:B------:R-:W-:-:S02]  /*8d90*/  IMAD.MOV.U32 R9, RZ, RZ, 0x1 ;  /* 0x00000001ff097424 */ /* 0x000fc400078e00ff */
[----:B------:R-:W-:Y:S02]  /*8da0*/  IMAD.MOV.U32 R10, RZ, RZ, 0x1f ;  /* 0x0000001fff0a7424 */ /* 0x000fe400078e00ff */
[----:B------:R-:W-:Y:S02]  /*8db0*/  IMAD.MOV.U32 R7, RZ, RZ, -0x1 ;  /* 0xffffffffff077424 */ /* 0x000fe400078e00ff */
[----:B------:R-:W-:Y:S05]  /*8dc0*/  CALL.REL.NOINC `($__internal_138_$__cuda_sm70_shflsync_bfly_p) ;  /* 0x0000007000007944 */ /* 0x000fea0003c00000 */
[----:B01----:R-:W-:Y:S05]  /*8dd0*/  BRA `(.L_x_3969) ;  /* 0xffffd6e000007947 */ /* 0x003fea000383ffff */
        .weak           $__internal_137_$__cuda_sm70_shflsync_bfly
        .type           $__internal_137_$__cuda_sm70_shflsync_bfly,@function
        .size           $__internal_137_$__cuda_sm70_shflsync_bfly,($__internal_138_$__cuda_sm70_shflsync_bfly_p - $__internal_137_$__cuda_sm70_shflsync_bfly)
$__internal_137_$__cuda_sm70_shflsync_bfly:
[----:B------:R-:W-:Y:S04]  /*8de0*/  WARPSYNC R7 ;  /* 0x0000000700007348 */ /* 0x000fe80003800000 */
[----:B------:R-:W0:Y:S01]  /*8df0*/  SHFL.BFLY PT, R8, R10, R9, R8 ;  /* 0x0c0000090a087389 */ /* 0x000e2200000e0008 */
[----:B------:R-:W-:Y:S02]  /*8e00*/  IMAD.MOV.U32 R44, RZ, RZ, R42 ;  /* 0x000000ffff2c7224 */ /* 0x000fe400078e002a */
[----:B------:R-:W-:Y:S01]  /*8e10*/  IMAD.MOV.U32 R45, RZ, RZ, 0x0 ;  /* 0x00000000ff2d7424 */ /* 0x000fe200078e00ff */
[----:B0-----:R-:W-:-:S03]  /*8e20*/  PRMT R14, R14, 0x5410, R8 ;  /* 0x000054100e0e7816 */ /* 0x001fc60000000008 */
[----:B------:R-:W-:Y:S05]  /*8e30*/  RET.REL.NODEC R44 `(_ZN4vllm3moe25grouped_topk_fused_kernelI6__halfS2_iLNS0_11ScoringFuncE1EEEvPT_PfPT1_PKT0_lllllbd) ;  /* 0xffff71c02c007950 */ /* 0x000fea0003c3ffff */
        .weak           $__internal_138_$__cuda_sm70_shflsync_bfly_p
        .type           $__internal_138_$__cuda_sm70_shflsync_bfly_p,@function
        .size           $__internal_138_$__cuda_sm70_shflsync_bfly_p,($__internal_139_$__cuda_sm70_shflsync_idx - $__internal_138_$__cuda_sm70_shflsync_bfly_p)
$__internal_138_$__cuda_sm70_shflsync_bfly_p:
[----:B------:R-:W-:Y:S01]  /*8e40*/  IMAD.MOV.U32 R44, RZ, RZ, R8 ;  /* 0x000000ffff2c7224 */ /* 0x000fe200078e0008 */
[----:B------:R-:W-:Y:S04]  /*8e50*/  WARPSYNC R7 ;  /* 0x0000000700007348 */ /* 0x000fe80003800000 */
[----:B------:R-:W-:Y:S01]  /*8e60*/  IMAD.MOV.U32 R45, RZ, RZ, 0x0 ;  /* 0x00000000ff2d7424 */ /* 0x000fe200078e00ff */
[----:B------:R0:W1:Y:S03]  /*8e70*/  SHFL.BFLY PT, R9, R41, R9, R10 ;  /* 0x0c00000929097389 */ /* 0x00006600000e000a */
[----:B------:R-:W-:Y:S05]  /*8e80*/  RET.REL.NODEC R44 `(_ZN4vllm3moe25grouped_topk_fused_kernelI6__halfS2_iLNS0_11ScoringFuncE1EEEvPT_PfPT1_PKT0_lllllbd) ;  /* 0xffff71702c007950 */ /* 0x000fea0003c3ffff */
        .weak           $__internal_139_$__cuda_sm70_shflsync_idx
        .type           $__internal_139_$__cuda_sm70_shflsync_idx,@function
        .size           $__internal_139_$__cuda_sm70_shflsync_idx,($__internal_140_$__cuda_sm70_shflsync_idx_p - $__internal_139_$__cuda_sm70_shflsync_idx)
$__internal_139_$__cuda_sm70_shflsync_idx:
[----:B------:R-:W-:Y:S04]  /*8e90*/  WARPSYNC R44 ;  /* 0x0000002c00007348 */ /* 0x000fe80003800000 */
[----:B------:R-:W0:Y:S01]  /*8ea0*/  SHFL.IDX PT, R7, R7, R33, R42 ;  /* 0x0000002107077389 */ /* 0x000e2200000e002a */
[----:B------:R-:W-:Y:S01]  /*8eb0*/  IMAD.MOV.U32 R9, RZ, RZ, 0x0 ;  /* 0x00000000ff097424 */ /* 0x000fe200078e00ff */
[----:B0-----:R-:W-:-:S03]  /*8ec0*/  PRMT R10, R10, 0x5410, R7 ;  /* 0x000054100a0a7816 */ /* 0x001fc60000000007 */
[----:B------:R-:W-:Y:S05]  /*8ed0*/  RET.REL.NODEC R8 `(_ZN4vllm3moe25grouped_topk_fused_kernelI6__halfS2_iLNS0_11ScoringFuncE1EEEvPT_PfPT1_PKT0_lllllbd) ;  /* 0xffff712008007950 */ /* 0x000fea0003c3ffff */
        .weak           $__internal_140_$__cuda_sm70_shflsync_idx_p
        .type           $__internal_140_$__cuda_sm70_shflsync_idx_p,@function
        .size           $__internal_140_$__cuda_sm70_shflsync_idx_p,($__internal_141_$__cuda_sm70_votesync_ballot - $__internal_140_$__cuda_sm70_shflsync_idx_p)
$__internal_140_$__cuda_sm70_shflsync_idx_p:
[----:B------:R-:W-:Y:S01]  /*8ee0*/  IMAD.MOV.U32 R9, RZ, RZ, 0x0 ;  /* 0x00000000ff097424 */ /* 0x000fe200078e00ff */
[----:B------:R-:W-:Y:S04]  /*8ef0*/  WARPSYNC R44 ;  /* 0x0000002c00007348 */ /* 0x000fe80003800000 */
[----:B------:R0:W1:Y:S01]  /*8f00*/  SHFL.IDX PT, R41, R41, R42, R43 ;  /* 0x0000002a29297389 */ /* 0x00006200000e002b */
[----:B------:R-:W-:Y:S05]  /*8f10*/  RET.REL.NODEC R8 `(_ZN4vllm3moe25grouped_topk_fused_kernelI6__halfS2_iLNS0_11ScoringFuncE1EEEvPT_PfPT1_PKT0_lllllbd) ;  /* 0xffff70e008007950 */ /* 0x000fea0003c3ffff */
        .weak           $__internal_141_$__cuda_sm70_votesync_ballot
        .type           $__internal_141_$__cuda_sm70_votesync_ballot,@function
        .size           $__internal_141_$__cuda_sm70_votesync_ballot,($__internal_142_$__cuda_sm70_warpsync - $__internal_141_$__cuda_sm70_votesync_ballot)
$__internal_141_$__cuda_sm70_votesync_ballot:
[----:B------:R-:W-:Y:S01]  /*8f20*/  ISETP.NE.U32.AND P5, PT, R9, 0x1, PT ;  /* 0x000000010900780c */ /* 0x000fe20003fa5070 */
[----:B------:R-:W-:Y:S01]  /*8f30*/  IMAD.MOV.U32 R9, RZ, RZ, 0x0 ;  /* 0x00000000ff097424 */ /* 0x000fe200078e00ff */
[----:B------:R-:W-:Y:S11]  /*8f40*/  WARPSYNC 0xffffffff ;  /* 0xffffffff00007948 */ /* 0x000ff60003800000 */
[----:B------:R-:W-:Y:S01]  /*8f50*/  VOTE.ANY R11, PT, !P5 ;  /* 0x00000000000b7806 */ /* 0x000fe200068e0100 */
[----:B------:R-:W-:Y:S06]  /*8f60*/  RET.REL.NODEC R8 `(_ZN4vllm3moe25grouped_topk_fused_kernelI6__halfS2_iLNS0_11ScoringFuncE1EEEvPT_PfPT1_PKT0_lllllbd) ;  /* 0xffff709008007950 */ /* 0x000fec0003c3ffff */
        .weak           $__internal_142_$__cuda_sm70_warpsync
        .type           $__internal_142_$__cuda_sm70_warpsync,@function
        .size           $__internal_142_$__cuda_sm70_warpsync,(.L_x_5697 - $__internal_142_$__cuda_sm70_warpsync)
$__internal_142_$__cuda_sm70_warpsync:
[----:B------:R-:W-:Y:S04]  /*8f70*/  WARPSYNC R9 ;  /* 0x0000000900007348 */ /* 0x000fe80003800000 */
[----:B------:R-:W-:-:S04]  /*8f80*/  IMAD.MOV.U32 R9, RZ, RZ, 0x0 ;  /* 0x00000000ff097424 */ /* 0x000fc800078e00ff */
[----:B------:R-:W-:Y:S05]  /*8f90*/  RET.REL.NODEC R8 `(_ZN4vllm3moe25grouped_topk_fused_kernelI6__halfS2_iLNS0_11ScoringFuncE1EEEvPT_PfPT1_PKT0_lllllbd) ;  /* 0xffff706008007950 */ /* 0x000fea0003c3ffff */
.L_x_3970:
        /* <DEDUP_REMOVED lines=14> */
.L_x_5697:


//--------------------- .text._ZN4vllm3moe44grouped_topk_fused_small_expert_count_kernelI6__halfS2_iLNS0_11ScoringFuncE1ELi128ELb0ELi8EEEvPT_PfPT1_PKT0_llllllbd --------------------------
	.section	.text._ZN4vllm3moe44grouped_topk_fused_small_expert_count_kernelI6__halfS2_iLNS0_11ScoringFuncE1ELi128ELb0ELi8EEEvPT_PfPT1_PKT0_llllllbd,"ax",@progbits
	.sectioninfo	@"SHI_REGISTERS=25"
	.align	128
        .global         _ZN4vllm3moe44grouped_topk_fused_small_expert_count_kernelI6__halfS2_iLNS0_11ScoringFuncE1ELi128ELb0ELi8EEEvPT_PfPT1_PKT0_llllllbd
        .type           _ZN4vllm3moe44grouped_topk_fused_small_expert_count_kernelI6__halfS2_iLNS0_11ScoringFuncE1ELi128ELb0ELi8EEEvPT_PfPT1_PKT0_llllllbd,@function
        .size           _ZN4vllm3moe44grouped_topk_fused_small_expert_count_kernelI6__halfS2_iLNS0_11ScoringFuncE1ELi128ELb0ELi8EEEvPT_PfPT1_PKT0_llllllbd,(.L_x_5698 - _ZN4vllm3moe44grouped_topk_fused_small_expert_count_kernelI6__halfS2_iLNS0_11ScoringFuncE1ELi128ELb0ELi8EEEvPT_PfPT1_PKT0_llllllbd)
        .other          _ZN4vllm3moe44grouped_topk_fused_small_expert_count_kernelI6__halfS2_iLNS0_11ScoringFuncE1ELi128ELb0ELi8EEEvPT_PfPT1_PKT0_llllllbd,@"STO_CUDA_ENTRY STV_DEFAULT"
_ZN4vllm3moe44grouped_topk_fused_small_expert_count_kernelI6__halfS2_iLNS0_11ScoringFuncE1ELi128ELb0ELi8EEEvPT_PfPT1_PKT0_llllllbd:
.text._ZN4vllm3moe44grouped_topk_fused_small_expert_count_kernelI6__halfS2_iLNS0_11ScoringFuncE1ELi128ELb0ELi8EEEvPT_PfPT1_PKT0_llllllbd:
        /* <DEDUP_REMOVED lines=19> */
[----:B0-----:R-:W-:-:S05]  /*0130*/  IMAD.MOV.U32 R5, RZ, RZ, 0x3f000000 ;  /* 0x3f000000ff057424 */ /* 0x001fca00078e00ff */
[----:B------:R-:W0:Y:S02]  /*0140*/  SHFL.IDX PT, R0, R0, RZ, 0x1f ;  /* 0x00001fff00007589 */ /* 0x000e2400000e0000 */
[----:B0-----:R-:W-:Y:S01]  /*0150*/  ISETP.NE.AND P1, PT, R0, RZ, PT ;  /* 0x000000ff0000720c */ /* 0x001fe20003f25270 */
[----:B--2---:R-:W-:-:S05]  /*0160*/  @!P0 HADD2.F32 R7, -RZ, R4.H0_H0 ;  /* 0x20000004ff078230 */ /* 0x004fca0000004100 */
[----:B------:R-:W-:Y:S02]  /*0170*/  @!P0 FMUL.FTZ R6, R7, 0.5 ;  /* 0x3f00000007068820 */ /* 0x000fe40000410000 */
[----:B------:R-:W-:Y:S01]  /*0180*/  IMAD.MOV.U32 R7, RZ, RZ, -0x800000 ;  /* 0xff800000ff077424 */ /* 0x000fe200078e00ff */
[----:B---3--:R-:W-:-:S03]  /*0190*/  @!P0 HADD2.F32 R7, -RZ, R2.H0_H0 ;  /* 0x20000002ff078230 */ /* 0x008fc60000004100 */
        /* <DEDUP_REMOVED lines=98> */
.L_x_3973:
        /* <DEDUP_REMOVED lines=90> */
.L_x_3972:
        /* <DEDUP_REMOVED lines=38> */
.L_x_3971:
        /* <DEDUP_REMOVED lines=47> */
[----:B------:R-:W-:Y:S05]  /*12b0*/  CALL.REL.NOINC `($__internal_143_$__cuda_sm20_div_rn_f64_full) ;  /* 0x0000013000007944 */ /* 0x000fea0003c00000 */
.L_x_3976:
[----:B------:R-:W-:Y:S05]  /*12c0*/  BSYNC B0 ;  /* 0x0000000000007941 */ /* 0x000fea0003800000 */
.L_x_3975:
[----:B------:R-:W0:Y:S01]  /*12d0*/  F2F.F32.F64 R2, R8 ;  /* 0x0000000800027310 */ /* 0x000e220000301000 */
[----:B------:R-:W0:-:S14]  /*12e0*/  DSETP.GEU.AND P1, PT, |R8|, c[0x2][0x0], PT ;  /* 0x008000000800762a */ /* 0x000e1c0003f2e200 */
[----:B0-----:R-:W-:Y:S02]  /*12f0*/  @!P1 FMUL R2, R2, 1.175494350822287508e-38 ;  /* 0x0080000002029820 */ /* 0x001fe40000400000 */
.L_x_3974:
        /* <DEDUP_REMOVED lines=15> */
        .weak           $__internal_143_$__cuda_sm20_div_rn_f64_full
        .type           $__internal_143_$__cuda_sm20_div_rn_f64_full,@function
        .size           $__internal_143_$__cuda_sm20_div_rn_f64_full,(.L_x_5698 - $__internal_143_$__cuda_sm20_div_rn_f64_full)
$__internal_143_$__cuda_sm20_div_rn_f64_full:
        /* <DEDUP_REMOVED lines=68> */
.L_x_3978:
        /* <DEDUP_REMOVED lines=16> */
.L_x_3981:
[----:B------:R-:W-:Y:S01]  /*1930*/  LOP3.LUT R17, R5, 0x80000, RZ, 0xfc, !PT ;  /* 0x0008000005117812 */ /* 0x000fe200078efcff */
[----:B------:R-:W-:Y:S01]  /*1940*/  IMAD.MOV.U32 R16, RZ, RZ, R4 ;  /* 0x000000ffff107224 */ /* 0x000fe200078e0004 */
[----:B------:R-:W-:Y:S05]  /*1950*/  BRA `(.L_x_3979) ;  /* 0x0000002000007947 */ /* 0x000fea0003800000 */
.L_x_3980:
[----:B------:R-:W-:Y:S01]  /*1960*/  LOP3.LUT R17, R7, 0x80000, RZ, 0xfc, !PT ;  /* 0x0008000007117812 */ /* 0x000fe200078efcff */
[----:B------:R-:W-:Y:S02]  /*1970*/  IMAD.MOV.U32 R16, RZ, RZ, R6 ;  /* 0x000000ffff107224 */ /* 0x000fe400078e0006 */
.L_x_3979:
[----:B------:R-:W-:Y:S05]  /*1980*/  BSYNC B1 ;  /* 0x0000000000017941 */ /* 0x000fea0003800000 */
.L_x_3977:
[----:B------:R-:W-:Y:S02]  /*1990*/  IMAD.MOV.U32 R13, RZ, RZ, 0x0 ;  /* 0x00000000ff0d7424 */ /* 0x000fe400078e00ff */
[----:B------:R-:W-:-:S02]  /*19a0*/  IMAD.MOV.U32 R8, RZ, RZ, R16 ;  /* 0x000000ffff087224 */ /* 0x000fc400078e0010 */
[----:B------:R-:W-:Y:S01]  /*19b0*/  IMAD.MOV.U32 R9, RZ, RZ, R17 ;  /* 0x000000ffff097224 */ /* 0x000fe200078e0011 */
[----:B------:R-:W-:Y:S06]  /*19c0*/  RET.REL.NODEC R12 `(_ZN4vllm3moe44grouped_topk_fused_small_expert_count_kernelI6__halfS2_iLNS0_11ScoringFuncE1ELi128ELb0ELi8EEEvPT_PfPT1_PKT0_llllllbd) ;  /* 0xffffe6300c007950 */ /* 0x000fec0003c3ffff */
.L_x_3982:
        /* <DEDUP_REMOVED lines=11> */
.L_x_5698:


//--------------------- .text._ZN4vllm3moe44grouped_topk_fused_small_expert_count_kernelI6__halfS2_iLNS0_11ScoringFuncE1ELi384ELb0ELi8EEEvPT_PfPT1_PKT0_llllllbd --------------------------
	.section	.text._ZN4vllm3moe44grouped_topk_fused_small_expert_count_kernelI6__halfS2_iLNS0_11ScoringFuncE1ELi384ELb0ELi8EEEvPT_PfPT1_PKT0_llllllbd,"ax",@progbits
	.sectioninfo	@"SHI_REGISTERS=32"
	.align	128
        .global         _ZN4vllm3moe44grouped_topk_fused_small_expert_count_kernelI6__halfS2_iLNS0_11ScoringFuncE1ELi384ELb0ELi8EEEvPT_PfPT1_PKT0_llllllbd
        .type           _ZN4vllm3moe44grouped_topk_fused_small_expert_count_kernelI6__halfS2_iLNS0_11ScoringFuncE1ELi384ELb0ELi8EEEvPT_PfPT1_PKT0_llllllbd,@function
        .size           _ZN4vllm3moe44grouped_topk_fused_small_expert_count_kernelI6__halfS2_iLNS0_11ScoringFuncE1ELi384ELb0ELi8EEEvPT_PfPT1_PKT0_llllllbd,(.L_x_5699 - _ZN4vllm3moe44grouped_topk_fused_small_expert_count_kernelI6__halfS2_iLNS0_11ScoringFuncE1ELi384ELb0ELi8EEEvPT_PfPT1_PKT0_llllllbd)
        .other          _ZN4vllm3moe44grouped_topk_fused_small_expert_count_kernelI6__halfS2_iLNS0_11ScoringFuncE1ELi384ELb0ELi8EEEvPT_PfPT1_PKT0_llllllbd,@"STO_CUDA_ENTRY STV_DEFAULT"
_ZN4vllm3moe44grouped_topk_fused_small_expert_count_kernelI6__halfS2_iLNS0_11ScoringFuncE1ELi384ELb0ELi8EEEvPT_PfPT1_PKT0_llllllbd:
.text._ZN4vllm3moe44grouped_topk_fused_small_expert_count_kernelI6__halfS2_iLNS0_11ScoringFuncE1ELi384ELb0ELi8EEEvPT_PfPT1_PKT0_llllllbd:
        /* <DEDUP_REMOVED lines=18> */
[----:B------:R-:W-:Y:S02]  /*0120*/  IMAD.MOV.U32 R9, RZ, RZ, 0x3f000000 ;  /* 0x3f000000ff097424 */ /* 0x000fe400078e00ff */
[----:B------:R-:W-:Y:S01]  /*0130*/  IMAD.MOV.U32 R7, RZ, RZ, -0x800000 ;  /* 0xff800000ff077424 */ /* 0x000fe200078e00ff */
[----:B0-----:R-:W-:Y:S01]  /*0140*/  IADD3 R3, R1, 0x20, RZ ;  /* 0x0000002001037810 */ /* 0x001fe20007ffe0ff */
[----:B--2---:R-:W-:-:S05]  /*0150*/  @!P0 HADD2.F32 R0, -RZ, R4.H0_H0 ;  /* 0x20000004ff008230 */ /* 0x004fca0000004100 */
[----:B------:R-:W-:Y:S01]  /*0160*/  @!P0 FMUL.FTZ R6, R0, 0.5 ;  /* 0x3f00000000068820 */ /* 0x000fe20000410000 */
[----:B------:R-:W-:Y:S01]  /*0170*/  SHF.R.U32.HI R0, RZ, 0x5, R8 ;  /* 0x00000005ff007819 */ /* 0x000fe20000011608 */
[----:B---3--:R-:W-:-:S04]  /*0180*/  @!P0 HADD2.F32 R7, -RZ, R2.H0_H0 ;  /* 0x20000002ff078230 */ /* 0x008fc80000004100 */
        /* <DEDUP_REMOVED lines=107> */
.L_x_3986:
        /* <DEDUP_REMOVED lines=100> */
.L_x_3985:
        /* <DEDUP_REMOVED lines=44> */
.L_x_3984:
        /* <DEDUP_REMOVED lines=12> */
.L_x_3987:
[----:B0-----:R-:W-:-:S05]  /*1200*/  IMAD R7, R2, 0x4, R1 ;  /* 0x0000000402077824 */ /* 0x001fca00078e0201 */
[----:B------:R-:W2:Y:S04]  /*1210*/  LDL R4, [R7] ;  /* 0x0000000007047983 */ /* 0x000ea80000100800 */
[----:B------:R-:W3:Y:S04]  /*1220*/  LDL R6, [R7+0x20] ;  /* 0x0000200007067983 */ /* 0x000ee80000100800 */
[----:B--2---:R0:W-:Y:S04]  /*1230*/  STS [R5.X4+0xc00], R4 ;  /* 0x000c000405007388 */ /* 0x0041e80000004800 */
[----:B---3--:R0:W-:Y:S02]  /*1240*/  STS [R5.X4+0xc80], R6 ;  /* 0x000c800605007388 */ /* 0x0081e40000004800 */
.L_x_3988:
[----:B------:R-:W-:Y:S05]  /*1250*/  BSYNC B0 ;  /* 0x0000000000007941 */ /* 0x000fea0003800000 */
.L_x_3983:
        /* <DEDUP_REMOVED lines=33> */
.L_x_3991:
        /* <DEDUP_REMOVED lines=166> */
.L_x_3990:
[----:B------:R-:W-:Y:S05]  /*1ed0*/  @!P1 BRA `(.L_x_3989) ;  /* 0x0000031000009947 */ /* 0x000fea0003800000 */
[C---:B------:R-:W-:Y:S02]  /*1ee0*/  IMAD R8, R6.reuse, 0x4, R1 ;  /* 0x0000000406087824 */ /* 0x040fe400078e0201 */
[----:B----4-:R-:W-:-:S02]  /*1ef0*/  IMAD R9, R6, 0x4, R3 ;  /* 0x0000000406097824 */ /* 0x010fc400078e0203 */
.L_x_3992:
        /* <DEDUP_REMOVED lines=47> */
.L_x_3989:
        /* <DEDUP_REMOVED lines=49> */
[----:B------:R-:W-:Y:S05]  /*2500*/  CALL.REL.NOINC `($__internal_144_$__cuda_sm20_div_rn_f64_full) ;  /* 0x0000012000007944 */ /* 0x000fea0003c00000 */
.L_x_3995:
[----:B------:R-:W-:Y:S05]  /*2510*/  BSYNC B0 ;  /* 0x0000000000007941 */ /* 0x000fea0003800000 */
.L_x_3994:
[----:B------:R-:W0:Y:S01]  /*2520*/  F2F.F32.F64 R4, R6 ;  /* 0x0000000600047310 */ /* 0x000e220000301000 */
[----:B------:R-:W0:-:S14]  /*2530*/  DSETP.GEU.AND P1, PT, |R6|, c[0x2][0x0], PT ;  /* 0x008000000600762a */ /* 0x000e1c0003f2e200 */
[----:B0-----:R-:W-:Y:S02]  /*2540*/  @!P1 FMUL R4, R4, 1.175494350822287508e-38 ;  /* 0x0080000004049820 */ /* 0x001fe40000400000 */
.L_x_3993:
        /* <DEDUP_REMOVED lines=14> */
        .weak           $__internal_144_$__cuda_sm20_div_rn_f64_full
        .type           $__internal_144_$__cuda_sm20_div_rn_f64_full,@function
        .size           $__internal_144_$__cuda_sm20_div_rn_f64_full,(.L_x_5699 - $__internal_144_$__cuda_sm20_div_rn_f64_full)
$__internal_144_$__cuda_sm20_div_rn_f64_full:
        /* <DEDUP_REMOVED lines=68> */
.L_x_3997:
        /* <DEDUP_REMOVED lines=16> */
.L_x_4000:
[----:B------:R-:W-:Y:S01]  /*2b70*/  LOP3.LUT R19, R9, 0x80000, RZ, 0xfc, !PT ;  /* 0x0008000009137812 */ /* 0x000fe200078efcff */
[----:B------:R-:W-:Y:S01]  /*2b80*/  IMAD.MOV.U32 R18, RZ, RZ, R8 ;  /* 0x000000ffff127224 */ /* 0x000fe200078e0008 */
[----:B------:R-:W-:Y:S05]  /*2b90*/  BRA `(.L_x_3998) ;  /* 0x0000002000007947 */ /* 0x000fea0003800000 */
.L_x_3999:
[----:B------:R-:W-:Y:S01]  /*2ba0*/  LOP3.LUT R19, R5, 0x80000, RZ, 0xfc, !PT ;  /* 0x0008000005137812 */ /* 0x000fe200078efcff */
[----:B------:R-:W-:Y:S02]  /*2bb0*/  IMAD.MOV.U32 R18, RZ, RZ, R4 ;  /* 0x000000ffff127224 */ /* 0x000fe400078e0004 */
.L_x_3998:
[----:B------:R-:W-:Y:S05]  /*2bc0*/  BSYNC B1 ;  /* 0x0000000000017941 */ /* 0x000fea0003800000 */
.L_x_3996:
[----:B------:R-:W-:Y:S02]  /*2bd0*/  IMAD.MOV.U32 R13, RZ, RZ, 0x0 ;  /* 0x00000000ff0d7424 */ /* 0x000fe400078e00ff */
[----:B------:R-:W-:-:S02]  /*2be0*/  IMAD.MOV.U32 R6, RZ, RZ, R18 ;  /* 0x000000ffff067224 */ /* 0x000fc400078e0012 */
[----:B------:R-:W-:Y:S01]  /*2bf0*/  IMAD.MOV.U32 R7, RZ, RZ, R19 ;  /* 0x000000ffff077224 */ /* 0x000fe200078e0013 */
[----:B------:R-:W-:Y:S06]  /*2c00*/  RET.REL.NODEC R12 `(_ZN4vllm3moe44grouped_topk_fused_small_expert_count_kernelI6__halfS2_iLNS0_11ScoringFuncE1ELi384ELb0ELi8EEEvPT_PfPT1_PKT0_llllllbd) ;  /* 0xffffd3f00c007950 */ /* 0x000fec0003c3ffff */
.L_x_4001:
        /* <DEDUP_REMOVED lines=15> */
.L_x_5699:


//--------------------- .text._ZN4vllm3moe44grouped_topk_fused_small_expert_count_kernelI6__halfS2_iLNS0_11ScoringFuncE1ELi512ELb0ELi8EEEvPT_PfPT1_PKT0_llllllbd --------------------------
	.section	.text._ZN4vllm3moe44grouped_topk_fused_small_expert_count_kernelI6__halfS2_iLNS0_11ScoringFuncE1ELi512ELb0ELi8EEEvPT_PfPT1_PKT0_llllllbd,"ax",@progbits
	.sectioninfo	@"SHI_REGISTERS=28"
	.align	128
        .global         _ZN4vllm3moe44grouped_topk_fused_small_expert_count_kernelI6__halfS2_iLNS0_11ScoringFuncE1ELi512ELb0ELi8EEEvPT_PfPT1_PKT0_llllllbd
        .type           _ZN4vllm3moe44grouped_topk_fused_small_expert_count_kernelI6__halfS2_iLNS0_11ScoringFuncE1ELi512ELb0ELi8EEEvPT_PfPT1_PKT0_llllllbd,@function
        .size           _ZN4vllm3moe44grouped_topk_fused_small_expert_count_kernelI6__halfS2_iLNS0_11ScoringFuncE1ELi512ELb0ELi8EEEvPT_PfPT1_PKT0_llllllbd,(.L_x_5700 - _ZN4vllm3moe44grouped_topk_fused_small_expert_count_kernelI6__halfS2_iLNS0_11ScoringFuncE1ELi512ELb0ELi8EEEvPT_PfPT1_PKT0_llllllbd)
        .other          _ZN4vllm3moe44grouped_topk_fused_small_expert_count_kernelI6__halfS2_iLNS0_11ScoringFuncE1ELi512ELb0ELi8EEEvPT_PfPT1_PKT0_llllllbd,@"STO_CUDA_ENTRY STV_DEFAULT"
_ZN4vllm3moe44grouped_topk_fused_small_expert_count_kernelI6__halfS2_iLNS0_11ScoringFuncE1ELi512ELb0ELi8EEEvPT_PfPT1_PKT0_llllllbd:
.text._ZN4vllm3moe44grouped_topk_fused_small_expert_count_kernelI6__halfS2_iLNS0_11ScoringFuncE1ELi512ELb0ELi8EEEvPT_PfPT1_PKT0_llllllbd:
        /* <DEDUP_REMOVED lines=132> */
.L_x_4005:
        /* <DEDUP_REMOVED lines=100> */
.L_x_4004:
        /* <DEDUP_REMOVED lines=44> */
.L_x_4003:
        /* <DEDUP_REMOVED lines=12> */
.L_x_4006:
[----:B0-----:R-:W-:-:S05]  /*1200*/  IMAD R7, R2, 0x4, R1 ;  /* 0x0000000402077824 */ /* 0x001fca00078e0201 */
[----:B------:R-:W2:Y:S04]  /*1210*/  LDL R4, [R7] ;  /* 0x0000000007047983 */ /* 0x000ea80000100800 */
[----:B------:R-:W3:Y:S04]  /*1220*/  LDL R6, [R7+0x20] ;  /* 0x0000200007067983 */ /* 0x000ee80000100800 */
[----:B--2---:R0:W-:Y:S04]  /*1230*/  STS [R5.X4+0x1000], R4 ;  /* 0x0010000405007388 */ /* 0x0041e80000004800 */
[----:B---3--:R0:W-:Y:S02]  /*1240*/  STS [R5.X4+0x1080], R6 ;  /* 0x0010800605007388 */ /* 0x0081e40000004800 */
.L_x_4007:
[----:B------:R-:W-:Y:S05]  /*1250*/  BSYNC B0 ;  /* 0x0000000000007941 */ /* 0x000fea0003800000 */
.L_x_4002:
        /* <DEDUP_REMOVED lines=27> */
.L_x_4010:
        /* <DEDUP_REMOVED lines=166> */
.L_x_4009:
[----:B------:R-:W-:Y:S05]  /*1e70*/  @!P1 BRA `(.L_x_4008) ;  /* 0x0000031000009947 */ /* 0x000fea0003800000 */
[C---:B------:R-:W-:Y:S02]  /*1e80*/  IMAD R2, R6.reuse, 0x4, R1 ;  /* 0x0000000406027824 */ /* 0x040fe400078e0201 */
[----:B------:R-:W-:-:S02]  /*1e90*/  IMAD R7, R6, 0x4, R3 ;  /* 0x0000000406077824 */ /* 0x000fc400078e0203 */
.L_x_4011:
        /* <DEDUP_REMOVED lines=47> */
.L_x_4008:
        /* <DEDUP_REMOVED lines=49> */
[----:B------:R-:W-:Y:S05]  /*24a0*/  CALL.REL.NOINC `($__internal_145_$__cuda_sm20_div_rn_f64_full) ;  /* 0x0000012000007944 */ /* 0x000fea0003c00000 */
.L_x_4014:
[----:B------:R-:W-:Y:S05]  /*24b0*/  BSYNC B0 ;  /* 0x0000000000007941 */ /* 0x000fea0003800000 */
.L_x_4013:
[----:B------:R-:W0:Y:S01]  /*24c0*/  F2F.F32.F64 R4, R6 ;  /* 0x0000000600047310 */ /* 0x000e220000301000 */
[----:B------:R-:W0:-:S14]  /*24d0*/  DSETP.GEU.AND P1, PT, |R6|, c[0x2][0x0], PT ;  /* 0x008000000600762a */ /* 0x000e1c0003f2e200 */
[----:B0-----:R-:W-:Y:S02]  /*24e0*/  @!P1 FMUL R4, R4, 1.175494350822287508e-38 ;  /* 0x0080000004049820 */ /* 0x001fe40000400000 */
.L_x_4012:
        /* <DEDUP_REMOVED lines=14> */
        .weak           $__internal_145_$__cuda_sm20_div_rn_f64_full
        .type           $__internal_145_$__cuda_sm20_div_rn_f64_full,@function
        .size           $__internal_145_$__cuda_sm20_div_rn_f64_full,(.L_x_5700 - $__internal_145_$__cuda_sm20_div_rn_f64_full)
$__internal_145_$__cuda_sm20_div_rn_f64_full:
        /* <DEDUP_REMOVED lines=68> */
.L_x_4016:
        /* <DEDUP_REMOVED lines=16> */
.L_x_4019:
[----:B------:R-:W-:Y:S01]  /*2b10*/  LOP3.LUT R19, R9, 0x80000, RZ, 0xfc, !PT ;  /* 0x0008000009137812 */ /* 0x000fe200078efcff */
[----:B------:R-:W-:Y:S01]  /*2b20*/  IMAD.MOV.U32 R18, RZ, RZ, R8 ;  /* 0x000000ffff127224 */ /* 0x000fe200078e0008 */
[----:B------:R-:W-:Y:S05]  /*2b30*/  BRA `(.L_x_4017) ;  /* 0x0000002000007947 */ /* 0x000fea0003800000 */
.L_x_4018:
[----:B------:R-:W-:Y:S01]  /*2b40*/  LOP3.LUT R19, R5, 0x80000, RZ, 0xfc, !PT ;  /* 0x0008000005137812 */ /* 0x000fe200078efcff */
[----:B------:R-:W-:Y:S02]  /*2b50*/  IMAD.MOV.U32 R18, RZ, RZ, R4 ;  /* 0x000000ffff127224 */ /* 0x000fe400078e0004 */
.L_x_4017:
[----:B------:R-:W-:Y:S05]  /*2b60*/  BSYNC B1 ;  /* 0x0000000000017941 */ /* 0x000fea0003800000 */
.L_x_4015:
[----:B------:R-:W-:Y:S02]  /*2b70*/  IMAD.MOV.U32 R13, RZ, RZ, 0x0 ;  /* 0x00000000ff0d7424 */ /* 0x000fe400078e00ff */
[----:B------:R-:W-:-:S02]  /*2b80*/  IMAD.MOV.U32 R6, RZ, RZ, R18 ;  /* 0x000000ffff067224 */ /* 0x000fc400078e0012 */
[----:B------:R-:W-:Y:S01]  /*2b90*/  IMAD.MOV.U32 R7, RZ, RZ, R19 ;  /* 0x000000ffff077224 */ /* 0x000fe200078e0013 */
[----:B------:R-:W-:Y:S06]  /*2ba0*/  RET.REL.NODEC R12 `(_ZN4vllm3moe44grouped_topk_fused_small_expert_count_kernelI6__halfS2_iLNS0_11ScoringFuncE1ELi512ELb0ELi8EEEvPT_PfPT1_PKT0_llllllbd) ;  /* 0xffffd4500c007950 */ /* 0x000fec0003c3ffff */
.L_x_4020:
        /* <DEDUP_REMOVED lines=13> */
.L_x_5700:


//--------------------- .text._ZN4vllm3moe44grouped_topk_fused_small_expert_count_kernelI6__halfS2_iLNS0_11ScoringFuncE1ELi512ELb0ELi22EEEvPT_PfPT1_PKT0_llllllbd --------------------------
	.section	.text._ZN4vllm3moe44grouped_topk_fused_small_expert_count_kernelI6__halfS2_iLNS0_11ScoringFuncE1ELi512ELb0ELi22EEEvPT_PfPT1_PKT0_llllllbd,"ax",@progbits
	.sectioninfo	@"SHI_REGISTERS=32"
	.align	128
        .global         _ZN4vllm3moe44grouped_topk_fused_small_expert_count_kernelI6__halfS2_iLNS0_11ScoringFuncE1ELi512ELb0ELi22EEEvPT_PfPT1_PKT0_llllllbd
        .type           _ZN4vllm3moe44grouped_topk_fused_small_expert_count_kernelI6__halfS2_iLNS0_11ScoringFuncE1ELi512ELb0ELi22EEEvPT_PfPT1_PKT0_llllllbd,@function
        .size           _ZN4vllm3moe44grouped_topk_fused_small_expert_count_kernelI6__halfS2_iLNS0_11ScoringFuncE1ELi512ELb0ELi22EEEvPT_PfPT1_PKT0_llllllbd,(.L_x_5701 - _ZN4vllm3moe44grouped_topk_fused_small_expert_count_kernelI6__halfS2_iLNS0_11ScoringFuncE1ELi512ELb0ELi22EEEvPT_PfPT1_PKT0_llllllbd)
        .other          _ZN4vllm3moe44grouped_topk_fused_small_expert_count_kernelI6__halfS2_iLNS0_11ScoringFuncE1ELi512ELb0ELi22EEEvPT_PfPT1_PKT0_llllllbd,@"STO_CUDA_ENTRY STV_DEFAULT"
_ZN4vllm3moe44grouped_topk_fused_small_expert_count_kernelI6__halfS2_iLNS0_11ScoringFuncE1ELi512ELb0ELi22EEEvPT_PfPT1_PKT0_llllllbd:
.text._ZN4vllm3moe44grouped_topk_fused_small_expert_count_kernelI6__halfS2_iLNS0_11ScoringFuncE1ELi512ELb0ELi22EEEvPT_PfPT1_PKT0_llllllbd:
        /* <DEDUP_REMOVED lines=135> */
.L_x_4024:
        /* <DEDUP_REMOVED lines=100> */
.L_x_4023:
        /* <DEDUP_REMOVED lines=44> */
.L_x_4022:
        /* <DEDUP_REMOVED lines=15> */
.L_x_4025:
[C---:B------:R-:W-:Y:S02]  /*1260*/  IMAD R6, R0.reuse, 0x4, R1 ;  /* 0x0000000400067824 */ /* 0x040fe400078e0201 */
[----:B0-----:R-:W-:-:S03]  /*1270*/  IMAD R4, R0, 0x4, R3 ;  /* 0x0000000400047824 */ /* 0x001fc600078e0203 */
[----:B------:R-:W3:Y:S04]  /*1280*/  LDL R7, [R6] ;  /* 0x0000000006077983 */ /* 0x000ee80000100800 */
[----:B------:R-:W4:Y:S04]  /*1290*/  LDL R9, [R4] ;  /* 0x0000000004097983 */ /* 0x000f280000100800 */
[----:B---3--:R0:W-:Y:S04]  /*12a0*/  STS [R2.X4+0x1000], R7 ;  /* 0x0010000702007388 */ /* 0x0081e80000004800 */
[----:B----4-:R0:W-:Y:S02]  /*12b0*/  STS [R2.X4+0x1180], R9 ;  /* 0x0011800902007388 */ /* 0x0101e40000004800 */
.L_x_4026:
[----:B------:R-:W-:Y:S05]  /*12c0*/  BSYNC B0 ;  /* 0x0000000000007941 */ /* 0x000fea0003800000 */
.L_x_4021:
        /* <DEDUP_REMOVED lines=71> */
.L_x_4029:
        /* <DEDUP_REMOVED lines=94> */
.L_x_4028:
        /* <DEDUP_REMOVED lines=43> */
.L_x_4027:
        /* <DEDUP_REMOVED lines=47> */
[----:B--2---:R-:W-:Y:S05]  /*22c0*/  CALL.REL.NOINC `($__internal_146_$__cuda_sm20_div_rn_f64_full) ;  /* 0x0000013000007944 */ /* 0x004fea0003c00000 */
.L_x_4032:
[----:B------:R-:W-:Y:S05]  /*22d0*/  BSYNC B0 ;  /* 0x0000000000007941 */ /* 0x000fea0003800000 */
.L_x_4031:
[----:B------:R-:W0:Y:S01]  /*22e0*/  F2F.F32.F64 R2, R8 ;  /* 0x0000000800027310 */ /* 0x000e220000301000 */
[----:B------:R-:W0:-:S14]  /*22f0*/  DSETP.GEU.AND P1, PT, |R8|, c[0x2][0x0], PT ;  /* 0x008000000800762a */ /* 0x000e1c0003f2e200 */
[----:B0-----:R-:W-:Y:S02]  /*2300*/  @!P1 FMUL R2, R2, 1.175494350822287508e-38 ;  /* 0x0080000002029820 */ /* 0x001fe40000400000 */
.L_x_4030:
        /* <DEDUP_REMOVED lines=15> */
        .weak           $__internal_146_$__cuda_sm20_div_rn_f64_full
        .type           $__internal_146_$__cuda_sm20_div_rn_f64_full,@function
        .size           $__internal_146_$__cuda_sm20_div_rn_f64_full,(.L_x_5701 - $__internal_146_$__cuda_sm20_div_rn_f64_full)
$__internal_146_$__cuda_sm20_div_rn_f64_full:
        /* <DEDUP_REMOVED lines=68> */
.L_x_4034:
        /* <DEDUP_REMOVED lines=16> */
.L_x_4037:
[----:B------:R-:W-:Y:S01]  /*2940*/  LOP3.LUT R17, R5, 0x80000, RZ, 0xfc, !PT ;  /* 0x0008000005117812 */ /* 0x000fe200078efcff */
[----:B------:R-:W-:Y:S01]  /*2950*/  IMAD.MOV.U32 R16, RZ, RZ, R4 ;  /* 0x000000ffff107224 */ /* 0x000fe200078e0004 */
[----:B------:R-:W-:Y:S05]  /*2960*/  BRA `(.L_x_4035) ;  /* 0x0000002000007947 */ /* 0x000fea0003800000 */
.L_x_4036:
[----:B------:R-:W-:Y:S01]  /*2970*/  LOP3.LUT R17, R7, 0x80000, RZ, 0xfc, !PT ;  /* 0x0008000007117812 */ /* 0x000fe200078efcff */
[----:B------:R-:W-:Y:S02]  /*2980*/  IMAD.MOV.U32 R16, RZ, RZ, R6 ;  /* 0x000000ffff107224 */ /* 0x000fe400078e0006 */
.L_x_4035:
[----:B------:R-:W-:Y:S05]  /*2990*/  BSYNC B1 ;  /* 0x0000000000017941 */ /* 0x000fea0003800000 */
.L_x_4033:
[----:B------:R-:W-:Y:S02]  /*29a0*/  IMAD.MOV.U32 R13, RZ, RZ, 0x0 ;  /* 0x00000000ff0d7424 */ /* 0x000fe400078e00ff */
[----:B------:R-:W-:-:S02]  /*29b0*/  IMAD.MOV.U32 R8, RZ, RZ, R16 ;  /* 0x000000ffff087224 */ /* 0x000fc400078e0010 */
[----:B------:R-:W-:Y:S01]  /*29c0*/  IMAD.MOV.U32 R9, RZ, RZ, R17 ;  /* 0x000000ffff097224 */ /* 0x000fe200078e0011 */
[----:B------:R-:W-:Y:S06]  /*29d0*/  RET.REL.NODEC R12 `(_ZN4vllm3moe44grouped_topk_fused_small_expert_count_kernelI6__halfS2_iLNS0_11ScoringFuncE1ELi512ELb0ELi22EEEvPT_PfPT1_PKT0_llllllbd) ;  /* 0xffffd6200c007950 */ /* 0x000fec0003c3ffff */
.L_x_4038:
        /* <DEDUP_REMOVED lines=10> */
.L_x_5701:


//--------------------- .text._ZN4vllm3moe44grouped_topk_fused_small_expert_count_kernelI6__halfS2_iLNS0_11ScoringFuncE1ELi256ELb1ELi8EEEvPT_PfPT1_PKT0_llllllbd --------------------------
	.section	.text._ZN4vllm3moe44grouped_topk_fused_small_expert_count_kernelI6__halfS2_iLNS0_11ScoringFuncE1ELi256ELb1ELi8EEEvPT_PfPT1_PKT0_llllllbd,"ax",@progbits
	.sectioninfo	@"SHI_REGISTERS=28"
	.align	128
        .global         _ZN4vllm3moe44grouped_topk_fused_small_expert_count_kernelI6__halfS2_iLNS0_11ScoringFuncE1ELi256ELb1ELi8EEEvPT_PfPT1_PKT0_llllllbd
        .type           _ZN4vllm3moe44grouped_topk_fused_small_expert_count_kernelI6__halfS2_iLNS0_11ScoringFuncE1ELi256ELb1ELi8EEEvPT_PfPT1_PKT0_llllllbd,@function
        .size           _ZN4vllm3moe44grouped_topk_fused_small_expert_count_kernelI6__halfS2_iLNS0_11ScoringFuncE1ELi256ELb1ELi8EEEvPT_PfPT1_PKT0_llllllbd,(.L_x_5702 - _ZN4vllm3moe44grouped_topk_fused_small_expert_count_kernelI6__halfS2_iLNS0_11ScoringFuncE1ELi256ELb1ELi8EEEvPT_PfPT1_PKT0_llllllbd)
        .other          _ZN4vllm3moe44grouped_topk_fused_small_expert_count_kernelI6__halfS2_iLNS0_11ScoringFuncE1ELi256ELb1ELi8EEEvPT_PfPT1_PKT0_llllllbd,@"STO_CUDA_ENTRY STV_DEFAULT"
_ZN4vllm3moe44grouped_topk_fused_small_expert_count_kernelI6__halfS2_iLNS0_11ScoringFuncE1ELi256ELb1ELi8EEEvPT_PfPT1_PKT0_llllllbd:
.text._ZN4vllm3moe44grouped_topk_fused_small_expert_count_kernelI6__halfS2_iLNS0_11ScoringFuncE1ELi256ELb1ELi8EEEvPT_PfPT1_PKT0_llllllbd:
        /* <DEDUP_REMOVED lines=32> */
[----:B---3--:R-:W-:-:S03]  /*0200*/  @!P0 HADD2.F32 R12, -RZ, R10.H0_H0 ;  /* 0x2000000aff0c8230 */ /* 0x008fc60000004100 */
        /* <DEDUP_REMOVED lines=318> */
.L_x_4041:
        /* <DEDUP_REMOVED lines=90> */
.L_x_4040:
        /* <DEDUP_REMOVED lines=38> */
.L_x_4039:
        /* <DEDUP_REMOVED lines=47> */
[----:B------:R-:W-:Y:S05]  /*20e0*/  CALL.REL.NOINC `($__internal_147_$__cuda_sm20_div_rn_f64_full) ;  /* 0x0000013000007944 */ /* 0x000fea0003c00000 */
.L_x_4044:
[----:B------:R-:W-:Y:S05]  /*20f0*/  BSYNC B0 ;  /* 0x0000000000007941 */ /* 0x000fea0003800000 */
.L_x_4043:
[----:B------:R-:W0:Y:S01]  /*2100*/  F2F.F32.F64 R2, R8 ;  /* 0x0000000800027310 */ /* 0x000e220000301000 */
[----:B------:R-:W0:-:S14]  /*2110*/  DSETP.GEU.AND P1, PT, |R8|, c[0x2][0x0], PT ;  /* 0x008000000800762a */ /* 0x000e1c0003f2e200 */
[----:B0-----:R-:W-:Y:S02]  /*2120*/  @!P1 FMUL R2, R2, 1.175494350822287508e-38 ;  /* 0x0080000002029820 */ /* 0x001fe40000400000 */
.L_x_4042:
        /* <DEDUP_REMOVED lines=15> */
        .weak           $__internal_147_$__cuda_sm20_div_rn_f64_full
        .type           $__internal_147_$__cuda_sm20_div_rn_f64_full,@function
        .size           $__internal_147_$__cuda_sm20_div_rn_f64_full,(.L_x_5702 - $__internal_147_$__cuda_sm20_div_rn_f64_full)
$__internal_147_$__cuda_sm20_div_rn_f64_full:
        /* <DEDUP_REMOVED lines=68> */
.L_x_4046:
        /* <DEDUP_REMOVED lines=16> */
.L_x_4049:
[----:B------:R-:W-:Y:S01]  /*2760*/  LOP3.LUT R17, R5, 0x80000, RZ, 0xfc, !PT ;  /* 0x0008000005117812 */ /* 0x000fe200078efcff */
[----:B------:R-:W-:Y:S01]  /*2770*/  IMAD.MOV.U32 R16, RZ, RZ, R4 ;  /* 0x000000ffff107224 */ /* 0x000fe200078e0004 */
[----:B------:R-:W-:Y:S05]  /*2780*/  BRA `(.L_x_4047) ;  /* 0x0000002000007947 */ /* 0x000fea0003800000 */
.L_x_4048:
[----:B------:R-:W-:Y:S01]  /*2790*/  LOP3.LUT R17, R7, 0x80000, RZ, 0xfc, !PT ;  /* 0x0008000007117812 */ /* 0x000fe200078efcff */
[----:B------:R-:W-:Y:S02]  /*27a0*/  IMAD.MOV.U32 R16, RZ, RZ, R6 ;  /* 0x000000ffff107224 */ /* 0x000fe400078e0006 */
.L_x_4047:
[----:B------:R-:W-:Y:S05]  /*27b0*/  BSYNC B1 ;  /* 0x0000000000017941 */ /* 0x000fea0003800000 */
.L_x_4045:
[----:B------:R-:W-:Y:S02]  /*27c0*/  IMAD.MOV.U32 R13, RZ, RZ, 0x0 ;  /* 0x00000000ff0d7424 */ /* 0x000fe400078e00ff */
[----:B------:R-:W-:-:S02]  /*27d0*/  IMAD.MOV.U32 R8, RZ, RZ, R16 ;  /* 0x000000ffff087224 */ /* 0x000fc400078e0010 */
[----:B------:R-:W-:Y:S01]  /*27e0*/  IMAD.MOV.U32 R9, RZ, RZ, R17 ;  /* 0x000000ffff097224 */ /* 0x000fe200078e0011 */
[----:B------:R-:W-:Y:S06]  /*27f0*/  RET.REL.NODEC R12 `(_ZN4vllm3moe44grouped_topk_fused_small_expert_count_kernelI6__halfS2_iLNS0_11ScoringFuncE1ELi256ELb1ELi8EEEvPT_PfPT1_PKT0_llllllbd) ;  /* 0xffffd8000c007950 */ /* 0x000fec0003c3ffff */
.L_x_4050:
        /* <DEDUP_REMOVED lines=16> */
.L_x_5702:


//--------------------- .text._ZN4vllm3moe25grouped_topk_fused_kernelI6__halffiLNS0_11ScoringFuncE1EEEvPT_PfPT1_PKT0_lllllbd --------------------------
	.section	.text._ZN4vllm3moe25grouped_topk_fused_kernelI6__halffiLNS0_11ScoringFuncE1EEEvPT_PfPT1_PKT0_lllllbd,"ax",@progbits
	.sectioninfo	@"SHI_REGISTERS=48"
	.align	128
        .global         _ZN4vllm3moe25grouped_topk_fused_kernelI6__halffiLNS0_11ScoringFuncE1EEEvPT_PfPT1_PKT0_lllllbd
        .type           _ZN4vllm3moe25grouped_topk_fused_kernelI6__halffiLNS0_11ScoringFuncE1EEEvPT_PfPT1_PKT0_lllllbd,@function
        .size           _ZN4vllm3moe25grouped_topk_fused_kernelI6__halffiLNS0_11ScoringFuncE1EEEvPT_PfPT1_PKT0_lllllbd,(.L_x_5708 - _ZN4vllm3moe25grouped_topk_fused_kernelI6__halffiLNS0_11ScoringFuncE1EEEvPT_PfPT1_PKT0_lllllbd)
        .other          _ZN4vllm3moe25grouped_topk_fused_kernelI6__halffiLNS0_11ScoringFuncE1EEEvPT_PfPT1_PKT0_lllllbd,@"STO_CUDA_ENTRY STV_DEFAULT"
_ZN4vllm3moe25grouped_topk_fused_kernelI6__halffiLNS0_11ScoringFuncE1EEEvPT_PfPT1_PKT0_lllllbd:
.text._ZN4vllm3moe25grouped_topk_fused_kernelI6__halffiLNS0_11ScoringFuncE1EEEvPT_PfPT1_PKT0_lllllbd:
        /* <DEDUP_REMOVED lines=83> */
.L_x_4057:
        /* <DEDUP_REMOVED lines=19> */
[----:B---3--:R-:W-:-:S05]  /*0660*/  F2FP.PACK_AB R12, R15, R12 ;  /* 0x0000000c0f0c723e */ /* 0x008fca00000000ff */
[----:B------:R-:W-:Y:S01]  /*0670*/  HADD2 R12, R12.H0_H0, R12.H1_H1 ;  /* 0x3000000c0c0c7230 */ /* 0x000fe20000000800 */
[----:B------:R-:W-:Y:S05]  /*0680*/  @P0 BRA `(.L_x_4057) ;  /* 0xfffffea000000947 */ /* 0x000fea000383ffff */
[----:B------:R-:W-:Y:S05]  /*0690*/  BSYNC B2 ;  /* 0x0000000000027941 */ /* 0x000fea0003800000 */
.L_x_4056:
[----:B------:R-:W-:Y:S02]  /*06a0*/  PRMT R11, R12, 0x7610, R11 ;  /* 0x000076100c0b7816 */ /* 0x000fe4000000000b */
.L_x_4055:
[----:B------:R-:W-:Y:S05]  /*06b0*/  BSYNC B1 ;  /* 0x0000000000017941 */ /* 0x000fea0003800000 */
.L_x_4054:
        /* <DEDUP_REMOVED lines=10> */
.L_x_4060:
        /* <DEDUP_REMOVED lines=14> */
[----:B------:R-:W-:Y:S01]  /*0840*/  ISETP.GE.AND P1, PT, R10, R17, PT ;  /* 0x000000110a00720c */ /* 0x000fe20003f26270 */
[----:B--2---:R-:W-:-:S05]  /*0850*/  HADD2.F32 R9, -RZ, R12.H0_H0 ;  /* 0x2000000cff097230 */ /* 0x004fca0000004100 */
[----:B------:R-:W-:-:S06]  /*0860*/  FMUL.FTZ R9, R9, 0.5 ;  /* 0x3f00000009097820 */ /* 0x000fcc0000410000 */
[----:B------:R-:W0:Y:S02]  /*0870*/  MUFU.TANH R9, R9 ;  /* 0x0000000900097308 */ /* 0x000e240000002400 */
[----:B0-----:R-:W-:-:S05]  /*0880*/  FFMA.FTZ R11, R9, R16, 0.5 ;  /* 0x3f000000090b7423 */ /* 0x001fca0000010010 */
[----:B---3--:R-:W-:-:S05]  /*0890*/  F2FP.PACK_AB R11, R14, R11 ;  /* 0x0000000b0e0b723e */ /* 0x008fca00000000ff */
[----:B------:R-:W-:Y:S01]  /*08a0*/  HADD2 R11, R11.H0_H0, R11.H1_H1 ;  /* 0x3000000b0b0b7230 */ /* 0x000fe20000000800 */
[----:B------:R-:W-:Y:S05]  /*08b0*/  @!P1 BRA `(.L_x_4060) ;  /* 0xfffffea000009947 */ /* 0x000fea000383ffff */
[----:B------:R-:W-:Y:S05]  /*08c0*/  BSYNC B2 ;  /* 0x0000000000027941 */ /* 0x000fea0003800000 */
.L_x_4059:
[----:B------:R-:W-:Y:S05]  /*08d0*/  BSYNC B1 ;  /* 0x0000000000017941 */ /* 0x000fea0003800000 */
.L_x_4058:
        /* <DEDUP_REMOVED lines=18> */
[----:B------:R-:W-:Y:S01]  /*0a00*/  IADD3 R10, R10, 0x100, RZ ;  /* 0x000001000a0a7810 */ /* 0x000fe20007ffe0ff */
[----:B--2---:R-:W-:-:S05]  /*0a10*/  HADD2.F32 R9, -RZ, R12.H0_H0 ;  /* 0x2000000cff097230 */ /* 0x004fca0000004100 */
[----:B------:R-:W-:-:S06]  /*0a20*/  FMUL.FTZ R9, R9, 0.5 ;  /* 0x3f00000009097820 */ /* 0x000fcc0000410000 */
[----:B------:R-:W0:Y:S02]  /*0a30*/  MUFU.TANH R9, R9 ;  /* 0x0000000900097308 */ /* 0x000e240000002400 */
[----:B0-----:R-:W-:-:S05]  /*0a40*/  FFMA.FTZ R11, R9, R16, 0.5 ;  /* 0x3f000000090b7423 */ /* 0x001fca0000010010 */
[----:B---3--:R-:W-:-:S05]  /*0a50*/  F2FP.PACK_AB R11, R14, R11 ;  /* 0x0000000b0e0b723e */ /* 0x008fca00000000ff */
[----:B------:R-:W-:Y:S02]  /*0a60*/  HADD2 R11, R11.H0_H0, R11.H1_H1 ;  /* 0x3000000b0b0b7230 */ /* 0x000fe40000000800 */
.L_x_4062:
[----:B------:R-:W-:Y:S05]  /*0a70*/  BSYNC B1 ;  /* 0x0000000000017941 */ /* 0x000fea0003800000 */
.L_x_4061:
        /* <DEDUP_REMOVED lines=15> */
[----:B--2---:R-:W-:-:S05]  /*0b70*/  HADD2.F32 R8, -RZ, R6.H0_H0 ;  /* 0x20000006ff087230 */ /* 0x004fca0000004100 */
[----:B------:R-:W-:-:S06]  /*0b80*/  FMUL.FTZ R8, R8, 0.5 ;  /* 0x3f00000008087820 */ /* 0x000fcc0000410000 */
[----:B------:R-:W0:Y:S02]  /*0b90*/  MUFU.TANH R8, R8 ;  /* 0x0000000800087308 */ /* 0x000e240000002400 */
[----:B0-----:R-:W-:-:S05]  /*0ba0*/  FFMA.FTZ R9, R8, R9, 0.5 ;  /* 0x3f00000008097423 */ /* 0x001fca0000010009 */
[----:B---3--:R-:W-:-:S05]  /*0bb0*/  F2FP.PACK_AB R9, R4, R9 ;  /* 0x000000090409723e */ /* 0x008fca00000000ff */
[----:B------:R-:W-:-:S05]  /*0bc0*/  HADD2 R9, R9.H0_H0, R9.H1_H1 ;  /* 0x3000000909097230 */ /* 0x000fca0000000800 */
[----:B------:R-:W-:Y:S01]  /*0bd0*/  PRMT R11, R9, 0x7610, R11 ;  /* 0x00007610090b7816 */ /* 0x000fe2000000000b */
[----:B------:R-:W-:Y:S05]  /*0be0*/  BRA `(.L_x_4053) ;  /* 0x0000075000007947 */ /* 0x000fea0003800000 */
.L_x_4052:
        /* <DEDUP_REMOVED lines=14> */
.L_x_4065:
        /* <DEDUP_REMOVED lines=12> */
[----:B------:R-:W-:Y:S02]  /*0d90*/  IADD3 R14, R14, -0x1, RZ ;  /* 0xffffffff0e0e7810 */ /* 0x000fe40007ffe0ff */
[----:B------:R-:W-:Y:S01]  /*0da0*/  IADD3 R9, R9, 0x20, RZ ;  /* 0x0000002009097810 */ /* 0x000fe20007ffe0ff */
[----:B--2---:R-:W-:-:S05]  /*0db0*/  HADD2.F32 R16, -RZ, R10.H0_H0 ;  /* 0x2000000aff107230 */ /* 0x004fca0000004100 */
[----:B------:R-:W-:-:S06]  /*0dc0*/  FMUL.FTZ R16, R16, 0.5 ;  /* 0x3f00000010107820 */ /* 0x000fcc0000410000 */
[----:B------:R-:W0:Y:S02]  /*0dd0*/  MUFU.TANH R16, R16 ;  /* 0x0000001000107308 */ /* 0x000e240000002400 */
[----:B0-----:R-:W-:-:S05]  /*0de0*/  FFMA.FTZ R17, R16, R17, 0.5 ;  /* 0x3f00000010117423 */ /* 0x001fca0000010011 */
[----:B---3--:R-:W-:-:S05]  /*0df0*/  F2FP.PACK_AB R17, R12, R17 ;  /* 0x000000110c11723e */ /* 0x008fca00000000ff */
        /* <DEDUP_REMOVED lines=11> */
.L_x_4064:
[----:B------:R-:W-:Y:S05]  /*0eb0*/  BSYNC B1 ;  /* 0x0000000000017941 */ /* 0x000fea0003800000 */
.L_x_4063:
        /* <DEDUP_REMOVED lines=9> */
.L_x_4066:
[----:B------:R0:W2:Y:S04]  /*0f50*/  LDG.E.U16 R10, [R6.64] ;  /* 0x0000000c060a7981 */ /* 0x0000a8000c1e1500 */
[----:B------:R0:W3:Y:S04]  /*0f60*/  LDG.E.U16 R12, [R6.64+0x40] ;  /* 0x0000400c060c7981 */ /* 0x0000e8000c1e1500 */
[----:B------:R1:W4:Y:S04]  /*0f70*/  LDG.E R13, [R4.64] ;  /* 0x0000000c040d7981 */ /* 0x000328000c1e1900 */
[----:B------:R0:W5:Y:S04]  /*0f80*/  LDG.E.U16 R16, [R6.64+0x80] ;  /* 0x0000800c06107981 */ /* 0x000168000c1e1500 */
[----:B------:R1:W4:Y:S04]  /*0f90*/  LDG.E R15, [R4.64+0x80] ;  /* 0x0000800c040f7981 */ /* 0x000328000c1e1900 */
[----:B------:R0:W4:Y:S04]  /*0fa0*/  LDG.E.U16 R18, [R6.64+0xc0] ;  /* 0x0000c00c06127981 */ /* 0x000128000c1e1500 */
[----:B------:R1:W4:Y:S04]  /*0fb0*/  LDG.E R17, [R4.64+0x100] ;  /* 0x0001000c04117981 */ /* 0x000328000c1e1900 */
[----:B------:R1:W4:Y:S01]  /*0fc0*/  LDG.E R8, [R4.64+0x180] ;  /* 0x0001800c04087981 */ /* 0x000322000c1e1900 */
        /* <DEDUP_REMOVED lines=26> */
[----:B------:R-:W-:-:S03]  /*1170*/  HADD2 R10, R10.H0_H0, R10.H1_H1 ;  /* 0x3000000a0a0a7230 */ /* 0x000fc60000000800 */
[----:B------:R-:W-:Y:S01]  /*1180*/  HSETP2.GT.AND P0, PT, R13.H0_H0, R11.H0_H0, PT ;  /* 0x2000000b0d007234 */ /* 0x000fe20003f04800 */
[----:B------:R-:W-:Y:S01]  /*1190*/  F2FP.PACK_AB R12, R17, R12 ;  /* 0x0000000c110c723e */ /* 0x000fe200000000ff */
[----:B-1----:R-:W-:-:S04]  /*11a0*/  FFMA.FTZ R15, R18, R19, 0.5 ;  /* 0x3f000000120f7423 */ /* 0x002fc80000010013 */
[----:B------:R-:W-:Y:S01]  /*11b0*/  HADD2 R12, R12.H0_H0, R12.H1_H1 ;  /* 0x3000000c0c0c7230 */ /* 0x000fe20000000800 */
[----:B------:R-:W-:-:S06]  /*11c0*/  F2FP.PACK_AB R8, R8, R15 ;  /* 0x0000000f0808723e */ /* 0x000fcc00000000ff */
[----:B------:R-:W-:Y:S02]  /*11d0*/  @!P0 HSETP2.GT.AND P1, PT, R13.H0_H0, R0.H0_H0, PT ;  /* 0x200000000d008234 */ /* 0x000fe40003f24800 */
[----:B------:R-:W-:-:S03]  /*11e0*/  HADD2 R8, R8.H0_H0, R8.H1_H1 ;  /* 0x3000000808087230 */ /* 0x000fc60000000800 */
        /* <DEDUP_REMOVED lines=21> */
.L_x_4053:
[----:B------:R-:W-:Y:S05]  /*1340*/  BSYNC B0 ;  /* 0x0000000000007941 */ /* 0x000fea0003800000 */
.L_x_4051:
        /* <DEDUP_REMOVED lines=52> */
.L_x_4067:
        /* <DEDUP_REMOVED lines=283> */
.L_x_4069:
[----:B------:R1:W-:Y:S04]  /*2840*/  @P4 STS.U16 [R7+-0x40], R4 ;  /* 0xffffc00407004388 */ /* 0x0003e80000000400 */
[----:B------:R1:W-:Y:S01]  /*2850*/  @P4 STS [R9.X4+UR6+-0x80], R40 ;  /* 0xffff802809004988 */ /* 0x0003e20008004806 */
[----:B------:R-:W-:-:S06]  /*2860*/  NOP ;  /* 0x0000000000007918 */ /* 0x000fcc0000000000 */
.L_x_4068:
        /* <DEDUP_REMOVED lines=239> */
.L_x_4070:
        /* <DEDUP_REMOVED lines=73> */
.L_x_4118:
[----:B------:R-:W-:Y:S05]  /*3bf0*/  BRA.DIV ~URZ, `(.L_x_4073) ;  /* 0x00002f227f007947 */ /* 0x000fea000b800000 */
[----:B------:R0:W1:Y:S02]  /*3c00*/  SHFL.IDX PT, R21, R34, R27, 0x1f ;  /* 0x00001f1b22157589 */ /* 0x00006400000e0000 */
.L_x_4159:
        /* <DEDUP_REMOVED lines=12> */
.L_x_4116:
        /* <DEDUP_REMOVED lines=15> */
[----:B------:R-:W-:Y:S01]  /*3dc0*/  HADD2.F32 R11, -RZ, R12.H0_H0 ;  /* 0x2000000cff0b7230 */ /* 0x000fe20000004100 */
[----:B------:R-:W-:Y:S02]  /*3dd0*/  IMAD.MOV.U32 R12, RZ, RZ, 0x3f000000 ;  /* 0x3f000000ff0c7424 */ /* 0x000fe400078e00ff */
[----:B------:R-:W-:Y:S02]  /*3de0*/  IMAD.MOV.U32 R16, RZ, RZ, R21 ;  /* 0x000000ffff107224 */ /* 0x000fe400078e0015 */
[----:B------:R-:W-:-:S06]  /*3df0*/  FMUL.FTZ R11, R11, 0.5 ;  /* 0x3f0000000b0b7820 */ /* 0x000fcc0000410000 */
[----:B------:R-:W1:Y:S02]  /*3e00*/  MUFU.TANH R11, R11 ;  /* 0x0000000b000b7308 */ /* 0x000e640000002400 */
[----:B-1----:R-:W-:-:S05]  /*3e10*/  FFMA.FTZ R12, R11, R12, 0.5 ;  /* 0x3f0000000b0c7423 */ /* 0x002fca000001000c */
[----:B--2---:R-:W-:-:S05]  /*3e20*/  F2FP.PACK_AB R12, R9, R12 ;  /* 0x0000000c090c723e */ /* 0x004fca00000000ff */
[----:B------:R-:W-:Y:S02]  /*3e30*/  HADD2 R14, R12.H0_H0, R12.H1_H1 ;  /* 0x3000000c0c0e7230 */ /* 0x000fe40000000800 */
.L_x_4077:
[----:B------:R-:W-:Y:S05]  /*3e40*/  BSYNC B2 ;  /* 0x0000000000027941 */ /* 0x000fea0003800000 */
.L_x_4076:
        /* <DEDUP_REMOVED lines=9> */
.L_x_4160:
        /* <DEDUP_REMOVED lines=21> */
[----:B0-----:R-:W-:Y:S05]  /*4030*/  CALL.REL.NOINC `($__internal_153_$__cuda_sm70_warpsync) ;  /* 0x00004f4000007944 */ /* 0x001fea0003c00000 */
.L_x_4083:
[----:B------:R-:W-:-:S06]  /*4040*/  NOP ;  /* 0x0000000000007918 */ /* 0x000fcc0000000000 */
[----:B------:R-:W1:Y:S04]  /*4050*/  LDS.U16 R43, [R36] ;  /* 0x00000000242b7984 */ /* 0x000e680000000400 */
[----:B------:R2:W3:Y:S01]  /*4060*/  LDS R41, [R37.X4+UR6] ;  /* 0x0000000625297984 */ /* 0x0004e20008004800 */
[----:B-1----:R-:W-:Y:S01]  /*4070*/  PRMT R10, R43, 0x5410, R43 ;  /* 0x000054102b0a7816 */ /* 0x002fe2000000002b */
[----:B------:R-:W-:Y:S05]  /*4080*/  BRA.DIV ~URZ, `(.L_x_4084) ;  /* 0x00002b627f007947 */ /* 0x000fea000b800000 */
[----:B--2---:R1:W2:Y:S04]  /*4090*/  SHFL.BFLY PT, R42, R10, 0x1, 0x1f ;  /* 0x0c201f000a2a7f89 */ /* 0x0042a800000e0000 */
[----:B---3--:R1:W3:Y:S02]  /*40a0*/  SHFL.BFLY PT, R9, R41, 0x1, 0x1f ;  /* 0x0c201f0029097f89 */ /* 0x0082e400000e0000 */
.L_x_4161:
        /* <DEDUP_REMOVED lines=13> */
.L_x_4162:
        /* <DEDUP_REMOVED lines=10> */
.L_x_4163:
[----:B------:R-:W-:Y:S05]  /*4220*/  BRA.DIV ~URZ, `(.L_x_4087) ;  /* 0x00002bb27f007947 */ /* 0x000fea000b800000 */
[----:B------:R3:W4:Y:S02]  /*4230*/  SHFL.BFLY PT, R9, R41, 0x1, 0x1f ;  /* 0x0c201f0029097f89 */ /* 0x00072400000e0000 */
.L_x_4164:
        /* <DEDUP_REMOVED lines=13> */
.L_x_4165:
        /* <DEDUP_REMOVED lines=10> */
.L_x_4166:
[----:B------:R-:W-:Y:S05]  /*43b0*/  BRA.DIV ~URZ, `(.L_x_4090) ;  /* 0x00002bb27f007947 */ /* 0x000fea000b800000 */
[----:B------:R3:W4:Y:S02]  /*43c0*/  SHFL.BFLY PT, R9, R41, 0x2, 0x1f ;  /* 0x0c401f0029097f89 */ /* 0x00072400000e0000 */
.L_x_4167:
        /* <DEDUP_REMOVED lines=13> */
.L_x_4168:
        /* <DEDUP_REMOVED lines=10> */
.L_x_4169:
[----:B------:R-:W-:Y:S05]  /*4540*/  BRA.DIV ~URZ, `(.L_x_4093) ;  /* 0x00002bb27f007947 */ /* 0x000fea000b800000 */
[----:B------:R3:W4:Y:S02]  /*4550*/  SHFL.BFLY PT, R9, R41, 0x8, 0x1f ;  /* 0x0d001f0029097f89 */ /* 0x00072400000e0000 */
.L_x_4170:
        /* <DEDUP_REMOVED lines=12> */
.L_x_4171:
        /* <DEDUP_REMOVED lines=9> */
.L_x_4172:
[----:B------:R-:W-:Y:S05]  /*46b0*/  BRA.DIV ~URZ, `(.L_x_4096) ;  /* 0x00002bd27f007947 */ /* 0x000fea000b800000 */
[----:B------:R3:W4:Y:S02]  /*46c0*/  SHFL.BFLY PT, R9, R41, 0x2, 0x1f ;  /* 0x0c401f0029097f89 */ /* 0x00072400000e0000 */
.L_x_4173:
        /* <DEDUP_REMOVED lines=12> */
.L_x_4174:
        /* <DEDUP_REMOVED lines=9> */
.L_x_4175:
[----:B------:R-:W-:Y:S05]  /*4820*/  BRA.DIV ~URZ, `(.L_x_4099) ;  /* 0x00002bf27f007947 */ /* 0x000fea000b800000 */
[----:B------:R3:W4:Y:S02]  /*4830*/  SHFL.BFLY PT, R9, R41, 0x10, 0x1f ;  /* 0x0e001f0029097f89 */ /* 0x00072400000e0000 */
.L_x_4176:
        /* <DEDUP_REMOVED lines=12> */
.L_x_4177:
        /* <DEDUP_REMOVED lines=9> */
.L_x_4178:
[----:B------:R-:W-:Y:S05]  /*4990*/  BRA.DIV ~URZ, `(.L_x_4102) ;  /* 0x00002c127f007947 */ /* 0x000fea000b800000 */
[----:B------:R3:W4:Y:S02]  /*49a0*/  SHFL.BFLY PT, R9, R41, 0x4, 0x1f ;  /* 0x0c801f0029097f89 */ /* 0x00072400000e0000 */
.L_x_4179:
        /* <DEDUP_REMOVED lines=12> */
.L_x_4180:
        /* <DEDUP_REMOVED lines=9> */
.L_x_4181:
[----:B------:R-:W-:Y:S05]  /*4b00*/  BRA.DIV ~URZ, `(.L_x_4105) ;  /* 0x00002c327f007947 */ /* 0x000fea000b800000 */
[----:B------:R3:W4:Y:S02]  /*4b10*/  SHFL.BFLY PT, R9, R41, 0x1, 0x1f ;  /* 0x0c201f0029097f89 */ /* 0x00072400000e0000 */
.L_x_4182:
        /* <DEDUP_REMOVED lines=21> */
.L_x_4183:
        /* <DEDUP_REMOVED lines=9> */
.L_x_4184:
[----:B------:R-:W-:Y:S05]  /*4d00*/  BRA.DIV ~URZ, `(.L_x_4108) ;  /* 0x00002bc27f007947 */ /* 0x000fea000b800000 */
[----:B------:R3:W4:Y:S02]  /*4d10*/  SHFL.BFLY PT, R9, R41, 0x8, 0x1f ;  /* 0x0d001f0029097f89 */ /* 0x00072400000e0000 */
.L_x_4185:
        /* <DEDUP_REMOVED lines=12> */
.L_x_4186:
        /* <DEDUP_REMOVED lines=9> */
.L_x_4187:
[----:B------:R-:W-:Y:S05]  /*4e70*/  BRA.DIV ~URZ, `(.L_x_4111) ;  /* 0x00002be27f007947 */ /* 0x000fea000b800000 */
[----:B------:R3:W4:Y:S02]  /*4e80*/  SHFL.BFLY PT, R9, R41, 0x2, 0x1f ;  /* 0x0c401f0029097f89 */ /* 0x00072400000e0000 */
.L_x_4188:
        /* <DEDUP_REMOVED lines=12> */
.L_x_4189:
        /* <DEDUP_REMOVED lines=11> */
.L_x_4190:
[----:B------:R-:W-:Y:S05]  /*5000*/  BRA.DIV ~URZ, `(.L_x_4114) ;  /* 0x00002bc27f007947 */ /* 0x000fea000b800000 */
[----:B------:R1:W2:Y:S02]  /*5010*/  SHFL.IDX PT, R7, R26, R33, 0x1f ;  /* 0x00001f211a077589 */ /* 0x0002a400000e0000 */
.L_x_4191:
[----:B------:R-:W-:Y:S02]  /*5020*/  IADD3 R25, R25, -0x20, RZ ;  /* 0xffffffe019197810 */ /* 0x000fe40007ffe0ff */
.L_x_4082:
[----:B-1----:R-:W-:Y:S05]  /*5030*/  BSYNC B3 ;  /* 0x0000000000037941 */ /* 0x002fea0003800000 */
.L_x_4081:
[----:B------:R-:W-:-:S04]  /*5040*/  PRMT R8, R11, 0x9910, RZ ;  /* 0x000099100b087816 */ /* 0x000fc800000000ff */
[----:B------:R-:W-:-:S13]  /*5050*/  ISETP.NE.AND P0, PT, R8, RZ, PT ;  /* 0x000000ff0800720c */ /* 0x000fda0003f05270 */
[----:B------:R1:W-:Y:S04]  /*5060*/  @P0 STS.U16 [R12+-0x40], R14 ;  /* 0xffffc00e0c000388 */ /* 0x0003e80000000400 */
[----:B------:R1:W-:Y:S01]  /*5070*/  @P0 STS [R13.X4+UR6+-0x80], R16 ;  /* 0xffff80100d000988 */ /* 0x0003e20008004806 */
[----:B------:R-:W-:Y:S05]  /*5080*/  BRA.CONV ~URZ, `(.L_x_4115) ;  /* 0x000000337f007947 */ /* 0x000fea000b800000 */
[----:B------:R-:W-:Y:S01]  /*5090*/  IMAD.MOV.U32 R9, RZ, RZ, -0x1 ;  /* 0xffffffffff097424 */ /* 0x000fe200078e00ff */
[----:B------:R-:W-:Y:S02]  /*50a0*/  MOV R8, 0x50c0 ;  /* 0x000050c000087802 */ /* 0x000fe40000000f00 */
[----:B012---:R-:W-:Y:S05]  /*50b0*/  CALL.REL.NOINC `($__internal_153_$__cuda_sm70_warpsync) ;  /* 0x00003ec000007944 */ /* 0x007fea0003c00000 */
.L_x_4115:
[----:B------:R-:W-:-:S06]  /*50c0*/  NOP ;  /* 0x0000000000007918 */ /* 0x000fcc0000000000 */
.L_x_4080:
[----:B------:R-:W-:Y:S05]  /*50d0*/  BSYNC B2 ;  /* 0x0000000000027941 */ /* 0x000fea0003800000 */
.L_x_4079:
        /* <DEDUP_REMOVED lines=9> */
.L_x_4075:
[----:B------:R-:W-:Y:S05]  /*5170*/  BSYNC B1 ;  /* 0x0000000000017941 */ /* 0x000fea0003800000 */
.L_x_4074:
[----:B0-----:R-:W-:-:S04]  /*5180*/  IADD3 R27, R27, 0x1, RZ ;  /* 0x000000011b1b7810 */ /* 0x001fc80007ffe0ff */
[----:B------:R-:W-:-:S13]  /*5190*/  ISETP.GE.AND P0, PT, R27, c[0x0][0x198], PT ;  /* 0x000066001b007a0c */ /* 0x000fda0003f06270 */
[----:B-1----:R-:W-:Y:S01]  /*51a0*/  @P0 CALL.REL.NOINC `(.L_x_4117) ;  /* 0x0000001000000944 */ /* 0x002fe20003c00000 */
[----:B------:R-:W-:Y:S05]  /*51b0*/  BRA `(.L_x_4118) ;  /* 0xffffea3000007947 */ /* 0x000fea000383ffff */
.L_x_4117:
[----:B------:R-:W-:Y:S05]  /*51c0*/  BSYNC B0 ;  /* 0x0000000000007941 */ /* 0x000fea0003800000 */
.L_x_4072:
        /* <DEDUP_REMOVED lines=12> */
.L_x_4192:
[----:B------:R-:W-:Y:S05]  /*5290*/  BRA.DIV ~URZ, `(.L_x_4122) ;  /* 0x00002a227f007947 */ /* 0x000fea000b800000 */
[----:B------:R2:W3:Y:S02]  /*52a0*/  SHFL.BFLY PT, R9, R41, 0x1, 0x1f ;  /* 0x0c201f0029097f89 */ /* 0x0004e400000e0000 */
.L_x_4193:
        /* <DEDUP_REMOVED lines=13> */
.L_x_4194:
        /* <DEDUP_REMOVED lines=10> */
.L_x_4195:
[----:B------:R-:W-:Y:S05]  /*5420*/  BRA.DIV ~URZ, `(.L_x_4125) ;  /* 0x00002a227f007947 */ /* 0x000fea000b800000 */
[----:B------:R2:W3:Y:S02]  /*5430*/  SHFL.BFLY PT, R9, R41, 0x1, 0x1f ;  /* 0x0c201f0029097f89 */ /* 0x0004e400000e0000 */
.L_x_4196:
        /* <DEDUP_REMOVED lines=13> */
.L_x_4197:
        /* <DEDUP_REMOVED lines=10> */
.L_x_4198:
[----:B------:R-:W-:Y:S05]  /*55b0*/  BRA.DIV ~URZ, `(.L_x_4128) ;  /* 0x00002a227f007947 */ /* 0x000fea000b800000 */
[----:B------:R2:W3:Y:S02]  /*55c0*/  SHFL.BFLY PT, R9, R41, 0x2, 0x1f ;  /* 0x0c401f0029097f89 */ /* 0x0004e400000e0000 */
.L_x_4199:
        /* <DEDUP_REMOVED lines=13> */
.L_x_4200:
        /* <DEDUP_REMOVED lines=10> */
.L_x_4201:
[----:B------:R-:W-:Y:S05]  /*5740*/  BRA.DIV ~URZ, `(.L_x_4131) ;  /* 0x00002a227f007947 */ /* 0x000fea000b800000 */
[----:B------:R2:W3:Y:S02]  /*5750*/  SHFL.BFLY PT, R9, R41, 0x8, 0x1f ;  /* 0x0d001f0029097f89 */ /* 0x0004e400000e0000 */
.L_x_4202:
        /* <DEDUP_REMOVED lines=12> */
.L_x_4203:
        /* <DEDUP_REMOVED lines=9> */
.L_x_4204:
[----:B------:R-:W-:Y:S05]  /*58b0*/  BRA.DIV ~URZ, `(.L_x_4134) ;  /* 0x00002a427f007947 */ /* 0x000fea000b800000 */
[----:B------:R2:W3:Y:S02]  /*58c0*/  SHFL.BFLY PT, R9, R41, 0x2, 0x1f ;  /* 0x0c401f0029097f89 */ /* 0x0004e400000e0000 */
.L_x_4205:
        /* <DEDUP_REMOVED lines=12> */
.L_x_4206:
        /* <DEDUP_REMOVED lines=9> */
.L_x_4207:
[----:B------:R-:W-:Y:S05]  /*5a20*/  BRA.DIV ~URZ, `(.L_x_4137) ;  /* 0x00002a627f007947 */ /* 0x000fea000b800000 */
[----:B------:R2:W3:Y:S02]  /*5a30*/  SHFL.BFLY PT, R9, R41, 0x10, 0x1f ;  /* 0x0e001f0029097f89 */ /* 0x0004e400000e0000 */
.L_x_4208:
        /* <DEDUP_REMOVED lines=12> */
.L_x_4209:
        /* <DEDUP_REMOVED lines=9> */
.L_x_4210:
[----:B------:R-:W-:Y:S05]  /*5b90*/  BRA.DIV ~URZ, `(.L_x_4140) ;  /* 0x00002a827f007947 */ /* 0x000fea000b800000 */
[----:B------:R2:W3:Y:S02]  /*5ba0*/  SHFL.BFLY PT, R9, R41, 0x4, 0x1f ;  /* 0x0c801f0029097f89 */ /* 0x0004e400000e0000 */
.L_x_4211:
        /* <DEDUP_REMOVED lines=12> */
.L_x_4212:
        /* <DEDUP_REMOVED lines=9> */
.L_x_4213:
[----:B------:R-:W-:Y:S05]  /*5d00*/  BRA.DIV ~URZ, `(.L_x_4143) ;  /* 0x00002aa27f007947 */ /* 0x000fea000b800000 */
[----:B------:R2:W3:Y:S02]  /*5d10*/  SHFL.BFLY PT, R9, R41, 0x1, 0x1f ;  /* 0x0c201f0029097f89 */ /* 0x0004e400000e0000 */
.L_x_4214:
        /* <DEDUP_REMOVED lines=21> */
.L_x_4215:
        /* <DEDUP_REMOVED lines=9> */
.L_x_4216:
[----:B------:R-:W-:Y:S05]  /*5f00*/  BRA.DIV ~URZ, `(.L_x_4146) ;  /* 0x00002a327f007947 */ /* 0x000fea000b800000 */
[----:B------:R2:W3:Y:S02]  /*5f10*/  SHFL.BFLY PT, R9, R41, 0x8, 0x1f ;  /* 0x0d001f0029097f89 */ /* 0x0004e400000e0000 */
.L_x_4217:
        /* <DEDUP_REMOVED lines=12> */
.L_x_4218:
        /* <DEDUP_REMOVED lines=9> */
.L_x_4219:
[----:B------:R-:W-:Y:S05]  /*6070*/  BRA.DIV ~URZ, `(.L_x_4149) ;  /* 0x00002a527f007947 */ /* 0x000fea000b800000 */
[----:B------:R2:W3:Y:S02]  /*6080*/  SHFL.BFLY PT, R9, R41, 0x2, 0x1f ;  /* 0x0c401f0029097f89 */ /* 0x0004e400000e0000 */
.L_x_4220:
        /* <DEDUP_REMOVED lines=12> */
.L_x_4221:
        /* <DEDUP_REMOVED lines=11> */
[----:B0-----:R-:W-:Y:S05]  /*6200*/  CALL.REL.NOINC `($__internal_150_$__cuda_sm70_shflsync_idx) ;  /* 0x00002c9000007944 */ /* 0x001fea0003c00000 */
.L_x_4151:
[----:B------:R-:W-:Y:S05]  /*6210*/  BRA.CONV ~URZ, `(.L_x_4120) ;  /* 0x000000637f007947 */ /* 0x000fea000b800000 */
[----:B------:R-:W-:Y:S01]  /*6220*/  IMAD.MOV.U32 R42, RZ, RZ, R33 ;  /* 0x000000ffff2a7224 */ /* 0x000fe200078e0021 */
[----:B------:R-:W-:Y:S01]  /*6230*/  MOV R8, 0x6280 ;  /* 0x0000628000087802 */ /* 0x000fe20000000f00 */
[----:B0-----:R-:W-:Y:S02]  /*6240*/  IMAD.MOV.U32 R41, RZ, RZ, R26 ;  /* 0x000000ffff297224 */ /* 0x001fe400078e001a */
[----:B------:R-:W-:-:S02]  /*6250*/  IMAD.MOV.U32 R43, RZ, RZ, 0x1f ;  /* 0x0000001fff2b7424 */ /* 0x000fc400078e00ff */
[----:B------:R-:W-:Y:S02]  /*6260*/  IMAD.MOV.U32 R44, RZ, RZ, -0x1 ;  /* 0xffffffffff2c7424 */ /* 0x000fe400078e00ff */
[----:B------:R-:W-:Y:S05]  /*6270*/  CALL.REL.NOINC `($__internal_151_$__cuda_sm70_shflsync_idx_p) ;  /* 0x00002c7000007944 */ /* 0x000fea0003c00000 */
.L_x_4120:
[----:B------:R-:W-:Y:S05]  /*6280*/  BSYNC B0 ;  /* 0x0000000000007941 */ /* 0x000fea0003800000 */
.L_x_4119:
        /* <DEDUP_REMOVED lines=27> */
.L_x_4222:
        /* <DEDUP_REMOVED lines=9> */
.L_x_4223:
[----:B-1----:R-:W-:-:S04]  /*64d0*/  FADD.FTZ R9, R9, R41 ;  /* 0x0000002909097221 */ /* 0x002fc80000010000 */
[----:B------:R-:W-:Y:S02]  /*64e0*/  FADD.FTZ R3, R9, 9.999999682655225389e-21 ;  /* 0x1e3ce50809037421 */ /* 0x000fe40000010000 */
.L_x_4152:
        /* <DEDUP_REMOVED lines=25> */
.L_x_4071:
        /* <DEDUP_REMOVED lines=24> */
.L_x_4157:
        /* <DEDUP_REMOVED lines=14> */
.L_x_4156:
[----:B0-----:R-:W-:Y:S05]  /*68e0*/  BSYNC B0 ;  /* 0x0000000000007941 */ /* 0x001fea0003800000 */
.L_x_4155:
        /* <DEDUP_REMOVED lines=12> */
.L_x_4158:
        /* <DEDUP_REMOVED lines=23> */
.L_x_4073:
[----:B------:R-:W-:Y:S01]  /*6b20*/  IMAD.MOV.U32 R41, RZ, RZ, R34 ;  /* 0x000000ffff297224 */ /* 0x000fe200078e0022 */
[----:B------:R-:W-:Y:S01]  /*6b30*/  MOV R8, 0x6b80 ;  /* 0x00006b8000087802 */ /* 0x000fe20000000f00 */
[----:B------:R-:W-:Y:S02]  /*6b40*/  IMAD.MOV.U32 R42, RZ, RZ, R27 ;  /* 0x000000ffff2a7224 */ /* 0x000fe400078e001b */
[----:B------:R-:W-:-:S02]  /*6b50*/  IMAD.MOV.U32 R43, RZ, RZ, 0x1f ;  /* 0x0000001fff2b7424 */ /* 0x000fc400078e00ff */
[----:B------:R-:W-:Y:S02]  /*6b60*/  IMAD.MOV.U32 R44, RZ, RZ, -0x1 ;  /* 0xffffffffff2c7424 */ /* 0x000fe400078e00ff */
[----:B------:R-:W-:Y:S05]  /*6b70*/  CALL.REL.NOINC `($__internal_151_$__cuda_sm70_shflsync_idx_p) ;  /* 0x0000237000007944 */ /* 0x000fea0003c00000 */
[----:B-1----:R-:W-:Y:S01]  /*6b80*/  IMAD.MOV.U32 R21, RZ, RZ, R41 ;  /* 0x000000ffff157224 */ /* 0x002fe200078e0029 */
[----:B0-----:R-:W-:Y:S05]  /*6b90*/  BRA `(.L_x_4159) ;  /* 0xffffd07000007947 */ /* 0x001fea000383ffff */
.L_x_4078:
[----:B------:R-:W-:Y:S02]  /*6ba0*/  SEL R9, RZ, 0x1, P0 ;  /* 0x00000001ff097807 */ /* 0x000fe40000000000 */
[----:B------:R-:W-:Y:S02]  /*6bb0*/  MOV R8, 0x6bd0 ;  /* 0x00006bd000087802 */ /* 0x000fe40000000f00 */
[----:B0-----:R-:W-:Y:S05]  /*6bc0*/  CALL.REL.NOINC `($__internal_152_$__cuda_sm70_votesync_ballot) ;  /* 0x0000236000007944 */ /* 0x001fea0003c00000 */
[----:B------:R-:W-:Y:S01]  /*6bd0*/  IMAD.MOV.U32 R9, RZ, RZ, R11 ;  /* 0x000000ffff097224 */ /* 0x000fe200078e000b */
[----:B------:R-:W-:Y:S05]  /*6be0*/  BRA `(.L_x_4160) ;  /* 0xffffd2f000007947 */ /* 0x000fea000383ffff */
.L_x_4084:
[----:B--2---:R-:W-:Y:S01]  /*6bf0*/  IMAD.MOV.U32 R9, RZ, RZ, 0x1 ;  /* 0x00000001ff097424 */ /* 0x004fe200078e00ff */
[----:B------:R-:W-:Y:S01]  /*6c00*/  MOV R42, 0x6c40 ;  /* 0x00006c40002a7802 */ /* 0x000fe20000000f00 */
[----:B------:R-:W-:Y:S02]  /*6c10*/  IMAD.MOV.U32 R8, RZ, RZ, 0x1f ;  /* 0x0000001fff087424 */ /* 0x000fe400078e00ff */
[----:B------:R-:W-:Y:S02]  /*6c20*/  IMAD.MOV.U32 R7, RZ, RZ, -0x1 ;  /* 0xffffffffff077424 */ /* 0x000fe400078e00ff */
[----:B0--3--:R-:W-:Y:S05]  /*6c30*/  CALL.REL.NOINC `($__internal_148_$__cuda_sm70_shflsync_bfly) ;  /* 0x000021b000007944 */ /* 0x009fea0003c00000 */
[----:B------:R-:W-:Y:S01]  /*6c40*/  PRMT R42, R14, 0x7632, R42 ;  /* 0x000076320e2a7816 */ /* 0x000fe2000000002a */
[----:B------:R-:W-:Y:S01]  /*6c50*/  IMAD.MOV.U32 R9, RZ, RZ, 0x1 ;  /* 0x00000001ff097424 */ /* 0x000fe200078e00ff */
[----:B------:R-:W-:Y:S01]  /*6c60*/  MOV R8, 0x6ca0 ;  /* 0x00006ca000087802 */ /* 0x000fe20000000f00 */
[----:B------:R-:W-:-:S02]  /*6c70*/  IMAD.MOV.U32 R10, RZ, RZ, 0x1f ;  /* 0x0000001fff0a7424 */ /* 0x000fc400078e00ff */
[----:B------:R-:W-:Y:S02]  /*6c80*/  IMAD.MOV.U32 R7, RZ, RZ, -0x1 ;  /* 0xffffffffff077424 */ /* 0x000fe400078e00ff */
[----:B------:R-:W-:Y:S05]  /*6c90*/  CALL.REL.NOINC `($__internal_149_$__cuda_sm70_shflsync_bfly_p) ;  /* 0x000021b000007944 */ /* 0x000fea0003c00000 */
[----:B01----:R-:W-:Y:S05]  /*6ca0*/  BRA `(.L_x_4161) ;  /* 0xffffd40000007947 */ /* 0x003fea000383ffff */
.L_x_4085:
[----:B------:R-:W-:Y:S01]  /*6cb0*/  IMAD.MOV.U32 R9, RZ, RZ, 0x2 ;  /* 0x00000002ff097424 */ /* 0x000fe200078e00ff */
[----:B------:R-:W-:Y:S01]  /*6cc0*/  MOV R42, 0x6d00 ;  /* 0x00006d00002a7802 */ /* 0x000fe20000000f00 */
[----:B------:R-:W-:Y:S02]  /*6cd0*/  IMAD.MOV.U32 R8, RZ, RZ, 0x1f ;  /* 0x0000001fff087424 */ /* 0x000fe400078e00ff */
[----:B------:R-:W-:Y:S02]  /*6ce0*/  IMAD.MOV.U32 R7, RZ, RZ, -0x1 ;  /* 0xffffffffff077424 */ /* 0x000fe400078e00ff */
[----:B0-----:R-:W-:Y:S05]  /*6cf0*/  CALL.REL.NOINC `($__internal_148_$__cuda_sm70_shflsync_bfly) ;  /* 0x000020f000007944 */ /* 0x001fea0003c00000 */
[----:B------:R-:W-:Y:S01]  /*6d00*/  PRMT R42, R14, 0x7632, R42 ;  /* 0x000076320e2a7816 */ /* 0x000fe2000000002a */
[----:B------:R-:W-:Y:S01]  /*6d10*/  IMAD.MOV.U32 R9, RZ, RZ, 0x2 ;  /* 0x00000002ff097424 */ /* 0x000fe200078e00ff */
[----:B------:R-:W-:Y:S01]  /*6d20*/  MOV R8, 0x6d60 ;  /* 0x00006d6000087802 */ /* 0x000fe20000000f00 */
[----:B------:R-:W-:Y:S02]  /*6d30*/  IMAD.MOV.U32 R10, RZ, RZ, 0x1f ;  /* 0x0000001fff0a7424 */ /* 0x000fe400078e00ff */
[----:B------:R-:W-:Y:S02]  /*6d40*/  IMAD.MOV.U32 R7, RZ, RZ, -0x1 ;  /* 0xffffffffff077424 */ /* 0x000fe400078e00ff */
[----:B------:R-:W-:Y:S05]  /*6d50*/  CALL.REL.NOINC `($__internal_149_$__cuda_sm70_shflsync_bfly_p) ;  /* 0x000020f000007944 */ /* 0x000fea0003c00000 */
[----:B01----:R-:W-:Y:S05]  /*6d60*/  BRA `(.L_x_4162) ;  /* 0xffffd41000007947 */ /* 0x003fea000383ffff */
.L_x_4086:
[----:B------:R-:W-:Y:S01]  /*6d70*/  IMAD.MOV.U32 R9, RZ, RZ, 0x1 ;  /* 0x00000001ff097424 */ /* 0x000fe200078e00ff */
[----:B------:R-:W-:Y:S01]  /*6d80*/  MOV R42, 0x6dc0 ;  /* 0x00006dc0002a7802 */ /* 0x000fe20000000f00 */
[----:B------:R-:W-:-:S02]  /*6d90*/  IMAD.MOV.U32 R8, RZ, RZ, 0x1f ;  /* 0x0000001fff087424 */ /* 0x000fc400078e00ff */
[----:B------:R-:W-:Y:S02]  /*6da0*/  IMAD.MOV.U32 R7, RZ, RZ, -0x1 ;  /* 0xffffffffff077424 */ /* 0x000fe400078e00ff */
[----:B0-----:R-:W-:Y:S05]  /*6db0*/  CALL.REL.NOINC `($__internal_148_$__cuda_sm70_shflsync_bfly) ;  /* 0x0000203000007944 */ /* 0x001fea0003c00000 */
[----:B------:R-:W-:Y:S01]  /*6dc0*/  PRMT R42, R14, 0x7632, R42 ;  /* 0x000076320e2a7816 */ /* 0x000fe2000000002a */
[----:B------:R-:W-:Y:S05]  /*6dd0*/  BRA `(.L_x_4163) ;  /* 0xffffd44000007947 */ /* 0x000fea000383ffff */
.L_x_4087:
[----:B------:R-:W-:Y:S01]  /*6de0*/  IMAD.MOV.U32 R9, RZ, RZ, 0x1 ;  /* 0x00000001ff097424 */ /* 0x000fe200078e00ff */
[----:B------:R-:W-:Y:S01]  /*6df0*/  MOV R8, 0x6e30 ;  /* 0x00006e3000087802 */ /* 0x000fe20000000f00 */
[----:B-1----:R-:W-:Y:S02]  /*6e00*/  IMAD.MOV.U32 R10, RZ, RZ, 0x1f ;  /* 0x0000001fff0a7424 */ /* 0x002fe400078e00ff */
[----:B------:R-:W-:Y:S02]  /*6e10*/  IMAD.MOV.U32 R7, RZ, RZ, -0x1 ;  /* 0xffffffffff077424 */ /* 0x000fe400078e00ff */
[----:B0-2---:R-:W-:Y:S05]  /*6e20*/  CALL.REL.NOINC `($__internal_149_$__cuda_sm70_shflsync_bfly_p) ;  /* 0x0000202000007944 */ /* 0x005fea0003c00000 */
[----:B01----:R-:W-:Y:S05]  /*6e30*/  BRA `(.L_x_4164) ;  /* 0xffffd40000007947 */ /* 0x003fea000383ffff */
.L_x_4088:
        /* <DEDUP_REMOVED lines=8> */
[----:B------:R-:W-:-:S02]  /*6ec0*/  IMAD.MOV.U32 R10, RZ, RZ, 0x1f ;  /* 0x0000001fff0a7424 */ /* 0x000fc400078e00ff */
[----:B------:R-:W-:Y:S02]  /*6ed0*/  IMAD.MOV.U32 R7, RZ, RZ, -0x1 ;  /* 0xffffffffff077424 */ /* 0x000fe400078e00ff */
[----:B------:R-:W-:Y:S05]  /*6ee0*/  CALL.REL.NOINC `($__internal_149_$__cuda_sm70_shflsync_bfly_p) ;  /* 0x00001f6000007944 */ /* 0x000fea0003c00000 */
[----:B01----:R-:W-:Y:S05]  /*6ef0*/  BRA `(.L_x_4165) ;  /* 0xffffd41000007947 */ /* 0x003fea000383ffff */
.L_x_4089:
[----:B------:R-:W-:Y:S01]  /*6f00*/  IMAD.MOV.U32 R9, RZ, RZ, 0x2 ;  /* 0x00000002ff097424 */ /* 0x000fe200078e00ff */
[----:B------:R-:W-:Y:S01]  /*6f10*/  MOV R42, 0x6f50 ;  /* 0x00006f50002a7802 */ /* 0x000fe20000000f00 */
[----:B------:R-:W-:Y:S02]  /*6f20*/  IMAD.MOV.U32 R8, RZ, RZ, 0x1f ;  /* 0x0000001fff087424 */ /* 0x000fe400078e00ff */
[----:B------:R-:W-:Y:S02]  /*6f30*/  IMAD.MOV.U32 R7, RZ, RZ, -0x1 ;  /* 0xffffffffff077424 */ /* 0x000fe400078e00ff */
[----:B0-----:R-:W-:Y:S05]  /*6f40*/  CALL.REL.NOINC `($__internal_148_$__cuda_sm70_shflsync_bfly) ;  /* 0x00001ea000007944 */ /* 0x001fea0003c00000 */
[----:B------:R-:W-:Y:S01]  /*6f50*/  PRMT R42, R14, 0x7632, R42 ;  /* 0x000076320e2a7816 */ /* 0x000fe2000000002a */
[----:B------:R-:W-:Y:S05]  /*6f60*/  BRA `(.L_x_4166) ;  /* 0xffffd44000007947 */ /* 0x000fea000383ffff */
.L_x_4090:
[----:B------:R-:W-:Y:S01]  /*6f70*/  IMAD.MOV.U32 R9, RZ, RZ, 0x2 ;  /* 0x00000002ff097424 */ /* 0x000fe200078e00ff */
[----:B------:R-:W-:Y:S01]  /*6f80*/  MOV R8, 0x6fc0 ;  /* 0x00006fc000087802 */ /* 0x000fe20000000f00 */
[----:B-1----:R-:W-:Y:S02]  /*6f90*/  IMAD.MOV.U32 R10, RZ, RZ, 0x1f ;  /* 0x0000001fff0a7424 */ /* 0x002fe400078e00ff */
[----:B------:R-:W-:Y:S02]  /*6fa0*/  IMAD.MOV.U32 R7, RZ, RZ, -0x1 ;  /* 0xffffffffff077424 */ /* 0x000fe400078e00ff */
[----:B0-2---:R-:W-:Y:S05]  /*6fb0*/  CALL.REL.NOINC `($__internal_149_$__cuda_sm70_shflsync_bfly_p) ;  /* 0x00001e9000007944 */ /* 0x005fea0003c00000 */
[----:B01----:R-:W-:Y:S05]  /*6fc0*/  BRA `(.L_x_4167) ;  /* 0xffffd40000007947 */ /* 0x003fea000383ffff */
.L_x_4091:
[----:B------:R-:W-:Y:S01]  /*6fd0*/  IMAD.MOV.U32 R9, RZ, RZ, 0x1 ;  /* 0x00000001ff097424 */ /* 0x000fe200078e00ff */
[----:B------:R-:W-:Y:S01]  /*6fe0*/  MOV R42, 0x7020 ;  /* 0x00007020002a7802 */ /* 0x000fe20000000f00 */
[----:B------:R-:W-:-:S02]  /*6ff0*/  IMAD.MOV.U32 R8, RZ, RZ, 0x1f ;  /* 0x0000001fff087424 */ /* 0x000fc400078e00ff */
        /* <DEDUP_REMOVED lines=9> */
.L_x_4092:
[----:B------:R-:W-:Y:S01]  /*7090*/  IMAD.MOV.U32 R9, RZ, RZ, 0x8 ;  /* 0x00000008ff097424 */ /* 0x000fe200078e00ff */
[----:B------:R-:W-:Y:S01]  /*70a0*/  MOV R42, 0x70e0 ;  /* 0x000070e0002a7802 */ /* 0x000fe20000000f00 */
[----:B------:R-:W-:Y:S02]  /*70b0*/  IMAD.MOV.U32 R8, RZ, RZ, 0x1f ;  /* 0x0000001fff087424 */ /* 0x000fe400078e00ff */
[----:B------:R-:W-:Y:S02]  /*70c0*/  IMAD.MOV.U32 R7, RZ, RZ, -0x1 ;  /* 0xffffffffff077424 */ /* 0x000fe400078e00ff */
[----:B0-----:R-:W-:Y:S05]  /*70d0*/  CALL.REL.NOINC `($__internal_148_$__cuda_sm70_shflsync_bfly) ;  /* 0x00001d1000007944 */ /* 0x001fea0003c00000 */
[----:B------:R-:W-:Y:S01]  /*70e0*/  PRMT R42, R14, 0x7632, R42 ;  /* 0x000076320e2a7816 */ /* 0x000fe2000000002a */
[----:B------:R-:W-:Y:S05]  /*70f0*/  BRA `(.L_x_4169) ;  /* 0xffffd44000007947 */ /* 0x000fea000383ffff */
.L_x_4093:
[----:B------:R-:W-:Y:S01]  /*7100*/  IMAD.MOV.U32 R9, RZ, RZ, 0x8 ;  /* 0x00000008ff097424 */ /* 0x000fe200078e00ff */
[----:B------:R-:W-:Y:S01]  /*7110*/  MOV R8, 0x7150 ;  /* 0x0000715000087802 */ /* 0x000fe20000000f00 */
[----:B-1----:R-:W-:-:S02]  /*7120*/  IMAD.MOV.U32 R10, RZ, RZ, 0x1f ;  /* 0x0000001fff0a7424 */ /* 0x002fc400078e00ff */
[----:B------:R-:W-:Y:S02]  /*7130*/  IMAD.MOV.U32 R7, RZ, RZ, -0x1 ;  /* 0xffffffffff077424 */ /* 0x000fe400078e00ff */
[----:B0-2---:R-:W-:Y:S05]  /*7140*/  CALL.REL.NOINC `($__internal_149_$__cuda_sm70_shflsync_bfly_p) ;  /* 0x00001d0000007944 */ /* 0x005fea0003c00000 */
[----:B01----:R-:W-:Y:S05]  /*7150*/  BRA `(.L_x_4170) ;  /* 0xffffd40000007947 */ /* 0x003fea000383ffff */
.L_x_4094:
        /* <DEDUP_REMOVED lines=12> */
.L_x_4095:
[----:B------:R-:W-:Y:S01]  /*7220*/  IMAD.MOV.U32 R9, RZ, RZ, 0x2 ;  /* 0x00000002ff097424 */ /* 0x000fe200078e00ff */
[----:B------:R-:W-:Y:S01]  /*7230*/  MOV R42, 0x7270 ;  /* 0x00007270002a7802 */ /* 0x000fe20000000f00 */
[----:B------:R-:W-:-:S02]  /*7240*/  IMAD.MOV.U32 R8, RZ, RZ, 0x1f ;  /* 0x0000001fff087424 */ /* 0x000fc400078e00ff */
[----:B------:R-:W-:Y:S02]  /*7250*/  IMAD.MOV.U32 R7, RZ, RZ, -0x1 ;  /* 0xffffffffff077424 */ /* 0x000fe400078e00ff */
[----:B0-----:R-:W-:Y:S05]  /*7260*/  CALL.REL.NOINC `($__internal_148_$__cuda_sm70_shflsync_bfly) ;  /* 0x00001b8000007944 */ /* 0x001fea0003c00000 */
[----:B------:R-:W-:Y:S01]  /*7270*/  PRMT R42, R14, 0x7632, R42 ;  /* 0x000076320e2a7816 */ /* 0x000fe2000000002a */
[----:B------:R-:W-:Y:S05]  /*7280*/  BRA `(.L_x_4172) ;  /* 0xffffd42000007947 */ /* 0x000fea000383ffff */
.L_x_4096:
[----:B------:R-:W-:Y:S01]  /*7290*/  IMAD.MOV.U32 R9, RZ, RZ, 0x2 ;  /* 0x00000002ff097424 */ /* 0x000fe200078e00ff */
[----:B------:R-:W-:Y:S01]  /*72a0*/  MOV R8, 0x72e0 ;  /* 0x000072e000087802 */ /* 0x000fe20000000f00 */
[----:B-1----:R-:W-:Y:S02]  /*72b0*/  IMAD.MOV.U32 R10, RZ, RZ, 0x1f ;  /* 0x0000001fff0a7424 */ /* 0x002fe400078e00ff */
[----:B------:R-:W-:Y:S02]  /*72c0*/  IMAD.MOV.U32 R7, RZ, RZ, -0x1 ;  /* 0xffffffffff077424 */ /* 0x000fe400078e00ff */
[----:B0-2---:R-:W-:Y:S05]  /*72d0*/  CALL.REL.NOINC `($__internal_149_$__cuda_sm70_shflsync_bfly_p) ;  /* 0x00001b7000007944 */ /* 0x005fea0003c00000 */
[----:B01----:R-:W-:Y:S05]  /*72e0*/  BRA `(.L_x_4173) ;  /* 0xffffd3e000007947 */ /* 0x003fea000383ffff */
.L_x_4097:
        /* <DEDUP_REMOVED lines=12> */
.L_x_4098:
[----:B------:R-:W-:Y:S01]  /*73b0*/  IMAD.MOV.U32 R9, RZ, RZ, 0x10 ;  /* 0x00000010ff097424 */ /* 0x000fe200078e00ff */
[----:B------:R-:W-:Y:S01]  /*73c0*/  MOV R42, 0x7400 ;  /* 0x00007400002a7802 */ /* 0x000fe20000000f00 */
[----:B------:R-:W-:Y:S02]  /*73d0*/  IMAD.MOV.U32 R8, RZ, RZ, 0x1f ;  /* 0x0000001fff087424 */ /* 0x000fe400078e00ff */
[----:B------:R-:W-:Y:S02]  /*73e0*/  IMAD.MOV.U32 R7, RZ, RZ, -0x1 ;  /* 0xffffffffff077424 */ /* 0x000fe400078e00ff */
[----:B0-----:R-:W-:Y:S05]  /*73f0*/  CALL.REL.NOINC `($__internal_148_$__cuda_sm70_shflsync_bfly) ;  /* 0x000019f000007944 */ /* 0x001fea0003c00000 */
[----:B------:R-:W-:Y:S01]  /*7400*/  PRMT R42, R14, 0x7632, R42 ;  /* 0x000076320e2a7816 */ /* 0x000fe2000000002a */
[----:B------:R-:W-:Y:S05]  /*7410*/  BRA `(.L_x_4175) ;  /* 0xffffd40000007947 */ /* 0x000fea000383ffff */
.L_x_4099:
[----:B------:R-:W-:Y:S01]  /*7420*/  IMAD.MOV.U32 R9, RZ, RZ, 0x10 ;  /* 0x00000010ff097424 */ /* 0x000fe200078e00ff */
[----:B------:R-:W-:Y:S01]  /*7430*/  MOV R8, 0x7470 ;  /* 0x0000747000087802 */ /* 0x000fe20000000f00 */
[----:B-1----:R-:W-:Y:S02]  /*7440*/  IMAD.MOV.U32 R10, RZ, RZ, 0x1f ;  /* 0x0000001fff0a7424 */ /* 0x002fe400078e00ff */
[----:B------:R-:W-:Y:S02]  /*7450*/  IMAD.MOV.U32 R7, RZ, RZ, -0x1 ;  /* 0xffffffffff077424 */ /* 0x000fe400078e00ff */
[----:B0-2---:R-:W-:Y:S05]  /*7460*/  CALL.REL.NOINC `($__internal_149_$__cuda_sm70_shflsync_bfly_p) ;  /* 0x000019e000007944 */ /* 0x005fea0003c00000 */
[----:B01----:R-:W-:Y:S05]  /*7470*/  BRA `(.L_x_4176) ;  /* 0xffffd3c000007947 */ /* 0x003fea000383ffff */
.L_x_4100:
        /* <DEDUP_REMOVED lines=12> */
.L_x_4101:
[----:B------:R-:W-:Y:S01]  /*7540*/  IMAD.MOV.U32 R9, RZ, RZ, 0x4 ;  /* 0x00000004ff097424 */ /* 0x000fe200078e00ff */
[----:B------:R-:W-:Y:S01]  /*7550*/  MOV R42, 0x7590 ;  /* 0x00007590002a7802 */ /* 0x000fe20000000f00 */
[----:B------:R-:W-:Y:S02]  /*7560*/  IMAD.MOV.U32 R8, RZ, RZ, 0x1f ;  /* 0x0000001fff087424 */ /* 0x000fe400078e00ff */
[----:B------:R-:W-:Y:S02]  /*7570*/  IMAD.MOV.U32 R7, RZ, RZ, -0x1 ;  /* 0xffffffffff077424 */ /* 0x000fe400078e00ff */
[----:B0-----:R-:W-:Y:S05]  /*7580*/  CALL.REL.NOINC `($__internal_148_$__cuda_sm70_shflsync_bfly) ;  /* 0x0000186000007944 */ /* 0x001fea0003c00000 */
[----:B------:R-:W-:Y:S01]  /*7590*/  PRMT R42, R14, 0x7632, R42 ;  /* 0x000076320e2a7816 */ /* 0x000fe2000000002a */
[----:B------:R-:W-:Y:S05]  /*75a0*/  BRA `(.L_x_4178) ;  /* 0xffffd3e000007947 */ /* 0x000fea000383ffff */
.L_x_4102:
[----:B------:R-:W-:Y:S01]  /*75b0*/  IMAD.MOV.U32 R9, RZ, RZ, 0x4 ;  /* 0x00000004ff097424 */ /* 0x000fe200078e00ff */
[----:B------:R-:W-:Y:S01]  /*75c0*/  MOV R8, 0x7600 ;  /* 0x0000760000087802 */ /* 0x000fe20000000f00 */
[----:B-1----:R-:W-:-:S02]  /*75d0*/  IMAD.MOV.U32 R10, RZ, RZ, 0x1f ;  /* 0x0000001fff0a7424 */ /* 0x002fc400078e00ff */
[----:B------:R-:W-:Y:S02]  /*75e0*/  IMAD.MOV.U32 R7, RZ, RZ, -0x1 ;  /* 0xffffffffff077424 */ /* 0x000fe400078e00ff */
[----:B0-2---:R-:W-:Y:S05]  /*75f0*/  CALL.REL.NOINC `($__internal_149_$__cuda_sm70_shflsync_bfly_p) ;  /* 0x0000185000007944 */ /* 0x005fea0003c00000 */
[----:B01----:R-:W-:Y:S05]  /*7600*/  BRA `(.L_x_4179) ;  /* 0xffffd3a000007947 */ /* 0x003fea000383ffff */
.L_x_4103:
        /* <DEDUP_REMOVED lines=12> */
.L_x_4104:
[----:B------:R-:W-:Y:S01]  /*76d0*/  IMAD.MOV.U32 R9, RZ, RZ, 0x1 ;  /* 0x00000001ff097424 */ /* 0x000fe200078e00ff */
[----:B------:R-:W-:Y:S01]  /*76e0*/  MOV R42, 0x7720 ;  /* 0x00007720002a7802 */ /* 0x000fe20000000f00 */
[----:B------:R-:W-:-:S02]  /*76f0*/  IMAD.MOV.U32 R8, RZ, RZ, 0x1f ;  /* 0x0000001fff087424 */ /* 0x000fc400078e00ff */
[----:B------:R-:W-:Y:S02]  /*7700*/  IMAD.MOV.U32 R7, RZ, RZ, -0x1 ;  /* 0xffffffffff077424 */ /* 0x000fe400078e00ff */
[----:B0-----:R-:W-:Y:S05]  /*7710*/  CALL.REL.NOINC `($__internal_148_$__cuda_sm70_shflsync_bfly) ;  /* 0x000016d000007944 */ /* 0x001fea0003c00000 */
[----:B------:R-:W-:Y:S01]  /*7720*/  PRMT R42, R14, 0x7632, R42 ;  /* 0x000076320e2a7816 */ /* 0x000fe2000000002a */
[----:B------:R-:W-:Y:S05]  /*7730*/  BRA `(.L_x_4181) ;  /* 0xffffd3c000007947 */ /* 0x000fea000383ffff */
.L_x_4105:
[----:B------:R-:W-:Y:S01]  /*7740*/  IMAD.MOV.U32 R9, RZ, RZ, 0x1 ;  /* 0x00000001ff097424 */ /* 0x000fe200078e00ff */
[----:B------:R-:W-:Y:S01]  /*7750*/  MOV R8, 0x7790 ;  /* 0x0000779000087802 */ /* 0x000fe20000000f00 */
[----:B-1----:R-:W-:Y:S02]  /*7760*/  IMAD.MOV.U32 R10, RZ, RZ, 0x1f ;  /* 0x0000001fff0a7424 */ /* 0x002fe400078e00ff */
[----:B------:R-:W-:Y:S02]  /*7770*/  IMAD.MOV.U32 R7, RZ, RZ, -0x1 ;  /* 0xffffffffff077424 */ /* 0x000fe400078e00ff */
[----:B0-2---:R-:W-:Y:S05]  /*7780*/  CALL.REL.NOINC `($__internal_149_$__cuda_sm70_shflsync_bfly_p) ;  /* 0x000016c000007944 */ /* 0x005fea0003c00000 */
[----:B01----:R-:W-:Y:S05]  /*7790*/  BRA `(.L_x_4182) ;  /* 0xffffd38000007947 */ /* 0x003fea000383ffff */
.L_x_4106:
        /* <DEDUP_REMOVED lines=12> */
.L_x_4107:
[----:B------:R-:W-:Y:S01]  /*7860*/  IMAD.MOV.U32 R9, RZ, RZ, 0x8 ;  /* 0x00000008ff097424 */ /* 0x000fe200078e00ff */
[----:B------:R-:W-:Y:S01]  /*7870*/  MOV R42, 0x78b0 ;  /* 0x000078b0002a7802 */ /* 0x000fe20000000f00 */
[----:B------:R-:W-:Y:S02]  /*7880*/  IMAD.MOV.U32 R8, RZ, RZ, 0x1f ;  /* 0x0000001fff087424 */ /* 0x000fe400078e00ff */
[----:B------:R-:W-:Y:S02]  /*7890*/  IMAD.MOV.U32 R7, RZ, RZ, -0x1 ;  /* 0xffffffffff077424 */ /* 0x000fe400078e00ff */
[----:B0-----:R-:W-:Y:S05]  /*78a0*/  CALL.REL.NOINC `($__internal_148_$__cuda_sm70_shflsync_bfly) ;  /* 0x0000154000007944 */ /* 0x001fea0003c00000 */
[----:B------:R-:W-:Y:S01]  /*78b0*/  PRMT R43, R14, 0x7632, R43 ;  /* 0x000076320e2b7816 */ /* 0x000fe2000000002b */
[----:B------:R-:W-:Y:S05]  /*78c0*/  BRA `(.L_x_4184) ;  /* 0xffffd43000007947 */ /* 0x000fea000383ffff */
.L_x_4108:
[----:B------:R-:W-:Y:S01]  /*78d0*/  IMAD.MOV.U32 R9, RZ, RZ, 0x8 ;  /* 0x00000008ff097424 */ /* 0x000fe200078e00ff */
[----:B------:R-:W-:Y:S01]  /*78e0*/  MOV R8, 0x7920 ;  /* 0x0000792000087802 */ /* 0x000fe20000000f00 */
[----:B-1----:R-:W-:Y:S02]  /*78f0*/  IMAD.MOV.U32 R10, RZ, RZ, 0x1f ;  /* 0x0000001fff0a7424 */ /* 0x002fe400078e00ff */
[----:B------:R-:W-:Y:S02]  /*7900*/  IMAD.MOV.U32 R7, RZ, RZ, -0x1 ;  /* 0xffffffffff077424 */ /* 0x000fe400078e00ff */
[----:B0-2---:R-:W-:Y:S05]  /*7910*/  CALL.REL.NOINC `($__internal_149_$__cuda_sm70_shflsync_bfly_p) ;  /* 0x0000153000007944 */ /* 0x005fea0003c00000 */
[----:B01----:R-:W-:Y:S05]  /*7920*/  BRA `(.L_x_4185) ;  /* 0xffffd3f000007947 */ /* 0x003fea000383ffff */
.L_x_4109:
        /* <DEDUP_REMOVED lines=12> */
.L_x_4110:
[----:B------:R-:W-:Y:S01]  /*79f0*/  IMAD.MOV.U32 R9, RZ, RZ, 0x2 ;  /* 0x00000002ff097424 */ /* 0x000fe200078e00ff */
[----:B------:R-:W-:Y:S01]  /*7a00*/  MOV R42, 0x7a40 ;  /* 0x00007a40002a7802 */ /* 0x000fe20000000f00 */
[----:B------:R-:W-:Y:S02]  /*7a10*/  IMAD.MOV.U32 R8, RZ, RZ, 0x1f ;  /* 0x0000001fff087424 */ /* 0x000fe400078e00ff */
[----:B------:R-:W-:Y:S02]  /*7a20*/  IMAD.MOV.U32 R7, RZ, RZ, -0x1 ;  /* 0xffffffffff077424 */ /* 0x000fe400078e00ff */
[----:B0-----:R-:W-:Y:S05]  /*7a30*/  CALL.REL.NOINC `($__internal_148_$__cuda_sm70_shflsync_bfly) ;  /* 0x000013b000007944 */ /* 0x001fea0003c00000 */
[----:B------:R-:W-:Y:S01]  /*7a40*/  PRMT R43, R14, 0x7632, R43 ;  /* 0x000076320e2b7816 */ /* 0x000fe2000000002b */
[----:B------:R-:W-:Y:S05]  /*7a50*/  BRA `(.L_x_4187) ;  /* 0xffffd41000007947 */ /* 0x000fea000383ffff */
.L_x_4111:
[----:B------:R-:W-:Y:S01]  /*7a60*/  IMAD.MOV.U32 R9, RZ, RZ, 0x2 ;  /* 0x00000002ff097424 */ /* 0x000fe200078e00ff */
[----:B------:R-:W-:Y:S01]  /*7a70*/  MOV R8, 0x7ab0 ;  /* 0x00007ab000087802 */ /* 0x000fe20000000f00 */
[----:B-1----:R-:W-:-:S02]  /*7a80*/  IMAD.MOV.U32 R10, RZ, RZ, 0x1f ;  /* 0x0000001fff0a7424 */ /* 0x002fc400078e00ff */
[----:B------:R-:W-:Y:S02]  /*7a90*/  IMAD.MOV.U32 R7, RZ, RZ, -0x1 ;  /* 0xffffffffff077424 */ /* 0x000fe400078e00ff */
[----:B0-2---:R-:W-:Y:S05]  /*7aa0*/  CALL.REL.NOINC `($__internal_149_$__cuda_sm70_shflsync_bfly_p) ;  /* 0x000013a000007944 */ /* 0x005fea0003c00000 */
[----:B01----:R-:W-:Y:S05]  /*7ab0*/  BRA `(.L_x_4188) ;  /* 0xffffd3d000007947 */ /* 0x003fea000383ffff */
.L_x_4112:
        /* <DEDUP_REMOVED lines=12> */
.L_x_4113:
[----:B------:R-:W-:Y:S01]  /*7b80*/  IMAD.MOV.U32 R42, RZ, RZ, 0x1f ;  /* 0x0000001fff2a7424 */ /* 0x000fe200078e00ff */
[----:B------:R-:W-:Y:S01]  /*7b90*/  MOV R8, 0x7bc0 ;  /* 0x00007bc000087802 */ /* 0x000fe20000000f00 */
[----:B------:R-:W-:-:S02]  /*7ba0*/  IMAD.MOV.U32 R44, RZ, RZ, -0x1 ;  /* 0xffffffffff2c7424 */ /* 0x000fc400078e00ff */
[----:B01----:R-:W-:Y:S05]  /*7bb0*/  CALL.REL.NOINC `($__internal_150_$__cuda_sm70_shflsync_idx) ;  /* 0x000012e000007944 */ /* 0x003fea0003c00000 */
[----:B------:R-:W-:Y:S05]  /*7bc0*/  BRA `(.L_x_4190) ;  /* 0xffffd43000007947 */ /* 0x000fea000383ffff */
.L_x_4114:
[----:B------:R-:W-:Y:S01]  /*7bd0*/  IMAD.MOV.U32 R41, RZ, RZ, R26 ;  /* 0x000000ffff297224 */ /* 0x000fe200078e001a */
[----:B------:R-:W-:Y:S01]  /*7be0*/  MOV R8, 0x7c30 ;  /* 0x00007c3000087802 */ /* 0x000fe20000000f00 */
[----:B------:R-:W-:-:S02]  /*7bf0*/  IMAD.MOV.U32 R42, RZ, RZ, R33 ;  /* 0x000000ffff2a7224 */ /* 0x000fc400078e0021 */
[----:B------:R-:W-:Y:S02]  /*7c00*/  IMAD.MOV.U32 R43, RZ, RZ, 0x1f ;  /* 0x0000001fff2b7424 */ /* 0x000fe400078e00ff */
[----:B------:R-:W-:Y:S02]  /*7c10*/  IMAD.MOV.U32 R44, RZ, RZ, -0x1 ;  /* 0xffffffffff2c7424 */ /* 0x000fe400078e00ff */
[----:B0-----:R-:W-:Y:S05]  /*7c20*/  CALL.REL.NOINC `($__internal_151_$__cuda_sm70_shflsync_idx_p) ;  /* 0x000012c000007944 */ /* 0x001fea0003c00000 */
[----:B-1----:R-:W-:Y:S01]  /*7c30*/  IMAD.MOV.U32 R7, RZ, RZ, R41 ;  /* 0x000000ffff077224 */ /* 0x002fe200078e0029 */
[----:B0-----:R-:W-:Y:S05]  /*7c40*/  BRA `(.L_x_4191) ;  /* 0xffffd3d000007947 */ /* 0x001fea000383ffff */
.L_x_4121:
[----:B------:R-:W-:Y:S01]  /*7c50*/  IMAD.MOV.U32 R9, RZ, RZ, 0x1 ;  /* 0x00000001ff097424 */ /* 0x000fe200078e00ff */
[----:B------:R-:W-:Y:S01]  /*7c60*/  MOV R42, 0x7ca0 ;  /* 0x00007ca0002a7802 */ /* 0x000fe20000000f00 */
[----:B------:R-:W-:Y:S02]  /*7c70*/  IMAD.MOV.U32 R8, RZ, RZ, 0x1f ;  /* 0x0000001fff087424 */ /* 0x000fe400078e00ff */
[----:B------:R-:W-:Y:S02]  /*7c80*/  IMAD.MOV.U32 R7, RZ, RZ, -0x1 ;  /* 0xffffffffff077424 */ /* 0x000fe400078e00ff */
[----:B------:R-:W-:Y:S05]  /*7c90*/  CALL.REL.NOINC `($__internal_148_$__cuda_sm70_shflsync_bfly) ;  /* 0x0000115000007944 */ /* 0x000fea0003c00000 */
[----:B------:R-:W-:Y:S01]  /*7ca0*/  PRMT R14, R14, 0x7632, R14 ;  /* 0x000076320e0e7816 */ /* 0x000fe2000000000e */
[----:B------:R-:W-:Y:S05]  /*7cb0*/  BRA `(.L_x_4192) ;  /* 0xffffd5d000007947 */ /* 0x000fea000383ffff */
.L_x_4122:
[----:B------:R-:W-:Y:S01]  /*7cc0*/  IMAD.MOV.U32 R9, RZ, RZ, 0x1 ;  /* 0x00000001ff097424 */ /* 0x000fe200078e00ff */
[----:B------:R-:W-:Y:S01]  /*7cd0*/  MOV R8, 0x7d10 ;  /* 0x00007d1000087802 */ /* 0x000fe20000000f00 */
[----:B0-----:R-:W-:-:S02]  /*7ce0*/  IMAD.MOV.U32 R10, RZ, RZ, 0x1f ;  /* 0x0000001fff0a7424 */ /* 0x001fc400078e00ff */
[----:B------:R-:W-:Y:S02]  /*7cf0*/  IMAD.MOV.U32 R7, RZ, RZ, -0x1 ;  /* 0xffffffffff077424 */ /* 0x000fe400078e00ff */
[----:B-1----:R-:W-:Y:S05]  /*7d00*/  CALL.REL.NOINC `($__internal_149_$__cuda_sm70_shflsync_bfly_p) ;  /* 0x0000114000007944 */ /* 0x002fea0003c00000 */
[----:B01----:R-:W-:Y:S05]  /*7d10*/  BRA `(.L_x_4193) ;  /* 0xffffd59000007947 */ /* 0x003fea000383ffff */
.L_x_4123:
[----:B------:R-:W-:Y:S01]  /*7d20*/  IMAD.MOV.U32 R9, RZ, RZ, 0x2 ;  /* 0x00000002ff097424 */ /* 0x000fe200078e00ff */
[----:B------:R-:W-:Y:S01]  /*7d30*/  MOV R42, 0x7d70 ;  /* 0x00007d70002a7802 */ /* 0x000fe20000000f00 */
[----:B------:R-:W-:Y:S02]  /*7d40*/  IMAD.MOV.U32 R8, RZ, RZ, 0x1f ;  /* 0x0000001fff087424 */ /* 0x000fe400078e00ff */
[----:B------:R-:W-:Y:S02]  /*7d50*/  IMAD.MOV.U32 R7, RZ, RZ, -0x1 ;  /* 0xffffffffff077424 */ /* 0x000fe400078e00ff */
[----:B------:R-:W-:Y:S05]  /*7d60*/  CALL.REL.NOINC `($__internal_148_$__cuda_sm70_shflsync_bfly) ;  /* 0x0000108000007944 */ /* 0x000fea0003c00000 */
[----:B------:R-:W-:Y:S01]  /*7d70*/  PRMT R6, R14, 0x7632, R6 ;  /* 0x000076320e067816 */ /* 0x000fe20000000006 */
[----:B------:R-:W-:Y:S01]  /*7d80*/  IMAD.MOV.U32 R9, RZ, RZ, 0x2 ;  /* 0x00000002ff097424 */ /* 0x000fe200078e00ff */
[----:B------:R-:W-:Y:S01]  /*7d90*/  MOV R8, 0x7dd0 ;  /* 0x00007dd000087802 */ /* 0x000fe20000000f00 */
[----:B------:R-:W-:Y:S02]  /*7da0*/  IMAD.MOV.U32 R10, RZ, RZ, 0x1f ;  /* 0x0000001fff0a7424 */ /* 0x000fe400078e00ff */
[----:B------:R-:W-:Y:S02]  /*7db0*/  IMAD.MOV.U32 R7, RZ, RZ, -0x1 ;  /* 0xffffffffff077424 */ /* 0x000fe400078e00ff */
[----:B------:R-:W-:Y:S05]  /*7dc0*/  CALL.REL.NOINC `($__internal_149_$__cuda_sm70_shflsync_bfly_p) ;  /* 0x0000108000007944 */ /* 0x000fea0003c00000 */
[----:B01----:R-:W-:Y:S05]  /*7dd0*/  BRA `(.L_x_4194) ;  /* 0xffffd5a000007947 */ /* 0x003fea000383ffff */
.L_x_4124:
[----:B------:R-:W-:Y:S01]  /*7de0*/  IMAD.MOV.U32 R9, RZ, RZ, 0x1 ;  /* 0x00000001ff097424 */ /* 0x000fe200078e00ff */
[----:B------:R-:W-:Y:S01]  /*7df0*/  MOV R42, 0x7e30 ;  /* 0x00007e30002a7802 */ /* 0x000fe20000000f00 */
[----:B------:R-:W-:-:S02]  /*7e00*/  IMAD.MOV.U32 R8, RZ, RZ, 0x1f ;  /* 0x0000001fff087424 */ /* 0x000fc400078e00ff */
[----:B------:R-:W-:Y:S02]  /*7e10*/  IMAD.MOV.U32 R7, RZ, RZ, -0x1 ;  /* 0xffffffffff077424 */ /* 0x000fe400078e00ff */
[----:B------:R-:W-:Y:S05]  /*7e20*/  CALL.REL.NOINC `($__internal_148_$__cuda_sm70_shflsync_bfly) ;  /* 0x00000fc000007944 */ /* 0x000fea0003c00000 */
[----:B------:R-:W-:Y:S01]  /*7e30*/  PRMT R14, R14, 0x7632, R14 ;  /* 0x000076320e0e7816 */ /* 0x000fe2000000000e */
[----:B------:R-:W-:Y:S05]  /*7e40*/  BRA `(.L_x_4195) ;  /* 0xffffd5d000007947 */ /* 0x000fea000383ffff */
.L_x_4125:
[----:B------:R-:W-:Y:S01]  /*7e50*/  IMAD.MOV.U32 R9, RZ, RZ, 0x1 ;  /* 0x00000001ff097424 */ /* 0x000fe200078e00ff */
[----:B------:R-:W-:Y:S01]  /*7e60*/  MOV R8, 0x7ea0 ;  /* 0x00007ea000087802 */ /* 0x000fe20000000f00 */
[----:B0-----:R-:W-:Y:S02]  /*7e70*/  IMAD.MOV.U32 R10, RZ, RZ, 0x1f ;  /* 0x0000001fff0a7424 */ /* 0x001fe400078e00ff */
[----:B------:R-:W-:Y:S02]  /*7e80*/  IMAD.MOV.U32 R7, RZ, RZ, -0x1 ;  /* 0xffffffffff077424 */ /* 0x000fe400078e00ff */
[----:B-1----:R-:W-:Y:S05]  /*7e90*/  CALL.REL.NOINC `($__internal_149_$__cuda_sm70_shflsync_bfly_p) ;  /* 0x00000fb000007944 */ /* 0x002fea0003c00000 */
[----:B01----:R-:W-:Y:S05]  /*7ea0*/  BRA `(.L_x_4196) ;  /* 0xffffd59000007947 */ /* 0x003fea000383ffff */
.L_x_4126:
        /* <DEDUP_REMOVED lines=8> */
[----:B------:R-:W-:-:S02]  /*7f30*/  IMAD.MOV.U32 R10, RZ, RZ, 0x1f ;  /* 0x0000001fff0a7424 */ /* 0x000fc400078e00ff */
[----:B------:R-:W-:Y:S02]  /*7f40*/  IMAD.MOV.U32 R7, RZ, RZ, -0x1 ;  /* 0xffffffffff077424 */ /* 0x000fe400078e00ff */
[----:B------:R-:W-:Y:S05]  /*7f50*/  CALL.REL.NOINC `($__internal_149_$__cuda_sm70_shflsync_bfly_p) ;  /* 0x00000ef000007944 */ /* 0x000fea0003c00000 */
[----:B01----:R-:W-:Y:S05]  /*7f60*/  BRA `(.L_x_4197) ;  /* 0xffffd5a000007947 */ /* 0x003fea000383ffff */
.L_x_4127:
[----:B------:R-:W-:Y:S01]  /*7f70*/  IMAD.MOV.U32 R9, RZ, RZ, 0x2 ;  /* 0x00000002ff097424 */ /* 0x000fe200078e00ff */
[----:B------:R-:W-:Y:S01]  /*7f80*/  MOV R42, 0x7fc0 ;  /* 0x00007fc0002a7802 */ /* 0x000fe20000000f00 */
[----:B------:R-:W-:Y:S02]  /*7f90*/  IMAD.MOV.U32 R8, RZ, RZ, 0x1f ;  /* 0x0000001fff087424 */ /* 0x000fe400078e00ff */
[----:B------:R-:W-:Y:S02]  /*7fa0*/  IMAD.MOV.U32 R7, RZ, RZ, -0x1 ;  /* 0xffffffffff077424 */ /* 0x000fe400078e00ff */
[----:B------:R-:W-:Y:S05]  /*7fb0*/  CALL.REL.NOINC `($__internal_148_$__cuda_sm70_shflsync_bfly) ;  /* 0x00000e3000007944 */ /* 0x000fea0003c00000 */
[----:B------:R-:W-:Y:S01]  /*7fc0*/  PRMT R14, R14, 0x7632, R14 ;  /* 0x000076320e0e7816 */ /* 0x000fe2000000000e */
[----:B------:R-:W-:Y:S05]  /*7fd0*/  BRA `(.L_x_4198) ;  /* 0xffffd5d000007947 */ /* 0x000fea000383ffff */
.L_x_4128:
[----:B------:R-:W-:Y:S01]  /*7fe0*/  IMAD.MOV.U32 R9, RZ, RZ, 0x2 ;  /* 0x00000002ff097424 */ /* 0x000fe200078e00ff */
[----:B------:R-:W-:Y:S01]  /*7ff0*/  MOV R8, 0x8030 ;  /* 0x0000803000087802 */ /* 0x000fe20000000f00 */
[----:B0-----:R-:W-:Y:S02]  /*8000*/  IMAD.MOV.U32 R10, RZ, RZ, 0x1f ;  /* 0x0000001fff0a7424 */ /* 0x001fe400078e00ff */
[----:B------:R-:W-:Y:S02]  /*8010*/  IMAD.MOV.U32 R7, RZ, RZ, -0x1 ;  /* 0xffffffffff077424 */ /* 0x000fe400078e00ff */
[----:B-1----:R-:W-:Y:S05]  /*8020*/  CALL.REL.NOINC `($__internal_149_$__cuda_sm70_shflsync_bfly_p) ;  /* 0x00000e2000007944 */ /* 0x002fea0003c00000 */
[----:B01----:R-:W-:Y:S05]  /*8030*/  BRA `(.L_x_4199) ;  /* 0xffffd59000007947 */ /* 0x003fea000383ffff */
.L_x_4129:
[----:B------:R-:W-:Y:S01]  /*8040*/  IMAD.MOV.U32 R9, RZ, RZ, 0x1 ;  /* 0x00000001ff097424 */ /* 0x000fe200078e00ff */
[----:B------:R-:W-:Y:S01]  /*8050*/  MOV R42, 0x8090 ;  /* 0x00008090002a7802 */ /* 0x000fe20000000f00 */
[----:B------:R-:W-:-:S02]  /*8060*/  IMAD.MOV.U32 R8, RZ, RZ, 0x1f ;  /* 0x0000001fff087424 */ /* 0x000fc400078e00ff */
        /* <DEDUP_REMOVED lines=9> */
.L_x_4130:
[----:B------:R-:W-:Y:S01]  /*8100*/  IMAD.MOV.U32 R9, RZ, RZ, 0x8 ;  /* 0x00000008ff097424 */ /* 0x000fe200078e00ff */
[----:B------:R-:W-:Y:S01]  /*8110*/  MOV R42, 0x8150 ;  /* 0x00008150002a7802 */ /* 0x000fe20000000f00 */
[----:B------:R-:W-:Y:S02]  /*8120*/  IMAD.MOV.U32 R8, RZ, RZ, 0x1f ;  /* 0x0000001fff087424 */ /* 0x000fe400078e00ff */
[----:B------:R-:W-:Y:S02]  /*8130*/  IMAD.MOV.U32 R7, RZ, RZ, -0x1 ;  /* 0xffffffffff077424 */ /* 0x000fe400078e00ff */
[----:B------:R-:W-:Y:S05]  /*8140*/  CALL.REL.NOINC `($__internal_148_$__cuda_sm70_shflsync_bfly) ;  /* 0x00000ca000007944 */ /* 0x000fea0003c00000 */
[----:B------:R-:W-:Y:S01]  /*8150*/  PRMT R14, R14, 0x7632, R14 ;  /* 0x000076320e0e7816 */ /* 0x000fe2000000000e */
[----:B------:R-:W-:Y:S05]  /*8160*/  BRA `(.L_x_4201) ;  /* 0xffffd5d000007947 */ /* 0x000fea000383ffff */
.L_x_4131:
[----:B------:R-:W-:Y:S01]  /*8170*/  IMAD.MOV.U32 R9, RZ, RZ, 0x8 ;  /* 0x00000008ff097424 */ /* 0x000fe200078e00ff */
[----:B------:R-:W-:Y:S01]  /*8180*/  MOV R8, 0x81c0 ;  /* 0x000081c000087802 */ /* 0x000fe20000000f00 */
[----:B0-----:R-:W-:-:S02]  /*8190*/  IMAD.MOV.U32 R10, RZ, RZ, 0x1f ;  /* 0x0000001fff0a7424 */ /* 0x001fc400078e00ff */
[----:B------:R-:W-:Y:S02]  /*81a0*/  IMAD.MOV.U32 R7, RZ, RZ, -0x1 ;  /* 0xffffffffff077424 */ /* 0x000fe400078e00ff */
[----:B-1----:R-:W-:Y:S05]  /*81b0*/  CALL.REL.NOINC `($__internal_149_$__cuda_sm70_shflsync_bfly_p) ;  /* 0x00000c9000007944 */ /* 0x002fea0003c00000 */
[----:B01----:R-:W-:Y:S05]  /*81c0*/  BRA `(.L_x_4202) ;  /* 0xffffd59000007947 */ /* 0x003fea000383ffff */
.L_x_4132:
        /* <DEDUP_REMOVED lines=12> */
.L_x_4133:
[----:B------:R-:W-:Y:S01]  /*8290*/  IMAD.MOV.U32 R9, RZ, RZ, 0x2 ;  /* 0x00000002ff097424 */ /* 0x000fe200078e00ff */
[----:B------:R-:W-:Y:S01]  /*82a0*/  MOV R42, 0x82e0 ;  /* 0x000082e0002a7802 */ /* 0x000fe20000000f00 */
[----:B------:R-:W-:-:S02]  /*82b0*/  IMAD.MOV.U32 R8, RZ, RZ, 0x1f ;  /* 0x0000001fff087424 */ /* 0x000fc400078e00ff */
[----:B------:R-:W-:Y:S02]  /*82c0*/  IMAD.MOV.U32 R7, RZ, RZ, -0x1 ;  /* 0xffffffffff077424 */ /* 0x000fe400078e00ff */
[----:B------:R-:W-:Y:S05]  /*82d0*/  CALL.REL.NOINC `($__internal_148_$__cuda_sm70_shflsync_bfly) ;  /* 0x00000b1000007944 */ /* 0x000fea0003c00000 */
[----:B------:R-:W-:Y:S01]  /*82e0*/  PRMT R14, R14, 0x7632, R14 ;  /* 0x000076320e0e7816 */ /* 0x000fe2000000000e */
[----:B------:R-:W-:Y:S05]  /*82f0*/  BRA `(.L_x_4204) ;  /* 0xffffd5b000007947 */ /* 0x000fea000383ffff */
.L_x_4134:
[----:B------:R-:W-:Y:S01]  /*8300*/  IMAD.MOV.U32 R9, RZ, RZ, 0x2 ;  /* 0x00000002ff097424 */ /* 0x000fe200078e00ff */
[----:B------:R-:W-:Y:S01]  /*8310*/  MOV R8, 0x8350 ;  /* 0x0000835000087802 */ /* 0x000fe20000000f00 */
[----:B0-----:R-:W-:Y:S02]  /*8320*/  IMAD.MOV.U32 R10, RZ, RZ, 0x1f ;  /* 0x0000001fff0a7424 */ /* 0x001fe400078e00ff */
[----:B------:R-:W-:Y:S02]  /*8330*/  IMAD.MOV.U32 R7, RZ, RZ, -0x1 ;  /* 0xffffffffff077424 */ /* 0x000fe400078e00ff */
[----:B-1----:R-:W-:Y:S05]  /*8340*/  CALL.REL.NOINC `($__internal_149_$__cuda_sm70_shflsync_bfly_p) ;  /* 0x00000b0000007944 */ /* 0x002fea0003c00000 */
[----:B01----:R-:W-:Y:S05]  /*8350*/  BRA `(.L_x_4205) ;  /* 0xffffd57000007947 */ /* 0x003fea000383ffff */
.L_x_4135:
        /* <DEDUP_REMOVED lines=12> */
.L_x_4136:
[----:B------:R-:W-:Y:S01]  /*8420*/  IMAD.MOV.U32 R9, RZ, RZ, 0x10 ;  /* 0x00000010ff097424 */ /* 0x000fe200078e00ff */
[----:B------:R-:W-:Y:S01]  /*8430*/  MOV R42, 0x8470 ;  /* 0x00008470002a7802 */ /* 0x000fe20000000f00 */
[----:B------:R-:W-:Y:S02]  /*8440*/  IMAD.MOV.U32 R8, RZ, RZ, 0x1f ;  /* 0x0000001fff087424 */ /* 0x000fe400078e00ff */
[----:B------:R-:W-:Y:S02]  /*8450*/  IMAD.MOV.U32 R7, RZ, RZ, -0x1 ;  /* 0xffffffffff077424 */ /* 0x000fe400078e00ff */
[----:B------:R-:W-:Y:S05]  /*8460*/  CALL.REL.NOINC `($__internal_148_$__cuda_sm70_shflsync_bfly) ;  /* 0x0000098000007944 */ /* 0x000fea0003c00000 */
[----:B------:R-:W-:Y:S01]  /*8470*/  PRMT R14, R14, 0x7632, R14 ;  /* 0x000076320e0e7816 */ /* 0x000fe2000000000e */
[----:B------:R-:W-:Y:S05]  /*8480*/  BRA `(.L_x_4207) ;  /* 0xffffd59000007947 */ /* 0x000fea000383ffff */
.L_x_4137:
[----:B------:R-:W-:Y:S01]  /*8490*/  IMAD.MOV.U32 R9, RZ, RZ, 0x10 ;  /* 0x00000010ff097424 */ /* 0x000fe200078e00ff */
[----:B------:R-:W-:Y:S01]  /*84a0*/  MOV R8, 0x84e0 ;  /* 0x000084e000087802 */ /* 0x000fe20000000f00 */
[----:B0-----:R-:W-:Y:S02]  /*84b0*/  IMAD.MOV.U32 R10, RZ, RZ, 0x1f ;  /* 0x0000001fff0a7424 */ /* 0x001fe400078e00ff */
[----:B------:R-:W-:Y:S02]  /*84c0*/  IMAD.MOV.U32 R7, RZ, RZ, -0x1 ;  /* 0xffffffffff077424 */ /* 0x000fe400078e00ff */
[----:B-1----:R-:W-:Y:S05]  /*84d0*/  CALL.REL.NOINC `($__internal_149_$__cuda_sm70_shflsync_bfly_p) ;  /* 0x0000097000007944 */ /* 0x002fea0003c00000 */
[----:B01----:R-:W-:Y:S05]  /*84e0*/  BRA `(.L_x_4208) ;  /* 0xffffd55000007947 */ /* 0x003fea000383ffff */
.L_x_4138:
        /* <DEDUP_REMOVED lines=12> */
.L_x_4139:
[----:B------:R-:W-:Y:S01]  /*85b0*/  IMAD.MOV.U32 R9, RZ, RZ, 0x4 ;  /* 0x00000004ff097424 */ /* 0x000fe200078e00ff */
[----:B------:R-:W-:Y:S01]  /*85c0*/  MOV R42, 0x8600 ;  /* 0x00008600002a7802 */ /* 0x000fe20000000f00 */
[----:B------:R-:W-:Y:S02]  /*85d0*/  IMAD.MOV.U32 R8, RZ, RZ, 0x1f ;  /* 0x0000001fff087424 */ /* 0x000fe400078e00ff */
[----:B------:R-:W-:Y:S02]  /*85e0*/  IMAD.MOV.U32 R7, RZ, RZ, -0x1 ;  /* 0xffffffffff077424 */ /* 0x000fe400078e00ff */
[----:B------:R-:W-:Y:S05]  /*85f0*/  CALL.REL.NOINC `($__internal_148_$__cuda_sm70_shflsync_bfly) ;  /* 0x000007f000007944 */ /* 0x000fea0003c00000 */
[----:B------:R-:W-:Y:S01]  /*8600*/  PRMT R14, R14, 0x7632, R14 ;  /* 0x000076320e0e7816 */ /* 0x000fe2000000000e */
[----:B------:R-:W-:Y:S05]  /*8610*/  BRA `(.L_x_4210) ;  /* 0xffffd57000007947 */ /* 0x000fea000383ffff */
.L_x_4140:
[----:B------:R-:W-:Y:S01]  /*8620*/  IMAD.MOV.U32 R9, RZ, RZ, 0x4 ;  /* 0x00000004ff097424 */ /* 0x000fe200078e00ff */
[----:B------:R-:W-:Y:S01]  /*8630*/  MOV R8, 0x8670 ;  /* 0x0000867000087802 */ /* 0x000fe20000000f00 */
[----:B0-----:R-:W-:-:S02]  /*8640*/  IMAD.MOV.U32 R10, RZ, RZ, 0x1f ;  /* 0x0000001fff0a7424 */ /* 0x001fc400078e00ff */
[----:B------:R-:W-:Y:S02]  /*8650*/  IMAD.MOV.U32 R7, RZ, RZ, -0x1 ;  /* 0xffffffffff077424 */ /* 0x000fe400078e00ff */
[----:B-1----:R-:W-:Y:S05]  /*8660*/  CALL.REL.NOINC `($__internal_149_$__cuda_sm70_shflsync_bfly_p) ;  /* 0x000007e000007944 */ /* 0x002fea0003c00000 */
[----:B01----:R-:W-:Y:S05]  /*8670*/  BRA `(.L_x_4211) ;  /* 0xffffd53000007947 */ /* 0x003fea000383ffff */
.L_x_4141:
        /* <DEDUP_REMOVED lines=12> */
.L_x_4142:
[----:B------:R-:W-:Y:S01]  /*8740*/  IMAD.MOV.U32 R9, RZ, RZ, 0x1 ;  /* 0x00000001ff097424 */ /* 0x000fe200078e00ff */
[----:B------:R-:W-:Y:S01]  /*8750*/  MOV R42, 0x8790 ;  /* 0x00008790002a7802 */ /* 0x000fe20000000f00 */
[----:B------:R-:W-:-:S02]  /*8760*/  IMAD.MOV.U32 R8, RZ, RZ, 0x1f ;  /* 0x0000001fff087424 */ /* 0x000fc400078e00ff */
[----:B------:R-:W-:Y:S02]  /*8770*/  IMAD.MOV.U32 R7, RZ, RZ, -0x1 ;  /* 0xffffffffff077424 */ /* 0x000fe400078e00ff */
[----:B------:R-:W-:Y:S05]  /*8780*/  CALL.REL.NOINC `($__internal_148_$__cuda_sm70_shflsync_bfly) ;  /* 0x0000066000007944 */ /* 0x000fea0003c00000 */
[----:B------:R-:W-:Y:S01]  /*8790*/  PRMT R14, R14, 0x7632, R14 ;  /* 0x000076320e0e7816 */ /* 0x000fe2000000000e */
[----:B------:R-:W-:Y:S05]  /*87a0*/  BRA `(.L_x_4213) ;  /* 0xffffd55000007947 */ /* 0x000fea000383ffff */
.L_x_4143:
[----:B------:R-:W-:Y:S01]  /*87b0*/  IMAD.MOV.U32 R9, RZ, RZ, 0x1 ;  /* 0x00000001ff097424 */ /* 0x000fe200078e00ff */
[----:B------:R-:W-:Y:S01]  /*87c0*/  MOV R8, 0x8800 ;  /* 0x0000880000087802 */ /* 0x000fe20000000f00 */
[----:B0-----:R-:W-:Y:S02]  /*87d0*/  IMAD.MOV.U32 R10, RZ, RZ, 0x1f ;  /* 0x0000001fff0a7424 */ /* 0x001fe400078e00ff */
[----:B------:R-:W-:Y:S02]  /*87e0*/  IMAD.MOV.U32 R7, RZ, RZ, -0x1 ;  /* 0xffffffffff077424 */ /* 0x000fe400078e00ff */
[----:B-1----:R-:W-:Y:S05]  /*87f0*/  CALL.REL.NOINC `($__internal_149_$__cuda_sm70_shflsync_bfly_p) ;  /* 0x0000065000007944 */ /* 0x002fea0003c00000 */
[----:B01----:R-:W-:Y:S05]  /*8800*/  BRA `(.L_x_4214) ;  /* 0xffffd51000007947 */ /* 0x003fea000383ffff */
.L_x_4144:
        /* <DEDUP_REMOVED lines=12> */
.L_x_4145:
[----:B------:R-:W-:Y:S01]  /*88d0*/  IMAD.MOV.U32 R9, RZ, RZ, 0x8 ;  /* 0x00000008ff097424 */ /* 0x000fe200078e00ff */
[----:B------:R-:W-:Y:S01]  /*88e0*/  MOV R42, 0x8920 ;  /* 0x00008920002a7802 */ /* 0x000fe20000000f00 */
[----:B------:R-:W-:Y:S02]  /*88f0*/  IMAD.MOV.U32 R8, RZ, RZ, 0x1f ;  /* 0x0000001fff087424 */ /* 0x000fe400078e00ff */
[----:B------:R-:W-:Y:S02]  /*8900*/  IMAD.MOV.U32 R7, RZ, RZ, -0x1 ;  /* 0xffffffffff077424 */ /* 0x000fe400078e00ff */
[----:B------:R-:W-:Y:S05]  /*8910*/  CALL.REL.NOINC `($__internal_148_$__cuda_sm70_shflsync_bfly) ;  /* 0x000004d000007944 */ /* 0x000fea0003c00000 */
[----:B------:R-:W-:Y:S01]  /*8920*/  PRMT R14, R14, 0x7632, R14 ;  /* 0x000076320e0e7816 */ /* 0x000fe2000000000e */
[----:B------:R-:W-:Y:S05]  /*8930*/  BRA `(.L_x_4216) ;  /* 0xffffd5c000007947 */ /* 0x000fea000383ffff */
.L_x_4146:
[----:B------:R-:W-:Y:S01]  /*8940*/  IMAD.MOV.U32 R9, RZ, RZ, 0x8 ;  /* 0x00000008ff097424 */ /* 0x000fe200078e00ff */
[----:B------:R-:W-:Y:S01]  /*8950*/  MOV R8, 0x8990 ;  /* 0x0000899000087802 */ /* 0x000fe20000000f00 */
[----:B0-----:R-:W-:Y:S02]  /*8960*/  IMAD.MOV.U32 R10, RZ, RZ, 0x1f ;  /* 0x0000001fff0a7424 */ /* 0x001fe400078e00ff */
[----:B------:R-:W-:Y:S02]  /*8970*/  IMAD.MOV.U32 R7, RZ, RZ, -0x1 ;  /* 0xffffffffff077424 */ /* 0x000fe400078e00ff */
[----:B-1----:R-:W-:Y:S05]  /*8980*/  CALL.REL.NOINC `($__internal_149_$__cuda_sm70_shflsync_bfly_p) ;  /* 0x000004c000007944 */ /* 0x002fea0003c00000 */
[----:B01----:R-:W-:Y:S05]  /*8990*/  BRA `(.L_x_4217) ;  /* 0xffffd58000007947 */ /* 0x003fea000383ffff */
.L_x_4147:
        /* <DEDUP_REMOVED lines=12> */
.L_x_4148:
[----:B------:R-:W-:Y:S01]  /*8a60*/  IMAD.MOV.U32 R9, RZ, RZ, 0x2 ;  /* 0x00000002ff097424 */ /* 0x000fe200078e00ff */
[----:B------:R-:W-:Y:S01]  /*8a70*/  MOV R42, 0x8ab0 ;  /* 0x00008ab0002a7802 */ /* 0x000fe20000000f00 */
[----:B------:R-:W-:Y:S02]  /*8a80*/  IMAD.MOV.U32 R8, RZ, RZ, 0x1f ;  /* 0x0000001fff087424 */ /* 0x000fe400078e00ff */
[----:B------:R-:W-:Y:S02]  /*8a90*/  IMAD.MOV.U32 R7, RZ, RZ, -0x1 ;  /* 0xffffffffff077424 */ /* 0x000fe400078e00ff */
[----:B------:R-:W-:Y:S05]  /*8aa0*/  CALL.REL.NOINC `($__internal_148_$__cuda_sm70_shflsync_bfly) ;  /* 0x0000034000007944 */ /* 0x000fea0003c00000 */
[----:B------:R-:W-:Y:S01]  /*8ab0*/  PRMT R14, R14, 0x7632, R14 ;  /* 0x000076320e0e7816 */ /* 0x000fe2000000000e */
[----:B------:R-:W-:Y:S05]  /*8ac0*/  BRA `(.L_x_4219) ;  /* 0xffffd5a000007947 */ /* 0x000fea000383ffff */
.L_x_4149:
[----:B------:R-:W-:Y:S01]  /*8ad0*/  IMAD.MOV.U32 R9, RZ, RZ, 0x2 ;  /* 0x00000002ff097424 */ /* 0x000fe200078e00ff */
[----:B------:R-:W-:Y:S01]  /*8ae0*/  MOV R8, 0x8b20 ;  /* 0x00008b2000087802 */ /* 0x000fe20000000f00 */
[----:B0-----:R-:W-:-:S02]  /*8af0*/  IMAD.MOV.U32 R10, RZ, RZ, 0x1f ;  /* 0x0000001fff0a7424 */ /* 0x001fc400078e00ff */
[----:B------:R-:W-:Y:S02]  /*8b00*/  IMAD.MOV.U32 R7, RZ, RZ, -0x1 ;  /* 0xffffffffff077424 */ /* 0x000fe400078e00ff */
[----:B-1----:R-:W-:Y:S05]  /*8b10*/  CALL.REL.NOINC `($__internal_149_$__cuda_sm70_shflsync_bfly_p) ;  /* 0x0000033000007944 */ /* 0x002fea0003c00000 */
[----:B01----:R-:W-:Y:S05]  /*8b20*/  BRA `(.L_x_4220) ;  /* 0xffffd56000007947 */ /* 0x003fea000383ffff */
.L_x_4150:
        /* <DEDUP_REMOVED lines=12> */
.L_x_4153:
[----:B01----:R-:W-:Y:S01]  /*8bf0*/  IMAD.MOV.U32 R41, RZ, RZ, R2 ;  /* 0x000000ffff297224 */ /* 0x003fe200078e0002 */
[----:B------:R-:W-:Y:S01]  /*8c00*/  MOV R8, 0x8c50 ;  /* 0x00008c5000087802 */ /* 0x000fe20000000f00 */
[----:B------:R-:W-:-:S02]  /*8c10*/  IMAD.MOV.U32 R9, RZ, RZ, 0x10 ;  /* 0x00000010ff097424 */ /* 0x000fc400078e00ff */
[----:B------:R-:W-:Y:S02]  /*8c20*/  IMAD.MOV.U32 R10, RZ, RZ, 0x1f ;  /* 0x0000001fff0a7424 */ /* 0x000fe400078e00ff */
[----:B------:R-:W-:Y:S02]  /*8c30*/  IMAD.MOV.U32 R7, RZ, RZ, -0x1 ;  /* 0xffffffffff077424 */ /* 0x000fe400078e00ff */
[----:B------:R-:W-:Y:S05]  /*8c40*/  CALL.REL.NOINC `($__internal_149_$__cuda_sm70_shflsync_bfly_p) ;  /* 0x0000020000007944 */ /* 0x000fea0003c00000 */
[----:B01----:R-:W-:Y:S05]  /*8c50*/  BRA `(.L_x_4222) ;  /* 0xffffd7e000007947 */ /* 0x003fea000383ffff */
.L_x_4154:
[----:B01----:R-:W-:Y:S01]  /*8c60*/  IMAD.MOV.U32 R41, RZ, RZ, R6 ;  /* 0x000000ffff297224 */ /* 0x003fe200078e0006 */
[----:B------:R-:W-:Y:S01]  /*8c70*/  MOV R8, 0x8cc0 ;  /* 0x00008cc000087802 */ /* 0x000fe20000000f00 */
[----:B------:R-:W-:Y:S02]  /*8c80*/  IMAD.MOV.U32 R9, RZ, RZ, 0x8 ;  /* 0x00000008ff097424 */ /* 0x000fe400078e00ff */
[----:B------:R-:W-:Y:S02]  /*8c90*/  IMAD.MOV.U32 R10, RZ, RZ, 0x1f ;  /* 0x0000001fff0a7424 */ /* 0x000fe400078e00ff */
[----:B------:R-:W-:Y:S02]  /*8ca0*/  IMAD.MOV.U32 R7, RZ, RZ, -0x1 ;  /* 0xffffffffff077424 */ /* 0x000fe400078e00ff */
[----:B--2---:R-:W-:Y:S05]  /*8cb0*/  CALL.REL.NOINC `($__internal_149_$__cuda_sm70_shflsync_bfly_p) ;  /* 0x0000019000007944 */ /* 0x004fea0003c00000 */
[----:B01----:R-:W-:Y:S01]  /*8cc0*/  FADD.FTZ R41, R6, R9 ;  /* 0x0000000906297221 */ /* 0x003fe20000010000 */
[----:B------:R-:W-:Y:S01]  /*8cd0*/  MOV R8, 0x8d20 ;  /* 0x00008d2000087802 */ /* 0x000fe20000000f00 */
[----:B------:R-:W-:-:S02]  /*8ce0*/  IMAD.MOV.U32 R9, RZ, RZ, 0x4 ;  /* 0x00000004ff097424 */ /* 0x000fc400078e00ff */
[----:B------:R-:W-:Y:S02]  /*8cf0*/  IMAD.MOV.U32 R10, RZ, RZ, 0x1f ;  /* 0x0000001fff0a7424 */ /* 0x000fe400078e00ff */
[----:B------:R-:W-:Y:S02]  /*8d00*/  IMAD.MOV.U32 R7, RZ, RZ, -0x1 ;  /* 0xffffffffff077424 */ /* 0x000fe400078e00ff */
[----:B------:R-:W-:Y:S05]  /*8d10*/  CALL.REL.NOINC `($__internal_149_$__cuda_sm70_shflsync_bfly_p) ;  /* 0x0000013000007944 */ /* 0x000fea0003c00000 */
[----:B01----:R-:W-:Y:S01]  /*8d20*/  FADD.FTZ R41, R41, R9 ;  /* 0x0000000929297221 */ /* 0x003fe20000010000 */
[----:B------:R-:W-:Y:S01]  /*8d30*/  MOV R8, 0x8d80 ;  /* 0x00008d8000087802 */ /* 0x000fe20000000f00 */
[----:B------:R-:W-:Y:S02]  /*8d40*/  IMAD.MOV.U32 R9, RZ, RZ, 0x2 ;  /* 0x00000002ff097424 */ /* 0x000fe400078e00ff */
[----:B------:R-:W-:Y:S02]  /*8d50*/  IMAD.MOV.U32 R10, RZ, RZ, 0x1f ;  /* 0x0000001fff0a7424 */ /* 0x000fe400078e00ff */
[----:B------:R-:W-:Y:S02]  /*8d60*/  IMAD.MOV.U32 R7, RZ, RZ, -0x1 ;  /* 0xffffffffff077424 */ /* 0x000fe400078e00ff */
[----:B------:R-:W-:Y:S05]  /*8d70*/  CALL.REL.NOINC `($__internal_149_$__cuda_sm70_shflsync_bfly_p) ;  /* 0x000000d000007944 */ /* 0x000fea0003c00000 */
[----:B01----:R-:W-:Y:S01]  /*8d80*/  FADD.FTZ R41, R41, R9 ;  /* 0x0000000929297221 */ /* 0x003fe20000010000 */
[----:B------:R-:W-:Y:S01]  /*8d90*/  MOV R8, 0x8de0 ;  /* 0x00008de000087802 */ /* 0x000fe20000000f00 */
[----:B------:R-:W-:-:S02]  /*8da0*/  IMAD.MOV.U32 R9, RZ, RZ, 0x1 ;  /* 0x00000001ff097424 */ /* 0x000fc400078e00ff */
[----:B------:R-:W-:Y:S02]  /*8db0*/  IMAD.MOV.U32 R10, RZ, RZ, 0x1f ;  /* 0x0000001fff0a7424 */ /* 0x000fe400078e00ff */
[----:B------:R-:W-:Y:S02]  /*8dc0*/  IMAD.MOV.U32 R7, RZ, RZ, -0x1 ;  /* 0xffffffffff077424 */ /* 0x000fe400078e00ff */
[----:B------:R-:W-:Y:S05]  /*8dd0*/  CALL.REL.NOINC `($__internal_149_$__cuda_sm70_shflsync_bfly_p) ;  /* 0x0000007000007944 */ /* 0x000fea0003c00000 */
[----:B01----:R-:W-:Y:S05]  /*8de0*/  BRA `(.L_x_4223) ;  /* 0xffffd6e000007947 */ /* 0x003fea000383ffff */
        .weak           $__internal_148_$__cuda_sm70_shflsync_bfly
        .type           $__internal_148_$__cuda_sm70_shflsync_bfly,@function
        .size           $__internal_148_$__cuda_sm70_shflsync_bfly,($__internal_149_$__cuda_sm70_shflsync_bfly_p - $__internal_148_$__cuda_sm70_shflsync_bfly)
$__internal_148_$__cuda_sm70_shflsync_bfly:
[----:B------:R-:W-:Y:S04]  /*8df0*/  WARPSYNC R7 ;  /* 0x0000000700007348 */ /* 0x000fe80003800000 */
[----:B------:R-:W0:Y:S01]  /*8e00*/  SHFL.BFLY PT, R8, R10, R9, R8 ;  /* 0x0c0000090a087389 */ /* 0x000e2200000e0008 */
[----:B------:R-:W-:Y:S02]  /*8e10*/  IMAD.MOV.U32 R44, RZ, RZ, R42 ;  /* 0x000000ffff2c7224 */ /* 0x000fe400078e002a */
[----:B------:R-:W-:Y:S01]  /*8e20*/  IMAD.MOV.U32 R45, RZ, RZ, 0x0 ;  /* 0x00000000ff2d7424 */ /* 0x000fe200078e00ff */
[----:B0-----:R-:W-:-:S03]  /*8e30*/  PRMT R14, R14, 0x5410, R8 ;  /* 0x000054100e0e7816 */ /* 0x001fc60000000008 */
[----:B------:R-:W-:Y:S05]  /*8e40*/  RET.REL.NODEC R44 `(_ZN4vllm3moe25grouped_topk_fused_kernelI6__halffiLNS0_11ScoringFuncE1EEEvPT_PfPT1_PKT0_lllllbd) ;  /* 0xffff71b02c007950 */ /* 0x000fea0003c3ffff */
        .weak           $__internal_149_$__cuda_sm70_shflsync_bfly_p
        .type           $__internal_149_$__cuda_sm70_shflsync_bfly_p,@function
        .size           $__internal_149_$__cuda_sm70_shflsync_bfly_p,($__internal_150_$__cuda_sm70_shflsync_idx - $__internal_149_$__cuda_sm70_shflsync_bfly_p)
$__internal_149_$__cuda_sm70_shflsync_bfly_p:
[----:B------:R-:W-:Y:S01]  /*8e50*/  IMAD.MOV.U32 R44, RZ, RZ, R8 ;  /* 0x000000ffff2c7224 */ /* 0x000fe200078e0008 */
[----:B------:R-:W-:Y:S04]  /*8e60*/  WARPSYNC R7 ;  /* 0x0000000700007348 */ /* 0x000fe80003800000 */
[----:B------:R-:W-:Y:S01]  /*8e70*/  IMAD.MOV.U32 R45, RZ, RZ, 0x0 ;  /* 0x00000000ff2d7424 */ /* 0x000fe200078e00ff */
[----:B------:R0:W1:Y:S03]  /*8e80*/  SHFL.BFLY PT, R9, R41, R9, R10 ;  /* 0x0c00000929097389 */ /* 0x00006600000e000a */
[----:B------:R-:W-:Y:S05]  /*8e90*/  RET.REL.NODEC R44 `(_ZN4vllm3moe25grouped_topk_fused_kernelI6__halffiLNS0_11ScoringFuncE1EEEvPT_PfPT1_PKT0_lllllbd) ;  /* 0xffff71602c007950 */ /* 0x000fea0003c3ffff */
        .weak           $__internal_150_$__cuda_sm70_shflsync_idx
        .type           $__internal_150_$__cuda_sm70_shflsync_idx,@function
        .size           $__internal_150_$__cuda_sm70_shflsync_idx,($__internal_151_$__cuda_sm70_shflsync_idx_p - $__internal_150_$__cuda_sm70_shflsync_idx)
$__internal_150_$__cuda_sm70_shflsync_idx:
[----:B------:R-:W-:Y:S04]  /*8ea0*/  WARPSYNC R44 ;  /* 0x0000002c00007348 */ /* 0x000fe80003800000 */
[----:B------:R-:W0:Y:S01]  /*8eb0*/  SHFL.IDX PT, R7, R7, R33, R42 ;  /* 0x0000002107077389 */ /* 0x000e2200000e002a */
[----:B------:R-:W-:Y:S01]  /*8ec0*/  IMAD.MOV.U32 R9, RZ, RZ, 0x0 ;  /* 0x00000000ff097424 */ /* 0x000fe200078e00ff */
[----:B0-----:R-:W-:-:S03]  /*8ed0*/  PRMT R10, R10, 0x5410, R7 ;  /* 0x000054100a0a7816 */ /* 0x001fc60000000007 */
[----:B------:R-:W-:Y:S05]  /*8ee0*/  RET.REL.NODEC R8 `(_ZN4vllm3moe25grouped_topk_fused_kernelI6__halffiLNS0_11ScoringFuncE1EEEvPT_PfPT1_PKT0_lllllbd) ;  /* 0xffff711008007950 */ /* 0x000fea0003c3ffff */
        .weak           $__internal_151_$__cuda_sm70_shflsync_idx_p
        .type           $__internal_151_$__cuda_sm70_shflsync_idx_p,@function
        .size           $__internal_151_$__cuda_sm70_shflsync_idx_p,($__internal_152_$__cuda_sm70_votesync_ballot - $__internal_151_$__cuda_sm70_shflsync_idx_p)
$__internal_151_$__cuda_sm70_shflsync_idx_p:
[----:B------:R-:W-:Y:S01]  /*8ef0*/  IMAD.MOV.U32 R9, RZ, RZ, 0x0 ;  /* 0x00000000ff097424 */ /* 0x000fe200078e00ff */
[----:B------:R-:W-:Y:S04]  /*8f00*/  WARPSYNC R44 ;  /* 0x0000002c00007348 */ /* 0x000fe80003800000 */
[----:B------:R0:W1:Y:S01]  /*8f10*/  SHFL.IDX PT, R41, R41, R42, R43 ;  /* 0x0000002a29297389 */ /* 0x00006200000e002b */
[----:B------:R-:W-:Y:S05]  /*8f20*/  RET.REL.NODEC R8 `(_ZN4vllm3moe25grouped_topk_fused_kernelI6__halffiLNS0_11ScoringFuncE1EEEvPT_PfPT1_PKT0_lllllbd) ;  /* 0xffff70d008007950 */ /* 0x000fea0003c3ffff */
        .weak           $__internal_152_$__cuda_sm70_votesync_ballot
        .type           $__internal_152_$__cuda_sm70_votesync_ballot,@function
        .size           $__internal_152_$__cuda_sm70_votesync_ballot,($__internal_153_$__cuda_sm70_warpsync - $__internal_152_$__cuda_sm70_votesync_ballot)
$__internal_152_$__cuda_sm70_votesync_ballot:
[----:B------:R-:W-:Y:S01]  /*8f30*/  ISETP.NE.U32.AND P5, PT, R9, 0x1, PT ;  /* 0x000000010900780c */ /* 0x000fe20003fa5070 */
[----:B------:R-:W-:Y:S01]  /*8f40*/  IMAD.MOV.U32 R9, RZ, RZ, 0x0 ;  /* 0x00000000ff097424 */ /* 0x000fe200078e00ff */
[----:B------:R-:W-:Y:S11]  /*8f50*/  WARPSYNC 0xffffffff ;  /* 0xffffffff00007948 */ /* 0x000ff60003800000 */
[----:B------:R-:W-:Y:S01]  /*8f60*/  VOTE.ANY R11, PT, !P5 ;  /* 0x00000000000b7806 */ /* 0x000fe200068e0100 */
[----:B------:R-:W-:Y:S06]  /*8f70*/  RET.REL.NODEC R8 `(_ZN4vllm3moe25grouped_topk_fused_kernelI6__halffiLNS0_11ScoringFuncE1EEEvPT_PfPT1_PKT0_lllllbd) ;  /* 0xffff708008007950 */ /* 0x000fec0003c3ffff */
        .weak           $__internal_153_$__cuda_sm70_warpsync
        .type           $__internal_153_$__cuda_sm70_warpsync,@function
        .size           $__internal_153_$__cuda_sm70_warpsync,(.L_x_5708 - $__internal_153_$__cuda_sm70_warpsync)
$__internal_153_$__cuda_sm70_warpsync:
[----:B------:R-:W-:Y:S04]  /*8f80*/  WARPSYNC R9 ;  /* 0x0000000900007348 */ /* 0x000fe80003800000 */
[----:B------:R-:W-:-:S04]  /*8f90*/  IMAD.MOV.U32 R9, RZ, RZ, 0x0 ;  /* 0x00000000ff097424 */ /* 0x000fc800078e00ff */
[----:B------:R-:W-:Y:S05]  /*8fa0*/  RET.REL.NODEC R8 `(_ZN4vllm3moe25grouped_topk_fused_kernelI6__halffiLNS0_11ScoringFuncE1EEEvPT_PfPT1_PKT0_lllllbd) ;  /* 0xffff705008007950 */ /* 0x000fea0003c3ffff */
.L_x_4224:
        /* <DEDUP_REMOVED lines=13> */
.L_x_5708:


//--------------------- .text._ZN4vllm3moe44grouped_topk_fused_small_expert_count_kernelI6__halffiLNS0_11ScoringFuncE1ELi128ELb0ELi8EEEvPT_PfPT1_PKT0_llllllbd --------------------------
	.section	.text._ZN4vllm3moe44grouped_topk_fused_small_expert_count_kernelI6__halffiLNS0_11ScoringFuncE1ELi128ELb0ELi8EEEvPT_PfPT1_PKT0_llllllbd,"ax",@progbits
	.sectioninfo	@"SHI_REGISTERS=25"
	.align	128
        .global         _ZN4vllm3moe44grouped_topk_fused_small_expert_count_kernelI6__halffiLNS0_11ScoringFuncE1ELi128ELb0ELi8EEEvPT_PfPT1_PKT0_llllllbd
        .type           _ZN4vllm3moe44grouped_topk_fused_small_expert_count_kernelI6__halffiLNS0_11ScoringFuncE1ELi128ELb0ELi8EEEvPT_PfPT1_PKT0_llllllbd,@function
        .size           _ZN4vllm3moe44grouped_topk_fused_small_expert_count_kernelI6__halffiLNS0_11ScoringFuncE1ELi128ELb0ELi8EEEvPT_PfPT1_PKT0_llllllbd,(.L_x_5709 - _ZN4vllm3moe44grouped_topk_fused_small_expert_count_kernelI6__halffiLNS0_11ScoringFuncE1ELi128ELb0ELi8EEEvPT_PfPT1_PKT0_llllllbd)
        .other          _ZN4vllm3moe44grouped_topk_fused_small_expert_count_kernelI6__halffiLNS0_11ScoringFuncE1ELi128ELb0ELi8EEEvPT_PfPT1_PKT0_llllllbd,@"STO_CUDA_ENTRY STV_DEFAULT"
_ZN4vllm3moe44grouped_topk_fused_small_expert_count_kernelI6__halffiLNS0_11ScoringFuncE1ELi128ELb0ELi8EEEvPT_PfPT1_PKT0_llllllbd:
.text._ZN4vllm3moe44grouped_topk_fused_small_expert_count_kernelI6__halffiLNS0_11ScoringFuncE1ELi128ELb0ELi8EEEvPT_PfPT1_PKT0_llllllbd:
        /* <DEDUP_REMOVED lines=22> */
[----:B0-----:R-:W-:Y:S01]  /*0160*/  ISETP.NE.AND P1, PT, R0, RZ, PT ;  /* 0x000000ff0000720c */ /* 0x001fe20003f25270 */
[----:B--2---:R-:W-:-:S05]  /*0170*/  @!P0 HADD2.F32 R8, -RZ, R4.H0_H0 ;  /* 0x20000004ff088230 */ /* 0x004fca0000004100 */
        /* <DEDUP_REMOVED lines=99> */
.L_x_4227:
        /* <DEDUP_REMOVED lines=90> */
.L_x_4226:
        /* <DEDUP_REMOVED lines=38> */
.L_x_4225:
        /* <DEDUP_REMOVED lines=47> */
[----:B------:R-:W-:Y:S05]  /*12a0*/  CALL.REL.NOINC `($__internal_154_$__cuda_sm20_div_rn_f64_full) ;  /* 0x0000013000007944 */ /* 0x000fea0003c00000 */
.L_x_4230:
[----:B------:R-:W-:Y:S05]  /*12b0*/  BSYNC B0 ;  /* 0x0000000000007941 */ /* 0x000fea0003800000 */
.L_x_4229:
[----:B------:R-:W0:Y:S01]  /*12c0*/  F2F.F32.F64 R2, R8 ;  /* 0x0000000800027310 */ /* 0x000e220000301000 */
[----:B------:R-:W0:-:S14]  /*12d0*/  DSETP.GEU.AND P1, PT, |R8|, c[0x2][0x0], PT ;  /* 0x008000000800762a */ /* 0x000e1c0003f2e200 */
[----:B0-----:R-:W-:Y:S02]  /*12e0*/  @!P1 FMUL R2, R2, 1.175494350822287508e-38 ;  /* 0x0080000002029820 */ /* 0x001fe40000400000 */
.L_x_4228:
        /* <DEDUP_REMOVED lines=15> */
        .weak           $__internal_154_$__cuda_sm20_div_rn_f64_full
        .type           $__internal_154_$__cuda_sm20_div_rn_f64_full,@function
        .size           $__internal_154_$__cuda_sm20_div_rn_f64_full,(.L_x_5709 - $__internal_154_$__cuda_sm20_div_rn_f64_full)
$__internal_154_$__cuda_sm20_div_rn_f64_full:
        /* <DEDUP_REMOVED lines=68> */
.L_x_4232:
        /* <DEDUP_REMOVED lines=16> */
.L_x_4235:
[----:B------:R-:W-:Y:S01]  /*1920*/  LOP3.LUT R17, R5, 0x80000, RZ, 0xfc, !PT ;  /* 0x0008000005117812 */ /* 0x000fe200078efcff */
[----:B------:R-:W-:Y:S01]  /*1930*/  IMAD.MOV.U32 R16, RZ, RZ, R4 ;  /* 0x000000ffff107224 */ /* 0x000fe200078e0004 */
[----:B------:R-:W-:Y:S05]  /*1940*/  BRA `(.L_x_4233) ;  /* 0x0000002000007947 */ /* 0x000fea0003800000 */
.L_x_4234:
[----:B------:R-:W-:Y:S01]  /*1950*/  LOP3.LUT R17, R7, 0x80000, RZ, 0xfc, !PT ;  /* 0x0008000007117812 */ /* 0x000fe200078efcff */
[----:B------:R-:W-:Y:S02]  /*1960*/  IMAD.MOV.U32 R16, RZ, RZ, R6 ;  /* 0x000000ffff107224 */ /* 0x000fe400078e0006 */
.L_x_4233:
[----:B------:R-:W-:Y:S05]  /*1970*/  BSYNC B1 ;  /* 0x0000000000017941 */ /* 0x000fea0003800000 */
.L_x_4231:
[----:B------:R-:W-:Y:S02]  /*1980*/  IMAD.MOV.U32 R13, RZ, RZ, 0x0 ;  /* 0x00000000ff0d7424 */ /* 0x000fe400078e00ff */
[----:B------:R-:W-:-:S02]  /*1990*/  IMAD.MOV.U32 R8, RZ, RZ, R16 ;  /* 0x000000ffff087224 */ /* 0x000fc400078e0010 */
[----:B------:R-:W-:Y:S01]  /*19a0*/  IMAD.MOV.U32 R9, RZ, RZ, R17 ;  /* 0x000000ffff097224 */ /* 0x000fe200078e0011 */
[----:B------:R-:W-:Y:S06]  /*19b0*/  RET.REL.NODEC R12 `(_ZN4vllm3moe44grouped_topk_fused_small_expert_count_kernelI6__halffiLNS0_11ScoringFuncE1ELi128ELb0ELi8EEEvPT_PfPT1_PKT0_llllllbd) ;  /* 0xffffe6400c007950 */ /* 0x000fec0003c3ffff */
.L_x_4236:
        /* <DEDUP_REMOVED lines=12> */
.L_x_5709:


//--------------------- .text._ZN4vllm3moe44grouped_topk_fused_small_expert_count_kernelI6__halffiLNS0_11ScoringFuncE1ELi384ELb0ELi8EEEvPT_PfPT1_PKT0_llllllbd --------------------------
	.section	.text._ZN4vllm3moe44grouped_topk_fused_small_expert_count_kernelI6__halffiLNS0_11ScoringFuncE1ELi384ELb0ELi8EEEvPT_PfPT1_PKT0_llllllbd,"ax",@progbits
	.sectioninfo	@"SHI_REGISTERS=32"
	.align	128
        .global         _ZN4vllm3moe44grouped_topk_fused_small_expert_count_kernelI6__halffiLNS0_11ScoringFuncE1ELi384ELb0ELi8EEEvPT_PfPT1_PKT0_llllllbd
        .type           _ZN4vllm3moe44grouped_topk_fused_small_expert_count_kernelI6__halffiLNS0_11ScoringFuncE1ELi384ELb0ELi8EEEvPT_PfPT1_PKT0_llllllbd,@function
        .size           _ZN4vllm3moe44grouped_topk_fused_small_expert_count_kernelI6__halffiLNS0_11ScoringFuncE1ELi384ELb0ELi8EEEvPT_PfPT1_PKT0_llllllbd,(.L_x_5710 - _ZN4vllm3moe44grouped_topk_fused_small_expert_count_kernelI6__halffiLNS0_11ScoringFuncE1ELi384ELb0ELi8EEEvPT_PfPT1_PKT0_llllllbd)
        .other          _ZN4vllm3moe44grouped_topk_fused_small_expert_count_kernelI6__halffiLNS0_11ScoringFuncE1ELi384ELb0ELi8EEEvPT_PfPT1_PKT0_llllllbd,@"STO_CUDA_ENTRY STV_DEFAULT"
_ZN4vllm3moe44grouped_topk_fused_small_expert_count_kernelI6__halffiLNS0_11ScoringFuncE1ELi384ELb0ELi8EEEvPT_PfPT1_PKT0_llllllbd:
.text._ZN4vllm3moe44grouped_topk_fused_small_expert_count_kernelI6__halffiLNS0_11ScoringFuncE1ELi384ELb0ELi8EEEvPT_PfPT1_PKT0_llllllbd:
        /* <DEDUP_REMOVED lines=19> */
[----:B------:R-:W-:Y:S01]  /*0130*/  IMAD.MOV.U32 R9, RZ, RZ, 0x3f000000 ;  /* 0x3f000000ff097424 */ /* 0x000fe200078e00ff */
[----:B0-----:R-:W-:Y:S02]  /*0140*/  IADD3 R3, R1, 0x20, RZ ;  /* 0x0000002001037810 */ /* 0x001fe40007ffe0ff */
[----:B------:R-:W-:Y:S01]  /*0150*/  LOP3.LUT R2, R8, 0x1f, RZ, 0xc0, !PT ;  /* 0x0000001f08027812 */ /* 0x000fe200078ec0ff */
[----:B--2---:R-:W-:-:S05]  /*0160*/  @!P0 HADD2.F32 R0, -RZ, R4.H0_H0 ;  /* 0x20000004ff008230 */ /* 0x004fca0000004100 */
[----:B------:R-:W-:Y:S01]  /*0170*/  @!P0 FMUL.FTZ R6, R0, 0.5 ;  /* 0x3f00000000068820 */ /* 0x000fe20000410000 */
[----:B------:R-:W-:-:S05]  /*0180*/  SHF.R.U32.HI R0, RZ, 0x5, R8 ;  /* 0x00000005ff007819 */ /* 0x000fca0000011608 */
[----:B------:R-:W0:Y:S01]  /*0190*/  MUFU.TANH R6, R6 ;  /* 0x0000000600067308 */ /* 0x000e220000002400 */
[----:B------:R-:W1:Y:S01]  /*01a0*/  SHFL.IDX PT, R0, R0, RZ, 0x1f ;  /* 0x00001fff00007589 */ /* 0x000e6200000e0000 */
        /* <DEDUP_REMOVED lines=104> */
.L_x_4240:
        /* <DEDUP_REMOVED lines=100> */
.L_x_4239:
        /* <DEDUP_REMOVED lines=44> */
.L_x_4238:
        /* <DEDUP_REMOVED lines=12> */
.L_x_4241:
[----:B0-----:R-:W-:-:S05]  /*11f0*/  IMAD R7, R2, 0x4, R1 ;  /* 0x0000000402077824 */ /* 0x001fca00078e0201 */
[----:B------:R-:W2:Y:S04]  /*1200*/  LDL R4, [R7] ;  /* 0x0000000007047983 */ /* 0x000ea80000100800 */
[----:B------:R-:W3:Y:S04]  /*1210*/  LDL R6, [R7+0x20] ;  /* 0x0000200007067983 */ /* 0x000ee80000100800 */
[----:B--2---:R0:W-:Y:S04]  /*1220*/  STS [R5.X4+0xc00], R4 ;  /* 0x000c000405007388 */ /* 0x0041e80000004800 */
[----:B---3--:R0:W-:Y:S02]  /*1230*/  STS [R5.X4+0xc80], R6 ;  /* 0x000c800605007388 */ /* 0x0081e40000004800 */
.L_x_4242:
[----:B------:R-:W-:Y:S05]  /*1240*/  BSYNC B0 ;  /* 0x0000000000007941 */ /* 0x000fea0003800000 */
.L_x_4237:
        /* <DEDUP_REMOVED lines=33> */
.L_x_4245:
        /* <DEDUP_REMOVED lines=166> */
.L_x_4244:
[----:B------:R-:W-:Y:S05]  /*1ec0*/  @!P1 BRA `(.L_x_4243) ;  /* 0x0000031000009947 */ /* 0x000fea0003800000 */
[C---:B------:R-:W-:Y:S02]  /*1ed0*/  IMAD R8, R6.reuse, 0x4, R1 ;  /* 0x0000000406087824 */ /* 0x040fe400078e0201 */
[----:B----4-:R-:W-:-:S02]  /*1ee0*/  IMAD R9, R6, 0x4, R3 ;  /* 0x0000000406097824 */ /* 0x010fc400078e0203 */
.L_x_4246:
        /* <DEDUP_REMOVED lines=47> */
.L_x_4243:
        /* <DEDUP_REMOVED lines=49> */
[----:B------:R-:W-:Y:S05]  /*24f0*/  CALL.REL.NOINC `($__internal_155_$__cuda_sm20_div_rn_f64_full) ;  /* 0x0000012000007944 */ /* 0x000fea0003c00000 */
.L_x_4249:
[----:B------:R-:W-:Y:S05]  /*2500*/  BSYNC B0 ;  /* 0x0000000000007941 */ /* 0x000fea0003800000 */
.L_x_4248:
[----:B------:R-:W0:Y:S01]  /*2510*/  F2F.F32.F64 R4, R6 ;  /* 0x0000000600047310 */ /* 0x000e220000301000 */
[----:B------:R-:W0:-:S14]  /*2520*/  DSETP.GEU.AND P1, PT, |R6|, c[0x2][0x0], PT ;  /* 0x008000000600762a */ /* 0x000e1c0003f2e200 */
[----:B0-----:R-:W-:Y:S02]  /*2530*/  @!P1 FMUL R4, R4, 1.175494350822287508e-38 ;  /* 0x0080000004049820 */ /* 0x001fe40000400000 */
.L_x_4247:
        /* <DEDUP_REMOVED lines=14> */
        .weak           $__internal_155_$__cuda_sm20_div_rn_f64_full
        .type           $__internal_155_$__cuda_sm20_div_rn_f64_full,@function
        .size           $__internal_155_$__cuda_sm20_div_rn_f64_full,(.L_x_5710 - $__internal_155_$__cuda_sm20_div_rn_f64_full)
$__internal_155_$__cuda_sm20_div_rn_f64_full:
        /* <DEDUP_REMOVED lines=68> */
.L_x_4251:
        /* <DEDUP_REMOVED lines=16> */
.L_x_4254:
[----:B------:R-:W-:Y:S01]  /*2b60*/  LOP3.LUT R19, R9, 0x80000, RZ, 0xfc, !PT ;  /* 0x0008000009137812 */ /* 0x000fe200078efcff */
[----:B------:R-:W-:Y:S01]  /*2b70*/  IMAD.MOV.U32 R18, RZ, RZ, R8 ;  /* 0x000000ffff127224 */ /* 0x000fe200078e0008 */
[----:B------:R-:W-:Y:S05]  /*2b80*/  BRA `(.L_x_4252) ;  /* 0x0000002000007947 */ /* 0x000fea0003800000 */
.L_x_4253:
[----:B------:R-:W-:Y:S01]  /*2b90*/  LOP3.LUT R19, R5, 0x80000, RZ, 0xfc, !PT ;  /* 0x0008000005137812 */ /* 0x000fe200078efcff */
[----:B------:R-:W-:Y:S02]  /*2ba0*/  IMAD.MOV.U32 R18, RZ, RZ, R4 ;  /* 0x000000ffff127224 */ /* 0x000fe400078e0004 */
.L_x_4252:
[----:B------:R-:W-:Y:S05]  /*2bb0*/  BSYNC B1 ;  /* 0x0000000000017941 */ /* 0x000fea0003800000 */
.L_x_4250:
[----:B------:R-:W-:Y:S02]  /*2bc0*/  IMAD.MOV.U32 R13, RZ, RZ, 0x0 ;  /* 0x00000000ff0d7424 */ /* 0x000fe400078e00ff */
[----:B------:R-:W-:-:S02]  /*2bd0*/  IMAD.MOV.U32 R6, RZ, RZ, R18 ;  /* 0x000000ffff067224 */ /* 0x000fc400078e0012 */
[----:B------:R-:W-:Y:S01]  /*2be0*/  IMAD.MOV.U32 R7, RZ, RZ, R19 ;  /* 0x000000ffff077224 */ /* 0x000fe200078e0013 */
[----:B------:R-:W-:Y:S06]  /*2bf0*/  RET.REL.NODEC R12 `(_ZN4vllm3moe44grouped_topk_fused_small_expert_count_kernelI6__halffiLNS0_11ScoringFuncE1ELi384ELb0ELi8EEEvPT_PfPT1_PKT0_llllllbd) ;  /* 0xffffd4000c007950 */ /* 0x000fec0003c3ffff */
.L_x_4255:
        /* <DEDUP_REMOVED lines=16> */
.L_x_5710:


//--------------------- .text._ZN4vllm3moe44grouped_topk_fused_small_expert_count_kernelI6__halffiLNS0_11ScoringFuncE1ELi512ELb0ELi8EEEvPT_PfPT1_PKT0_llllllbd --------------------------
	.section	.text._ZN4vllm3moe44grouped_topk_fused_small_expert_count_kernelI6__halffiLNS0_11ScoringFuncE1ELi512ELb0ELi8EEEvPT_PfPT1_PKT0_llllllbd,"ax",@progbits
	.sectioninfo	@"SHI_REGISTERS=28"
	.align	128
        .global         _ZN4vllm3moe44grouped_topk_fused_small_expert_count_kernelI6__halffiLNS0_11ScoringFuncE1ELi512ELb0ELi8EEEvPT_PfPT1_PKT0_llllllbd
        .type           _ZN4vllm3moe44grouped_topk_fused_small_expert_count_kernelI6__halffiLNS0_11ScoringFuncE1ELi512ELb0ELi8EEEvPT_PfPT1_PKT0_llllllbd,@function
        .size           _ZN4vllm3moe44grouped_topk_fused_small_expert_count_kernelI6__halffiLNS0_11ScoringFuncE1ELi512ELb0ELi8EEEvPT_PfPT1_PKT0_llllllbd,(.L_x_5711 - _ZN4vllm3moe44grouped_topk_fused_small_expert_count_kernelI6__halffiLNS0_11ScoringFuncE1ELi512ELb0ELi8EEEvPT_PfPT1_PKT0_llllllbd)
        .other          _ZN4vllm3moe44grouped_topk_fused_small_expert_count_kernelI6__halffiLNS0_11ScoringFuncE1ELi512ELb0ELi8EEEvPT_PfPT1_PKT0_llllllbd,@"STO_CUDA_ENTRY STV_DEFAULT"
_ZN4vllm3moe44grouped_topk_fused_small_expert_count_kernelI6__halffiLNS0_11ScoringFuncE1ELi512ELb0ELi8EEEvPT_PfPT1_PKT0_llllllbd:
.text._ZN4vllm3moe44grouped_topk_fused_small_expert_count_kernelI6__halffiLNS0_11ScoringFuncE1ELi512ELb0ELi8EEEvPT_PfPT1_PKT0_llllllbd:
        /* <DEDUP_REMOVED lines=131> */
.L_x_4259:
        /* <DEDUP_REMOVED lines=100> */
.L_x_4258:
        /* <DEDUP_REMOVED lines=44> */
.L_x_4257:
        /* <DEDUP_REMOVED lines=12> */
.L_x_4260:
[----:B0-----:R-:W-:-:S05]  /*11f0*/  IMAD R7, R2, 0x4, R1 ;  /* 0x0000000402077824 */ /* 0x001fca00078e0201 */
[----:B------:R-:W2:Y:S04]  /*1200*/  LDL R4, [R7] ;  /* 0x0000000007047983 */ /* 0x000ea80000100800 */
[----:B------:R-:W3:Y:S04]  /*1210*/  LDL R6, [R7+0x20] ;  /* 0x0000200007067983 */ /* 0x000ee80000100800 */
[----:B--2---:R0:W-:Y:S04]  /*1220*/  STS [R5.X4+0x1000], R4 ;  /* 0x0010000405007388 */ /* 0x0041e80000004800 */
[----:B---3--:R0:W-:Y:S02]  /*1230*/  STS [R5.X4+0x1080], R6 ;  /* 0x0010800605007388 */ /* 0x0081e40000004800 */
.L_x_4261:
[----:B------:R-:W-:Y:S05]  /*1240*/  BSYNC B0 ;  /* 0x0000000000007941 */ /* 0x000fea0003800000 */
.L_x_4256:
        /* <DEDUP_REMOVED lines=27> */
.L_x_4264:
        /* <DEDUP_REMOVED lines=166> */
.L_x_4263:
[----:B------:R-:W-:Y:S05]  /*1e60*/  @!P1 BRA `(.L_x_4262) ;  /* 0x0000031000009947 */ /* 0x000fea0003800000 */
[C---:B------:R-:W-:Y:S02]  /*1e70*/  IMAD R2, R6.reuse, 0x4, R1 ;  /* 0x0000000406027824 */ /* 0x040fe400078e0201 */
[----:B------:R-:W-:-:S02]  /*1e80*/  IMAD R7, R6, 0x4, R3 ;  /* 0x0000000406077824 */ /* 0x000fc400078e0203 */
.L_x_4265:
        /* <DEDUP_REMOVED lines=47> */
.L_x_4262:
        /* <DEDUP_REMOVED lines=49> */
[----:B------:R-:W-:Y:S05]  /*2490*/  CALL.REL.NOINC `($__internal_156_$__cuda_sm20_div_rn_f64_full) ;  /* 0x0000012000007944 */ /* 0x000fea0003c00000 */
.L_x_4268:
[----:B------:R-:W-:Y:S05]  /*24a0*/  BSYNC B0 ;  /* 0x0000000000007941 */ /* 0x000fea0003800000 */
.L_x_4267:
[----:B------:R-:W0:Y:S01]  /*24b0*/  F2F.F32.F64 R4, R6 ;  /* 0x0000000600047310 */ /* 0x000e220000301000 */
[----:B------:R-:W0:-:S14]  /*24c0*/  DSETP.GEU.AND P1, PT, |R6|, c[0x2][0x0], PT ;  /* 0x008000000600762a */ /* 0x000e1c0003f2e200 */
[----:B0-----:R-:W-:Y:S02]  /*24d0*/  @!P1 FMUL R4, R4, 1.175494350822287508e-38 ;  /* 0x0080000004049820 */ /* 0x001fe40000400000 */
.L_x_4266:
        /* <DEDUP_REMOVED lines=14> */
        .weak           $__internal_156_$__cuda_sm20_div_rn_f64_full
        .type           $__internal_156_$__cuda_sm20_div_rn_f64_full,@function
        .size           $__internal_156_$__cuda_sm20_div_rn_f64_full,(.L_x_5711 - $__internal_156_$__cuda_sm20_div_rn_f64_full)
$__internal_156_$__cuda_sm20_div_rn_f64_full:
        /* <DEDUP_REMOVED lines=68> */
.L_x_4270:
        /* <DEDUP_REMOVED lines=16> */
.L_x_4273:
[----:B------:R-:W-:Y:S01]  /*2b00*/  LOP3.LUT R19, R9, 0x80000, RZ, 0xfc, !PT ;  /* 0x0008000009137812 */ /* 0x000fe200078efcff */
[----:B------:R-:W-:Y:S01]  /*2b10*/  IMAD.MOV.U32 R18, RZ, RZ, R8 ;  /* 0x000000ffff127224 */ /* 0x000fe200078e0008 */
[----:B------:R-:W-:Y:S05]  /*2b20*/  BRA `(.L_x_4271) ;  /* 0x0000002000007947 */ /* 0x000fea0003800000 */
.L_x_4272:
[----:B------:R-:W-:Y:S01]  /*2b30*/  LOP3.LUT R19, R5, 0x80000, RZ, 0xfc, !PT ;  /* 0x0008000005137812 */ /* 0x000fe200078efcff */
[----:B------:R-:W-:Y:S02]  /*2b40*/  IMAD.MOV.U32 R18, RZ, RZ, R4 ;  /* 0x000000ffff127224 */ /* 0x000fe400078e0004 */
.L_x_4271:
[----:B------:R-:W-:Y:S05]  /*2b50*/  BSYNC B1 ;  /* 0x0000000000017941 */ /* 0x000fea0003800000 */
.L_x_4269:
[----:B------:R-:W-:Y:S02]  /*2b60*/  IMAD.MOV.U32 R13, RZ, RZ, 0x0 ;  /* 0x00000000ff0d7424 */ /* 0x000fe400078e00ff */
[----:B------:R-:W-:-:S02]  /*2b70*/  IMAD.MOV.U32 R6, RZ, RZ, R18 ;  /* 0x000000ffff067224 */ /* 0x000fc400078e0012 */
[----:B------:R-:W-:Y:S01]  /*2b80*/  IMAD.MOV.U32 R7, RZ, RZ, R19 ;  /* 0x000000ffff077224 */ /* 0x000fe200078e0013 */
[----:B------:R-:W-:Y:S06]  /*2b90*/  RET.REL.NODEC R12 `(_ZN4vllm3moe44grouped_topk_fused_small_expert_count_kernelI6__halffiLNS0_11ScoringFuncE1ELi512ELb0ELi8EEEvPT_PfPT1_PKT0_llllllbd) ;  /* 0xffffd4600c007950 */ /* 0x000fec0003c3ffff */
.L_x_4274:
        /* <DEDUP_REMOVED lines=14> */
.L_x_5711:


//--------------------- .text._ZN4vllm3moe44grouped_topk_fused_small_expert_count_kernelI6__halffiLNS0_11ScoringFuncE1ELi512ELb0ELi22EEEvPT_PfPT1_PKT0_llllllbd --------------------------
	.section	.text._ZN4vllm3moe44grouped_topk_fused_small_expert_count_kernelI6__halffiLNS0_11ScoringFuncE1ELi512ELb0ELi22EEEvPT_PfPT1_PKT0_llllllbd,"ax",@progbits
	.sectioninfo	@"SHI_REGISTERS=32"
	.align	128
        .global         _ZN4vllm3moe44grouped_topk_fused_small_expert_count_kernelI6__halffiLNS0_11ScoringFuncE1ELi512ELb0ELi22EEEvPT_PfPT1_PKT0_llllllbd
        .type           _ZN4vllm3moe44grouped_topk_fused_small_expert_count_kernelI6__halffiLNS0_11ScoringFuncE1ELi512ELb0ELi22EEEvPT_PfPT1_PKT0_llllllbd,@function
        .size           _ZN4vllm3moe44grouped_topk_fused_small_expert_count_kernelI6__halffiLNS0_11ScoringFuncE1ELi512ELb0ELi22EEEvPT_PfPT1_PKT0_llllllbd,(.L_x_5712 - _ZN4vllm3moe44grouped_topk_fused_small_expert_count_kernelI6__halffiLNS0_11ScoringFuncE1ELi512ELb0ELi22EEEvPT_PfPT1_PKT0_llllllbd)
        .other          _ZN4vllm3moe44grouped_topk_fused_small_expert_count_kernelI6__halffiLNS0_11ScoringFuncE1ELi512ELb0ELi22EEEvPT_PfPT1_PKT0_llllllbd,@"STO_CUDA_ENTRY STV_DEFAULT"
_ZN4vllm3moe44grouped_topk_fused_small_expert_count_kernelI6__halffiLNS0_11ScoringFuncE1ELi512ELb0ELi22EEEvPT_PfPT1_PKT0_llllllbd:
.text._ZN4vllm3moe44grouped_topk_fused_small_expert_count_kernelI6__halffiLNS0_11ScoringFuncE1ELi512ELb0ELi22EEEvPT_PfPT1_PKT0_llllllbd:
        /* <DEDUP_REMOVED lines=20> */
[----:B0-----:R-:W-:Y:S01]  /*0140*/  IADD3 R3, R1, 0x58, RZ ;  /* 0x0000005801037810 */ /* 0x001fe20007ffe0ff */
[----:B--2---:R-:W-:-:S05]  /*0150*/  @!P0 HADD2.F32 R6, -RZ, R4.H0_H0 ;  /* 0x20000004ff068230 */ /* 0x004fca0000004100 */
[----:B------:R-:W-:Y:S01]  /*0160*/  @!P0 FMUL.FTZ R0, R6, 0.5 ;  /* 0x3f00000006008820 */ /* 0x000fe20000410000 */
[----:B------:R-:W-:-:S05]  /*0170*/  SHF.R.U32.HI R6, RZ, 0x5, R8 ;  /* 0x00000005ff067819 */ /* 0x000fca0000011608 */
[----:B------:R-:W0:Y:S01]  /*0180*/  MUFU.TANH R0, R0 ;  /* 0x0000000000007308 */ /* 0x000e220000002400 */
[----:B------:R-:W1:Y:S01]  /*0190*/  SHFL.IDX PT, R5, R6, RZ, 0x1f ;  /* 0x00001fff06057589 */ /* 0x000e6200000e0000 */
[----:B0-----:R-:W-:Y:S01]  /*01a0*/  FFMA.FTZ R9, R0, R9, 0.5 ;  /* 0x3f00000000097423 */ /* 0x001fe20000010009 */
[----:B------:R-:W-:-:S03]  /*01b0*/  LOP3.LUT R0, R8, 0x1f, RZ, 0xc0, !PT ;  /* 0x0000001f08007812 */ /* 0x000fc600078ec0ff */
[----:B---3--:R-:W-:Y:S01]  /*01c0*/  FADD.FTZ R7, R9, R7 ;  /* 0x0000000709077221 */ /* 0x008fe20000010000 */
        /* <DEDUP_REMOVED lines=105> */
.L_x_4278:
        /* <DEDUP_REMOVED lines=100> */
.L_x_4277:
        /* <DEDUP_REMOVED lines=44> */
.L_x_4276:
        /* <DEDUP_REMOVED lines=15> */
.L_x_4279:
[C---:B------:R-:W-:Y:S02]  /*1250*/  IMAD R6, R0.reuse, 0x4, R1 ;  /* 0x0000000400067824 */ /* 0x040fe400078e0201 */
[----:B0-----:R-:W-:-:S03]  /*1260*/  IMAD R4, R0, 0x4, R3 ;  /* 0x0000000400047824 */ /* 0x001fc600078e0203 */
[----:B------:R-:W3:Y:S04]  /*1270*/  LDL R7, [R6] ;  /* 0x0000000006077983 */ /* 0x000ee80000100800 */
[----:B------:R-:W4:Y:S04]  /*1280*/  LDL R9, [R4] ;  /* 0x0000000004097983 */ /* 0x000f280000100800 */
[----:B---3--:R0:W-:Y:S04]  /*1290*/  STS [R2.X4+0x1000], R7 ;  /* 0x0010000702007388 */ /* 0x0081e80000004800 */
[----:B----4-:R0:W-:Y:S02]  /*12a0*/  STS [R2.X4+0x1180], R9 ;  /* 0x0011800902007388 */ /* 0x0101e40000004800 */
.L_x_4280:
[----:B------:R-:W-:Y:S05]  /*12b0*/  BSYNC B0 ;  /* 0x0000000000007941 */ /* 0x000fea0003800000 */
.L_x_4275:
        /* <DEDUP_REMOVED lines=71> */
.L_x_4283:
        /* <DEDUP_REMOVED lines=94> */
.L_x_4282:
        /* <DEDUP_REMOVED lines=43> */
.L_x_4281:
        /* <DEDUP_REMOVED lines=47> */
[----:B--2---:R-:W-:Y:S05]  /*22b0*/  CALL.REL.NOINC `($__internal_157_$__cuda_sm20_div_rn_f64_full) ;  /* 0x0000013000007944 */ /* 0x004fea0003c00000 */
.L_x_4286:
[----:B------:R-:W-:Y:S05]  /*22c0*/  BSYNC B0 ;  /* 0x0000000000007941 */ /* 0x000fea0003800000 */
.L_x_4285:
[----:B------:R-:W0:Y:S01]  /*22d0*/  F2F.F32.F64 R2, R8 ;  /* 0x0000000800027310 */ /* 0x000e220000301000 */
[----:B------:R-:W0:-:S14]  /*22e0*/  DSETP.GEU.AND P1, PT, |R8|, c[0x2][0x0], PT ;  /* 0x008000000800762a */ /* 0x000e1c0003f2e200 */
[----:B0-----:R-:W-:Y:S02]  /*22f0*/  @!P1 FMUL R2, R2, 1.175494350822287508e-38 ;  /* 0x0080000002029820 */ /* 0x001fe40000400000 */
.L_x_4284:
        /* <DEDUP_REMOVED lines=15> */
        .weak           $__internal_157_$__cuda_sm20_div_rn_f64_full
        .type           $__internal_157_$__cuda_sm20_div_rn_f64_full,@function
        .size           $__internal_157_$__cuda_sm20_div_rn_f64_full,(.L_x_5712 - $__internal_157_$__cuda_sm20_div_rn_f64_full)
$__internal_157_$__cuda_sm20_div_rn_f64_full:
        /* <DEDUP_REMOVED lines=68> */
.L_x_4288:
        /* <DEDUP_REMOVED lines=16> */
.L_x_4291:
[----:B------:R-:W-:Y:S01]  /*2930*/  LOP3.LUT R17, R5, 0x80000, RZ, 0xfc, !PT ;  /* 0x0008000005117812 */ /* 0x000fe200078efcff */
[----:B------:R-:W-:Y:S01]  /*2940*/  IMAD.MOV.U32 R16, RZ, RZ, R4 ;  /* 0x000000ffff107224 */ /* 0x000fe200078e0004 */
[----:B------:R-:W-:Y:S05]  /*2950*/  BRA `(.L_x_4289) ;  /* 0x0000002000007947 */ /* 0x000fea0003800000 */
.L_x_4290:
[----:B------:R-:W-:Y:S01]  /*2960*/  LOP3.LUT R17, R7, 0x80000, RZ, 0xfc, !PT ;  /* 0x0008000007117812 */ /* 0x000fe200078efcff */
[----:B------:R-:W-:Y:S02]  /*2970*/  IMAD.MOV.U32 R16, RZ, RZ, R6 ;  /* 0x000000ffff107224 */ /* 0x000fe400078e0006 */
.L_x_4289:
[----:B------:R-:W-:Y:S05]  /*2980*/  BSYNC B1 ;  /* 0x0000000000017941 */ /* 0x000fea0003800000 */
.L_x_4287:
[----:B------:R-:W-:Y:S02]  /*2990*/  IMAD.MOV.U32 R13, RZ, RZ, 0x0 ;  /* 0x00000000ff0d7424 */ /* 0x000fe400078e00ff */
[----:B------:R-:W-:-:S02]  /*29a0*/  IMAD.MOV.U32 R8, RZ, RZ, R16 ;  /* 0x000000ffff087224 */ /* 0x000fc400078e0010 */
[----:B------:R-:W-:Y:S01]  /*29b0*/  IMAD.MOV.U32 R9, RZ, RZ, R17 ;  /* 0x000000ffff097224 */ /* 0x000fe200078e0011 */
[----:B------:R-:W-:Y:S06]  /*29c0*/  RET.REL.NODEC R12 `(_ZN4vllm3moe44grouped_topk_fused_small_expert_count_kernelI6__halffiLNS0_11ScoringFuncE1ELi512ELb0ELi22EEEvPT_PfPT1_PKT0_llllllbd) ;  /* 0xffffd6300c007950 */ /* 0x000fec0003c3ffff */
.L_x_4292:
        /* <DEDUP_REMOVED lines=11> */
.L_x_5712:


//--------------------- .text._ZN4vllm3moe44grouped_topk_fused_small_expert_count_kernelI6__halffiLNS0_11ScoringFuncE1ELi256ELb1ELi8EEEvPT_PfPT1_PKT0_llllllbd --------------------------
	.section	.text._ZN4vllm3moe44grouped_topk_fused_small_expert_count_kernelI6__halffiLNS0_11ScoringFuncE1ELi256ELb1ELi8EEEvPT_PfPT1_PKT0_llllllbd,"ax",@progbits
	.sectioninfo	@"SHI_REGISTERS=28"
	.align	128
        .global         _ZN4vllm3moe44grouped_topk_fused_small_expert_count_kernelI6__halffiLNS0_11ScoringFuncE1ELi256ELb1ELi8EEEvPT_PfPT1_PKT0_llllllbd
        .type           _ZN4vllm3moe44grouped_topk_fused_small_expert_count_kernelI6__halffiLNS0_11ScoringFuncE1ELi256ELb1ELi8EEEvPT_PfPT1_PKT0_llllllbd,@function
        .size           _ZN4vllm3moe44grouped_topk_fused_small_expert_count_kernelI6__halffiLNS0_11ScoringFuncE1ELi256ELb1ELi8EEEvPT_PfPT1_PKT0_llllllbd,(.L_x_5713 - _ZN4vllm3moe44grouped_topk_fused_small_expert_count_kernelI6__halffiLNS0_11ScoringFuncE1ELi256ELb1ELi8EEEvPT_PfPT1_PKT0_llllllbd)
        .other          _ZN4vllm3moe44grouped_topk_fused_small_expert_count_kernelI6__halffiLNS0_11ScoringFuncE1ELi256ELb1ELi8EEEvPT_PfPT1_PKT0_llllllbd,@"STO_CUDA_ENTRY STV_DEFAULT"
_ZN4vllm3moe44grouped_topk_fused_small_expert_count_kernelI6__halffiLNS0_11ScoringFuncE1ELi256ELb1ELi8EEEvPT_PfPT1_PKT0_llllllbd:
.text._ZN4vllm3moe44grouped_topk_fused_small_expert_count_kernelI6__halffiLNS0_11ScoringFuncE1ELi256ELb1ELi8EEEvPT_PfPT1_PKT0_llllllbd:
        /* <DEDUP_REMOVED lines=27> */
[----:B--2---:R-:W-:Y:S01]  /*01b0*/  @!P0 HADD2.F32 R5, -RZ, R8.H0_H0 ;  /* 0x20000008ff058230 */ /* 0x004fe20000004100 */
[----:B------:R-:W-:-:S04]  /*01c0*/  IADD3 R8, -R4, 0xffff, RZ ;  /* 0x0000ffff04087810 */ /* 0x000fc80007ffe1ff */
[----:B------:R-:W-:Y:S01]  /*01d0*/  @!P0 FMUL.FTZ R6, R5, 0.5 ;  /* 0x3f00000005068820 */ /* 0x000fe20000410000 */
[----:B------:R-:W-:Y:S01]  /*01e0*/  LOP3.LUT R8, R8, 0xffff, RZ, 0xc0, !PT ;  /* 0x0000ffff08087812 */ /* 0x000fe200078ec0ff */
[----:B------:R-:W-:-:S04]  /*01f0*/  IMAD.MOV.U32 R5, RZ, RZ, -0x1 ;  /* 0xffffffffff057424 */ /* 0x000fc800078e00ff */
[----:B------:R-:W1:Y:S01]  /*0200*/  MUFU.TANH R6, R6 ;  /* 0x0000000600067308 */ /* 0x000e620000002400 */
        /* <DEDUP_REMOVED lines=317> */
.L_x_4295:
        /* <DEDUP_REMOVED lines=90> */
.L_x_4294:
        /* <DEDUP_REMOVED lines=38> */
.L_x_4293:
        /* <DEDUP_REMOVED lines=47> */
[----:B------:R-:W-:Y:S05]  /*20d0*/  CALL.REL.NOINC `($__internal_158_$__cuda_sm20_div_rn_f64_full) ;  /* 0x0000013000007944 */ /* 0x000fea0003c00000 */
.L_x_4298:
[----:B------:R-:W-:Y:S05]  /*20e0*/  BSYNC B0 ;  /* 0x0000000000007941 */ /* 0x000fea0003800000 */
.L_x_4297:
[----:B------:R-:W0:Y:S01]  /*20f0*/  F2F.F32.F64 R2, R8 ;  /* 0x0000000800027310 */ /* 0x000e220000301000 */
[----:B------:R-:W0:-:S14]  /*2100*/  DSETP.GEU.AND P1, PT, |R8|, c[0x2][0x0], PT ;  /* 0x008000000800762a */ /* 0x000e1c0003f2e200 */
[----:B0-----:R-:W-:Y:S02]  /*2110*/  @!P1 FMUL R2, R2, 1.175494350822287508e-38 ;  /* 0x0080000002029820 */ /* 0x001fe40000400000 */
.L_x_4296:
        /* <DEDUP_REMOVED lines=15> */
        .weak           $__internal_158_$__cuda_sm20_div_rn_f64_full
        .type           $__internal_158_$__cuda_sm20_div_rn_f64_full,@function
        .size           $__internal_158_$__cuda_sm20_div_rn_f64_full,(.L_x_5713 - $__internal_158_$__cuda_sm20_div_rn_f64_full)
$__internal_158_$__cuda_sm20_div_rn_f64_full:
        /* <DEDUP_REMOVED lines=68> */
.L_x_4300:
        /* <DEDUP_REMOVED lines=16> */
.L_x_4303:
[----:B------:R-:W-:Y:S01]  /*2750*/  LOP3.LUT R17, R5, 0x80000, RZ, 0xfc, !PT ;  /* 0x0008000005117812 */ /* 0x000fe200078efcff */
[----:B------:R-:W-:Y:S01]  /*2760*/  IMAD.MOV.U32 R16, RZ, RZ, R4 ;  /* 0x000000ffff107224 */ /* 0x000fe200078e0004 */
[----:B------:R-:W-:Y:S05]  /*2770*/  BRA `(.L_x_4301) ;  /* 0x0000002000007947 */ /* 0x000fea0003800000 */
.L_x_4302:
[----:B------:R-:W-:Y:S01]  /*2780*/  LOP3.LUT R17, R7, 0x80000, RZ, 0xfc, !PT ;  /* 0x0008000007117812 */ /* 0x000fe200078efcff */
[----:B------:R-:W-:Y:S02]  /*2790*/  IMAD.MOV.U32 R16, RZ, RZ, R6 ;  /* 0x000000ffff107224 */ /* 0x000fe400078e0006 */
.L_x_4301:
[----:B------:R-:W-:Y:S05]  /*27a0*/  BSYNC B1 ;  /* 0x0000000000017941 */ /* 0x000fea0003800000 */
.L_x_4299:
[----:B------:R-:W-:Y:S02]  /*27b0*/  IMAD.MOV.U32 R13, RZ, RZ, 0x0 ;  /* 0x00000000ff0d7424 */ /* 0x000fe400078e00ff */
[----:B------:R-:W-:-:S02]  /*27c0*/  IMAD.MOV.U32 R8, RZ, RZ, R16 ;  /* 0x000000ffff087224 */ /* 0x000fc400078e0010 */
[----:B------:R-:W-:Y:S01]  /*27d0*/  IMAD.MOV.U32 R9, RZ, RZ, R17 ;  /* 0x000000ffff097224 */ /* 0x000fe200078e0011 */
[----:B------:R-:W-:Y:S06]  /*27e0*/  RET.REL.NODEC R12 `(_ZN4vllm3moe44grouped_topk_fused_small_expert_count_kernelI6__halffiLNS0_11ScoringFuncE1ELi256ELb1ELi8EEEvPT_PfPT1_PKT0_llllllbd) ;  /* 0xffffd8100c007950 */ /* 0x000fec0003c3ffff */
.L_x_4304:
        /* <DEDUP_REMOVED lines=9> */
.L_x_5713:


//--------------------- .text._ZN4vllm3moe25grouped_topk_fused_kernelIf13__nv_bfloat16iLNS0_11ScoringFuncE1EEEvPT_PfPT1_PKT0_lllllbd --------------------------
	.section	.text._ZN4vllm3moe25grouped_topk_fused_kernelIf13__nv_bfloat16iLNS0_11ScoringFuncE1EEEvPT_PfPT1_PKT0_lllllbd,"ax",@progbits
	.sectioninfo	@"SHI_REGISTERS=45"
	.align	128
        .global         _ZN4vllm3moe25grouped_topk_fused_kernelIf13__nv_bfloat16iLNS0_11ScoringFuncE1EEEvPT_PfPT1_PKT0_lllllbd
        .type           _ZN4vllm3moe25grouped_topk_fused_kernelIf13__nv_bfloat16iLNS0_11ScoringFuncE1EEEvPT_PfPT1_PKT0_lllllbd,@function
        .size           _ZN4vllm3moe25grouped_topk_fused_kernelIf13__nv_bfloat16iLNS0_11ScoringFuncE1EEEvPT_PfPT1_PKT0_lllllbd,(.L_x_5717 - _ZN4vllm3moe25grouped_topk_fused_kernelIf13__nv_bfloat16iLNS0_11ScoringFuncE1EEEvPT_PfPT1_PKT0_lllllbd)
        .other          _ZN4vllm3moe25grouped_topk_fused_kernelIf13__nv_bfloat16iLNS0_11ScoringFuncE1EEEvPT_PfPT1_PKT0_lllllbd,@"STO_CUDA_ENTRY STV_DEFAULT"
_ZN4vllm3moe25grouped_topk_fused_kernelIf13__nv_bfloat16iLNS0_11ScoringFuncE1EEEvPT_PfPT1_PKT0_lllllbd:
.text._ZN4vllm3moe25grouped_topk_fused_kernelIf13__nv_bfloat16iLNS0_11ScoringFuncE1EEEvPT_PfPT1_PKT0_lllllbd:
        /* <DEDUP_REMOVED lines=19> */
[----:B------:R-:W-:Y:S01]  /*0130*/  IMAD R13, R5, c[0x0][0x18c], R4 ;  /* 0x00006300050d7a24 */ /* 0x000fe200078e0204 */
[----:B------:R-:W-:Y:S01]  /*0140*/  ULDC.64 UR12, c[0x0][0x118] ;  /* 0x00004600000c7ab9 */ /* 0x000fe20000000a00 */
[----:B------:R-:W-:Y:S01]  /*0150*/  BSSY B0, `(.L_x_4305) ;  /* 0x00000f0000007945 */ /* 0x000fe20003800000 */
[----:B------:R-:W-:Y:S02]  /*0160*/  LOP3.LUT R17, R17, 0x1f, RZ, 0xc0, !PT ;  /* 0x0000001f11117812 */ /* 0x000fe400078ec0ff */
        /* <DEDUP_REMOVED lines=9> */
[----:B------:R-:W-:Y:S02]  /*0200*/  IMAD.MOV.U32 R11, RZ, RZ, -0x800000 ;  /* 0xff800000ff0b7424 */ /* 0x000fe400078e00ff */
        /* <DEDUP_REMOVED lines=45> */
.L_x_4311:
        /* <DEDUP_REMOVED lines=13> */
.L_x_4310:
[----:B------:R-:W-:Y:S02]  /*05b0*/  IMAD.MOV.U32 R19, RZ, RZ, R12 ;  /* 0x000000ffff137224 */ /* 0x000fe400078e000c */
.L_x_4309:
[----:B------:R-:W-:Y:S05]  /*05c0*/  BSYNC B1 ;  /* 0x0000000000017941 */ /* 0x000fea0003800000 */
.L_x_4308:
        /* <DEDUP_REMOVED lines=11> */
.L_x_4317:
        /* <DEDUP_REMOVED lines=12> */
.L_x_4316:
[----:B------:R-:W-:Y:S02]  /*0740*/  IMAD.MOV.U32 R19, RZ, RZ, R9 ;  /* 0x000000ffff137224 */ /* 0x000fe400078e0009 */
.L_x_4315:
[----:B------:R-:W-:Y:S05]  /*0750*/  BSYNC B2 ;  /* 0x0000000000027941 */ /* 0x000fea0003800000 */
.L_x_4314:
        /* <DEDUP_REMOVED lines=14> */
.L_x_4319:
[----:B------:R-:W-:Y:S05]  /*0840*/  BSYNC B2 ;  /* 0x0000000000027941 */ /* 0x000fea0003800000 */
.L_x_4318:
        /* <DEDUP_REMOVED lines=10> */
.L_x_4313:
[----:B------:R-:W-:Y:S05]  /*08f0*/  BSYNC B1 ;  /* 0x0000000000017941 */ /* 0x000fea0003800000 */
.L_x_4312:
[----:B------:R-:W-:-:S05]  /*0900*/  IADD3 R5, P0, R19, R4, RZ ;  /* 0x0000000413057210 */ /* 0x000fca0007f1e0ff */
[----:B------:R-:W-:Y:S01]  /*0910*/  IMAD.X R8, R15, 0x1, R8, P0 ;  /* 0x000000010f087824 */ /* 0x000fe200000e0608 */
[----:B------:R-:W-:-:S04]  /*0920*/  LEA R4, P0, R5, c[0x0][0x160], 0x2 ;  /* 0x0000580005047a11 */ /* 0x000fc800078010ff */
[----:B------:R-:W-:-:S05]  /*0930*/  LEA.HI.X R5, R5, c[0x0][0x164], R8, 0x2, P0 ;  /* 0x0000590005057a11 */ /* 0x000fca00000f1408 */
[----:B------:R-:W2:Y:S01]  /*0940*/  LDG.E R4, [R4.64] ;  /* 0x0000000c04047981 */ /* 0x000ea2000c1e1900 */
[----:B------:R-:W-:Y:S02]  /*0950*/  IMAD.MOV.U32 R11, RZ, RZ, 0x3f000000 ;  /* 0x3f000000ff0b7424 */ /* 0x000fe400078e00ff */
[----:B--2---:R-:W-:-:S06]  /*0960*/  FMUL.FTZ R6, R4, 0.5 ;  /* 0x3f00000004067820 */ /* 0x004fcc0000410000 */
[----:B------:R-:W0:Y:S02]  /*0970*/  MUFU.TANH R6, R6 ;  /* 0x0000000600067308 */ /* 0x000e240000002400 */
[----:B0-----:R-:W-:-:S04]  /*0980*/  FFMA.FTZ R11, R6, R11, 0.5 ;  /* 0x3f000000060b7423 */ /* 0x001fc8000001000b */
[----:B------:R-:W-:Y:S01]  /*0990*/  FADD.FTZ R11, R11, R10 ;  /* 0x0000000a0b0b7221 */ /* 0x000fe20000010000 */
[----:B------:R-:W-:Y:S05]  /*09a0*/  BRA `(.L_x_4307) ;  /* 0x000006a000007947 */ /* 0x000fea0003800000 */
.L_x_4306:
        /* <DEDUP_REMOVED lines=16> */
.L_x_4322:
[----:B------:R-:W-:Y:S02]  /*0ab0*/  SHF.R.S32.HI R13, RZ, 0x1f, R9 ;  /* 0x0000001fff0d7819 */ /* 0x000fe40000011409 */
[----:B------:R-:W-:-:S05]  /*0ac0*/  IADD3 R11, P0, R9, R4, RZ ;  /* 0x00000004090b7210 */ /* 0x000fca0007f1e0ff */
[----:B------:R-:W-:Y:S01]  /*0ad0*/  IMAD.X R12, R13, 0x1, R8, P0 ;  /* 0x000000010d0c7824 */ /* 0x000fe200000e0608 */
[----:B------:R-:W-:-:S04]  /*0ae0*/  LEA R10, P0, R11, c[0x0][0x160], 0x2 ;  /* 0x000058000b0a7a11 */ /* 0x000fc800078010ff */
[----:B------:R-:W-:-:S05]  /*0af0*/  LEA.HI.X R11, R11, c[0x0][0x164], R12, 0x2, P0 ;  /* 0x000059000b0b7a11 */ /* 0x000fca00000f140c */
[----:B------:R-:W2:Y:S01]  /*0b00*/  LDG.E R10, [R10.64] ;  /* 0x0000000c0a0a7981 */ /* 0x000ea2000c1e1900 */
[----:B------:R-:W-:-:S05]  /*0b10*/  IADD3 R16, P0, R6, R9, RZ ;  /* 0x0000000906107210 */ /* 0x000fca0007f1e0ff */
[----:B------:R-:W-:Y:S01]  /*0b20*/  IMAD.X R13, R7, 0x1, R13, P0 ;  /* 0x00000001070d7824 */ /* 0x000fe200000e060d */
[----:B------:R-:W-:-:S04]  /*0b30*/  LEA R12, P0, R16, c[0x0][0x178], 0x1 ;  /* 0x00005e00100c7a11 */ /* 0x000fc800078008ff */
[----:B------:R-:W-:-:S05]  /*0b40*/  LEA.HI.X R13, R16, c[0x0][0x17c], R13, 0x1, P0 ;  /* 0x00005f00100d7a11 */ /* 0x000fca00000f0c0d */
[----:B------:R-:W3:Y:S01]  /*0b50*/  LDG.E.U16 R12, [R12.64] ;  /* 0x0000000c0c0c7981 */ /* 0x000ee2000c1e1500 */
[----:B------:R-:W-:Y:S01]  /*0b60*/  IMAD.MOV.U32 R19, RZ, RZ, 0x3f000000 ;  /* 0x3f000000ff137424 */ /* 0x000fe200078e00ff */
[----:B------:R-:W-:Y:S02]  /*0b70*/  IADD3 R14, R14, -0x1, RZ ;  /* 0xffffffff0e0e7810 */ /* 0x000fe40007ffe0ff */
[----:B------:R-:W-:Y:S02]  /*0b80*/  IADD3 R9, R9, 0x20, RZ ;  /* 0x0000002009097810 */ /* 0x000fe40007ffe0ff */
[----:B------:R-:W-:Y:S01]  /*0b90*/  ISETP.NE.AND P2, PT, R14, RZ, PT ;  /* 0x000000ff0e00720c */ /* 0x000fe20003f45270 */
[----:B--2---:R-:W-:Y:S02]  /*0ba0*/  FMUL.FTZ R16, R10, 0.5 ;  /* 0x3f0000000a107820 */ /* 0x004fe40000410000 */
[----:B------:R-:W-:-:S04]  /*0bb0*/  IMAD.MOV.U32 R10, RZ, RZ, R15 ;  /* 0x000000ffff0a7224 */ /* 0x000fc800078e000f */
[----:B------:R-:W0:Y:S01]  /*0bc0*/  MUFU.TANH R16, R16 ;  /* 0x0000001000107308 */ /* 0x000e220000002400 */
[----:B---3--:R-:W-:Y:S01]  /*0bd0*/  PRMT R12, RZ, 0x5410, R12 ;  /* 0x00005410ff0c7816 */ /* 0x008fe2000000000c */
[----:B0-----:R-:W-:-:S04]  /*0be0*/  FFMA.FTZ R19, R16, R19, 0.5 ;  /* 0x3f00000010137423 */ /* 0x001fc80000010013 */
[----:B------:R-:W-:-:S05]  /*0bf0*/  FADD.FTZ R19, R19, R12 ;  /* 0x0000000c13137221 */ /* 0x000fca0000010000 */
[C---:B------:R-:W-:Y:S02]  /*0c00*/  FSETP.GT.FTZ.AND P0, PT, R19.reuse, R10, PT ;  /* 0x0000000a1300720b */ /* 0x040fe40003f14000 */
[C---:B------:R-:W-:Y:S02]  /*0c10*/  FSETP.GT.FTZ.AND P1, PT, R19.reuse, R0, PT ;  /* 0x000000001300720b */ /* 0x040fe40003f34000 */
[----:B------:R-:W-:-:S05]  /*0c20*/  FSEL R11, R19, R10, P0 ;  /* 0x0000000a130b7208 */ /* 0x000fca0000000000 */
[----:B------:R-:W-:-:S04]  /*0c30*/  IMAD.MOV.U32 R15, RZ, RZ, R11 ;  /* 0x000000ffff0f7224 */ /* 0x000fc800078e000b */
[----:B------:R-:W-:-:S05]  /*0c40*/  @!P0 FSEL R10, R19, R0, P1 ;  /* 0x00000000130a8208 */ /* 0x000fca0000800000 */
[----:B------:R-:W-:Y:S01]  /*0c50*/  IMAD.MOV.U32 R0, RZ, RZ, R10 ;  /* 0x000000ffff007224 */ /* 0x000fe200078e000a */
[----:B------:R-:W-:Y:S05]  /*0c60*/  @P2 BRA `(.L_x_4322) ;  /* 0xfffffe4000002947 */ /* 0x000fea000383ffff */
[----:B------:R-:W-:Y:S05]  /*0c70*/  BSYNC B2 ;  /* 0x0000000000027941 */ /* 0x000fea0003800000 */
.L_x_4321:
[----:B------:R-:W-:Y:S05]  /*0c80*/  BSYNC B1 ;  /* 0x0000000000017941 */ /* 0x000fea0003800000 */
.L_x_4320:
[----:B------:R-:W-:-:S13]  /*0c90*/  ISETP.GE.U32.AND P0, PT, R20, 0x60, PT ;  /* 0x000000601400780c */ /* 0x000fda0003f06070 */
[----:B------:R-:W-:Y:S05]  /*0ca0*/  @!P0 BRA `(.L_x_4307) ;  /* 0x000003a000008947 */ /* 0x000fea0003800000 */
.L_x_4323:
[----:B------:R-:W-:Y:S02]  /*0cb0*/  SHF.R.S32.HI R15, RZ, 0x1f, R9 ;  /* 0x0000001fff0f7819 */ /* 0x000fe40000011409 */
[----:B------:R-:W-:-:S05]  /*0cc0*/  IADD3 R10, P0, R9, R4, RZ ;  /* 0x00000004090a7210 */ /* 0x000fca0007f1e0ff */
[----:B------:R-:W-:Y:S01]  /*0cd0*/  IMAD.X R13, R15, 0x1, R8, P0 ;  /* 0x000000010f0d7824 */ /* 0x000fe200000e0608 */
[----:B------:R-:W-:-:S04]  /*0ce0*/  LEA R12, P0, R10, c[0x0][0x160], 0x2 ;  /* 0x000058000a0c7a11 */ /* 0x000fc800078010ff */
[----:B------:R-:W-:-:S05]  /*0cf0*/  LEA.HI.X R13, R10, c[0x0][0x164], R13, 0x2, P0 ;  /* 0x000059000a0d7a11 */ /* 0x000fca00000f140d */
[----:B------:R-:W2:Y:S01]  /*0d00*/  LDG.E R10, [R12.64] ;  /* 0x0000000c0c0a7981 */ /* 0x000ea2000c1e1900 */
[----:B------:R-:W-:-:S03]  /*0d10*/  IADD3 R16, P0, R6, R9, RZ ;  /* 0x0000000906107210 */ /* 0x000fc60007f1e0ff */
[----:B------:R-:W3:Y:S02]  /*0d20*/  LDG.E R19, [R12.64+0x80] ;  /* 0x0000800c0c137981 */ /* 0x000ee4000c1e1900 */
[----:B------:R-:W-:Y:S01]  /*0d30*/  IMAD.X R15, R7, 0x1, R15, P0 ;  /* 0x00000001070f7824 */ /* 0x000fe200000e060f */
[C---:B------:R-:W-:Y:S01]  /*0d40*/  LEA R14, P0, R16.reuse, c[0x0][0x178], 0x1 ;  /* 0x00005e00100e7a11 */ /* 0x040fe200078008ff */
[----:B------:R-:W4:Y:S03]  /*0d50*/  LDG.E R21, [R12.64+0x100] ;  /* 0x0001000c0c157981 */ /* 0x000f26000c1e1900 */
[----:B------:R-:W-:Y:S01]  /*0d60*/  LEA.HI.X R15, R16, c[0x0][0x17c], R15, 0x1, P0 ;  /* 0x00005f00100f7a11 */ /* 0x000fe200000f0c0f */
[----:B------:R0:W5:Y:S04]  /*0d70*/  LDG.E R23, [R12.64+0x180] ;  /* 0x0001800c0c177981 */ /* 0x000168000c1e1900 */
[----:B------:R1:W0:Y:S04]  /*0d80*/  LDG.E.U16 R16, [R14.64] ;  /* 0x0000000c0e107981 */ /* 0x000228000c1e1500 */
[----:B------:R1:W5:Y:S04]  /*0d90*/  LDG.E.U16 R20, [R14.64+0x40] ;  /* 0x0000400c0e147981 */ /* 0x000368000c1e1500 */
[----:B------:R1:W5:Y:S04]  /*0da0*/  LDG.E.U16 R22, [R14.64+0x80] ;  /* 0x0000800c0e167981 */ /* 0x000368000c1e1500 */
[----:B------:R1:W5:Y:S01]  /*0db0*/  LDG.E.U16 R24, [R14.64+0xc0] ;  /* 0x0000c00c0e187981 */ /* 0x000362000c1e1500 */
[----:B------:R-:W-:-:S02]  /*0dc0*/  IMAD.MOV.U32 R26, RZ, RZ, 0x3f000000 ;  /* 0x3f000000ff1a7424 */ /* 0x000fc400078e00ff */
[----:B-1----:R-:W-:Y:S01]  /*0dd0*/  IMAD.MOV.U32 R14, RZ, RZ, R11 ;  /* 0x000000ffff0e7224 */ /* 0x002fe200078e000b */
[----:B------:R-:W-:Y:S01]  /*0de0*/  IADD3 R9, R9, 0x80, RZ ;  /* 0x0000008009097810 */ /* 0x000fe20007ffe0ff */
[----:B--2---:R-:W-:Y:S02]  /*0df0*/  FMUL.FTZ R10, R10, 0.5 ;  /* 0x3f0000000a0a7820 */ /* 0x004fe40000410000 */
[----:B---3--:R-:W-:-:S04]  /*0e00*/  FMUL.FTZ R19, R19, 0.5 ;  /* 0x3f00000013137820 */ /* 0x008fc80000410000 */
[----:B------:R-:W1:Y:S01]  /*0e10*/  MUFU.TANH R10, R10 ;  /* 0x0000000a000a7308 */ /* 0x000e620000002400 */
[----:B----4-:R-:W-:-:S07]  /*0e20*/  FMUL.FTZ R21, R21, 0.5 ;  /* 0x3f00000015157820 */ /* 0x010fce0000410000 */
[----:B------:R-:W2:Y:S01]  /*0e30*/  MUFU.TANH R19, R19 ;  /* 0x0000001300137308 */ /* 0x000ea20000002400 */
[----:B0-----:R-:W-:-:S07]  /*0e40*/  PRMT R13, RZ, 0x5410, R16 ;  /* 0x00005410ff0d7816 */ /* 0x001fce0000000010 */
[----:B------:R-:W0:Y:S01]  /*0e50*/  MUFU.TANH R21, R21 ;  /* 0x0000001500157308 */ /* 0x000e220000002400 */
[----:B-1----:R-:W-:Y:S01]  /*0e60*/  FFMA.FTZ R12, R10, R26, 0.5 ;  /* 0x3f0000000a0c7423 */ /* 0x002fe2000001001a */
[----:B-----5:R-:W-:-:S03]  /*0e70*/  PRMT R11, RZ, 0x5410, R20 ;  /* 0x00005410ff0b7816 */ /* 0x020fc60000000014 */
[----:B------:R-:W-:Y:S02]  /*0e80*/  FADD.FTZ R13, R12, R13 ;  /* 0x0000000d0c0d7221 */ /* 0x000fe40000010000 */
[----:B--2---:R-:W-:-:S03]  /*0e90*/  FFMA.FTZ R10, R19, R26, 0.5 ;  /* 0x3f000000130a7423 */ /* 0x004fc6000001001a */
[-C--:B------:R-:W-:Y:S01]  /*0ea0*/  FSETP.GT.FTZ.AND P0, PT, R13, R14.reuse, PT ;  /* 0x0000000e0d00720b */ /* 0x080fe20003f14000 */
[----:B------:R-:W-:Y:S02]  /*0eb0*/  FMUL.FTZ R23, R23, 0.5 ;  /* 0x3f00000017177820 */ /* 0x000fe40000410000 */
[----:B------:R-:W-:Y:S01]  /*0ec0*/  FADD.FTZ R11, R10, R11 ;  /* 0x0000000b0a0b7221 */ /* 0x000fe20000010000 */
[----:B------:R-:W-:Y:S02]  /*0ed0*/  FSEL R10, R13, R14, P0 ;  /* 0x0000000e0d0a7208 */ /* 0x000fe40000000000 */
[----:B------:R-:W-:Y:S01]  /*0ee0*/  PRMT R22, RZ, 0x5410, R22 ;  /* 0x00005410ff167816 */ /* 0x000fe20000000016 */
[----:B------:R-:W1:Y:S01]  /*0ef0*/  MUFU.TANH R23, R23 ;  /* 0x0000001700177308 */ /* 0x000e620000002400 */
[----:B0-----:R-:W-:Y:S01]  /*0f00*/  FFMA.FTZ R21, R21, R26, 0.5 ;  /* 0x3f00000015157423 */ /* 0x001fe2000001001a */
[----:B------:R-:W-:Y:S02]  /*0f10*/  FSETP.GT.FTZ.AND P2, PT, R11, R10, PT ;  /* 0x0000000a0b00720b */ /* 0x000fe40003f54000 */
[----:B------:R-:W-:Y:S01]  /*0f20*/  FSETP.GT.FTZ.AND P1, PT, R13, R0, PT ;  /* 0x000000000d00720b */ /* 0x000fe20003f34000 */
[----:B------:R-:W-:Y:S01]  /*0f30*/  FADD.FTZ R21, R21, R22 ;  /* 0x0000001615157221 */ /* 0x000fe20000010000 */
[----:B------:R-:W-:-:S02]  /*0f40*/  FSEL R12, R11, R10, P2 ;  /* 0x0000000a0b0c7208 */ /* 0x000fc40001000000 */
[----:B------:R-:W-:Y:S02]  /*0f50*/  @!P0 FSEL R14, R13, R0, P1 ;  /* 0x000000000d0e8208 */ /* 0x000fe40000800000 */
[----:B------:R-:W-:Y:S02]  /*0f60*/  FSETP.GT.FTZ.AND P1, PT, R21, R12, PT ;  /* 0x0000000c1500720b */ /* 0x000fe40003f34000 */
[CC--:B------:R-:W-:Y:S02]  /*0f70*/  FSETP.GT.FTZ.AND P0, PT, R11.reuse, R14.reuse, PT ;  /* 0x0000000e0b00720b */ /* 0x0c0fe40003f14000 */
[----:B------:R-:W-:Y:S02]  /*0f80*/  PRMT R24, RZ, 0x5410, R24 ;  /* 0x00005410ff187816 */ /* 0x000fe40000000018 */
[----:B------:R-:W-:Y:S01]  /*0f90*/  @!P2 FSEL R10, R11, R14, P0 ;  /* 0x0000000e0b0aa208 */ /* 0x000fe20000000000 */
[----:B-1----:R-:W-:-:S03]  /*0fa0*/  FFMA.FTZ R23, R23, R26, 0.5 ;  /* 0x3f00000017177423 */ /* 0x002fc6000001001a */
[----:B------:R-:W-:Y:S01]  /*0fb0*/  FSETP.GT.FTZ.AND P0, PT, R21, R10, PT ;  /* 0x0000000a1500720b */ /* 0x000fe20003f14000 */
        /* <DEDUP_REMOVED lines=9> */
.L_x_4307:
[----:B------:R-:W-:Y:S05]  /*1050*/  BSYNC B0 ;  /* 0x0000000000007941 */ /* 0x000fea0003800000 */
.L_x_4305:
[----:B------:R-:W0:Y:S02]  /*1060*/  SHFL.BFLY PT, R4, R11, 0x10, 0x1f ;  /* 0x0e001f000b047f89 */ /* 0x000e2400000e0000 */
[----:B0-----:R-:W-:-:S04]  /*1070*/  FSETP.GEU.FTZ.AND P0, PT, R11, R4, PT ;  /* 0x000000040b00720b */ /* 0x001fc80003f1e000 */
[----:B------:R-:W-:-:S05]  /*1080*/  FSEL R4, R4, R11, !P0 ;  /* 0x0000000b04047208 */ /* 0x000fca0004000000 */
[----:B------:R-:W0:Y:S02]  /*1090*/  SHFL.BFLY PT, R5, R4, 0x8, 0x1f ;  /* 0x0d001f0004057f89 */ /* 0x000e2400000e0000 */
[----:B0-----:R-:W-:-:S04]  /*10a0*/  FSETP.GEU.FTZ.AND P0, PT, R4, R5, PT ;  /* 0x000000050400720b */ /* 0x001fc80003f1e000 */
[----:B------:R-:W-:Y:S02]  /*10b0*/  FSEL R5, R5, R4, !P0 ;  /* 0x0000000405057208 */ /* 0x000fe40004000000 */
[----:B------:R-:W0:Y:S04]  /*10c0*/  S2R R4, SR_TID.X ;  /* 0x0000000000047919 */ /* 0x000e280000002100 */
[----:B------:R-:W1:Y:S01]  /*10d0*/  SHFL.BFLY PT, R6, R5, 0x4, 0x1f ;  /* 0x0c801f0005067f89 */ /* 0x000e6200000e0000 */
[----:B0-----:R-:W-:Y:S02]  /*10e0*/  SHF.R.U32.HI R9, RZ, 0x5, R4 ;  /* 0x00000005ff097819 */ /* 0x001fe40000011604 */
[----:B-1----:R-:W-:Y:S02]  /*10f0*/  FSETP.GEU.FTZ.AND P0, PT, R5, R6, PT ;  /* 0x000000060500720b */ /* 0x002fe40003f1e000 */
[----:B------:R-:W-:-:S02]  /*1100*/  ISETP.NE.AND P1, PT, R9, RZ, PT ;  /* 0x000000ff0900720c */ /* 0x000fc40003f25270 */
[----:B------:R-:W-:-:S05]  /*1110*/  FSEL R6, R6, R5, !P0 ;  /* 0x0000000506067208 */ /* 0x000fca0004000000 */
[----:B------:R-:W0:Y:S02]  /*1120*/  SHFL.BFLY PT, R7, R6, 0x2, 0x1f ;  /* 0x0c401f0006077f89 */ /* 0x000e2400000e0000 */
        /* <DEDUP_REMOVED lines=29> */
.L_x_4324:
        /* <DEDUP_REMOVED lines=30> */
[----:B------:R-:W-:Y:S01]  /*14e0*/  SEL R7, RZ, 0x1, !P1 ;  /* 0x00000001ff077807 */ /* 0x000fe20004800000 */
[----:B------:R-:W-:Y:S02]  /*14f0*/  IMAD.MOV.U32 R8, RZ, RZ, -0x800000 ;  /* 0xff800000ff087424 */ /* 0x000fe400078e00ff */
[----:B------:R-:W-:Y:S01]  /*1500*/  SHF.L.U32 R6, R6, R17, RZ ;  /* 0x0000001106067219 */ /* 0x000fe200000006ff */
[----:B------:R-:W-:-:S03]  /*1510*/  IMAD.MOV.U32 R15, RZ, RZ, RZ ;  /* 0x000000ffff0f7224 */ /* 0x000fc600078e00ff */
        /* <DEDUP_REMOVED lines=26> */
.L_x_4328:
[----:B--23--:R-:W-:Y:S05]  /*16c0*/  BSYNC B0 ;  /* 0x0000000000007941 */ /* 0x00cfea0003800000 */
.L_x_4327:
        /* <DEDUP_REMOVED lines=13> */
.L_x_4330:
[----:B--23--:R-:W-:Y:S05]  /*17a0*/  BSYNC B0 ;  /* 0x0000000000007941 */ /* 0x00cfea0003800000 */
.L_x_4329:
        /* <DEDUP_REMOVED lines=13> */
.L_x_4332:
[----:B--23--:R-:W-:Y:S05]  /*1880*/  BSYNC B0 ;  /* 0x0000000000007941 */ /* 0x00cfea0003800000 */
.L_x_4331:
        /* <DEDUP_REMOVED lines=13> */
.L_x_4334:
[----:B--23--:R-:W-:Y:S05]  /*1960*/  BSYNC B0 ;  /* 0x0000000000007941 */ /* 0x00cfea0003800000 */
.L_x_4333:
        /* <DEDUP_REMOVED lines=13> */
.L_x_4336:
[----:B--23--:R-:W-:Y:S05]  /*1a40*/  BSYNC B0 ;  /* 0x0000000000007941 */ /* 0x00cfea0003800000 */
.L_x_4335:
        /* <DEDUP_REMOVED lines=11> */
.L_x_4338:
[----:B--23--:R-:W-:Y:S05]  /*1b00*/  BSYNC B0 ;  /* 0x0000000000007941 */ /* 0x00cfea0003800000 */
.L_x_4337:
        /* <DEDUP_REMOVED lines=15> */
.L_x_4340:
[----:B--23--:R-:W-:Y:S05]  /*1c00*/  BSYNC B0 ;  /* 0x0000000000007941 */ /* 0x00cfea0003800000 */
.L_x_4339:
        /* <DEDUP_REMOVED lines=11> */
.L_x_4342:
[----:B--23--:R-:W-:Y:S05]  /*1cc0*/  BSYNC B0 ;  /* 0x0000000000007941 */ /* 0x00cfea0003800000 */
.L_x_4341:
        /* <DEDUP_REMOVED lines=13> */
.L_x_4344:
[----:B--23--:R-:W-:Y:S05]  /*1da0*/  BSYNC B0 ;  /* 0x0000000000007941 */ /* 0x00cfea0003800000 */
.L_x_4343:
        /* <DEDUP_REMOVED lines=11> */
.L_x_4346:
[----:B--23--:R-:W-:Y:S05]  /*1e60*/  BSYNC B0 ;  /* 0x0000000000007941 */ /* 0x00cfea0003800000 */
.L_x_4345:
        /* <DEDUP_REMOVED lines=12> */
.L_x_4348:
[----:B--23--:R-:W-:Y:S05]  /*1f30*/  BSYNC B0 ;  /* 0x0000000000007941 */ /* 0x00cfea0003800000 */
.L_x_4347:
        /* <DEDUP_REMOVED lines=10> */
.L_x_4350:
[----:B--23--:R-:W-:Y:S05]  /*1fe0*/  BSYNC B0 ;  /* 0x0000000000007941 */ /* 0x00cfea0003800000 */
.L_x_4349:
        /* <DEDUP_REMOVED lines=12> */
.L_x_4352:
[----:B--23--:R-:W-:Y:S05]  /*20b0*/  BSYNC B0 ;  /* 0x0000000000007941 */ /* 0x00cfea0003800000 */
.L_x_4351:
        /* <DEDUP_REMOVED lines=10> */
.L_x_4354:
[----:B--23--:R-:W-:Y:S05]  /*2160*/  BSYNC B0 ;  /* 0x0000000000007941 */ /* 0x00cfea0003800000 */
.L_x_4353:
        /* <DEDUP_REMOVED lines=12> */
.L_x_4356:
[----:B--23--:R-:W-:Y:S05]  /*2230*/  BSYNC B0 ;  /* 0x0000000000007941 */ /* 0x00cfea0003800000 */
.L_x_4355:
        /* <DEDUP_REMOVED lines=18> */
.L_x_4358:
[----:B--23--:R-:W-:Y:S05]  /*2360*/  BSYNC B0 ;  /* 0x0000000000007941 */ /* 0x00cfea0003800000 */
.L_x_4357:
        /* <DEDUP_REMOVED lines=12> */
.L_x_4360:
[----:B--23--:R-:W-:Y:S05]  /*2430*/  BSYNC B0 ;  /* 0x0000000000007941 */ /* 0x00cfea0003800000 */
.L_x_4359:
        /* <DEDUP_REMOVED lines=10> */
.L_x_4362:
[----:B--23--:R-:W-:Y:S05]  /*24e0*/  BSYNC B0 ;  /* 0x0000000000007941 */ /* 0x00cfea0003800000 */
.L_x_4361:
        /* <DEDUP_REMOVED lines=12> */
.L_x_4364:
[----:B--23--:R-:W-:Y:S05]  /*25b0*/  BSYNC B0 ;  /* 0x0000000000007941 */ /* 0x00cfea0003800000 */
.L_x_4363:
        /* <DEDUP_REMOVED lines=10> */
.L_x_4366:
[----:B--23--:R-:W-:Y:S05]  /*2660*/  BSYNC B0 ;  /* 0x0000000000007941 */ /* 0x00cfea0003800000 */
.L_x_4365:
[----:B------:R-:W-:Y:S01]  /*2670*/  ISETP.NE.XOR P0, PT, R9, RZ, P0 ;  /* 0x000000ff0900720c */ /* 0x000fe20000705a70 */
[----:B------:R-:W-:-:S03]  /*2680*/  IMAD.MOV.U32 R10, RZ, RZ, RZ ;  /* 0x000000ffff0a7224 */ /* 0x000fc600078e00ff */
[----:B------:R-:W-:Y:S02]  /*2690*/  SEL R15, R12, R15, P0 ;  /* 0x0000000f0c0f7207 */ /* 0x000fe40000000000 */
[----:B------:R-:W-:Y:S02]  /*26a0*/  FSEL R8, R13, R8, P0 ;  /* 0x000000080d087208 */ /* 0x000fe40000000000 */
.L_x_4326:
[----:B------:R-:W-:-:S04]  /*26b0*/  PRMT R7, R7, 0x9910, RZ ;  /* 0x0000991007077816 */ /* 0x000fc800000000ff */
[----:B------:R-:W-:-:S13]  /*26c0*/  ISETP.NE.AND P0, PT, R7, RZ, PT ;  /* 0x000000ff0700720c */ /* 0x000fda0003f05270 */
[----:B------:R1:W-:Y:S04]  /*26d0*/  @P0 STS [R6+-0x80], R5 ;  /* 0xffff800506000388 */ /* 0x0003e80000000800 */
[----:B------:R1:W-:Y:S01]  /*26e0*/  @P0 STS [R6+UR6+-0x80], R17 ;  /* 0xffff801106000988 */ /* 0x0003e20008000806 */
[----:B------:R-:W-:-:S06]  /*26f0*/  NOP ;  /* 0x0000000000007918 */ /* 0x000fcc0000000000 */
.L_x_4325:
        /* <DEDUP_REMOVED lines=20> */
.L_x_4369:
[----:B-12---:R-:W-:Y:S05]  /*2840*/  BSYNC B0 ;  /* 0x0000000000007941 */ /* 0x006fea0003800000 */
.L_x_4368:
        /* <DEDUP_REMOVED lines=13> */
.L_x_4371:
[----:B-12---:R-:W-:Y:S05]  /*2920*/  BSYNC B0 ;  /* 0x0000000000007941 */ /* 0x006fea0003800000 */
.L_x_4370:
        /* <DEDUP_REMOVED lines=13> */
.L_x_4373:
[----:B-12---:R-:W-:Y:S05]  /*2a00*/  BSYNC B0 ;  /* 0x0000000000007941 */ /* 0x006fea0003800000 */
.L_x_4372:
        /* <DEDUP_REMOVED lines=13> */
.L_x_4375:
[----:B-12---:R-:W-:Y:S05]  /*2ae0*/  BSYNC B0 ;  /* 0x0000000000007941 */ /* 0x006fea0003800000 */
.L_x_4374:
        /* <DEDUP_REMOVED lines=13> */
.L_x_4377:
[----:B-12---:R-:W-:Y:S05]  /*2bc0*/  BSYNC B0 ;  /* 0x0000000000007941 */ /* 0x006fea0003800000 */
.L_x_4376:
        /* <DEDUP_REMOVED lines=11> */
.L_x_4379:
[----:B-12---:R-:W-:Y:S05]  /*2c80*/  BSYNC B0 ;  /* 0x0000000000007941 */ /* 0x006fea0003800000 */
.L_x_4378:
        /* <DEDUP_REMOVED lines=15> */
.L_x_4381:
[----:B-12---:R-:W-:Y:S05]  /*2d80*/  BSYNC B0 ;  /* 0x0000000000007941 */ /* 0x006fea0003800000 */
.L_x_4380:
        /* <DEDUP_REMOVED lines=11> */
.L_x_4383:
[----:B-12---:R-:W-:Y:S05]  /*2e40*/  BSYNC B0 ;  /* 0x0000000000007941 */ /* 0x006fea0003800000 */
.L_x_4382:
        /* <DEDUP_REMOVED lines=13> */
.L_x_4385:
[----:B-12---:R-:W-:Y:S05]  /*2f20*/  BSYNC B0 ;  /* 0x0000000000007941 */ /* 0x006fea0003800000 */
.L_x_4384:
        /* <DEDUP_REMOVED lines=11> */
.L_x_4387:
[----:B-12---:R-:W-:Y:S05]  /*2fe0*/  BSYNC B0 ;  /* 0x0000000000007941 */ /* 0x006fea0003800000 */
.L_x_4386:
        /* <DEDUP_REMOVED lines=12> */
.L_x_4389:
[----:B-12---:R-:W-:Y:S05]  /*30b0*/  BSYNC B0 ;  /* 0x0000000000007941 */ /* 0x006fea0003800000 */
.L_x_4388:
        /* <DEDUP_REMOVED lines=10> */
.L_x_4391:
[----:B-12---:R-:W-:Y:S05]  /*3160*/  BSYNC B0 ;  /* 0x0000000000007941 */ /* 0x006fea0003800000 */
.L_x_4390:
        /* <DEDUP_REMOVED lines=12> */
.L_x_4393:
[----:B-12---:R-:W-:Y:S05]  /*3230*/  BSYNC B0 ;  /* 0x0000000000007941 */ /* 0x006fea0003800000 */
.L_x_4392:
        /* <DEDUP_REMOVED lines=10> */
.L_x_4395:
[----:B-12---:R-:W-:Y:S05]  /*32e0*/  BSYNC B0 ;  /* 0x0000000000007941 */ /* 0x006fea0003800000 */
.L_x_4394:
        /* <DEDUP_REMOVED lines=12> */
.L_x_4397:
[----:B-12---:R-:W-:Y:S05]  /*33b0*/  BSYNC B0 ;  /* 0x0000000000007941 */ /* 0x006fea0003800000 */
.L_x_4396:
        /* <DEDUP_REMOVED lines=19> */
.L_x_4399:
[----:B-12---:R-:W-:Y:S05]  /*34f0*/  BSYNC B0 ;  /* 0x0000000000007941 */ /* 0x006fea0003800000 */
.L_x_4398:
        /* <DEDUP_REMOVED lines=12> */
.L_x_4401:
[----:B-12---:R-:W-:Y:S05]  /*35c0*/  BSYNC B0 ;  /* 0x0000000000007941 */ /* 0x006fea0003800000 */
.L_x_4400:
        /* <DEDUP_REMOVED lines=10> */
.L_x_4403:
[----:B-12---:R-:W-:Y:S05]  /*3670*/  BSYNC B0 ;  /* 0x0000000000007941 */ /* 0x006fea0003800000 */
.L_x_4402:
        /* <DEDUP_REMOVED lines=12> */
.L_x_4405:
[----:B-12---:R-:W-:Y:S05]  /*3740*/  BSYNC B0 ;  /* 0x0000000000007941 */ /* 0x006fea0003800000 */
.L_x_4404:
        /* <DEDUP_REMOVED lines=10> */
.L_x_4407:
[----:B-12---:R-:W-:Y:S05]  /*37f0*/  BSYNC B0 ;  /* 0x0000000000007941 */ /* 0x006fea0003800000 */
.L_x_4406:
[----:B------:R-:W-:-:S04]  /*3800*/  ISETP.NE.XOR P0, PT, R6, RZ, P0 ;  /* 0x000000ff0600720c */ /* 0x000fc80000705a70 */
[----:B------:R-:W-:Y:S02]  /*3810*/  SEL R15, R8, R15, P0 ;  /* 0x0000000f080f7207 */ /* 0x000fe40000000000 */
[----:B------:R-:W-:Y:S02]  /*3820*/  FSEL R8, R12, R5, P0 ;  /* 0x000000050c087208 */ /* 0x000fe40000000000 */
.L_x_4367:
        /* <DEDUP_REMOVED lines=45> */
[----:B------:R-:W-:-:S02]  /*3b00*/  SEL R12, R3, RZ, P0 ;  /* 0x000000ff030c7207 */ /* 0x000fc40000000000 */
[----:B------:R-:W-:Y:S01]  /*3b10*/  ISETP.EQ.U32.XOR P3, PT, R2, 0x1, !P4 ;  /* 0x000000010200780c */ /* 0x000fe20006762870 */
[----:B------:R-:W-:Y:S01]  /*3b20*/  IMAD.IADD R13, R13, 0x1, -R0 ;  /* 0x000000010d0d7824 */ /* 0x000fe200078e0a00 */
[----:B------:R-:W-:Y:S01]  /*3b30*/  P2R R26, PR, RZ, 0x2 ;  /* 0x00000002ff1a7803 */ /* 0x000fe20000000000 */
[----:B------:R-:W-:Y:S01]  /*3b40*/  IMAD.MOV.U32 R0, RZ, RZ, -0x1 ;  /* 0xffffffffff007424 */ /* 0x000fe200078e00ff */
[----:B------:R-:W-:Y:S02]  /*3b50*/  ISETP.EQ.U32.XOR P0, PT, R6, 0x1, !P2 ;  /* 0x000000010600780c */ /* 0x000fe40005702870 */
[----:B------:R-:W-:Y:S02]  /*3b60*/  SHF.R.U32.HI R7, RZ, 0x4, R4 ;  /* 0x00000004ff077819 */ /* 0x000fe40000011604 */
[----:B------:R-:W-:Y:S02]  /*3b70*/  ISETP.NE.U32.AND P1, PT, R2, 0x1, PT ;  /* 0x000000010200780c */ /* 0x000fe40003f25070 */
[----:B------:R-:W-:-:S02]  /*3b80*/  P2R R24, PR, RZ, 0x8 ;  /* 0x00000008ff187803 */ /* 0x000fc40000000000 */
[----:B------:R-:W-:Y:S02]  /*3b90*/  P2R R27, PR, RZ, 0x1 ;  /* 0x00000001ff1b7803 */ /* 0x000fe40000000000 */
[----:B------:R-:W-:Y:S02]  /*3ba0*/  LOP3.LUT R7, R7, 0x1, RZ, 0xc0, !PT ;  /* 0x0000000107077812 */ /* 0x000fe400078ec0ff */
[C---:B------:R-:W-:Y:S02]  /*3bb0*/  ISETP.NE.U32.AND P3, PT, R6.reuse, 0x1, PT ;  /* 0x000000010600780c */ /* 0x040fe40003f65070 */
[----:B------:R-:W-:Y:S02]  /*3bc0*/  ISETP.EQ.U32.XOR P6, PT, R5, 0x1, !P1 ;  /* 0x000000010500780c */ /* 0x000fe40004fc2870 */
[C---:B------:R-:W-:Y:S02]  /*3bd0*/  ISETP.EQ.U32.XOR P0, PT, R6.reuse, 0x1, !P1 ;  /* 0x000000010600780c */ /* 0x040fe40004f02870 */
[----:B------:R-:W-:Y:S01]  /*3be0*/  ISETP.EQ.U32.XOR P5, PT, R6, 0x1, !P4 ;  /* 0x000000010600780c */ /* 0x000fe200067a2870 */
[----:B------:R-:W-:Y:S01]  /*3bf0*/  IMAD.MOV.U32 R6, RZ, RZ, RZ ;  /* 0x000000ffff067224 */ /* 0x000fe200078e00ff */
[----:B------:R-:W-:-:S02]  /*3c00*/  ISETP.EQ.U32.XOR P4, PT, R7, 0x1, !P4 ;  /* 0x000000010700780c */ /* 0x000fc40006782870 */
[C---:B------:R-:W-:Y:S02]  /*3c10*/  ISETP.EQ.U32.XOR P3, PT, R7.reuse, 0x1, !P3 ;  /* 0x000000010700780c */ /* 0x040fe40005f62870 */
[C---:B------:R-:W-:Y:S02]  /*3c20*/  ISETP.EQ.U32.XOR P2, PT, R7.reuse, 0x1, !P2 ;  /* 0x000000010700780c */ /* 0x040fe40005742870 */
[----:B------:R-:W-:Y:S02]  /*3c30*/  ISETP.EQ.U32.XOR P1, PT, R7, 0x1, !P1 ;  /* 0x000000010700780c */ /* 0x000fe40004f22870 */
[----:B------:R-:W-:Y:S02]  /*3c40*/  P2R R25, PR, RZ, 0x40 ;  /* 0x00000040ff197803 */ /* 0x000fe40000000000 */
[----:B------:R-:W-:Y:S02]  /*3c50*/  P2R R28, PR, RZ, 0x1 ;  /* 0x00000001ff1c7803 */ /* 0x000fe40000000000 */
[----:B------:R-:W-:-:S02]  /*3c60*/  LOP3.LUT R22, R4, 0x2, RZ, 0xc0, !PT ;  /* 0x0000000204167812 */ /* 0x000fc400078ec0ff */
[C---:B------:R-:W-:Y:S02]  /*3c70*/  LOP3.LUT R21, R4.reuse, 0x4, RZ, 0xc0, !PT ;  /* 0x0000000404157812 */ /* 0x040fe400078ec0ff */
[C---:B------:R-:W-:Y:S02]  /*3c80*/  LOP3.LUT R20, R4.reuse, 0x8, RZ, 0xc0, !PT ;  /* 0x0000000804147812 */ /* 0x040fe400078ec0ff */
[----:B------:R-:W-:Y:S02]  /*3c90*/  LOP3.LUT R11, R4, 0x10, RZ, 0xc0, !PT ;  /* 0x00000010040b7812 */ /* 0x000fe400078ec0ff */
[----:B------:R-:W-:Y:S02]  /*3ca0*/  SHF.L.U32 R0, R0, R17, RZ ;  /* 0x0000001100007219 */ /* 0x000fe400000006ff */
.L_x_4495:
[----:B------:R-:W-:Y:S05]  /*3cb0*/  BRA.DIV ~URZ, `(.L_x_4410) ;  /* 0x000033a27f007947 */ /* 0x000fea000b800000 */
[----:B------:R0:W1:Y:S02]  /*3cc0*/  SHFL.IDX PT, R7, R15, R10, 0x1f ;  /* 0x00001f0a0f077589 */ /* 0x00006400000e0000 */
.L_x_4576:
        /* <DEDUP_REMOVED lines=13> */
.L_x_4493:
        /* <DEDUP_REMOVED lines=14> */
[----:B------:R-:W-:Y:S02]  /*3e80*/  FMUL.FTZ R35, R35, 0.5 ;  /* 0x3f00000023237820 */ /* 0x000fe40000410000 */
[----:B------:R-:W-:Y:S02]  /*3e90*/  IMAD.MOV.U32 R32, RZ, RZ, 0x3f000000 ;  /* 0x3f000000ff207424 */ /* 0x000fe400078e00ff */
[----:B------:R-:W-:Y:S02]  /*3ea0*/  IMAD.MOV.U32 R34, RZ, RZ, R7 ;  /* 0x000000ffff227224 */ /* 0x000fe400078e0007 */
[----:B------:R-:W1:Y:S02]  /*3eb0*/  MUFU.TANH R35, R35 ;  /* 0x0000002300237308 */ /* 0x000e640000002400 */
[----:B-1----:R-:W-:Y:S01]  /*3ec0*/  FFMA.FTZ R32, R35, R32, 0.5 ;  /* 0x3f00000023207423 */ /* 0x002fe20000010020 */
[----:B--2---:R-:W-:-:S05]  /*3ed0*/  PRMT R3, RZ, 0x5410, R2 ;  /* 0x00005410ff037816 */ /* 0x004fca0000000002 */
[----:B------:R-:W-:Y:S02]  /*3ee0*/  FADD.FTZ R32, R32, R3 ;  /* 0x0000000320207221 */ /* 0x000fe40000010000 */
.L_x_4414:
[----:B------:R-:W-:Y:S05]  /*3ef0*/  BSYNC B2 ;  /* 0x0000000000027941 */ /* 0x000fea0003800000 */
.L_x_4413:
        /* <DEDUP_REMOVED lines=9> */
.L_x_4577:
        /* <DEDUP_REMOVED lines=21> */
[----:B0-----:R-:W-:Y:S05]  /*40e0*/  CALL.REL.NOINC `($__internal_162_$__cuda_sm70_warpsync) ;  /* 0x0000584000007944 */ /* 0x001fea0003c00000 */
.L_x_4420:
[----:B------:R-:W-:-:S06]  /*40f0*/  NOP ;  /* 0x0000000000007918 */ /* 0x000fcc0000000000 */
[----:B------:R1:W2:Y:S04]  /*4100*/  LDS R29, [R14+UR6] ;  /* 0x000000060e1d7984 */ /* 0x0002a80008000800 */
[----:B------:R1:W3:Y:S01]  /*4110*/  LDS R31, [R14] ;  /* 0x000000000e1f7984 */ /* 0x0002e20000000800 */
[----:B------:R-:W-:Y:S05]  /*4120*/  BRA.DIV ~URZ, `(.L_x_4421) ;  /* 0x000030027f007947 */ /* 0x000fea000b800000 */
[----:B---3--:R3:W4:Y:S04]  /*4130*/  SHFL.BFLY PT, R38, R31, 0x1, 0x1f ;  /* 0x0c201f001f267f89 */ /* 0x00872800000e0000 */
[----:B--2---:R3:W2:Y:S02]  /*4140*/  SHFL.BFLY PT, R37, R29, 0x1, 0x1f ;  /* 0x0c201f001d257f89 */ /* 0x0046a400000e0000 */
.L_x_4578:
[----:B----4-:R-:W-:Y:S01]  /*4150*/  FSETP.GT.FTZ.AND P6, PT, R31, R38, PT ;  /* 0x000000261f00720b */ /* 0x010fe20003fd4000 */
[----:B------:R-:W-:Y:S01]  /*4160*/  BSSY B4, `(.L_x_4422) ;  /* 0x0000005000047945 */ /* 0x000fe20003800000 */
[----:B------:R-:W-:-:S11]  /*4170*/  PLOP3.LUT P0, PT, PT, PT, PT, 0x80, 0x0 ;  /* 0x000000000000781c */ /* 0x000fd60003f0f070 */
[----:B------:R-:W-:Y:S05]  /*4180*/  @P6 BRA `(.L_x_4423) ;  /* 0x0000002000006947 */ /* 0x000fea0003800000 */
[----:B------:R-:W-:-:S04]  /*4190*/  FSETP.NEU.FTZ.AND P0, PT, R31, R38, PT ;  /* 0x000000261f00720b */ /* 0x000fc80003f1d000 */
[----:B--2---:R-:W-:-:S08]  /*41a0*/  ISETP.LT.AND P0, PT, R29, R37, !P0 ;  /* 0x000000251d00720c */ /* 0x004fd00004701270 */
.L_x_4423:
[----:B------:R-:W-:Y:S05]  /*41b0*/  BSYNC B4 ;  /* 0x0000000000047941 */ /* 0x000fea0003800000 */
.L_x_4422:
        /* <DEDUP_REMOVED lines=8> */
.L_x_4579:
[----:B---3--:R-:W-:Y:S01]  /*4240*/  FSETP.GT.FTZ.AND P6, PT, R31, R38, PT ;  /* 0x000000261f00720b */ /* 0x008fe20003fd4000 */
[----:B------:R-:W-:-:S12]  /*4250*/  BSSY B4, `(.L_x_4425) ;  /* 0x0000004000047945 */ /* 0x000fd80003800000 */
[----:B------:R-:W-:Y:S05]  /*4260*/  @P6 BRA `(.L_x_4426) ;  /* 0x0000002000006947 */ /* 0x000fea0003800000 */
[----:B------:R-:W-:-:S04]  /*4270*/  FSETP.NEU.FTZ.AND P0, PT, R31, R38, PT ;  /* 0x000000261f00720b */ /* 0x000fc80003f1d000 */
[----:B----4-:R-:W-:-:S08]  /*4280*/  ISETP.LT.AND P0, PT, R29, R37, !P0 ;  /* 0x000000251d00720c */ /* 0x010fd00004701270 */
.L_x_4426:
[----:B------:R-:W-:Y:S05]  /*4290*/  BSYNC B4 ;  /* 0x0000000000047941 */ /* 0x000fea0003800000 */
.L_x_4425:
[----:B------:R-:W-:-:S04]  /*42a0*/  ISETP.NE.AND P6, PT, R25, RZ, PT ;  /* 0x000000ff1900720c */ /* 0x000fc80003fc5270 */
[----:B------:R-:W-:-:S04]  /*42b0*/  PLOP3.LUT P0, PT, P6, P0, PT, 0x28, 0x0 ;  /* 0x000000000000781c */ /* 0x000fc80003700570 */
[----:B--2-4-:R-:W-:Y:S02]  /*42c0*/  SEL R29, R37, R29, P0 ;  /* 0x0000001d251d7207 */ /* 0x014fe40000000000 */
[----:B------:R-:W-:Y:S01]  /*42d0*/  FSEL R31, R38, R31, P0 ;  /* 0x0000001f261f7208 */ /* 0x000fe20000000000 */
[----:B------:R-:W-:Y:S05]  /*42e0*/  BRA.DIV ~URZ, `(.L_x_4427) ;  /* 0x000030027f007947 */ /* 0x000fea000b800000 */
[----:B------:R2:W3:Y:S02]  /*42f0*/  SHFL.BFLY PT, R38, R31, 0x1, 0x1f ;  /* 0x0c201f001f267f89 */ /* 0x0004e400000e0000 */
.L_x_4580:
[----:B------:R-:W-:Y:S05]  /*4300*/  BRA.DIV ~URZ, `(.L_x_4428) ;  /* 0x000030627f007947 */ /* 0x000fea000b800000 */
[----:B------:R4:W0:Y:S02]  /*4310*/  SHFL.BFLY PT, R37, R29, 0x1, 0x1f ;  /* 0x0c201f001d257f89 */ /* 0x00082400000e0000 */
.L_x_4581:
[----:B---3--:R-:W-:Y:S01]  /*4320*/  FSETP.GT.FTZ.AND P6, PT, R31, R38, PT ;  /* 0x000000261f00720b */ /* 0x008fe20003fd4000 */
[----:B------:R-:W-:Y:S01]  /*4330*/  BSSY B4, `(.L_x_4429) ;  /* 0x0000005000047945 */ /* 0x000fe20003800000 */
[----:B------:R-:W-:-:S11]  /*4340*/  PLOP3.LUT P0, PT, PT, PT, PT, 0x80, 0x0 ;  /* 0x000000000000781c */ /* 0x000fd60003f0f070 */
[----:B------:R-:W-:Y:S05]  /*4350*/  @P6 BRA `(.L_x_4430) ;  /* 0x0000002000006947 */ /* 0x000fea0003800000 */
[----:B------:R-:W-:-:S04]  /*4360*/  FSETP.NEU.FTZ.AND P0, PT, R31, R38, PT ;  /* 0x000000261f00720b */ /* 0x000fc80003f1d000 */
[----:B0-----:R-:W-:-:S08]  /*4370*/  ISETP.LT.AND P0, PT, R29, R37, !P0 ;  /* 0x000000251d00720c */ /* 0x001fd00004701270 */
.L_x_4430:
[----:B------:R-:W-:Y:S05]  /*4380*/  BSYNC B4 ;  /* 0x0000000000047941 */ /* 0x000fea0003800000 */
.L_x_4429:
        /* <DEDUP_REMOVED lines=8> */
.L_x_4582:
[----:B--2---:R-:W-:Y:S01]  /*4410*/  FSETP.GT.FTZ.AND P6, PT, R31, R38, PT ;  /* 0x000000261f00720b */ /* 0x004fe20003fd4000 */
[----:B------:R-:W-:-:S12]  /*4420*/  BSSY B4, `(.L_x_4432) ;  /* 0x0000004000047945 */ /* 0x000fd80003800000 */
[----:B------:R-:W-:Y:S05]  /*4430*/  @P6 BRA `(.L_x_4433) ;  /* 0x0000002000006947 */ /* 0x000fea0003800000 */
[----:B------:R-:W-:-:S04]  /*4440*/  FSETP.NEU.FTZ.AND P0, PT, R31, R38, PT ;  /* 0x000000261f00720b */ /* 0x000fc80003f1d000 */
[----:B---3--:R-:W-:-:S08]  /*4450*/  ISETP.LT.AND P0, PT, R29, R37, !P0 ;  /* 0x000000251d00720c */ /* 0x008fd00004701270 */
.L_x_4433:
[----:B------:R-:W-:Y:S05]  /*4460*/  BSYNC B4 ;  /* 0x0000000000047941 */ /* 0x000fea0003800000 */
.L_x_4432:
[----:B------:R-:W-:-:S04]  /*4470*/  ISETP.NE.AND P6, PT, R27, RZ, PT ;  /* 0x000000ff1b00720c */ /* 0x000fc80003fc5270 */
[----:B------:R-:W-:-:S04]  /*4480*/  PLOP3.LUT P0, PT, P6, P0, PT, 0x28, 0x0 ;  /* 0x000000000000781c */ /* 0x000fc80003700570 */
[----:B0--3--:R-:W-:Y:S02]  /*4490*/  SEL R29, R37, R29, P0 ;  /* 0x0000001d251d7207 */ /* 0x009fe40000000000 */
[----:B------:R-:W-:Y:S01]  /*44a0*/  FSEL R31, R38, R31, P0 ;  /* 0x0000001f261f7208 */ /* 0x000fe20000000000 */
[----:B------:R-:W-:Y:S05]  /*44b0*/  BRA.DIV ~URZ, `(.L_x_4434) ;  /* 0x000030027f007947 */ /* 0x000fea000b800000 */
[----:B------:R0:W2:Y:S02]  /*44c0*/  SHFL.BFLY PT, R38, R31, 0x2, 0x1f ;  /* 0x0c401f001f267f89 */ /* 0x0000a400000e0000 */
.L_x_4583:
[----:B------:R-:W-:Y:S05]  /*44d0*/  BRA.DIV ~URZ, `(.L_x_4435) ;  /* 0x000030627f007947 */ /* 0x000fea000b800000 */
[----:B------:R3:W4:Y:S02]  /*44e0*/  SHFL.BFLY PT, R37, R29, 0x2, 0x1f ;  /* 0x0c401f001d257f89 */ /* 0x00072400000e0000 */
.L_x_4584:
[----:B--2---:R-:W-:Y:S01]  /*44f0*/  FSETP.GT.FTZ.AND P6, PT, R31, R38, PT ;  /* 0x000000261f00720b */ /* 0x004fe20003fd4000 */
[----:B------:R-:W-:Y:S01]  /*4500*/  BSSY B4, `(.L_x_4436) ;  /* 0x0000005000047945 */ /* 0x000fe20003800000 */
[----:B------:R-:W-:-:S11]  /*4510*/  PLOP3.LUT P0, PT, PT, PT, PT, 0x80, 0x0 ;  /* 0x000000000000781c */ /* 0x000fd60003f0f070 */
[----:B------:R-:W-:Y:S05]  /*4520*/  @P6 BRA `(.L_x_4437) ;  /* 0x0000002000006947 */ /* 0x000fea0003800000 */
[----:B------:R-:W-:-:S04]  /*4530*/  FSETP.NEU.FTZ.AND P0, PT, R31, R38, PT ;  /* 0x000000261f00720b */ /* 0x000fc80003f1d000 */
[----:B----4-:R-:W-:-:S08]  /*4540*/  ISETP.LT.AND P0, PT, R29, R37, !P0 ;  /* 0x000000251d00720c */ /* 0x010fd00004701270 */
.L_x_4437:
[----:B------:R-:W-:Y:S05]  /*4550*/  BSYNC B4 ;  /* 0x0000000000047941 */ /* 0x000fea0003800000 */
.L_x_4436:
        /* <DEDUP_REMOVED lines=8> */
.L_x_4585:
[----:B--2---:R-:W-:Y:S01]  /*45e0*/  FSETP.GT.FTZ.AND P6, PT, R31, R38, PT ;  /* 0x000000261f00720b */ /* 0x004fe20003fd4000 */
[----:B------:R-:W-:-:S12]  /*45f0*/  BSSY B4, `(.L_x_4439) ;  /* 0x0000004000047945 */ /* 0x000fd80003800000 */
[----:B------:R-:W-:Y:S05]  /*4600*/  @P6 BRA `(.L_x_4440) ;  /* 0x0000002000006947 */ /* 0x000fea0003800000 */
[----:B------:R-:W-:-:S04]  /*4610*/  FSETP.NEU.FTZ.AND P0, PT, R31, R38, PT ;  /* 0x000000261f00720b */ /* 0x000fc80003f1d000 */
[----:B---3--:R-:W-:-:S08]  /*4620*/  ISETP.LT.AND P0, PT, R29, R37, !P0 ;  /* 0x000000251d00720c */ /* 0x008fd00004701270 */
.L_x_4440:
[----:B------:R-:W-:Y:S05]  /*4630*/  BSYNC B4 ;  /* 0x0000000000047941 */ /* 0x000fea0003800000 */
.L_x_4439:
[----:B------:R-:W-:-:S04]  /*4640*/  PLOP3.LUT P0, PT, P5, P0, PT, 0x28, 0x0 ;  /* 0x000000000000781c */ /* 0x000fc80002f00570 */
[----:B0--3--:R-:W-:Y:S02]  /*4650*/  SEL R29, R37, R29, P0 ;  /* 0x0000001d251d7207 */ /* 0x009fe40000000000 */
[----:B------:R-:W-:Y:S01]  /*4660*/  FSEL R31, R38, R31, P0 ;  /* 0x0000001f261f7208 */ /* 0x000fe20000000000 */
[----:B------:R-:W-:Y:S05]  /*4670*/  BRA.DIV ~URZ, `(.L_x_4441) ;  /* 0x000030127f007947 */ /* 0x000fea000b800000 */
[----:B------:R0:W2:Y:S02]  /*4680*/  SHFL.BFLY PT, R38, R31, 0x8, 0x1f ;  /* 0x0d001f001f267f89 */ /* 0x0000a400000e0000 */
.L_x_4586:
[----:B------:R-:W-:Y:S05]  /*4690*/  BRA.DIV ~URZ, `(.L_x_4442) ;  /* 0x000030727f007947 */ /* 0x000fea000b800000 */
[----:B------:R3:W4:Y:S02]  /*46a0*/  SHFL.BFLY PT, R37, R29, 0x8, 0x1f ;  /* 0x0d001f001d257f89 */ /* 0x00072400000e0000 */
.L_x_4587:
[----:B--2---:R-:W-:Y:S01]  /*46b0*/  FSETP.GT.FTZ.AND P6, PT, R31, R38, PT ;  /* 0x000000261f00720b */ /* 0x004fe20003fd4000 */
[----:B------:R-:W-:Y:S01]  /*46c0*/  BSSY B4, `(.L_x_4443) ;  /* 0x0000005000047945 */ /* 0x000fe20003800000 */
[----:B------:R-:W-:-:S11]  /*46d0*/  PLOP3.LUT P0, PT, PT, PT, PT, 0x80, 0x0 ;  /* 0x000000000000781c */ /* 0x000fd60003f0f070 */
[----:B------:R-:W-:Y:S05]  /*46e0*/  @P6 BRA `(.L_x_4444) ;  /* 0x0000002000006947 */ /* 0x000fea0003800000 */
[----:B------:R-:W-:-:S04]  /*46f0*/  FSETP.NEU.FTZ.AND P0, PT, R31, R38, PT ;  /* 0x000000261f00720b */ /* 0x000fc80003f1d000 */
[----:B----4-:R-:W-:-:S08]  /*4700*/  ISETP.LT.AND P0, PT, R29, R37, !P0 ;  /* 0x000000251d00720c */ /* 0x010fd00004701270 */
.L_x_4444:
[----:B------:R-:W-:Y:S05]  /*4710*/  BSYNC B4 ;  /* 0x0000000000047941 */ /* 0x000fea0003800000 */
.L_x_4443:
[----:B------:R-:W-:-:S04]  /*4720*/  PLOP3.LUT P0, PT, P3, P0, PT, 0x28, 0x0 ;  /* 0x000000000000781c */ /* 0x000fc80001f00570 */
[----:B---34-:R-:W-:Y:S02]  /*4730*/  SEL R29, R37, R29, P0 ;  /* 0x0000001d251d7207 */ /* 0x018fe40000000000 */
[----:B0-----:R-:W-:Y:S02]  /*4740*/  FSEL R31, R38, R31, P0 ;  /* 0x0000001f261f7208 */ /* 0x001fe40000000000 */
[----:B------:R-:W-:Y:S01]  /*4750*/  PLOP3.LUT P0, PT, PT, PT, PT, 0x80, 0x0 ;  /* 0x000000000000781c */ /* 0x000fe20003f0f070 */
[----:B------:R-:W-:Y:S06]  /*4760*/  BRA.DIV ~URZ, `(.L_x_4445) ;  /* 0x000030127f007947 */ /* 0x000fec000b800000 */
[----:B------:R0:W2:Y:S04]  /*4770*/  SHFL.BFLY PT, R38, R31, 0x4, 0x1f ;  /* 0x0c801f001f267f89 */ /* 0x0000a800000e0000 */
[----:B------:R0:W3:Y:S02]  /*4780*/  SHFL.BFLY PT, R37, R29, 0x4, 0x1f ;  /* 0x0c801f001d257f89 */ /* 0x0000e400000e0000 */
.L_x_4588:
[----:B--2---:R-:W-:Y:S01]  /*4790*/  FSETP.GT.FTZ.AND P6, PT, R31, R38, PT ;  /* 0x000000261f00720b */ /* 0x004fe20003fd4000 */
[----:B------:R-:W-:-:S12]  /*47a0*/  BSSY B4, `(.L_x_4446) ;  /* 0x0000004000047945 */ /* 0x000fd80003800000 */
[----:B------:R-:W-:Y:S05]  /*47b0*/  @P6 BRA `(.L_x_4447) ;  /* 0x0000002000006947 */ /* 0x000fea0003800000 */
[----:B------:R-:W-:-:S04]  /*47c0*/  FSETP.NEU.FTZ.AND P0, PT, R31, R38, PT ;  /* 0x000000261f00720b */ /* 0x000fc80003f1d000 */
[----:B---3--:R-:W-:-:S08]  /*47d0*/  ISETP.LT.AND P0, PT, R29, R37, !P0 ;  /* 0x000000251d00720c */ /* 0x008fd00004701270 */
.L_x_4447:
[----:B------:R-:W-:Y:S05]  /*47e0*/  BSYNC B4 ;  /* 0x0000000000047941 */ /* 0x000fea0003800000 */
.L_x_4446:
[----:B------:R-:W-:-:S04]  /*47f0*/  PLOP3.LUT P0, PT, P2, P0, PT, 0x28, 0x0 ;  /* 0x000000000000781c */ /* 0x000fc80001700570 */
[----:B0--3--:R-:W-:Y:S02]  /*4800*/  SEL R29, R37, R29, P0 ;  /* 0x0000001d251d7207 */ /* 0x009fe40000000000 */
[----:B------:R-:W-:Y:S01]  /*4810*/  FSEL R38, R38, R31, P0 ;  /* 0x0000001f26267208 */ /* 0x000fe20000000000 */
[----:B------:R-:W-:Y:S05]  /*4820*/  BRA.DIV ~URZ, `(.L_x_4448) ;  /* 0x000030327f007947 */ /* 0x000fea000b800000 */
[----:B------:R0:W2:Y:S02]  /*4830*/  SHFL.BFLY PT, R31, R38, 0x2, 0x1f ;  /* 0x0c401f00261f7f89 */ /* 0x0000a400000e0000 */
.L_x_4589:
[----:B------:R-:W-:Y:S05]  /*4840*/  BRA.DIV ~URZ, `(.L_x_4449) ;  /* 0x000030927f007947 */ /* 0x000fea000b800000 */
[----:B------:R3:W4:Y:S02]  /*4850*/  SHFL.BFLY PT, R37, R29, 0x2, 0x1f ;  /* 0x0c401f001d257f89 */ /* 0x00072400000e0000 */
.L_x_4590:
[----:B--2---:R-:W-:Y:S01]  /*4860*/  FSETP.GT.FTZ.AND P6, PT, R38, R31, PT ;  /* 0x0000001f2600720b */ /* 0x004fe20003fd4000 */
[----:B------:R-:W-:Y:S01]  /*4870*/  BSSY B4, `(.L_x_4450) ;  /* 0x0000005000047945 */ /* 0x000fe20003800000 */
[----:B------:R-:W-:-:S11]  /*4880*/  PLOP3.LUT P0, PT, PT, PT, PT, 0x80, 0x0 ;  /* 0x000000000000781c */ /* 0x000fd60003f0f070 */
[----:B------:R-:W-:Y:S05]  /*4890*/  @P6 BRA `(.L_x_4451) ;  /* 0x0000002000006947 */ /* 0x000fea0003800000 */
[----:B------:R-:W-:-:S04]  /*48a0*/  FSETP.NEU.FTZ.AND P0, PT, R38, R31, PT ;  /* 0x0000001f2600720b */ /* 0x000fc80003f1d000 */
[----:B----4-:R-:W-:-:S08]  /*48b0*/  ISETP.LT.AND P0, PT, R29, R37, !P0 ;  /* 0x000000251d00720c */ /* 0x010fd00004701270 */
.L_x_4451:
[----:B------:R-:W-:Y:S05]  /*48c0*/  BSYNC B4 ;  /* 0x0000000000047941 */ /* 0x000fea0003800000 */
.L_x_4450:
[----:B------:R-:W-:-:S04]  /*48d0*/  PLOP3.LUT P0, PT, P1, P0, PT, 0x28, 0x0 ;  /* 0x000000000000781c */ /* 0x000fc80000f00570 */
[----:B---34-:R-:W-:Y:S02]  /*48e0*/  SEL R29, R37, R29, P0 ;  /* 0x0000001d251d7207 */ /* 0x018fe40000000000 */
[----:B0-----:R-:W-:Y:S02]  /*48f0*/  FSEL R38, R31, R38, P0 ;  /* 0x000000261f267208 */ /* 0x001fe40000000000 */
[----:B------:R-:W-:Y:S01]  /*4900*/  PLOP3.LUT P0, PT, PT, PT, PT, 0x80, 0x0 ;  /* 0x000000000000781c */ /* 0x000fe20003f0f070 */
[----:B------:R-:W-:Y:S06]  /*4910*/  BRA.DIV ~URZ, `(.L_x_4452) ;  /* 0x000030327f007947 */ /* 0x000fec000b800000 */
[----:B------:R0:W2:Y:S04]  /*4920*/  SHFL.BFLY PT, R31, R38, 0x1, 0x1f ;  /* 0x0c201f00261f7f89 */ /* 0x0000a800000e0000 */
[----:B------:R0:W3:Y:S02]  /*4930*/  SHFL.BFLY PT, R37, R29, 0x1, 0x1f ;  /* 0x0c201f001d257f89 */ /* 0x0000e400000e0000 */
.L_x_4591:
[----:B--2---:R-:W-:Y:S01]  /*4940*/  FSETP.GT.FTZ.AND P6, PT, R38, R31, PT ;  /* 0x0000001f2600720b */ /* 0x004fe20003fd4000 */
[----:B------:R-:W-:-:S12]  /*4950*/  BSSY B4, `(.L_x_4453) ;  /* 0x0000004000047945 */ /* 0x000fd80003800000 */
[----:B------:R-:W-:Y:S05]  /*4960*/  @P6 BRA `(.L_x_4454) ;  /* 0x0000002000006947 */ /* 0x000fea0003800000 */
[----:B------:R-:W-:-:S04]  /*4970*/  FSETP.NEU.FTZ.AND P0, PT, R38, R31, PT ;  /* 0x0000001f2600720b */ /* 0x000fc80003f1d000 */
[----:B---3--:R-:W-:-:S08]  /*4980*/  ISETP.LT.AND P0, PT, R29, R37, !P0 ;  /* 0x000000251d00720c */ /* 0x008fd00004701270 */
.L_x_4454:
[----:B------:R-:W-:Y:S05]  /*4990*/  BSYNC B4 ;  /* 0x0000000000047941 */ /* 0x000fea0003800000 */
.L_x_4453:
[----:B------:R-:W-:-:S04]  /*49a0*/  PLOP3.LUT P0, PT, P4, P0, PT, 0x28, 0x0 ;  /* 0x000000000000781c */ /* 0x000fc80002700570 */
[----:B0--3--:R-:W-:Y:S02]  /*49b0*/  SEL R29, R37, R29, P0 ;  /* 0x0000001d251d7207 */ /* 0x009fe40000000000 */
[----:B------:R-:W-:Y:S01]  /*49c0*/  FSEL R38, R31, R38, P0 ;  /* 0x000000261f267208 */ /* 0x000fe20000000000 */
[----:B------:R-:W-:Y:S05]  /*49d0*/  BRA.DIV ~URZ, `(.L_x_4455) ;  /* 0x000030527f007947 */ /* 0x000fea000b800000 */
[----:B------:R0:W2:Y:S02]  /*49e0*/  SHFL.BFLY PT, R31, R38, 0x10, 0x1f ;  /* 0x0e001f00261f7f89 */ /* 0x0000a400000e0000 */
.L_x_4592:
[----:B------:R-:W-:Y:S05]  /*49f0*/  BRA.DIV ~URZ, `(.L_x_4456) ;  /* 0x000030b27f007947 */ /* 0x000fea000b800000 */
[----:B------:R3:W4:Y:S02]  /*4a00*/  SHFL.BFLY PT, R37, R29, 0x10, 0x1f ;  /* 0x0e001f001d257f89 */ /* 0x00072400000e0000 */
.L_x_4593:
[----:B--2---:R-:W-:Y:S01]  /*4a10*/  FSETP.GT.FTZ.AND P6, PT, R38, R31, PT ;  /* 0x0000001f2600720b */ /* 0x004fe20003fd4000 */
[----:B------:R-:W-:Y:S01]  /*4a20*/  BSSY B4, `(.L_x_4457) ;  /* 0x0000005000047945 */ /* 0x000fe20003800000 */
[----:B------:R-:W-:-:S11]  /*4a30*/  PLOP3.LUT P0, PT, PT, PT, PT, 0x80, 0x0 ;  /* 0x000000000000781c */ /* 0x000fd60003f0f070 */
[----:B------:R-:W-:Y:S05]  /*4a40*/  @P6 BRA `(.L_x_4458) ;  /* 0x0000002000006947 */ /* 0x000fea0003800000 */
[----:B------:R-:W-:-:S04]  /*4a50*/  FSETP.NEU.FTZ.AND P0, PT, R38, R31, PT ;  /* 0x0000001f2600720b */ /* 0x000fc80003f1d000 */
[----:B----4-:R-:W-:-:S08]  /*4a60*/  ISETP.LT.AND P0, PT, R29, R37, !P0 ;  /* 0x000000251d00720c */ /* 0x010fd00004701270 */
.L_x_4458:
[----:B------:R-:W-:Y:S05]  /*4a70*/  BSYNC B4 ;  /* 0x0000000000047941 */ /* 0x000fea0003800000 */
.L_x_4457:
[----:B------:R-:W-:-:S04]  /*4a80*/  ISETP.EQ.XOR P0, PT, R11, RZ, P0 ;  /* 0x000000ff0b00720c */ /* 0x000fc80000702a70 */
[----:B---34-:R-:W-:Y:S02]  /*4a90*/  SEL R29, R29, R37, P0 ;  /* 0x000000251d1d7207 */ /* 0x018fe40000000000 */
[----:B0-----:R-:W-:Y:S02]  /*4aa0*/  FSEL R38, R38, R31, P0 ;  /* 0x0000001f26267208 */ /* 0x001fe40000000000 */
[----:B------:R-:W-:Y:S01]  /*4ab0*/  PLOP3.LUT P0, PT, PT, PT, PT, 0x80, 0x0 ;  /* 0x000000000000781c */ /* 0x000fe20003f0f070 */
[----:B------:R-:W-:Y:S06]  /*4ac0*/  BRA.DIV ~URZ, `(.L_x_4459) ;  /* 0x000030527f007947 */ /* 0x000fec000b800000 */
[----:B------:R0:W2:Y:S04]  /*4ad0*/  SHFL.BFLY PT, R31, R38, 0x8, 0x1f ;  /* 0x0d001f00261f7f89 */ /* 0x0000a800000e0000 */
[----:B------:R0:W3:Y:S02]  /*4ae0*/  SHFL.BFLY PT, R37, R29, 0x8, 0x1f ;  /* 0x0d001f001d257f89 */ /* 0x0000e400000e0000 */
.L_x_4594:
[----:B--2---:R-:W-:Y:S01]  /*4af0*/  FSETP.GT.FTZ.AND P6, PT, R38, R31, PT ;  /* 0x0000001f2600720b */ /* 0x004fe20003fd4000 */
[----:B------:R-:W-:-:S12]  /*4b00*/  BSSY B4, `(.L_x_4460) ;  /* 0x0000004000047945 */ /* 0x000fd80003800000 */
[----:B------:R-:W-:Y:S05]  /*4b10*/  @P6 BRA `(.L_x_4461) ;  /* 0x0000002000006947 */ /* 0x000fea0003800000 */
[----:B------:R-:W-:-:S04]  /*4b20*/  FSETP.NEU.FTZ.AND P0, PT, R38, R31, PT ;  /* 0x0000001f2600720b */ /* 0x000fc80003f1d000 */
[----:B---3--:R-:W-:-:S08]  /*4b30*/  ISETP.LT.AND P0, PT, R29, R37, !P0 ;  /* 0x000000251d00720c */ /* 0x008fd00004701270 */
.L_x_4461:
[----:B------:R-:W-:Y:S05]  /*4b40*/  BSYNC B4 ;  /* 0x0000000000047941 */ /* 0x000fea0003800000 */
.L_x_4460:
[----:B------:R-:W-:-:S04]  /*4b50*/  ISETP.EQ.XOR P0, PT, R20, RZ, P0 ;  /* 0x000000ff1400720c */ /* 0x000fc80000702a70 */
[----:B0--3--:R-:W-:Y:S02]  /*4b60*/  SEL R29, R29, R37, P0 ;  /* 0x000000251d1d7207 */ /* 0x009fe40000000000 */
[----:B------:R-:W-:Y:S01]  /*4b70*/  FSEL R38, R38, R31, P0 ;  /* 0x0000001f26267208 */ /* 0x000fe20000000000 */
[----:B------:R-:W-:Y:S05]  /*4b80*/  BRA.DIV ~URZ, `(.L_x_4462) ;  /* 0x000030727f007947 */ /* 0x000fea000b800000 */
[----:B------:R0:W2:Y:S02]  /*4b90*/  SHFL.BFLY PT, R31, R38, 0x4, 0x1f ;  /* 0x0c801f00261f7f89 */ /* 0x0000a400000e0000 */
.L_x_4595:
[----:B------:R-:W-:Y:S05]  /*4ba0*/  BRA.DIV ~URZ, `(.L_x_4463) ;  /* 0x000030d27f007947 */ /* 0x000fea000b800000 */
[----:B------:R3:W4:Y:S02]  /*4bb0*/  SHFL.BFLY PT, R37, R29, 0x4, 0x1f ;  /* 0x0c801f001d257f89 */ /* 0x00072400000e0000 */
.L_x_4596:
[----:B--2---:R-:W-:Y:S01]  /*4bc0*/  FSETP.GT.FTZ.AND P6, PT, R38, R31, PT ;  /* 0x0000001f2600720b */ /* 0x004fe20003fd4000 */
[----:B------:R-:W-:Y:S01]  /*4bd0*/  BSSY B4, `(.L_x_4464) ;  /* 0x0000005000047945 */ /* 0x000fe20003800000 */
[----:B------:R-:W-:-:S11]  /*4be0*/  PLOP3.LUT P0, PT, PT, PT, PT, 0x80, 0x0 ;  /* 0x000000000000781c */ /* 0x000fd60003f0f070 */
[----:B------:R-:W-:Y:S05]  /*4bf0*/  @P6 BRA `(.L_x_4465) ;  /* 0x0000002000006947 */ /* 0x000fea0003800000 */
[----:B------:R-:W-:-:S04]  /*4c00*/  FSETP.NEU.FTZ.AND P0, PT, R38, R31, PT ;  /* 0x0000001f2600720b */ /* 0x000fc80003f1d000 */
[----:B----4-:R-:W-:-:S08]  /*4c10*/  ISETP.LT.AND P0, PT, R29, R37, !P0 ;  /* 0x000000251d00720c */ /* 0x010fd00004701270 */
.L_x_4465:
[----:B------:R-:W-:Y:S05]  /*4c20*/  BSYNC B4 ;  /* 0x0000000000047941 */ /* 0x000fea0003800000 */
.L_x_4464:
[----:B------:R-:W-:-:S04]  /*4c30*/  ISETP.EQ.XOR P0, PT, R21, RZ, P0 ;  /* 0x000000ff1500720c */ /* 0x000fc80000702a70 */
[----:B---34-:R-:W-:Y:S02]  /*4c40*/  SEL R29, R29, R37, P0 ;  /* 0x000000251d1d7207 */ /* 0x018fe40000000000 */
[----:B0-----:R-:W-:Y:S02]  /*4c50*/  FSEL R38, R38, R31, P0 ;  /* 0x0000001f26267208 */ /* 0x001fe40000000000 */
[----:B------:R-:W-:Y:S01]  /*4c60*/  PLOP3.LUT P0, PT, PT, PT, PT, 0x80, 0x0 ;  /* 0x000000000000781c */ /* 0x000fe20003f0f070 */
[----:B------:R-:W-:Y:S06]  /*4c70*/  BRA.DIV ~URZ, `(.L_x_4466) ;  /* 0x000030727f007947 */ /* 0x000fec000b800000 */
[----:B------:R0:W2:Y:S04]  /*4c80*/  SHFL.BFLY PT, R31, R38, 0x2, 0x1f ;  /* 0x0c401f00261f7f89 */ /* 0x0000a800000e0000 */
[----:B------:R0:W3:Y:S02]  /*4c90*/  SHFL.BFLY PT, R37, R29, 0x2, 0x1f ;  /* 0x0c401f001d257f89 */ /* 0x0000e400000e0000 */
.L_x_4597:
[----:B--2---:R-:W-:Y:S01]  /*4ca0*/  FSETP.GT.FTZ.AND P6, PT, R38, R31, PT ;  /* 0x0000001f2600720b */ /* 0x004fe20003fd4000 */
[----:B------:R-:W-:-:S12]  /*4cb0*/  BSSY B4, `(.L_x_4467) ;  /* 0x0000004000047945 */ /* 0x000fd80003800000 */
[----:B------:R-:W-:Y:S05]  /*4cc0*/  @P6 BRA `(.L_x_4468) ;  /* 0x0000002000006947 */ /* 0x000fea0003800000 */
[----:B------:R-:W-:-:S04]  /*4cd0*/  FSETP.NEU.FTZ.AND P0, PT, R38, R31, PT ;  /* 0x0000001f2600720b */ /* 0x000fc80003f1d000 */
[----:B---3--:R-:W-:-:S08]  /*4ce0*/  ISETP.LT.AND P0, PT, R29, R37, !P0 ;  /* 0x000000251d00720c */ /* 0x008fd00004701270 */
.L_x_4468:
[----:B------:R-:W-:Y:S05]  /*4cf0*/  BSYNC B4 ;  /* 0x0000000000047941 */ /* 0x000fea0003800000 */
.L_x_4467:
[----:B------:R-:W-:-:S04]  /*4d00*/  ISETP.EQ.XOR P0, PT, R22, RZ, P0 ;  /* 0x000000ff1600720c */ /* 0x000fc80000702a70 */
[----:B0--3--:R-:W-:Y:S02]  /*4d10*/  SEL R29, R29, R37, P0 ;  /* 0x000000251d1d7207 */ /* 0x009fe40000000000 */
[----:B------:R-:W-:Y:S01]  /*4d20*/  FSEL R38, R38, R31, P0 ;  /* 0x0000001f26267208 */ /* 0x000fe20000000000 */
[----:B------:R-:W-:Y:S05]  /*4d30*/  BRA.DIV ~URZ, `(.L_x_4469) ;  /* 0x000030927f007947 */ /* 0x000fea000b800000 */
[----:B------:R0:W2:Y:S02]  /*4d40*/  SHFL.BFLY PT, R31, R38, 0x1, 0x1f ;  /* 0x0c201f00261f7f89 */ /* 0x0000a400000e0000 */
.L_x_4598:
[----:B------:R-:W-:Y:S05]  /*4d50*/  BRA.DIV ~URZ, `(.L_x_4470) ;  /* 0x000030f27f007947 */ /* 0x000fea000b800000 */
[----:B------:R3:W4:Y:S02]  /*4d60*/  SHFL.BFLY PT, R37, R29, 0x1, 0x1f ;  /* 0x0c201f001d257f89 */ /* 0x00072400000e0000 */
.L_x_4599:
[----:B--2---:R-:W-:Y:S01]  /*4d70*/  FSETP.GT.FTZ.AND P6, PT, R38, R31, PT ;  /* 0x0000001f2600720b */ /* 0x004fe20003fd4000 */
[----:B------:R-:W-:Y:S01]  /*4d80*/  BSSY B4, `(.L_x_4471) ;  /* 0x0000005000047945 */ /* 0x000fe20003800000 */
[----:B------:R-:W-:-:S11]  /*4d90*/  PLOP3.LUT P0, PT, PT, PT, PT, 0x80, 0x0 ;  /* 0x000000000000781c */ /* 0x000fd60003f0f070 */
[----:B------:R-:W-:Y:S05]  /*4da0*/  @P6 BRA `(.L_x_4472) ;  /* 0x0000002000006947 */ /* 0x000fea0003800000 */
[----:B------:R-:W-:-:S04]  /*4db0*/  FSETP.NEU.FTZ.AND P0, PT, R38, R31, PT ;  /* 0x0000001f2600720b */ /* 0x000fc80003f1d000 */
[----:B----4-:R-:W-:-:S08]  /*4dc0*/  ISETP.LT.AND P0, PT, R29, R37, !P0 ;  /* 0x000000251d00720c */ /* 0x010fd00004701270 */
.L_x_4472:
[----:B------:R-:W-:Y:S05]  /*4dd0*/  BSYNC B4 ;  /* 0x0000000000047941 */ /* 0x000fea0003800000 */
.L_x_4471:
        /* <DEDUP_REMOVED lines=16> */
.L_x_4600:
[----:B--2---:R-:W-:Y:S01]  /*4ee0*/  FSETP.GT.FTZ.AND P6, PT, R38, R9, PT ;  /* 0x000000092600720b */ /* 0x004fe20003fd4000 */
[----:B------:R-:W-:-:S12]  /*4ef0*/  BSSY B4, `(.L_x_4474) ;  /* 0x0000004000047945 */ /* 0x000fd80003800000 */
[----:B------:R-:W-:Y:S05]  /*4f00*/  @P6 BRA `(.L_x_4475) ;  /* 0x0000002000006947 */ /* 0x000fea0003800000 */
[----:B------:R-:W-:-:S04]  /*4f10*/  FSETP.NEU.FTZ.AND P0, PT, R38, R9, PT ;  /* 0x000000092600720b */ /* 0x000fc80003f1d000 */
[----:B---3--:R-:W-:-:S08]  /*4f20*/  ISETP.LT.AND P0, PT, R8, R37, !P0 ;  /* 0x000000250800720c */ /* 0x008fd00004701270 */
.L_x_4475:
[----:B------:R-:W-:Y:S05]  /*4f30*/  BSYNC B4 ;  /* 0x0000000000047941 */ /* 0x000fea0003800000 */
.L_x_4474:
[----:B------:R-:W-:-:S04]  /*4f40*/  ISETP.NE.XOR P0, PT, R11, RZ, P0 ;  /* 0x000000ff0b00720c */ /* 0x000fc80000705a70 */
[----:B0--3--:R-:W-:Y:S02]  /*4f50*/  SEL R8, R8, R37, P0 ;  /* 0x0000002508087207 */ /* 0x009fe40000000000 */
[----:B------:R-:W-:Y:S01]  /*4f60*/  FSEL R38, R38, R9, P0 ;  /* 0x0000000926267208 */ /* 0x000fe20000000000 */
[----:B------:R-:W-:Y:S05]  /*4f70*/  BRA.DIV ~URZ, `(.L_x_4476) ;  /* 0x000030227f007947 */ /* 0x000fea000b800000 */
[----:B------:R0:W2:Y:S02]  /*4f80*/  SHFL.BFLY PT, R9, R38, 0x8, 0x1f ;  /* 0x0d001f0026097f89 */ /* 0x0000a400000e0000 */
.L_x_4601:
[----:B------:R-:W-:Y:S05]  /*4f90*/  BRA.DIV ~URZ, `(.L_x_4477) ;  /* 0x000030827f007947 */ /* 0x000fea000b800000 */
[----:B------:R3:W4:Y:S02]  /*4fa0*/  SHFL.BFLY PT, R37, R8, 0x8, 0x1f ;  /* 0x0d001f0008257f89 */ /* 0x00072400000e0000 */
.L_x_4602:
[----:B--2---:R-:W-:Y:S01]  /*4fb0*/  FSETP.GT.FTZ.AND P6, PT, R38, R9, PT ;  /* 0x000000092600720b */ /* 0x004fe20003fd4000 */
[----:B------:R-:W-:Y:S01]  /*4fc0*/  BSSY B4, `(.L_x_4478) ;  /* 0x0000005000047945 */ /* 0x000fe20003800000 */
[----:B------:R-:W-:-:S11]  /*4fd0*/  PLOP3.LUT P0, PT, PT, PT, PT, 0x80, 0x0 ;  /* 0x000000000000781c */ /* 0x000fd60003f0f070 */
[----:B------:R-:W-:Y:S05]  /*4fe0*/  @P6 BRA `(.L_x_4479) ;  /* 0x0000002000006947 */ /* 0x000fea0003800000 */
[----:B------:R-:W-:-:S04]  /*4ff0*/  FSETP.NEU.FTZ.AND P0, PT, R38, R9, PT ;  /* 0x000000092600720b */ /* 0x000fc80003f1d000 */
[----:B----4-:R-:W-:-:S08]  /*5000*/  ISETP.LT.AND P0, PT, R8, R37, !P0 ;  /* 0x000000250800720c */ /* 0x010fd00004701270 */
.L_x_4479:
[----:B------:R-:W-:Y:S05]  /*5010*/  BSYNC B4 ;  /* 0x0000000000047941 */ /* 0x000fea0003800000 */
.L_x_4478:
[----:B------:R-:W-:-:S04]  /*5020*/  ISETP.NE.XOR P0, PT, R20, RZ, P0 ;  /* 0x000000ff1400720c */ /* 0x000fc80000705a70 */
[----:B---34-:R-:W-:Y:S02]  /*5030*/  SEL R8, R8, R37, P0 ;  /* 0x0000002508087207 */ /* 0x018fe40000000000 */
[----:B0-----:R-:W-:Y:S02]  /*5040*/  FSEL R38, R38, R9, P0 ;  /* 0x0000000926267208 */ /* 0x001fe40000000000 */
[----:B------:R-:W-:Y:S01]  /*5050*/  PLOP3.LUT P0, PT, PT, PT, PT, 0x80, 0x0 ;  /* 0x000000000000781c */ /* 0x000fe20003f0f070 */
[----:B------:R-:W-:Y:S06]  /*5060*/  BRA.DIV ~URZ, `(.L_x_4480) ;  /* 0x000030227f007947 */ /* 0x000fec000b800000 */
[----:B------:R0:W2:Y:S04]  /*5070*/  SHFL.BFLY PT, R9, R38, 0x4, 0x1f ;  /* 0x0c801f0026097f89 */ /* 0x0000a800000e0000 */
[----:B------:R0:W3:Y:S02]  /*5080*/  SHFL.BFLY PT, R37, R8, 0x4, 0x1f ;  /* 0x0c801f0008257f89 */ /* 0x0000e400000e0000 */
.L_x_4603:
[----:B--2---:R-:W-:Y:S01]  /*5090*/  FSETP.GT.FTZ.AND P6, PT, R38, R9, PT ;  /* 0x000000092600720b */ /* 0x004fe20003fd4000 */
[----:B------:R-:W-:-:S12]  /*50a0*/  BSSY B4, `(.L_x_4481) ;  /* 0x0000004000047945 */ /* 0x000fd80003800000 */
[----:B------:R-:W-:Y:S05]  /*50b0*/  @P6 BRA `(.L_x_4482) ;  /* 0x0000002000006947 */ /* 0x000fea0003800000 */
[----:B------:R-:W-:-:S04]  /*50c0*/  FSETP.NEU.FTZ.AND P0, PT, R38, R9, PT ;  /* 0x000000092600720b */ /* 0x000fc80003f1d000 */
[----:B---3--:R-:W-:-:S08]  /*50d0*/  ISETP.LT.AND P0, PT, R8, R37, !P0 ;  /* 0x000000250800720c */ /* 0x008fd00004701270 */
.L_x_4482:
[----:B------:R-:W-:Y:S05]  /*50e0*/  BSYNC B4 ;  /* 0x0000000000047941 */ /* 0x000fea0003800000 */
.L_x_4481:
[----:B------:R-:W-:-:S04]  /*50f0*/  ISETP.NE.XOR P0, PT, R21, RZ, P0 ;  /* 0x000000ff1500720c */ /* 0x000fc80000705a70 */
[----:B0--3--:R-:W-:Y:S02]  /*5100*/  SEL R8, R8, R37, P0 ;  /* 0x0000002508087207 */ /* 0x009fe40000000000 */
[----:B------:R-:W-:Y:S01]  /*5110*/  FSEL R38, R38, R9, P0 ;  /* 0x0000000926267208 */ /* 0x000fe20000000000 */
[----:B------:R-:W-:Y:S05]  /*5120*/  BRA.DIV ~URZ, `(.L_x_4483) ;  /* 0x000030427f007947 */ /* 0x000fea000b800000 */
[----:B------:R0:W2:Y:S02]  /*5130*/  SHFL.BFLY PT, R9, R38, 0x2, 0x1f ;  /* 0x0c401f0026097f89 */ /* 0x0000a400000e0000 */
.L_x_4604:
[----:B------:R-:W-:Y:S05]  /*5140*/  BRA.DIV ~URZ, `(.L_x_4484) ;  /* 0x000030a27f007947 */ /* 0x000fea000b800000 */
[----:B------:R3:W4:Y:S02]  /*5150*/  SHFL.BFLY PT, R37, R8, 0x2, 0x1f ;  /* 0x0c401f0008257f89 */ /* 0x00072400000e0000 */
.L_x_4605:
[----:B--2---:R-:W-:Y:S01]  /*5160*/  FSETP.GT.FTZ.AND P6, PT, R38, R9, PT ;  /* 0x000000092600720b */ /* 0x004fe20003fd4000 */
[----:B------:R-:W-:Y:S01]  /*5170*/  BSSY B4, `(.L_x_4485) ;  /* 0x0000005000047945 */ /* 0x000fe20003800000 */
[----:B------:R-:W-:-:S11]  /*5180*/  PLOP3.LUT P0, PT, PT, PT, PT, 0x80, 0x0 ;  /* 0x000000000000781c */ /* 0x000fd60003f0f070 */
[----:B------:R-:W-:Y:S05]  /*5190*/  @P6 BRA `(.L_x_4486) ;  /* 0x0000002000006947 */ /* 0x000fea0003800000 */
[----:B------:R-:W-:-:S04]  /*51a0*/  FSETP.NEU.FTZ.AND P0, PT, R38, R9, PT ;  /* 0x000000092600720b */ /* 0x000fc80003f1d000 */
[----:B----4-:R-:W-:-:S08]  /*51b0*/  ISETP.LT.AND P0, PT, R8, R37, !P0 ;  /* 0x000000250800720c */ /* 0x010fd00004701270 */
.L_x_4486:
[----:B------:R-:W-:Y:S05]  /*51c0*/  BSYNC B4 ;  /* 0x0000000000047941 */ /* 0x000fea0003800000 */
.L_x_4485:
[----:B------:R-:W-:-:S04]  /*51d0*/  ISETP.NE.XOR P0, PT, R22, RZ, P0 ;  /* 0x000000ff1600720c */ /* 0x000fc80000705a70 */
[----:B---34-:R-:W-:Y:S02]  /*51e0*/  SEL R8, R8, R37, P0 ;  /* 0x0000002508087207 */ /* 0x018fe40000000000 */
[----:B0-----:R-:W-:Y:S02]  /*51f0*/  FSEL R38, R38, R9, P0 ;  /* 0x0000000926267208 */ /* 0x001fe40000000000 */
[----:B------:R-:W-:Y:S01]  /*5200*/  PLOP3.LUT P0, PT, PT, PT, PT, 0x80, 0x0 ;  /* 0x000000000000781c */ /* 0x000fe20003f0f070 */
[----:B------:R-:W-:Y:S06]  /*5210*/  BRA.DIV ~URZ, `(.L_x_4487) ;  /* 0x000030427f007947 */ /* 0x000fec000b800000 */
[----:B------:R0:W2:Y:S04]  /*5220*/  SHFL.BFLY PT, R9, R38, 0x1, 0x1f ;  /* 0x0c201f0026097f89 */ /* 0x0000a800000e0000 */
[----:B------:R0:W3:Y:S02]  /*5230*/  SHFL.BFLY PT, R37, R8, 0x1, 0x1f ;  /* 0x0c201f0008257f89 */ /* 0x0000e400000e0000 */
.L_x_4606:
[----:B--2---:R-:W-:Y:S01]  /*5240*/  FSETP.GT.FTZ.AND P6, PT, R38, R9, PT ;  /* 0x000000092600720b */ /* 0x004fe20003fd4000 */
[----:B------:R-:W-:-:S12]  /*5250*/  BSSY B4, `(.L_x_4488) ;  /* 0x0000004000047945 */ /* 0x000fd80003800000 */
[----:B------:R-:W-:Y:S05]  /*5260*/  @P6 BRA `(.L_x_4489) ;  /* 0x0000002000006947 */ /* 0x000fea0003800000 */
[----:B------:R-:W-:-:S04]  /*5270*/  FSETP.NEU.FTZ.AND P0, PT, R38, R9, PT ;  /* 0x000000092600720b */ /* 0x000fc80003f1d000 */
[----:B---3--:R-:W-:-:S08]  /*5280*/  ISETP.LT.AND P0, PT, R8, R37, !P0 ;  /* 0x000000250800720c */ /* 0x008fd00004701270 */
.L_x_4489:
[----:B------:R-:W-:Y:S05]  /*5290*/  BSYNC B4 ;  /* 0x0000000000047941 */ /* 0x000fea0003800000 */
.L_x_4488:
[----:B------:R-:W-:-:S04]  /*52a0*/  ISETP.NE.XOR P0, PT, R23, RZ, P0 ;  /* 0x000000ff1700720c */ /* 0x000fc80000705a70 */
[----:B------:R-:W-:Y:S02]  /*52b0*/  FSEL R9, R38, R9, P0 ;  /* 0x0000000926097208 */ /* 0x000fe40000000000 */
[----:B0--3--:R-:W-:Y:S01]  /*52c0*/  SEL R8, R8, R37, P0 ;  /* 0x0000002508087207 */ /* 0x009fe20000000000 */
[----:B------:R-:W-:Y:S05]  /*52d0*/  BRA.DIV ~URZ, `(.L_x_4490) ;  /* 0x000030627f007947 */ /* 0x000fea000b800000 */
[----:B------:R0:W2:Y:S02]  /*52e0*/  SHFL.IDX PT, R31, R9, R13, 0x1f ;  /* 0x00001f0d091f7589 */ /* 0x0000a400000e0000 */
.L_x_4607:
[----:B------:R-:W-:Y:S05]  /*52f0*/  BRA.DIV ~URZ, `(.L_x_4491) ;  /* 0x000030c27f007947 */ /* 0x000fea000b800000 */
[----:B------:R3:W4:Y:S02]  /*5300*/  SHFL.IDX PT, R29, R8, R13, 0x1f ;  /* 0x00001f0d081d7589 */ /* 0x00072400000e0000 */
.L_x_4608:
[----:B------:R-:W-:Y:S02]  /*5310*/  IADD3 R6, R6, -0x20, RZ ;  /* 0xffffffe006067810 */ /* 0x000fe40007ffe0ff */
.L_x_4419:
[----:B-1----:R-:W-:Y:S05]  /*5320*/  BSYNC B2 ;  /* 0x0000000000027941 */ /* 0x002fea0003800000 */
.L_x_4418:
[----:B------:R-:W-:-:S04]  /*5330*/  PRMT R2, R36, 0x9910, RZ ;  /* 0x0000991024027816 */ /* 0x000fc800000000ff */
[----:B------:R-:W-:-:S13]  /*5340*/  ISETP.NE.AND P0, PT, R2, RZ, PT ;  /* 0x000000ff0200720c */ /* 0x000fda0003f05270 */
[----:B------:R1:W-:Y:S04]  /*5350*/  @P0 STS [R35+-0x80], R32 ;  /* 0xffff802023000388 */ /* 0x0003e80000000800 */
[----:B------:R1:W-:Y:S01]  /*5360*/  @P0 STS [R35+UR6+-0x80], R34 ;  /* 0xffff802223000988 */ /* 0x0003e20008000806 */
[----:B------:R-:W-:Y:S05]  /*5370*/  BRA.CONV ~URZ, `(.L_x_4492) ;  /* 0x000000337f007947 */ /* 0x000fea000b800000 */
[----:B------:R-:W-:Y:S01]  /*5380*/  IMAD.MOV.U32 R3, RZ, RZ, -0x1 ;  /* 0xffffffffff037424 */ /* 0x000fe200078e00ff */
[----:B------:R-:W-:Y:S02]  /*5390*/  MOV R2, 0x53b0 ;  /* 0x000053b000027802 */ /* 0x000fe40000000f00 */
[----:B01234-:R-:W-:Y:S05]  /*53a0*/  CALL.REL.NOINC `($__internal_162_$__cuda_sm70_warpsync) ;  /* 0x0000458000007944 */ /* 0x01ffea0003c00000 */
.L_x_4492:
[----:B------:R-:W-:-:S06]  /*53b0*/  NOP ;  /* 0x0000000000007918 */ /* 0x000fcc0000000000 */
.L_x_4417:
[----:B------:R-:W-:Y:S05]  /*53c0*/  BSYNC B3 ;  /* 0x0000000000037941 */ /* 0x000fea0003800000 */
.L_x_4416:
        /* <DEDUP_REMOVED lines=9> */
.L_x_4412:
[----:B------:R-:W-:Y:S05]  /*5460*/  BSYNC B0 ;  /* 0x0000000000007941 */ /* 0x000fea0003800000 */
.L_x_4411:
[----:B0-----:R-:W-:-:S04]  /*5470*/  IADD3 R10, R10, 0x1, RZ ;  /* 0x000000010a0a7810 */ /* 0x001fc80007ffe0ff */
[----:B------:R-:W-:-:S13]  /*5480*/  ISETP.GE.AND P0, PT, R10, c[0x0][0x198], PT ;  /* 0x000066000a007a0c */ /* 0x000fda0003f06270 */
[----:B-1----:R-:W-:Y:S01]  /*5490*/  @P0 CALL.REL.NOINC `(.L_x_4494) ;  /* 0x0000001000000944 */ /* 0x002fe20003c00000 */
[----:B------:R-:W-:Y:S05]  /*54a0*/  BRA `(.L_x_4495) ;  /* 0xffffe80000007947 */ /* 0x000fea000383ffff */
.L_x_4494:
[----:B------:R-:W-:Y:S05]  /*54b0*/  BSYNC B1 ;  /* 0x0000000000017941 */ /* 0x000fea0003800000 */
.L_x_4409:
        /* <DEDUP_REMOVED lines=10> */
.L_x_4609:
[----:B------:R-:W-:Y:S05]  /*5560*/  BRA.DIV ~URZ, `(.L_x_4499) ;  /* 0x00002f527f007947 */ /* 0x000fea000b800000 */
[----:B--2---:R2:W4:Y:S02]  /*5570*/  SHFL.BFLY PT, R37, R4, 0x1, 0x1f ;  /* 0x0c201f0004257f89 */ /* 0x00452400000e0000 */
.L_x_4610:
[----:B---3--:R-:W-:Y:S01]  /*5580*/  FSETP.GT.FTZ.AND P0, PT, R0, R5, PT ;  /* 0x000000050000720b */ /* 0x008fe20003f14000 */
[----:B------:R-:W-:Y:S01]  /*5590*/  BSSY B1, `(.L_x_4500) ;  /* 0x0000005000017945 */ /* 0x000fe20003800000 */
[----:B------:R-:W-:-:S11]  /*55a0*/  PLOP3.LUT P6, PT, PT, PT, PT, 0x80, 0x0 ;  /* 0x000000000000781c */ /* 0x000fd60003fcf070 */
[----:B------:R-:W-:Y:S05]  /*55b0*/  @P0 BRA `(.L_x_4501) ;  /* 0x0000002000000947 */ /* 0x000fea0003800000 */
[----:B------:R-:W-:-:S04]  /*55c0*/  FSETP.NEU.FTZ.AND P6, PT, R0, R5, PT ;  /* 0x000000050000720b */ /* 0x000fc80003fdd000 */
[----:B----4-:R-:W-:-:S08]  /*55d0*/  ISETP.LT.AND P6, PT, R4, R37, !P6 ;  /* 0x000000250400720c */ /* 0x010fd000077c1270 */
.L_x_4501:
[----:B------:R-:W-:Y:S05]  /*55e0*/  BSYNC B1 ;  /* 0x0000000000017941 */ /* 0x000fea0003800000 */
.L_x_4500:
        /* <DEDUP_REMOVED lines=8> */
.L_x_4611:
[----:B--2---:R-:W-:Y:S01]  /*5670*/  FSETP.GT.FTZ.AND P0, PT, R5, R0, PT ;  /* 0x000000000500720b */ /* 0x004fe20003f14000 */
[----:B------:R-:W-:-:S12]  /*5680*/  BSSY B1, `(.L_x_4503) ;  /* 0x0000004000017945 */ /* 0x000fd80003800000 */
[----:B------:R-:W-:Y:S05]  /*5690*/  @P0 BRA `(.L_x_4504) ;  /* 0x0000002000000947 */ /* 0x000fea0003800000 */
[----:B------:R-:W-:-:S04]  /*56a0*/  FSETP.NEU.FTZ.AND P6, PT, R5, R0, PT ;  /* 0x000000000500720b */ /* 0x000fc80003fdd000 */
[----:B---3--:R-:W-:-:S08]  /*56b0*/  ISETP.LT.AND P6, PT, R4, R37, !P6 ;  /* 0x000000250400720c */ /* 0x008fd000077c1270 */
.L_x_4504:
[----:B------:R-:W-:Y:S05]  /*56c0*/  BSYNC B1 ;  /* 0x0000000000017941 */ /* 0x000fea0003800000 */
.L_x_4503:
[----:B------:R-:W-:-:S04]  /*56d0*/  ISETP.NE.AND P0, PT, R25, RZ, PT ;  /* 0x000000ff1900720c */ /* 0x000fc80003f05270 */
[----:B------:R-:W-:-:S04]  /*56e0*/  PLOP3.LUT P0, PT, P0, P6, PT, 0x28, 0x0 ;  /* 0x000000000000781c */ /* 0x000fc8000070c570 */
[----:B-1-3--:R-:W-:Y:S02]  /*56f0*/  SEL R4, R37, R4, P0 ;  /* 0x0000000425047207 */ /* 0x00afe40000000000 */
[----:B------:R-:W-:Y:S01]  /*5700*/  FSEL R5, R0, R5, P0 ;  /* 0x0000000500057208 */ /* 0x000fe20000000000 */
[----:B------:R-:W-:Y:S05]  /*5710*/  BRA.DIV ~URZ, `(.L_x_4505) ;  /* 0x00002ef27f007947 */ /* 0x000fea000b800000 */
[----:B------:R1:W2:Y:S02]  /*5720*/  SHFL.BFLY PT, R0, R5, 0x1, 0x1f ;  /* 0x0c201f0005007f89 */ /* 0x0002a400000e0000 */
.L_x_4612:
[----:B------:R-:W-:Y:S05]  /*5730*/  BRA.DIV ~URZ, `(.L_x_4506) ;  /* 0x00002f527f007947 */ /* 0x000fea000b800000 */
[----:B------:R3:W4:Y:S02]  /*5740*/  SHFL.BFLY PT, R37, R4, 0x1, 0x1f ;  /* 0x0c201f0004257f89 */ /* 0x00072400000e0000 */
.L_x_4613:
[----:B--2---:R-:W-:Y:S01]  /*5750*/  FSETP.GT.FTZ.AND P0, PT, R5, R0, PT ;  /* 0x000000000500720b */ /* 0x004fe20003f14000 */
[----:B------:R-:W-:Y:S01]  /*5760*/  BSSY B1, `(.L_x_4507) ;  /* 0x0000005000017945 */ /* 0x000fe20003800000 */
[----:B------:R-:W-:-:S11]  /*5770*/  PLOP3.LUT P6, PT, PT, PT, PT, 0x80, 0x0 ;  /* 0x000000000000781c */ /* 0x000fd60003fcf070 */
[----:B------:R-:W-:Y:S05]  /*5780*/  @P0 BRA `(.L_x_4508) ;  /* 0x0000002000000947 */ /* 0x000fea0003800000 */
[----:B------:R-:W-:-:S04]  /*5790*/  FSETP.NEU.FTZ.AND P6, PT, R5, R0, PT ;  /* 0x000000000500720b */ /* 0x000fc80003fdd000 */
[----:B----4-:R-:W-:-:S08]  /*57a0*/  ISETP.LT.AND P6, PT, R4, R37, !P6 ;  /* 0x000000250400720c */ /* 0x010fd000077c1270 */
.L_x_4508:
[----:B------:R-:W-:Y:S05]  /*57b0*/  BSYNC B1 ;  /* 0x0000000000017941 */ /* 0x000fea0003800000 */
.L_x_4507:
        /* <DEDUP_REMOVED lines=8> */
.L_x_4614:
[----:B--2---:R-:W-:Y:S01]  /*5840*/  FSETP.GT.FTZ.AND P0, PT, R5, R0, PT ;  /* 0x000000000500720b */ /* 0x004fe20003f14000 */
[----:B------:R-:W-:-:S12]  /*5850*/  BSSY B1, `(.L_x_4510) ;  /* 0x0000004000017945 */ /* 0x000fd80003800000 */
[----:B------:R-:W-:Y:S05]  /*5860*/  @P0 BRA `(.L_x_4511) ;  /* 0x0000002000000947 */ /* 0x000fea0003800000 */
[----:B------:R-:W-:-:S04]  /*5870*/  FSETP.NEU.FTZ.AND P6, PT, R5, R0, PT ;  /* 0x000000000500720b */ /* 0x000fc80003fdd000 */
[----:B---3--:R-:W-:-:S08]  /*5880*/  ISETP.LT.AND P6, PT, R4, R37, !P6 ;  /* 0x000000250400720c */ /* 0x008fd000077c1270 */
.L_x_4511:
[----:B------:R-:W-:Y:S05]  /*5890*/  BSYNC B1 ;  /* 0x0000000000017941 */ /* 0x000fea0003800000 */
.L_x_4510:
[----:B------:R-:W-:-:S04]  /*58a0*/  ISETP.NE.AND P0, PT, R27, RZ, PT ;  /* 0x000000ff1b00720c */ /* 0x000fc80003f05270 */
[----:B------:R-:W-:-:S04]  /*58b0*/  PLOP3.LUT P6, PT, P0, P6, PT, 0x28, 0x0 ;  /* 0x000000000000781c */ /* 0x000fc800007cc570 */
[----:B-1-3--:R-:W-:Y:S02]  /*58c0*/  SEL R4, R37, R4, P6 ;  /* 0x0000000425047207 */ /* 0x00afe40003000000 */
[----:B------:R-:W-:Y:S01]  /*58d0*/  FSEL R5, R0, R5, P6 ;  /* 0x0000000500057208 */ /* 0x000fe20003000000 */
[----:B------:R-:W-:Y:S05]  /*58e0*/  BRA.DIV ~URZ, `(.L_x_4512) ;  /* 0x00002ef27f007947 */ /* 0x000fea000b800000 */
[----:B------:R1:W2:Y:S02]  /*58f0*/  SHFL.BFLY PT, R0, R5, 0x2, 0x1f ;  /* 0x0c401f0005007f89 */ /* 0x0002a400000e0000 */
.L_x_4615:
[----:B------:R-:W-:Y:S05]  /*5900*/  BRA.DIV ~URZ, `(.L_x_4513) ;  /* 0x00002f527f007947 */ /* 0x000fea000b800000 */
[----:B------:R3:W4:Y:S02]  /*5910*/  SHFL.BFLY PT, R37, R4, 0x2, 0x1f ;  /* 0x0c401f0004257f89 */ /* 0x00072400000e0000 */
.L_x_4616:
[----:B--2---:R-:W-:Y:S01]  /*5920*/  FSETP.GT.FTZ.AND P0, PT, R5, R0, PT ;  /* 0x000000000500720b */ /* 0x004fe20003f14000 */
[----:B------:R-:W-:Y:S01]  /*5930*/  BSSY B1, `(.L_x_4514) ;  /* 0x0000005000017945 */ /* 0x000fe20003800000 */
[----:B------:R-:W-:-:S11]  /*5940*/  PLOP3.LUT P6, PT, PT, PT, PT, 0x80, 0x0 ;  /* 0x000000000000781c */ /* 0x000fd60003fcf070 */
[----:B------:R-:W-:Y:S05]  /*5950*/  @P0 BRA `(.L_x_4515) ;  /* 0x0000002000000947 */ /* 0x000fea0003800000 */
[----:B------:R-:W-:-:S04]  /*5960*/  FSETP.NEU.FTZ.AND P6, PT, R5, R0, PT ;  /* 0x000000000500720b */ /* 0x000fc80003fdd000 */
[----:B----4-:R-:W-:-:S08]  /*5970*/  ISETP.LT.AND P6, PT, R4, R37, !P6 ;  /* 0x000000250400720c */ /* 0x010fd000077c1270 */
.L_x_4515:
[----:B------:R-:W-:Y:S05]  /*5980*/  BSYNC B1 ;  /* 0x0000000000017941 */ /* 0x000fea0003800000 */
.L_x_4514:
        /* <DEDUP_REMOVED lines=8> */
.L_x_4617:
[----:B--2---:R-:W-:Y:S01]  /*5a10*/  FSETP.GT.FTZ.AND P6, PT, R5, R0, PT ;  /* 0x000000000500720b */ /* 0x004fe20003fd4000 */
[----:B------:R-:W-:-:S12]  /*5a20*/  BSSY B1, `(.L_x_4517) ;  /* 0x0000004000017945 */ /* 0x000fd80003800000 */
[----:B------:R-:W-:Y:S05]  /*5a30*/  @P6 BRA `(.L_x_4518) ;  /* 0x0000002000006947 */ /* 0x000fea0003800000 */
[----:B------:R-:W-:-:S04]  /*5a40*/  FSETP.NEU.FTZ.AND P0, PT, R5, R0, PT ;  /* 0x000000000500720b */ /* 0x000fc80003f1d000 */
[----:B---3--:R-:W-:-:S08]  /*5a50*/  ISETP.LT.AND P0, PT, R4, R37, !P0 ;  /* 0x000000250400720c */ /* 0x008fd00004701270 */
.L_x_4518:
[----:B------:R-:W-:Y:S05]  /*5a60*/  BSYNC B1 ;  /* 0x0000000000017941 */ /* 0x000fea0003800000 */
.L_x_4517:
[----:B------:R-:W-:-:S04]  /*5a70*/  PLOP3.LUT P0, PT, P5, P0, PT, 0x28, 0x0 ;  /* 0x000000000000781c */ /* 0x000fc80002f00570 */
[----:B-1-3--:R-:W-:Y:S02]  /*5a80*/  SEL R4, R37, R4, P0 ;  /* 0x0000000425047207 */ /* 0x00afe40000000000 */
[----:B------:R-:W-:Y:S01]  /*5a90*/  FSEL R5, R0, R5, P0 ;  /* 0x0000000500057208 */ /* 0x000fe20000000000 */
[----:B------:R-:W-:Y:S05]  /*5aa0*/  BRA.DIV ~URZ, `(.L_x_4519) ;  /* 0x00002f027f007947 */ /* 0x000fea000b800000 */
[----:B------:R1:W2:Y:S02]  /*5ab0*/  SHFL.BFLY PT, R0, R5, 0x8, 0x1f ;  /* 0x0d001f0005007f89 */ /* 0x0002a400000e0000 */
.L_x_4618:
[----:B------:R-:W-:Y:S05]  /*5ac0*/  BRA.DIV ~URZ, `(.L_x_4520) ;  /* 0x00002f627f007947 */ /* 0x000fea000b800000 */
[----:B------:R3:W4:Y:S02]  /*5ad0*/  SHFL.BFLY PT, R37, R4, 0x8, 0x1f ;  /* 0x0d001f0004257f89 */ /* 0x00072400000e0000 */
.L_x_4619:
[----:B--2---:R-:W-:Y:S01]  /*5ae0*/  FSETP.GT.FTZ.AND P6, PT, R5, R0, PT ;  /* 0x000000000500720b */ /* 0x004fe20003fd4000 */
[----:B------:R-:W-:Y:S01]  /*5af0*/  BSSY B1, `(.L_x_4521) ;  /* 0x0000006000017945 */ /* 0x000fe20003800000 */
[----:B------:R-:W-:Y:S02]  /*5b00*/  PLOP3.LUT P0, PT, PT, PT, PT, 0x80, 0x0 ;  /* 0x000000000000781c */ /* 0x000fe40003f0f070 */
[----:B------:R-:W-:-:S09]  /*5b10*/  PLOP3.LUT P5, PT, PT, PT, PT, 0x80, 0x0 ;  /* 0x000000000000781c */ /* 0x000fd20003faf070 */
[----:B------:R-:W-:Y:S05]  /*5b20*/  @P6 BRA `(.L_x_4522) ;  /* 0x0000002000006947 */ /* 0x000fea0003800000 */
[----:B------:R-:W-:-:S04]  /*5b30*/  FSETP.NEU.FTZ.AND P5, PT, R5, R0, PT ;  /* 0x000000000500720b */ /* 0x000fc80003fbd000 */
[----:B----4-:R-:W-:-:S08]  /*5b40*/  ISETP.LT.AND P5, PT, R4, R37, !P5 ;  /* 0x000000250400720c */ /* 0x010fd00006fa1270 */
.L_x_4522:
[----:B------:R-:W-:Y:S05]  /*5b50*/  BSYNC B1 ;  /* 0x0000000000017941 */ /* 0x000fea0003800000 */
.L_x_4521:
[----:B------:R-:W-:-:S04]  /*5b60*/  PLOP3.LUT P5, PT, P3, P5, PT, 0x28, 0x0 ;  /* 0x000000000000781c */ /* 0x000fc80001faa570 */
[----:B---34-:R-:W-:Y:S02]  /*5b70*/  SEL R4, R37, R4, P5 ;  /* 0x0000000425047207 */ /* 0x018fe40002800000 */
[----:B-1----:R-:W-:Y:S01]  /*5b80*/  FSEL R5, R0, R5, P5 ;  /* 0x0000000500057208 */ /* 0x002fe20002800000 */
[----:B------:R-:W-:Y:S05]  /*5b90*/  BRA.DIV ~URZ, `(.L_x_4523) ;  /* 0x00002f027f007947 */ /* 0x000fea000b800000 */
[----:B------:R1:W2:Y:S04]  /*5ba0*/  SHFL.BFLY PT, R0, R5, 0x4, 0x1f ;  /* 0x0c801f0005007f89 */ /* 0x0002a800000e0000 */
[----:B------:R1:W3:Y:S02]  /*5bb0*/  SHFL.BFLY PT, R37, R4, 0x4, 0x1f ;  /* 0x0c801f0004257f89 */ /* 0x0002e400000e0000 */
.L_x_4620:
[----:B--2---:R-:W-:Y:S01]  /*5bc0*/  FSETP.GT.FTZ.AND P3, PT, R5, R0, PT ;  /* 0x000000000500720b */ /* 0x004fe20003f74000 */
[----:B------:R-:W-:-:S12]  /*5bd0*/  BSSY B1, `(.L_x_4524) ;  /* 0x0000004000017945 */ /* 0x000fd80003800000 */
[----:B------:R-:W-:Y:S05]  /*5be0*/  @P3 BRA `(.L_x_4525) ;  /* 0x0000002000003947 */ /* 0x000fea0003800000 */
[----:B------:R-:W-:-:S04]  /*5bf0*/  FSETP.NEU.FTZ.AND P0, PT, R5, R0, PT ;  /* 0x000000000500720b */ /* 0x000fc80003f1d000 */
[----:B---3--:R-:W-:-:S08]  /*5c00*/  ISETP.LT.AND P0, PT, R4, R37, !P0 ;  /* 0x000000250400720c */ /* 0x008fd00004701270 */
.L_x_4525:
[----:B------:R-:W-:Y:S05]  /*5c10*/  BSYNC B1 ;  /* 0x0000000000017941 */ /* 0x000fea0003800000 */
.L_x_4524:
[----:B------:R-:W-:-:S04]  /*5c20*/  PLOP3.LUT P0, PT, P2, P0, PT, 0x28, 0x0 ;  /* 0x000000000000781c */ /* 0x000fc80001700570 */
[----:B-1-3--:R-:W-:Y:S02]  /*5c30*/  SEL R4, R37, R4, P0 ;  /* 0x0000000425047207 */ /* 0x00afe40000000000 */
[----:B------:R-:W-:Y:S01]  /*5c40*/  FSEL R5, R0, R5, P0 ;  /* 0x0000000500057208 */ /* 0x000fe20000000000 */
[----:B------:R-:W-:Y:S05]  /*5c50*/  BRA.DIV ~URZ, `(.L_x_4526) ;  /* 0x00002f227f007947 */ /* 0x000fea000b800000 */
[----:B------:R1:W2:Y:S02]  /*5c60*/  SHFL.BFLY PT, R0, R5, 0x2, 0x1f ;  /* 0x0c401f0005007f89 */ /* 0x0002a400000e0000 */
.L_x_4621:
[----:B------:R-:W-:Y:S05]  /*5c70*/  BRA.DIV ~URZ, `(.L_x_4527) ;  /* 0x00002f827f007947 */ /* 0x000fea000b800000 */
[----:B------:R3:W4:Y:S02]  /*5c80*/  SHFL.BFLY PT, R37, R4, 0x2, 0x1f ;  /* 0x0c401f0004257f89 */ /* 0x00072400000e0000 */
.L_x_4622:
[----:B--2---:R-:W-:Y:S01]  /*5c90*/  FSETP.GT.FTZ.AND P3, PT, R5, R0, PT ;  /* 0x000000000500720b */ /* 0x004fe20003f74000 */
[----:B------:R-:W-:Y:S01]  /*5ca0*/  BSSY B1, `(.L_x_4528) ;  /* 0x0000006000017945 */ /* 0x000fe20003800000 */
[----:B------:R-:W-:Y:S02]  /*5cb0*/  PLOP3.LUT P0, PT, PT, PT, PT, 0x80, 0x0 ;  /* 0x000000000000781c */ /* 0x000fe40003f0f070 */
[----:B------:R-:W-:-:S09]  /*5cc0*/  PLOP3.LUT P2, PT, PT, PT, PT, 0x80, 0x0 ;  /* 0x000000000000781c */ /* 0x000fd20003f4f070 */
[----:B------:R-:W-:Y:S05]  /*5cd0*/  @P3 BRA `(.L_x_4529) ;  /* 0x0000002000003947 */ /* 0x000fea0003800000 */
[----:B------:R-:W-:-:S04]  /*5ce0*/  FSETP.NEU.FTZ.AND P2, PT, R5, R0, PT ;  /* 0x000000000500720b */ /* 0x000fc80003f5d000 */
[----:B----4-:R-:W-:-:S08]  /*5cf0*/  ISETP.LT.AND P2, PT, R4, R37, !P2 ;  /* 0x000000250400720c */ /* 0x010fd00005741270 */
.L_x_4529:
[----:B------:R-:W-:Y:S05]  /*5d00*/  BSYNC B1 ;  /* 0x0000000000017941 */ /* 0x000fea0003800000 */
.L_x_4528:
[----:B------:R-:W-:-:S04]  /*5d10*/  PLOP3.LUT P2, PT, P1, P2, PT, 0x28, 0x0 ;  /* 0x000000000000781c */ /* 0x000fc80000f44570 */
[----:B---34-:R-:W-:Y:S02]  /*5d20*/  SEL R4, R37, R4, P2 ;  /* 0x0000000425047207 */ /* 0x018fe40001000000 */
[----:B-1----:R-:W-:Y:S01]  /*5d30*/  FSEL R5, R0, R5, P2 ;  /* 0x0000000500057208 */ /* 0x002fe20001000000 */
[----:B------:R-:W-:Y:S05]  /*5d40*/  BRA.DIV ~URZ, `(.L_x_4530) ;  /* 0x00002f227f007947 */ /* 0x000fea000b800000 */
[----:B------:R1:W2:Y:S04]  /*5d50*/  SHFL.BFLY PT, R0, R5, 0x1, 0x1f ;  /* 0x0c201f0005007f89 */ /* 0x0002a800000e0000 */
[----:B------:R1:W3:Y:S02]  /*5d60*/  SHFL.BFLY PT, R37, R4, 0x1, 0x1f ;  /* 0x0c201f0004257f89 */ /* 0x0002e400000e0000 */
.L_x_4623:
[----:B--2---:R-:W-:Y:S01]  /*5d70*/  FSETP.GT.FTZ.AND P1, PT, R5, R0, PT ;  /* 0x000000000500720b */ /* 0x004fe20003f34000 */
[----:B------:R-:W-:-:S12]  /*5d80*/  BSSY B1, `(.L_x_4531) ;  /* 0x0000004000017945 */ /* 0x000fd80003800000 */
[----:B------:R-:W-:Y:S05]  /*5d90*/  @P1 BRA `(.L_x_4532) ;  /* 0x0000002000001947 */ /* 0x000fea0003800000 */
[----:B------:R-:W-:-:S04]  /*5da0*/  FSETP.NEU.FTZ.AND P0, PT, R5, R0, PT ;  /* 0x000000000500720b */ /* 0x000fc80003f1d000 */
[----:B---3--:R-:W-:-:S08]  /*5db0*/  ISETP.LT.AND P0, PT, R4, R37, !P0 ;  /* 0x000000250400720c */ /* 0x008fd00004701270 */
.L_x_4532:
[----:B------:R-:W-:Y:S05]  /*5dc0*/  BSYNC B1 ;  /* 0x0000000000017941 */ /* 0x000fea0003800000 */
.L_x_4531:
[----:B------:R-:W-:-:S04]  /*5dd0*/  PLOP3.LUT P0, PT, P4, P0, PT, 0x28, 0x0 ;  /* 0x000000000000781c */ /* 0x000fc80002700570 */
[----:B-1-3--:R-:W-:Y:S02]  /*5de0*/  SEL R4, R37, R4, P0 ;  /* 0x0000000425047207 */ /* 0x00afe40000000000 */
[----:B------:R-:W-:Y:S01]  /*5df0*/  FSEL R5, R0, R5, P0 ;  /* 0x0000000500057208 */ /* 0x000fe20000000000 */
[----:B------:R-:W-:Y:S05]  /*5e00*/  BRA.DIV ~URZ, `(.L_x_4533) ;  /* 0x00002f427f007947 */ /* 0x000fea000b800000 */
[----:B------:R1:W2:Y:S02]  /*5e10*/  SHFL.BFLY PT, R0, R5, 0x10, 0x1f ;  /* 0x0e001f0005007f89 */ /* 0x0002a400000e0000 */
.L_x_4624:
[----:B------:R-:W-:Y:S05]  /*5e20*/  BRA.DIV ~URZ, `(.L_x_4534) ;  /* 0x00002fa27f007947 */ /* 0x000fea000b800000 */
[----:B------:R3:W4:Y:S02]  /*5e30*/  SHFL.BFLY PT, R37, R4, 0x10, 0x1f ;  /* 0x0e001f0004257f89 */ /* 0x00072400000e0000 */
.L_x_4625:
[----:B--2---:R-:W-:Y:S01]  /*5e40*/  FSETP.GT.FTZ.AND P2, PT, R5, R0, PT ;  /* 0x000000000500720b */ /* 0x004fe20003f54000 */
[----:B------:R-:W-:Y:S01]  /*5e50*/  BSSY B1, `(.L_x_4535) ;  /* 0x0000006000017945 */ /* 0x000fe20003800000 */
[----:B------:R-:W-:Y:S02]  /*5e60*/  PLOP3.LUT P0, PT, PT, PT, PT, 0x80, 0x0 ;  /* 0x000000000000781c */ /* 0x000fe40003f0f070 */
[----:B------:R-:W-:-:S09]  /*5e70*/  PLOP3.LUT P1, PT, PT, PT, PT, 0x80, 0x0 ;  /* 0x000000000000781c */ /* 0x000fd20003f2f070 */
[----:B------:R-:W-:Y:S05]  /*5e80*/  @P2 BRA `(.L_x_4536) ;  /* 0x0000002000002947 */ /* 0x000fea0003800000 */
[----:B------:R-:W-:-:S04]  /*5e90*/  FSETP.NEU.FTZ.AND P1, PT, R5, R0, PT ;  /* 0x000000000500720b */ /* 0x000fc80003f3d000 */
[----:B----4-:R-:W-:-:S08]  /*5ea0*/  ISETP.LT.AND P1, PT, R4, R37, !P1 ;  /* 0x000000250400720c */ /* 0x010fd00004f21270 */
.L_x_4536:
[----:B------:R-:W-:Y:S05]  /*5eb0*/  BSYNC B1 ;  /* 0x0000000000017941 */ /* 0x000fea0003800000 */
.L_x_4535:
[----:B------:R-:W-:-:S04]  /*5ec0*/  ISETP.EQ.XOR P1, PT, R11, RZ, P1 ;  /* 0x000000ff0b00720c */ /* 0x000fc80000f22a70 */
[----:B---34-:R-:W-:Y:S02]  /*5ed0*/  SEL R4, R4, R37, P1 ;  /* 0x0000002504047207 */ /* 0x018fe40000800000 */
[----:B-1----:R-:W-:Y:S01]  /*5ee0*/  FSEL R5, R5, R0, P1 ;  /* 0x0000000005057208 */ /* 0x002fe20000800000 */
[----:B------:R-:W-:Y:S05]  /*5ef0*/  BRA.DIV ~URZ, `(.L_x_4537) ;  /* 0x00002f427f007947 */ /* 0x000fea000b800000 */
[----:B------:R1:W2:Y:S04]  /*5f00*/  SHFL.BFLY PT, R0, R5, 0x8, 0x1f ;  /* 0x0d001f0005007f89 */ /* 0x0002a800000e0000 */
[----:B------:R1:W3:Y:S02]  /*5f10*/  SHFL.BFLY PT, R37, R4, 0x8, 0x1f ;  /* 0x0d001f0004257f89 */ /* 0x0002e400000e0000 */
.L_x_4626:
[----:B--2---:R-:W-:Y:S01]  /*5f20*/  FSETP.GT.FTZ.AND P1, PT, R5, R0, PT ;  /* 0x000000000500720b */ /* 0x004fe20003f34000 */
[----:B------:R-:W-:-:S12]  /*5f30*/  BSSY B1, `(.L_x_4538) ;  /* 0x0000004000017945 */ /* 0x000fd80003800000 */
[----:B------:R-:W-:Y:S05]  /*5f40*/  @P1 BRA `(.L_x_4539) ;  /* 0x0000002000001947 */ /* 0x000fea0003800000 */
[----:B------:R-:W-:-:S04]  /*5f50*/  FSETP.NEU.FTZ.AND P0, PT, R5, R0, PT ;  /* 0x000000000500720b */ /* 0x000fc80003f1d000 */
[----:B---3--:R-:W-:-:S08]  /*5f60*/  ISETP.LT.AND P0, PT, R4, R37, !P0 ;  /* 0x000000250400720c */ /* 0x008fd00004701270 */
.L_x_4539:
[----:B------:R-:W-:Y:S05]  /*5f70*/  BSYNC B1 ;  /* 0x0000000000017941 */ /* 0x000fea0003800000 */
.L_x_4538:
[----:B------:R-:W-:-:S04]  /*5f80*/  ISETP.EQ.XOR P0, PT, R20, RZ, P0 ;  /* 0x000000ff1400720c */ /* 0x000fc80000702a70 */
[----:B-1-3--:R-:W-:Y:S02]  /*5f90*/  SEL R4, R4, R37, P0 ;  /* 0x0000002504047207 */ /* 0x00afe40000000000 */
[----:B------:R-:W-:Y:S01]  /*5fa0*/  FSEL R5, R5, R0, P0 ;  /* 0x0000000005057208 */ /* 0x000fe20000000000 */
[----:B------:R-:W-:Y:S05]  /*5fb0*/  BRA.DIV ~URZ, `(.L_x_4540) ;  /* 0x00002f627f007947 */ /* 0x000fea000b800000 */
[----:B------:R1:W2:Y:S02]  /*5fc0*/  SHFL.BFLY PT, R0, R5, 0x4, 0x1f ;  /* 0x0c801f0005007f89 */ /* 0x0002a400000e0000 */
.L_x_4627:
[----:B------:R-:W-:Y:S05]  /*5fd0*/  BRA.DIV ~URZ, `(.L_x_4541) ;  /* 0x00002fc27f007947 */ /* 0x000fea000b800000 */
[----:B------:R3:W4:Y:S02]  /*5fe0*/  SHFL.BFLY PT, R37, R4, 0x4, 0x1f ;  /* 0x0c801f0004257f89 */ /* 0x00072400000e0000 */
.L_x_4628:
[----:B--2---:R-:W-:Y:S01]  /*5ff0*/  FSETP.GT.FTZ.AND P2, PT, R5, R0, PT ;  /* 0x000000000500720b */ /* 0x004fe20003f54000 */
[----:B------:R-:W-:Y:S01]  /*6000*/  BSSY B1, `(.L_x_4542) ;  /* 0x0000006000017945 */ /* 0x000fe20003800000 */
[----:B------:R-:W-:Y:S02]  /*6010*/  PLOP3.LUT P0, PT, PT, PT, PT, 0x80, 0x0 ;  /* 0x000000000000781c */ /* 0x000fe40003f0f070 */
[----:B------:R-:W-:-:S09]  /*6020*/  PLOP3.LUT P1, PT, PT, PT, PT, 0x80, 0x0 ;  /* 0x000000000000781c */ /* 0x000fd20003f2f070 */
[----:B------:R-:W-:Y:S05]  /*6030*/  @P2 BRA `(.L_x_4543) ;  /* 0x0000002000002947 */ /* 0x000fea0003800000 */
[----:B------:R-:W-:-:S04]  /*6040*/  FSETP.NEU.FTZ.AND P1, PT, R5, R0, PT ;  /* 0x000000000500720b */ /* 0x000fc80003f3d000 */
[----:B----4-:R-:W-:-:S08]  /*6050*/  ISETP.LT.AND P1, PT, R4, R37, !P1 ;  /* 0x000000250400720c */ /* 0x010fd00004f21270 */
.L_x_4543:
[----:B------:R-:W-:Y:S05]  /*6060*/  BSYNC B1 ;  /* 0x0000000000017941 */ /* 0x000fea0003800000 */
.L_x_4542:
[----:B------:R-:W-:-:S04]  /*6070*/  ISETP.EQ.XOR P1, PT, R21, RZ, P1 ;  /* 0x000000ff1500720c */ /* 0x000fc80000f22a70 */
[----:B---34-:R-:W-:Y:S02]  /*6080*/  SEL R4, R4, R37, P1 ;  /* 0x0000002504047207 */ /* 0x018fe40000800000 */
[----:B-1----:R-:W-:Y:S01]  /*6090*/  FSEL R5, R5, R0, P1 ;  /* 0x0000000005057208 */ /* 0x002fe20000800000 */
[----:B------:R-:W-:Y:S05]  /*60a0*/  BRA.DIV ~URZ, `(.L_x_4544) ;  /* 0x00002f627f007947 */ /* 0x000fea000b800000 */
[----:B------:R1:W2:Y:S04]  /*60b0*/  SHFL.BFLY PT, R0, R5, 0x2, 0x1f ;  /* 0x0c401f0005007f89 */ /* 0x0002a800000e0000 */
[----:B------:R1:W3:Y:S02]  /*60c0*/  SHFL.BFLY PT, R37, R4, 0x2, 0x1f ;  /* 0x0c401f0004257f89 */ /* 0x0002e400000e0000 */
.L_x_4629:
[----:B--2---:R-:W-:Y:S01]  /*60d0*/  FSETP.GT.FTZ.AND P1, PT, R5, R0, PT ;  /* 0x000000000500720b */ /* 0x004fe20003f34000 */
[----:B------:R-:W-:-:S12]  /*60e0*/  BSSY B1, `(.L_x_4545) ;  /* 0x0000004000017945 */ /* 0x000fd80003800000 */
[----:B------:R-:W-:Y:S05]  /*60f0*/  @P1 BRA `(.L_x_4546) ;  /* 0x0000002000001947 */ /* 0x000fea0003800000 */
[----:B------:R-:W-:-:S04]  /*6100*/  FSETP.NEU.FTZ.AND P0, PT, R5, R0, PT ;  /* 0x000000000500720b */ /* 0x000fc80003f1d000 */
[----:B---3--:R-:W-:-:S08]  /*6110*/  ISETP.LT.AND P0, PT, R4, R37, !P0 ;  /* 0x000000250400720c */ /* 0x008fd00004701270 */
.L_x_4546:
[----:B------:R-:W-:Y:S05]  /*6120*/  BSYNC B1 ;  /* 0x0000000000017941 */ /* 0x000fea0003800000 */
.L_x_4545:
[----:B------:R-:W-:-:S04]  /*6130*/  ISETP.EQ.XOR P0, PT, R22, RZ, P0 ;  /* 0x000000ff1600720c */ /* 0x000fc80000702a70 */
[----:B-1-3--:R-:W-:Y:S02]  /*6140*/  SEL R4, R4, R37, P0 ;  /* 0x0000002504047207 */ /* 0x00afe40000000000 */
[----:B------:R-:W-:Y:S01]  /*6150*/  FSEL R5, R5, R0, P0 ;  /* 0x0000000005057208 */ /* 0x000fe20000000000 */
[----:B------:R-:W-:Y:S05]  /*6160*/  BRA.DIV ~URZ, `(.L_x_4547) ;  /* 0x00002f827f007947 */ /* 0x000fea000b800000 */
[----:B------:R1:W2:Y:S02]  /*6170*/  SHFL.BFLY PT, R0, R5, 0x1, 0x1f ;  /* 0x0c201f0005007f89 */ /* 0x0002a400000e0000 */
.L_x_4630:
[----:B------:R-:W-:Y:S05]  /*6180*/  BRA.DIV ~URZ, `(.L_x_4548) ;  /* 0x00002fe27f007947 */ /* 0x000fea000b800000 */
[----:B------:R3:W4:Y:S02]  /*6190*/  SHFL.BFLY PT, R37, R4, 0x1, 0x1f ;  /* 0x0c201f0004257f89 */ /* 0x00072400000e0000 */
.L_x_4631:
[----:B--2---:R-:W-:Y:S01]  /*61a0*/  FSETP.GT.FTZ.AND P1, PT, R5, R0, PT ;  /* 0x000000000500720b */ /* 0x004fe20003f34000 */
[----:B------:R-:W-:Y:S01]  /*61b0*/  BSSY B1, `(.L_x_4549) ;  /* 0x0000005000017945 */ /* 0x000fe20003800000 */
[----:B------:R-:W-:-:S11]  /*61c0*/  PLOP3.LUT P0, PT, PT, PT, PT, 0x80, 0x0 ;  /* 0x000000000000781c */ /* 0x000fd60003f0f070 */
[----:B------:R-:W-:Y:S05]  /*61d0*/  @P1 BRA `(.L_x_4550) ;  /* 0x0000002000001947 */ /* 0x000fea0003800000 */
[----:B------:R-:W-:-:S04]  /*61e0*/  FSETP.NEU.FTZ.AND P0, PT, R5, R0, PT ;  /* 0x000000000500720b */ /* 0x000fc80003f1d000 */
[----:B----4-:R-:W-:-:S08]  /*61f0*/  ISETP.LT.AND P0, PT, R4, R37, !P0 ;  /* 0x000000250400720c */ /* 0x010fd00004701270 */
.L_x_4550:
[----:B------:R-:W-:Y:S05]  /*6200*/  BSYNC B1 ;  /* 0x0000000000017941 */ /* 0x000fea0003800000 */
.L_x_4549:
        /* <DEDUP_REMOVED lines=16> */
.L_x_4632:
[----:B----4-:R-:W-:Y:S01]  /*6310*/  FSETP.GT.FTZ.AND P1, PT, R9, R0, PT ;  /* 0x000000000900720b */ /* 0x010fe20003f34000 */
[----:B------:R-:W-:-:S12]  /*6320*/  BSSY B1, `(.L_x_4552) ;  /* 0x0000004000017945 */ /* 0x000fd80003800000 */
[----:B------:R-:W-:Y:S05]  /*6330*/  @P1 BRA `(.L_x_4553) ;  /* 0x0000002000001947 */ /* 0x000fea0003800000 */
[----:B------:R-:W-:-:S04]  /*6340*/  FSETP.NEU.FTZ.AND P0, PT, R9, R0, PT ;  /* 0x000000000900720b */ /* 0x000fc80003f1d000 */
[----:B0-----:R-:W-:-:S08]  /*6350*/  ISETP.LT.AND P0, PT, R8, R37, !P0 ;  /* 0x000000250800720c */ /* 0x001fd00004701270 */
.L_x_4553:
[----:B------:R-:W-:Y:S05]  /*6360*/  BSYNC B1 ;  /* 0x0000000000017941 */ /* 0x000fea0003800000 */
.L_x_4552:
[----:B------:R-:W-:-:S04]  /*6370*/  ISETP.NE.XOR P0, PT, R11, RZ, P0 ;  /* 0x000000ff0b00720c */ /* 0x000fc80000705a70 */
[----:B0-2---:R-:W-:Y:S02]  /*6380*/  SEL R8, R8, R37, P0 ;  /* 0x0000002508087207 */ /* 0x005fe40000000000 */
[----:B------:R-:W-:Y:S01]  /*6390*/  FSEL R9, R9, R0, P0 ;  /* 0x0000000009097208 */ /* 0x000fe20000000000 */
[----:B------:R-:W-:Y:S05]  /*63a0*/  BRA.DIV ~URZ, `(.L_x_4554) ;  /* 0x00002f127f007947 */ /* 0x000fea000b800000 */
[----:B------:R0:W2:Y:S02]  /*63b0*/  SHFL.BFLY PT, R0, R9, 0x8, 0x1f ;  /* 0x0d001f0009007f89 */ /* 0x0000a400000e0000 */
.L_x_4633:
[----:B------:R-:W-:Y:S05]  /*63c0*/  BRA.DIV ~URZ, `(.L_x_4555) ;  /* 0x00002f727f007947 */ /* 0x000fea000b800000 */
[----:B------:R4:W0:Y:S02]  /*63d0*/  SHFL.BFLY PT, R37, R8, 0x8, 0x1f ;  /* 0x0d001f0008257f89 */ /* 0x00082400000e0000 */
.L_x_4634:
[----:B--2---:R-:W-:Y:S01]  /*63e0*/  FSETP.GT.FTZ.AND P2, PT, R9, R0, PT ;  /* 0x000000000900720b */ /* 0x004fe20003f54000 */
[----:B------:R-:W-:Y:S01]  /*63f0*/  BSSY B1, `(.L_x_4556) ;  /* 0x0000006000017945 */ /* 0x000fe20003800000 */
[----:B------:R-:W-:Y:S02]  /*6400*/  PLOP3.LUT P0, PT, PT, PT, PT, 0x80, 0x0 ;  /* 0x000000000000781c */ /* 0x000fe40003f0f070 */
[----:B------:R-:W-:-:S09]  /*6410*/  PLOP3.LUT P1, PT, PT, PT, PT, 0x80, 0x0 ;  /* 0x000000000000781c */ /* 0x000fd20003f2f070 */
[----:B------:R-:W-:Y:S05]  /*6420*/  @P2 BRA `(.L_x_4557) ;  /* 0x0000002000002947 */ /* 0x000fea0003800000 */
[----:B------:R-:W-:-:S04]  /*6430*/  FSETP.NEU.FTZ.AND P1, PT, R9, R0, PT ;  /* 0x000000000900720b */ /* 0x000fc80003f3d000 */
[----:B0-----:R-:W-:-:S08]  /*6440*/  ISETP.LT.AND P1, PT, R8, R37, !P1 ;  /* 0x000000250800720c */ /* 0x001fd00004f21270 */
.L_x_4557:
[----:B------:R-:W-:Y:S05]  /*6450*/  BSYNC B1 ;  /* 0x0000000000017941 */ /* 0x000fea0003800000 */
.L_x_4556:
[----:B------:R-:W-:-:S04]  /*6460*/  ISETP.NE.XOR P1, PT, R20, RZ, P1 ;  /* 0x000000ff1400720c */ /* 0x000fc80000f25a70 */
[----:B0---4-:R-:W-:Y:S02]  /*6470*/  SEL R8, R8, R37, P1 ;  /* 0x0000002508087207 */ /* 0x011fe40000800000 */
[----:B------:R-:W-:Y:S01]  /*6480*/  FSEL R9, R9, R0, P1 ;  /* 0x0000000009097208 */ /* 0x000fe20000800000 */
[----:B------:R-:W-:Y:S05]  /*6490*/  BRA.DIV ~URZ, `(.L_x_4558) ;  /* 0x00002f127f007947 */ /* 0x000fea000b800000 */
[----:B------:R0:W2:Y:S04]  /*64a0*/  SHFL.BFLY PT, R0, R9, 0x4, 0x1f ;  /* 0x0c801f0009007f89 */ /* 0x0000a800000e0000 */
[----:B------:R0:W4:Y:S02]  /*64b0*/  SHFL.BFLY PT, R37, R8, 0x4, 0x1f ;  /* 0x0c801f0008257f89 */ /* 0x00012400000e0000 */
.L_x_4635:
[----:B--2---:R-:W-:Y:S01]  /*64c0*/  FSETP.GT.FTZ.AND P1, PT, R9, R0, PT ;  /* 0x000000000900720b */ /* 0x004fe20003f34000 */
[----:B------:R-:W-:-:S12]  /*64d0*/  BSSY B1, `(.L_x_4559) ;  /* 0x0000004000017945 */ /* 0x000fd80003800000 */
[----:B------:R-:W-:Y:S05]  /*64e0*/  @P1 BRA `(.L_x_4560) ;  /* 0x0000002000001947 */ /* 0x000fea0003800000 */
[----:B------:R-:W-:-:S04]  /*64f0*/  FSETP.NEU.FTZ.AND P0, PT, R9, R0, PT ;  /* 0x000000000900720b */ /* 0x000fc80003f1d000 */
[----:B----4-:R-:W-:-:S08]  /*6500*/  ISETP.LT.AND P0, PT, R8, R37, !P0 ;  /* 0x000000250800720c */ /* 0x010fd00004701270 */
.L_x_4560:
[----:B------:R-:W-:Y:S05]  /*6510*/  BSYNC B1 ;  /* 0x0000000000017941 */ /* 0x000fea0003800000 */
.L_x_4559:
[----:B------:R-:W-:-:S04]  /*6520*/  ISETP.NE.XOR P0, PT, R21, RZ, P0 ;  /* 0x000000ff1500720c */ /* 0x000fc80000705a70 */
[----:B0---4-:R-:W-:Y:S02]  /*6530*/  SEL R8, R8, R37, P0 ;  /* 0x0000002508087207 */ /* 0x011fe40000000000 */
[----:B------:R-:W-:Y:S01]  /*6540*/  FSEL R9, R9, R0, P0 ;  /* 0x0000000009097208 */ /* 0x000fe20000000000 */
[----:B------:R-:W-:Y:S05]  /*6550*/  BRA.DIV ~URZ, `(.L_x_4561) ;  /* 0x00002f327f007947 */ /* 0x000fea000b800000 */
[----:B------:R0:W2:Y:S02]  /*6560*/  SHFL.BFLY PT, R0, R9, 0x2, 0x1f ;  /* 0x0c401f0009007f89 */ /* 0x0000a400000e0000 */
.L_x_4636:
[----:B------:R-:W-:Y:S05]  /*6570*/  BRA.DIV ~URZ, `(.L_x_4562) ;  /* 0x00002f927f007947 */ /* 0x000fea000b800000 */
[----:B------:R4:W0:Y:S02]  /*6580*/  SHFL.BFLY PT, R37, R8, 0x2, 0x1f ;  /* 0x0c401f0008257f89 */ /* 0x00082400000e0000 */
.L_x_4637:
[----:B--2---:R-:W-:Y:S01]  /*6590*/  FSETP.GT.FTZ.AND P2, PT, R9, R0, PT ;  /* 0x000000000900720b */ /* 0x004fe20003f54000 */
[----:B------:R-:W-:Y:S01]  /*65a0*/  BSSY B1, `(.L_x_4563) ;  /* 0x0000006000017945 */ /* 0x000fe20003800000 */
[----:B------:R-:W-:Y:S02]  /*65b0*/  PLOP3.LUT P0, PT, PT, PT, PT, 0x80, 0x0 ;  /* 0x000000000000781c */ /* 0x000fe40003f0f070 */
[----:B------:R-:W-:-:S09]  /*65c0*/  PLOP3.LUT P1, PT, PT, PT, PT, 0x80, 0x0 ;  /* 0x000000000000781c */ /* 0x000fd20003f2f070 */
[----:B------:R-:W-:Y:S05]  /*65d0*/  @P2 BRA `(.L_x_4564) ;  /* 0x0000002000002947 */ /* 0x000fea0003800000 */
[----:B------:R-:W-:-:S04]  /*65e0*/  FSETP.NEU.FTZ.AND P1, PT, R9, R0, PT ;  /* 0x000000000900720b */ /* 0x000fc80003f3d000 */
[----:B0-----:R-:W-:-:S08]  /*65f0*/  ISETP.LT.AND P1, PT, R8, R37, !P1 ;  /* 0x000000250800720c */ /* 0x001fd00004f21270 */
.L_x_4564:
[----:B------:R-:W-:Y:S05]  /*6600*/  BSYNC B1 ;  /* 0x0000000000017941 */ /* 0x000fea0003800000 */
.L_x_4563:
[----:B------:R-:W-:-:S04]  /*6610*/  ISETP.NE.XOR P1, PT, R22, RZ, P1 ;  /* 0x000000ff1600720c */ /* 0x000fc80000f25a70 */
[----:B0---4-:R-:W-:Y:S02]  /*6620*/  SEL R8, R8, R37, P1 ;  /* 0x0000002508087207 */ /* 0x011fe40000800000 */
[----:B------:R-:W-:Y:S01]  /*6630*/  FSEL R9, R9, R0, P1 ;  /* 0x0000000009097208 */ /* 0x000fe20000800000 */
[----:B------:R-:W-:Y:S05]  /*6640*/  BRA.DIV ~URZ, `(.L_x_4565) ;  /* 0x00002f327f007947 */ /* 0x000fea000b800000 */
[----:B------:R0:W2:Y:S04]  /*6650*/  SHFL.BFLY PT, R0, R9, 0x1, 0x1f ;  /* 0x0c201f0009007f89 */ /* 0x0000a800000e0000 */
[----:B------:R0:W4:Y:S02]  /*6660*/  SHFL.BFLY PT, R37, R8, 0x1, 0x1f ;  /* 0x0c201f0008257f89 */ /* 0x00012400000e0000 */
.L_x_4638:
[----:B--2---:R-:W-:Y:S01]  /*6670*/  FSETP.GT.FTZ.AND P1, PT, R9, R0, PT ;  /* 0x000000000900720b */ /* 0x004fe20003f34000 */
[----:B------:R-:W-:-:S12]  /*6680*/  BSSY B1, `(.L_x_4566) ;  /* 0x0000004000017945 */ /* 0x000fd80003800000 */
[----:B------:R-:W-:Y:S05]  /*6690*/  @P1 BRA `(.L_x_4567) ;  /* 0x0000002000001947 */ /* 0x000fea0003800000 */
[----:B------:R-:W-:-:S04]  /*66a0*/  FSETP.NEU.FTZ.AND P0, PT, R9, R0, PT ;  /* 0x000000000900720b */ /* 0x000fc80003f1d000 */
[----:B----4-:R-:W-:-:S08]  /*66b0*/  ISETP.LT.AND P0, PT, R8, R37, !P0 ;  /* 0x000000250800720c */ /* 0x010fd00004701270 */
.L_x_4567:
[----:B------:R-:W-:Y:S05]  /*66c0*/  BSYNC B1 ;  /* 0x0000000000017941 */ /* 0x000fea0003800000 */
.L_x_4566:
        /* <DEDUP_REMOVED lines=8> */
[----:B-1-3--:R-:W-:Y:S05]  /*6750*/  CALL.REL.NOINC `($__internal_160_$__cuda_sm70_shflsync_idx_p) ;  /* 0x0000314000007944 */ /* 0x00afea0003c00000 */
.L_x_4568:
[----:B------:R-:W-:Y:S05]  /*6760*/  BRA.CONV ~URZ, `(.L_x_4497) ;  /* 0x000000637f007947 */ /* 0x000fea000b800000 */
[----:B0-----:R-:W-:Y:S01]  /*6770*/  IMAD.MOV.U32 R38, RZ, RZ, R13 ;  /* 0x000000ffff267224 */ /* 0x001fe200078e000d */
[----:B------:R-:W-:Y:S01]  /*6780*/  MOV R2, 0x67d0 ;  /* 0x000067d000027802 */ /* 0x000fe20000000f00 */
[----:B-1----:R-:W-:Y:S02]  /*6790*/  IMAD.MOV.U32 R37, RZ, RZ, R8 ;  /* 0x000000ffff257224 */ /* 0x002fe400078e0008 */
[----:B------:R-:W-:-:S02]  /*67a0*/  IMAD.MOV.U32 R39, RZ, RZ, 0x1f ;  /* 0x0000001fff277424 */ /* 0x000fc400078e00ff */
[----:B------:R-:W-:Y:S02]  /*67b0*/  IMAD.MOV.U32 R40, RZ, RZ, -0x1 ;  /* 0xffffffffff287424 */ /* 0x000fe400078e00ff */
[----:B---3--:R-:W-:Y:S05]  /*67c0*/  CALL.REL.NOINC `($__internal_160_$__cuda_sm70_shflsync_idx_p) ;  /* 0x000030d000007944 */ /* 0x008fea0003c00000 */
.L_x_4497:
[----:B------:R-:W-:Y:S05]  /*67d0*/  BSYNC B0 ;  /* 0x0000000000007941 */ /* 0x000fea0003800000 */
.L_x_4496:
[----:B------:R-:W-:-:S13]  /*67e0*/  ISETP.GE.AND P2, PT, R17, c[0x0][0x1a0], PT ;  /* 0x0000680011007a0c */ /* 0x000fda0003f46270 */
[----:B-1----:R-:W1:Y:S01]  /*67f0*/  @!P2 S2R R5, SR_CTAID.X ;  /* 0x000000000005a919 */ /* 0x002e620000002500 */
[----:B------:R-:W-:Y:S02]  /*6800*/  @!P2 SHF.R.S32.HI R9, RZ, 0x1f, R8 ;  /* 0x0000001fff09a819 */ /* 0x000fe40000011408 */
[----:B-1----:R-:W-:-:S03]  /*6810*/  @!P2 SHF.R.S32.HI R0, RZ, 0x1f, R5 ;  /* 0x0000001fff00a819 */ /* 0x002fc60000011405 */
[----:B------:R-:W-:-:S04]  /*6820*/  @!P2 IMAD.WIDE.U32 R2, R5, c[0x0][0x188], R8 ;  /* 0x000062000502aa25 */ /* 0x000fc800078e0008 */
[----:B------:R-:W-:Y:S01]  /*6830*/  @!P2 IMAD R0, R0, c[0x0][0x188], RZ ;  /* 0x000062000000aa24 */ /* 0x000fe200078e02ff */
[----:B------:R-:W-:-:S03]  /*6840*/  @!P2 LEA R6, P0, R2, c[0x0][0x160], 0x2 ;  /* 0x000058000206aa11 */ /* 0x000fc600078010ff */
[----:B------:R-:W-:-:S04]  /*6850*/  @!P2 IMAD R5, R5, c[0x0][0x18c], R0 ;  /* 0x000063000505aa24 */ /* 0x000fc800078e0200 */
[----:B------:R-:W-:-:S05]  /*6860*/  @!P2 IMAD.IADD R3, R5, 0x1, R3 ;  /* 0x000000010503a824 */ /* 0x000fca00078e0203 */
[----:B------:R-:W-:-:S05]  /*6870*/  @!P2 LEA.HI.X R7, R2, c[0x0][0x164], R3, 0x2, P0 ;  /* 0x000059000207aa11 */ /* 0x000fca00000f1403 */
[----:B------:R-:W2:Y:S01]  /*6880*/  @!P2 LDG.E R6, [R6.64] ;  /* 0x0000000c0606a981 */ /* 0x000ea2000c1e1900 */
[----:B------:R-:W-:Y:S01]  /*6890*/  ULDC.S8 UR4, c[0x0][0x1a8] ;  /* 0x00006a0000047ab9 */ /* 0x000fe20000000200 */
[----:B------:R-:W-:Y:S01]  /*68a0*/  @!P2 IMAD.MOV.U32 R3, RZ, RZ, 0x3f000000 ;  /* 0x3f000000ff03a424 */ /* 0x000fe200078e00ff */
[----:B------:R-:W-:Y:S01]  /*68b0*/  ISETP.NE.AND P1, PT, RZ, UR4, PT ;  /* 0x00000004ff007c0c */ /* 0x000fe2000bf25270 */
[----:B---3--:R-:W-:Y:S02]  /*68c0*/  IMAD.MOV.U32 R4, RZ, RZ, RZ ;  /* 0x000000ffff047224 */ /* 0x008fe400078e00ff */
[----:B------:R-:W-:Y:S02]  /*68d0*/  IMAD.MOV.U32 R0, RZ, RZ, RZ ;  /* 0x000000ffff007224 */ /* 0x000fe400078e00ff */
[----:B------:R-:W-:Y:S02]  /*68e0*/  @!P2 IMAD.MOV.U32 R0, RZ, RZ, R8 ;  /* 0x000000ffff00a224 */ /* 0x000fe400078e0008 */
[----:B------:R-:W-:-:S02]  /*68f0*/  IMAD.MOV.U32 R5, RZ, RZ, 0x1e3ce508 ;  /* 0x1e3ce508ff057424 */ /* 0x000fc400078e00ff */
[----:B--2---:R-:W-:-:S06]  /*6900*/  @!P2 FMUL.FTZ R2, R6, 0.5 ;  /* 0x3f0000000602a820 */ /* 0x004fcc0000410000 */
[----:B------:R-:W1:Y:S02]  /*6910*/  @!P2 MUFU.TANH R2, R2 ;  /* 0x000000020002a308 */ /* 0x000e640000002400 */
[----:B-1----:R-:W-:Y:S01]  /*6920*/  @!P2 FFMA.FTZ R4, R2, R3, 0.5 ;  /* 0x3f0000000204a423 */ /* 0x002fe20000010003 */
[----:B------:R-:W-:Y:S05]  /*6930*/  @!P1 BRA `(.L_x_4569) ;  /* 0x000000d000009947 */ /* 0x000fea0003800000 */
[----:B------:R-:W-:Y:S05]  /*6940*/  BRA.DIV ~URZ, `(.L_x_4570) ;  /* 0x00002d127f007947 */ /* 0x000fea000b800000 */
[----:B------:R1:W2:Y:S02]  /*6950*/  SHFL.BFLY PT, R37, R4, 0x10, 0x1f ;  /* 0x0e001f0004257f89 */ /* 0x0002a400000e0000 */
.L_x_4639:
        /* <DEDUP_REMOVED lines=9> */
.L_x_4640:
[----:B---3--:R-:W-:-:S04]  /*69f0*/  FADD.FTZ R37, R37, R42 ;  /* 0x0000002a25257221 */ /* 0x008fc80000010000 */
[----:B------:R-:W-:Y:S02]  /*6a00*/  FADD.FTZ R5, R37, 9.999999682655225389e-21 ;  /* 0x1e3ce50825057421 */ /* 0x000fe40000010000 */
.L_x_4569:
[----:B------:R-:W-:Y:S05]  /*6a10*/  @P2 EXIT ;  /* 0x000000000000294d */ /* 0x000fea0003800000 */
[----:B------:R-:W3:Y:S01]  /*6a20*/  S2R R7, SR_CTAID.X ;  /* 0x0000000000077919 */ /* 0x000ee20000002500 */
[----:B------:R-:W-:Y:S01]  /*6a30*/  IMAD.MOV.U32 R2, RZ, RZ, c[0x0][0x1b0] ;  /* 0x00006c00ff027624 */ /* 0x000fe200078e00ff */
[----:B------:R-:W4:Y:S01]  /*6a40*/  F2F.F32.F64 R9, c[0x0][0x1b0] ;  /* 0x00006c0000097b10 */ /* 0x000f220000301000 */
[----:B------:R-:W-:-:S06]  /*6a50*/  IMAD.MOV.U32 R3, RZ, RZ, c[0x0][0x1b4] ;  /* 0x00006d00ff037624 */ /* 0x000fcc00078e00ff */
[----:B------:R5:W4:Y:S01]  /*6a60*/  DSETP.GEU.AND P0, PT, |R2|, c[0x2][0x0], PT ;  /* 0x008000000200762a */ /* 0x000b220003f0e200 */
[----:B------:R-:W0:Y:S01]  /*6a70*/  @P1 MUFU.RCP R8, R5 ;  /* 0x0000000500081308 */ /* 0x000e220000001000 */
[----:B-----5:R-:W-:Y:S02]  /*6a80*/  IMAD.MOV.U32 R2, RZ, RZ, R17 ;  /* 0x000000ffff027224 */ /* 0x020fe400078e0011 */
[----:B------:R-:W-:-:S10]  /*6a90*/  IMAD.MOV.U32 R3, RZ, RZ, RZ ;  /* 0x000000ffff037224 */ /* 0x000fd400078e00ff */
        /* <DEDUP_REMOVED lines=17> */
.L_x_4408:
        /* <DEDUP_REMOVED lines=24> */
.L_x_4574:
        /* <DEDUP_REMOVED lines=14> */
.L_x_4573:
[----:B0-----:R-:W-:Y:S05]  /*6e10*/  BSYNC B0 ;  /* 0x0000000000007941 */ /* 0x001fea0003800000 */
.L_x_4572:
        /* <DEDUP_REMOVED lines=13> */
.L_x_4575:
        /* <DEDUP_REMOVED lines=23> */
.L_x_4410:
[----:B------:R-:W-:Y:S01]  /*7060*/  IMAD.MOV.U32 R37, RZ, RZ, R15 ;  /* 0x000000ffff257224 */ /* 0x000fe200078e000f */
[----:B------:R-:W-:Y:S01]  /*7070*/  MOV R2, 0x70c0 ;  /* 0x000070c000027802 */ /* 0x000fe20000000f00 */
[----:B------:R-:W-:Y:S02]  /*7080*/  IMAD.MOV.U32 R38, RZ, RZ, R10 ;  /* 0x000000ffff267224 */ /* 0x000fe400078e000a */
[----:B------:R-:W-:-:S02]  /*7090*/  IMAD.MOV.U32 R39, RZ, RZ, 0x1f ;  /* 0x0000001fff277424 */ /* 0x000fc400078e00ff */
[----:B------:R-:W-:Y:S02]  /*70a0*/  IMAD.MOV.U32 R40, RZ, RZ, -0x1 ;  /* 0xffffffffff287424 */ /* 0x000fe400078e00ff */
[----:B------:R-:W-:Y:S05]  /*70b0*/  CALL.REL.NOINC `($__internal_160_$__cuda_sm70_shflsync_idx_p) ;  /* 0x000027e000007944 */ /* 0x000fea0003c00000 */
[----:B-1----:R-:W-:Y:S01]  /*70c0*/  IMAD.MOV.U32 R7, RZ, RZ, R37 ;  /* 0x000000ffff077224 */ /* 0x002fe200078e0025 */
[----:B0-----:R-:W-:Y:S05]  /*70d0*/  BRA `(.L_x_4576) ;  /* 0xffffcbf000007947 */ /* 0x001fea000383ffff */
.L_x_4415:
[----:B------:R-:W-:Y:S02]  /*70e0*/  SEL R3, RZ, 0x1, P0 ;  /* 0x00000001ff037807 */ /* 0x000fe40000000000 */
[----:B------:R-:W-:Y:S02]  /*70f0*/  MOV R2, 0x7110 ;  /* 0x0000711000027802 */ /* 0x000fe40000000f00 */
[----:B0-----:R-:W-:Y:S05]  /*7100*/  CALL.REL.NOINC `($__internal_161_$__cuda_sm70_votesync_ballot) ;  /* 0x000027d000007944 */ /* 0x001fea0003c00000 */
[----:B------:R-:W-:Y:S01]  /*7110*/  IMAD.MOV.U32 R3, RZ, RZ, R35 ;  /* 0x000000ffff037224 */ /* 0x000fe200078e0023 */
[----:B------:R-:W-:Y:S05]  /*7120*/  BRA `(.L_x_4577) ;  /* 0xffffce6000007947 */ /* 0x000fea000383ffff */
.L_x_4421:
[----:B---3--:R-:W-:Y:S01]  /*7130*/  IMAD.MOV.U32 R42, RZ, RZ, R31 ;  /* 0x000000ffff2a7224 */ /* 0x008fe200078e001f */
[----:B------:R-:W-:Y:S01]  /*7140*/  MOV R2, 0x7190 ;  /* 0x0000719000027802 */ /* 0x000fe20000000f00 */
[----:B------:R-:W-:Y:S02]  /*7150*/  IMAD.MOV.U32 R39, RZ, RZ, 0x1 ;  /* 0x00000001ff277424 */ /* 0x000fe400078e00ff */
[----:B------:R-:W-:Y:S02]  /*7160*/  IMAD.MOV.U32 R40, RZ, RZ, 0x1f ;  /* 0x0000001fff287424 */ /* 0x000fe400078e00ff */
[----:B------:R-:W-:-:S02]  /*7170*/  IMAD.MOV.U32 R37, RZ, RZ, -0x1 ;  /* 0xffffffffff257424 */ /* 0x000fc400078e00ff */
[----:B012---:R-:W-:Y:S05]  /*7180*/  CALL.REL.NOINC `($__internal_159_$__cuda_sm70_shflsync_bfly_p) ;  /* 0x000026d000007944 */ /* 0x007fea0003c00000 */
[----:B-1----:R-:W-:Y:S01]  /*7190*/  IMAD.MOV.U32 R38, RZ, RZ, R37 ;  /* 0x000000ffff267224 */ /* 0x002fe200078e0025 */
[----:B------:R-:W-:Y:S01]  /*71a0*/  MOV R2, 0x7200 ;  /* 0x0000720000027802 */ /* 0x000fe20000000f00 */
[----:B0-----:R-:W-:-:S02]  /*71b0*/  IMAD.MOV.U32 R42, RZ, RZ, R29 ;  /* 0x000000ffff2a7224 */ /* 0x001fc400078e001d */
[----:B------:R-:W-:Y:S02]  /*71c0*/  IMAD.MOV.U32 R39, RZ, RZ, 0x1 ;  /* 0x00000001ff277424 */ /* 0x000fe400078e00ff */
[----:B------:R-:W-:Y:S02]  /*71d0*/  IMAD.MOV.U32 R40, RZ, RZ, 0x1f ;  /* 0x0000001fff287424 */ /* 0x000fe400078e00ff */
[----:B------:R-:W-:Y:S02]  /*71e0*/  IMAD.MOV.U32 R37, RZ, RZ, -0x1 ;  /* 0xffffffffff257424 */ /* 0x000fe400078e00ff */
[----:B------:R-:W-:Y:S05]  /*71f0*/  CALL.REL.NOINC `($__internal_159_$__cuda_sm70_shflsync_bfly_p) ;  /* 0x0000266000007944 */ /* 0x000fea0003c00000 */
[----:B01----:R-:W-:Y:S05]  /*7200*/  BRA `(.L_x_4578) ;  /* 0xffffcf4000007947 */ /* 0x003fea000383ffff */
.L_x_4424:
[----:B------:R-:W-:Y:S01]  /*7210*/  IMAD.MOV.U32 R42, RZ, RZ, R31 ;  /* 0x000000ffff2a7224 */ /* 0x000fe200078e001f */
[----:B------:R-:W-:Y:S01]  /*7220*/  MOV R2, 0x7270 ;  /* 0x0000727000027802 */ /* 0x000fe20000000f00 */
[----:B------:R-:W-:Y:S02]  /*7230*/  IMAD.MOV.U32 R39, RZ, RZ, 0x2 ;  /* 0x00000002ff277424 */ /* 0x000fe400078e00ff */
[----:B------:R-:W-:Y:S02]  /*7240*/  IMAD.MOV.U32 R40, RZ, RZ, 0x1f ;  /* 0x0000001fff287424 */ /* 0x000fe400078e00ff */
[----:B------:R-:W-:-:S02]  /*7250*/  IMAD.MOV.U32 R37, RZ, RZ, -0x1 ;  /* 0xffffffffff257424 */ /* 0x000fc400078e00ff */
[----:B01----:R-:W-:Y:S05]  /*7260*/  CALL.REL.NOINC `($__internal_159_$__cuda_sm70_shflsync_bfly_p) ;  /* 0x000025f000007944 */ /* 0x003fea0003c00000 */
        /* <DEDUP_REMOVED lines=8> */
.L_x_4427:
[----:B------:R-:W-:Y:S01]  /*72f0*/  IMAD.MOV.U32 R42, RZ, RZ, R31 ;  /* 0x000000ffff2a7224 */ /* 0x000fe200078e001f */
[----:B------:R-:W-:Y:S01]  /*7300*/  MOV R2, 0x7350 ;  /* 0x0000735000027802 */ /* 0x000fe20000000f00 */
[----:B------:R-:W-:Y:S02]  /*7310*/  IMAD.MOV.U32 R39, RZ, RZ, 0x1 ;  /* 0x00000001ff277424 */ /* 0x000fe400078e00ff */
[----:B------:R-:W-:Y:S02]  /*7320*/  IMAD.MOV.U32 R40, RZ, RZ, 0x1f ;  /* 0x0000001fff287424 */ /* 0x000fe400078e00ff */
[----:B------:R-:W-:-:S02]  /*7330*/  IMAD.MOV.U32 R37, RZ, RZ, -0x1 ;  /* 0xffffffffff257424 */ /* 0x000fc400078e00ff */
[----:B01----:R-:W-:Y:S05]  /*7340*/  CALL.REL.NOINC `($__internal_159_$__cuda_sm70_shflsync_bfly_p) ;  /* 0x0000251000007944 */ /* 0x003fea0003c00000 */
[----:B-1----:R-:W-:Y:S01]  /*7350*/  IMAD.MOV.U32 R38, RZ, RZ, R37 ;  /* 0x000000ffff267224 */ /* 0x002fe200078e0025 */
[----:B0-----:R-:W-:Y:S05]  /*7360*/  BRA `(.L_x_4580) ;  /* 0xffffcf9000007947 */ /* 0x001fea000383ffff */
.L_x_4428:
[----:B------:R-:W-:Y:S01]  /*7370*/  IMAD.MOV.U32 R42, RZ, RZ, R29 ;  /* 0x000000ffff2a7224 */ /* 0x000fe200078e001d */
[----:B------:R-:W-:Y:S01]  /*7380*/  MOV R2, 0x73d0 ;  /* 0x000073d000027802 */ /* 0x000fe20000000f00 */
[----:B------:R-:W-:-:S02]  /*7390*/  IMAD.MOV.U32 R39, RZ, RZ, 0x1 ;  /* 0x00000001ff277424 */ /* 0x000fc400078e00ff */
[----:B------:R-:W-:Y:S02]  /*73a0*/  IMAD.MOV.U32 R40, RZ, RZ, 0x1f ;  /* 0x0000001fff287424 */ /* 0x000fe400078e00ff */
[----:B------:R-:W-:Y:S02]  /*73b0*/  IMAD.MOV.U32 R37, RZ, RZ, -0x1 ;  /* 0xffffffffff257424 */ /* 0x000fe400078e00ff */
[----:B0123--:R-:W-:Y:S05]  /*73c0*/  CALL.REL.NOINC `($__internal_159_$__cuda_sm70_shflsync_bfly_p) ;  /* 0x0000249000007944 */ /* 0x00ffea0003c00000 */
[----:B01----:R-:W-:Y:S05]  /*73d0*/  BRA `(.L_x_4581) ;  /* 0xffffcf4000007947 */ /* 0x003fea000383ffff */
.L_x_4431:
[----:B------:R-:W-:Y:S01]  /*73e0*/  IMAD.MOV.U32 R42, RZ, RZ, R31 ;  /* 0x000000ffff2a7224 */ /* 0x000fe200078e001f */
[----:B------:R-:W-:Y:S01]  /*73f0*/  MOV R2, 0x7440 ;  /* 0x0000744000027802 */ /* 0x000fe20000000f00 */
[----:B------:R-:W-:Y:S02]  /*7400*/  IMAD.MOV.U32 R39, RZ, RZ, 0x4 ;  /* 0x00000004ff277424 */ /* 0x000fe400078e00ff */
[----:B------:R-:W-:Y:S02]  /*7410*/  IMAD.MOV.U32 R40, RZ, RZ, 0x1f ;  /* 0x0000001fff287424 */ /* 0x000fe400078e00ff */
[----:B------:R-:W-:Y:S02]  /*7420*/  IMAD.MOV.U32 R37, RZ, RZ, -0x1 ;  /* 0xffffffffff257424 */ /* 0x000fe400078e00ff */
[----:B-1----:R-:W-:Y:S05]  /*7430*/  CALL.REL.NOINC `($__internal_159_$__cuda_sm70_shflsync_bfly_p) ;  /* 0x0000242000007944 */ /* 0x002fea0003c00000 */
        /* <DEDUP_REMOVED lines=8> */
.L_x_4434:
[----:B------:R-:W-:Y:S01]  /*74c0*/  IMAD.MOV.U32 R42, RZ, RZ, R31 ;  /* 0x000000ffff2a7224 */ /* 0x000fe200078e001f */
[----:B------:R-:W-:Y:S01]  /*74d0*/  MOV R2, 0x7520 ;  /* 0x0000752000027802 */ /* 0x000fe20000000f00 */
[----:B------:R-:W-:Y:S02]  /*74e0*/  IMAD.MOV.U32 R39, RZ, RZ, 0x2 ;  /* 0x00000002ff277424 */ /* 0x000fe400078e00ff */
[----:B------:R-:W-:Y:S02]  /*74f0*/  IMAD.MOV.U32 R40, RZ, RZ, 0x1f ;  /* 0x0000001fff287424 */ /* 0x000fe400078e00ff */
[----:B------:R-:W-:-:S02]  /*7500*/  IMAD.MOV.U32 R37, RZ, RZ, -0x1 ;  /* 0xffffffffff257424 */ /* 0x000fc400078e00ff */
[----:B-1----:R-:W-:Y:S05]  /*7510*/  CALL.REL.NOINC `($__internal_159_$__cuda_sm70_shflsync_bfly_p) ;  /* 0x0000234000007944 */ /* 0x002fea0003c00000 */
[----:B-1----:R-:W-:Y:S01]  /*7520*/  IMAD.MOV.U32 R38, RZ, RZ, R37 ;  /* 0x000000ffff267224 */ /* 0x002fe200078e0025 */
[----:B0-----:R-:W-:Y:S05]  /*7530*/  BRA `(.L_x_4583) ;  /* 0xffffcf9000007947 */ /* 0x001fea000383ffff */
.L_x_4435:
[----:B------:R-:W-:Y:S01]  /*7540*/  IMAD.MOV.U32 R42, RZ, RZ, R29 ;  /* 0x000000ffff2a7224 */ /* 0x000fe200078e001d */
[----:B------:R-:W-:Y:S01]  /*7550*/  MOV R2, 0x75a0 ;  /* 0x000075a000027802 */ /* 0x000fe20000000f00 */
[----:B------:R-:W-:-:S02]  /*7560*/  IMAD.MOV.U32 R39, RZ, RZ, 0x2 ;  /* 0x00000002ff277424 */ /* 0x000fc400078e00ff */
[----:B------:R-:W-:Y:S02]  /*7570*/  IMAD.MOV.U32 R40, RZ, RZ, 0x1f ;  /* 0x0000001fff287424 */ /* 0x000fe400078e00ff */
[----:B------:R-:W-:Y:S02]  /*7580*/  IMAD.MOV.U32 R37, RZ, RZ, -0x1 ;  /* 0xffffffffff257424 */ /* 0x000fe400078e00ff */
[----:B012---:R-:W-:Y:S05]  /*7590*/  CALL.REL.NOINC `($__internal_159_$__cuda_sm70_shflsync_bfly_p) ;  /* 0x000022c000007944 */ /* 0x007fea0003c00000 */
[----:B01----:R-:W-:Y:S05]  /*75a0*/  BRA `(.L_x_4584) ;  /* 0xffffcf4000007947 */ /* 0x003fea000383ffff */
.L_x_4438:
        /* <DEDUP_REMOVED lines=14> */
.L_x_4441:
        /* <DEDUP_REMOVED lines=8> */
.L_x_4442:
[----:B------:R-:W-:Y:S01]  /*7710*/  IMAD.MOV.U32 R42, RZ, RZ, R29 ;  /* 0x000000ffff2a7224 */ /* 0x000fe200078e001d */
[----:B------:R-:W-:Y:S01]  /*7720*/  MOV R2, 0x7770 ;  /* 0x0000777000027802 */ /* 0x000fe20000000f00 */
[----:B------:R-:W-:-:S02]  /*7730*/  IMAD.MOV.U32 R39, RZ, RZ, 0x8 ;  /* 0x00000008ff277424 */ /* 0x000fc400078e00ff */
[----:B------:R-:W-:Y:S02]  /*7740*/  IMAD.MOV.U32 R40, RZ, RZ, 0x1f ;  /* 0x0000001fff287424 */ /* 0x000fe400078e00ff */
[----:B------:R-:W-:Y:S02]  /*7750*/  IMAD.MOV.U32 R37, RZ, RZ, -0x1 ;  /* 0xffffffffff257424 */ /* 0x000fe400078e00ff */
[----:B012---:R-:W-:Y:S05]  /*7760*/  CALL.REL.NOINC `($__internal_159_$__cuda_sm70_shflsync_bfly_p) ;  /* 0x000020f000007944 */ /* 0x007fea0003c00000 */
[----:B01----:R-:W-:Y:S05]  /*7770*/  BRA `(.L_x_4587) ;  /* 0xffffcf3000007947 */ /* 0x003fea000383ffff */
.L_x_4445:
        /* <DEDUP_REMOVED lines=14> */
.L_x_4448:
        /* <DEDUP_REMOVED lines=8> */
.L_x_4449:
[----:B------:R-:W-:Y:S01]  /*78e0*/  IMAD.MOV.U32 R42, RZ, RZ, R29 ;  /* 0x000000ffff2a7224 */ /* 0x000fe200078e001d */
[----:B------:R-:W-:Y:S01]  /*78f0*/  MOV R2, 0x7940 ;  /* 0x0000794000027802 */ /* 0x000fe20000000f00 */
[----:B------:R-:W-:-:S02]  /*7900*/  IMAD.MOV.U32 R39, RZ, RZ, 0x2 ;  /* 0x00000002ff277424 */ /* 0x000fc400078e00ff */
[----:B------:R-:W-:Y:S02]  /*7910*/  IMAD.MOV.U32 R40, RZ, RZ, 0x1f ;  /* 0x0000001fff287424 */ /* 0x000fe400078e00ff */
[----:B------:R-:W-:Y:S02]  /*7920*/  IMAD.MOV.U32 R37, RZ, RZ, -0x1 ;  /* 0xffffffffff257424 */ /* 0x000fe400078e00ff */
[----:B012---:R-:W-:Y:S05]  /*7930*/  CALL.REL.NOINC `($__internal_159_$__cuda_sm70_shflsync_bfly_p) ;  /* 0x00001f2000007944 */ /* 0x007fea0003c00000 */
[----:B01----:R-:W-:Y:S05]  /*7940*/  BRA `(.L_x_4590) ;  /* 0xffffcf1000007947 */ /* 0x003fea000383ffff */
.L_x_4452:
        /* <DEDUP_REMOVED lines=14> */
.L_x_4455:
        /* <DEDUP_REMOVED lines=8> */
.L_x_4456:
[----:B------:R-:W-:Y:S01]  /*7ab0*/  IMAD.MOV.U32 R42, RZ, RZ, R29 ;  /* 0x000000ffff2a7224 */ /* 0x000fe200078e001d */
[----:B------:R-:W-:Y:S01]  /*7ac0*/  MOV R2, 0x7b10 ;  /* 0x00007b1000027802 */ /* 0x000fe20000000f00 */
[----:B------:R-:W-:-:S02]  /*7ad0*/  IMAD.MOV.U32 R39, RZ, RZ, 0x10 ;  /* 0x00000010ff277424 */ /* 0x000fc400078e00ff */
[----:B------:R-:W-:Y:S02]  /*7ae0*/  IMAD.MOV.U32 R40, RZ, RZ, 0x1f ;  /* 0x0000001fff287424 */ /* 0x000fe400078e00ff */
[----:B------:R-:W-:Y:S02]  /*7af0*/  IMAD.MOV.U32 R37, RZ, RZ, -0x1 ;  /* 0xffffffffff257424 */ /* 0x000fe400078e00ff */
[----:B012---:R-:W-:Y:S05]  /*7b00*/  CALL.REL.NOINC `($__internal_159_$__cuda_sm70_shflsync_bfly_p) ;  /* 0x00001d5000007944 */ /* 0x007fea0003c00000 */
[----:B01----:R-:W-:Y:S05]  /*7b10*/  BRA `(.L_x_4593) ;  /* 0xffffcef000007947 */ /* 0x003fea000383ffff */
.L_x_4459:
        /* <DEDUP_REMOVED lines=14> */
.L_x_4462:
        /* <DEDUP_REMOVED lines=8> */
.L_x_4463:
[----:B------:R-:W-:Y:S01]  /*7c80*/  IMAD.MOV.U32 R42, RZ, RZ, R29 ;  /* 0x000000ffff2a7224 */ /* 0x000fe200078e001d */
[----:B------:R-:W-:Y:S01]  /*7c90*/  MOV R2, 0x7ce0 ;  /* 0x00007ce000027802 */ /* 0x000fe20000000f00 */
[----:B------:R-:W-:-:S02]  /*7ca0*/  IMAD.MOV.U32 R39, RZ, RZ, 0x4 ;  /* 0x00000004ff277424 */ /* 0x000fc400078e00ff */
[----:B------:R-:W-:Y:S02]  /*7cb0*/  IMAD.MOV.U32 R40, RZ, RZ, 0x1f ;  /* 0x0000001fff287424 */ /* 0x000fe400078e00ff */
[----:B------:R-:W-:Y:S02]  /*7cc0*/  IMAD.MOV.U32 R37, RZ, RZ, -0x1 ;  /* 0xffffffffff257424 */ /* 0x000fe400078e00ff */
[----:B012---:R-:W-:Y:S05]  /*7cd0*/  CALL.REL.NOINC `($__internal_159_$__cuda_sm70_shflsync_bfly_p) ;  /* 0x00001b8000007944 */ /* 0x007fea0003c00000 */
[----:B01----:R-:W-:Y:S05]  /*7ce0*/  BRA `(.L_x_4596) ;  /* 0xffffced000007947 */ /* 0x003fea000383ffff */
.L_x_4466:
        /* <DEDUP_REMOVED lines=14> */
.L_x_4469:
        /* <DEDUP_REMOVED lines=8> */
.L_x_4470:
[----:B------:R-:W-:Y:S01]  /*7e50*/  IMAD.MOV.U32 R42, RZ, RZ, R29 ;  /* 0x000000ffff2a7224 */ /* 0x000fe200078e001d */
[----:B------:R-:W-:Y:S01]  /*7e60*/  MOV R2, 0x7eb0 ;  /* 0x00007eb000027802 */ /* 0x000fe20000000f00 */
[----:B------:R-:W-:-:S02]  /*7e70*/  IMAD.MOV.U32 R39, RZ, RZ, 0x1 ;  /* 0x00000001ff277424 */ /* 0x000fc400078e00ff */
[----:B------:R-:W-:Y:S02]  /*7e80*/  IMAD.MOV.U32 R40, RZ, RZ, 0x1f ;  /* 0x0000001fff287424 */ /* 0x000fe400078e00ff */
[----:B------:R-:W-:Y:S02]  /*7e90*/  IMAD.MOV.U32 R37, RZ, RZ, -0x1 ;  /* 0xffffffffff257424 */ /* 0x000fe400078e00ff */
[----:B012---:R-:W-:Y:S05]  /*7ea0*/  CALL.REL.NOINC `($__internal_159_$__cuda_sm70_shflsync_bfly_p) ;  /* 0x000019b000007944 */ /* 0x007fea0003c00000 */
[----:B01----:R-:W-:Y:S05]  /*7eb0*/  BRA `(.L_x_4599) ;  /* 0xffffceb000007947 */ /* 0x003fea000383ffff */
.L_x_4473:
        /* <DEDUP_REMOVED lines=14> */
.L_x_4476:
        /* <DEDUP_REMOVED lines=8> */
.L_x_4477:
[----:B------:R-:W-:Y:S01]  /*8020*/  IMAD.MOV.U32 R42, RZ, RZ, R8 ;  /* 0x000000ffff2a7224 */ /* 0x000fe200078e0008 */
[----:B------:R-:W-:Y:S01]  /*8030*/  MOV R2, 0x8080 ;  /* 0x0000808000027802 */ /* 0x000fe20000000f00 */
[----:B------:R-:W-:-:S02]  /*8040*/  IMAD.MOV.U32 R39, RZ, RZ, 0x8 ;  /* 0x00000008ff277424 */ /* 0x000fc400078e00ff */
[----:B------:R-:W-:Y:S02]  /*8050*/  IMAD.MOV.U32 R40, RZ, RZ, 0x1f ;  /* 0x0000001fff287424 */ /* 0x000fe400078e00ff */
[----:B------:R-:W-:Y:S02]  /*8060*/  IMAD.MOV.U32 R37, RZ, RZ, -0x1 ;  /* 0xffffffffff257424 */ /* 0x000fe400078e00ff */
[----:B012---:R-:W-:Y:S05]  /*8070*/  CALL.REL.NOINC `($__internal_159_$__cuda_sm70_shflsync_bfly_p) ;  /* 0x000017e000007944 */ /* 0x007fea0003c00000 */
[----:B01----:R-:W-:Y:S05]  /*8080*/  BRA `(.L_x_4602) ;  /* 0xffffcf2000007947 */ /* 0x003fea000383ffff */
.L_x_4480:
        /* <DEDUP_REMOVED lines=14> */
.L_x_4483:
        /* <DEDUP_REMOVED lines=8> */
.L_x_4484:
[----:B------:R-:W-:Y:S01]  /*81f0*/  IMAD.MOV.U32 R42, RZ, RZ, R8 ;  /* 0x000000ffff2a7224 */ /* 0x000fe200078e0008 */
[----:B------:R-:W-:Y:S01]  /*8200*/  MOV R2, 0x8250 ;  /* 0x0000825000027802 */ /* 0x000fe20000000f00 */
[----:B------:R-:W-:-:S02]  /*8210*/  IMAD.MOV.U32 R39, RZ, RZ, 0x2 ;  /* 0x00000002ff277424 */ /* 0x000fc400078e00ff */
[----:B------:R-:W-:Y:S02]  /*8220*/  IMAD.MOV.U32 R40, RZ, RZ, 0x1f ;  /* 0x0000001fff287424 */ /* 0x000fe400078e00ff */
[----:B------:R-:W-:Y:S02]  /*8230*/  IMAD.MOV.U32 R37, RZ, RZ, -0x1 ;  /* 0xffffffffff257424 */ /* 0x000fe400078e00ff */
[----:B012---:R-:W-:Y:S05]  /*8240*/  CALL.REL.NOINC `($__internal_159_$__cuda_sm70_shflsync_bfly_p) ;  /* 0x0000161000007944 */ /* 0x007fea0003c00000 */
[----:B01----:R-:W-:Y:S05]  /*8250*/  BRA `(.L_x_4605) ;  /* 0xffffcf0000007947 */ /* 0x003fea000383ffff */
.L_x_4487:
        /* <DEDUP_REMOVED lines=14> */
.L_x_4490:
[----:B------:R-:W-:Y:S01]  /*8340*/  IMAD.MOV.U32 R37, RZ, RZ, R9 ;  /* 0x000000ffff257224 */ /* 0x000fe200078e0009 */
[----:B------:R-:W-:Y:S01]  /*8350*/  MOV R2, 0x83a0 ;  /* 0x000083a000027802 */ /* 0x000fe20000000f00 */
[----:B------:R-:W-:Y:S02]  /*8360*/  IMAD.MOV.U32 R38, RZ, RZ, R13 ;  /* 0x000000ffff267224 */ /* 0x000fe400078e000d */
[----:B------:R-:W-:Y:S02]  /*8370*/  IMAD.MOV.U32 R39, RZ, RZ, 0x1f ;  /* 0x0000001fff277424 */ /* 0x000fe400078e00ff */
[----:B------:R-:W-:-:S02]  /*8380*/  IMAD.MOV.U32 R40, RZ, RZ, -0x1 ;  /* 0xffffffffff287424 */ /* 0x000fc400078e00ff */
[----:B-1----:R-:W-:Y:S05]  /*8390*/  CALL.REL.NOINC `($__internal_160_$__cuda_sm70_shflsync_idx_p) ;  /* 0x0000150000007944 */ /* 0x002fea0003c00000 */
[----:B-1----:R-:W-:Y:S01]  /*83a0*/  IMAD.MOV.U32 R31, RZ, RZ, R37 ;  /* 0x000000ffff1f7224 */ /* 0x002fe200078e0025 */
[----:B0-----:R-:W-:Y:S05]  /*83b0*/  BRA `(.L_x_4607) ;  /* 0xffffcf3000007947 */ /* 0x001fea000383ffff */
.L_x_4491:
[----:B------:R-:W-:Y:S01]  /*83c0*/  IMAD.MOV.U32 R37, RZ, RZ, R8 ;  /* 0x000000ffff257224 */ /* 0x000fe200078e0008 */
[----:B------:R-:W-:Y:S01]  /*83d0*/  MOV R2, 0x8420 ;  /* 0x0000842000027802 */ /* 0x000fe20000000f00 */
[----:B------:R-:W-:-:S02]  /*83e0*/  IMAD.MOV.U32 R38, RZ, RZ, R13 ;  /* 0x000000ffff267224 */ /* 0x000fc400078e000d */
[----:B------:R-:W-:Y:S02]  /*83f0*/  IMAD.MOV.U32 R39, RZ, RZ, 0x1f ;  /* 0x0000001fff277424 */ /* 0x000fe400078e00ff */
[----:B------:R-:W-:Y:S02]  /*8400*/  IMAD.MOV.U32 R40, RZ, RZ, -0x1 ;  /* 0xffffffffff287424 */ /* 0x000fe400078e00ff */
[----:B012---:R-:W-:Y:S05]  /*8410*/  CALL.REL.NOINC `($__internal_160_$__cuda_sm70_shflsync_idx_p) ;  /* 0x0000148000007944 */ /* 0x007fea0003c00000 */
[----:B-1----:R-:W-:Y:S01]  /*8420*/  IMAD.MOV.U32 R29, RZ, RZ, R37 ;  /* 0x000000ffff1d7224 */ /* 0x002fe200078e0025 */
[----:B0-----:R-:W-:Y:S05]  /*8430*/  BRA `(.L_x_4608) ;  /* 0xffffced000007947 */ /* 0x001fea000383ffff */
.L_x_4498:
[----:B-1----:R-:W-:Y:S01]  /*8440*/  IMAD.MOV.U32 R42, RZ, RZ, R0 ;  /* 0x000000ffff2a7224 */ /* 0x002fe200078e0000 */
[----:B------:R-:W-:Y:S01]  /*8450*/  MOV R2, 0x84a0 ;  /* 0x000084a000027802 */ /* 0x000fe20000000f00 */
[----:B------:R-:W-:Y:S02]  /*8460*/  IMAD.MOV.U32 R39, RZ, RZ, 0x1 ;  /* 0x00000001ff277424 */ /* 0x000fe400078e00ff */
[----:B------:R-:W-:Y:S02]  /*8470*/  IMAD.MOV.U32 R40, RZ, RZ, 0x1f ;  /* 0x0000001fff287424 */ /* 0x000fe400078e00ff */
[----:B------:R-:W-:Y:S02]  /*8480*/  IMAD.MOV.U32 R37, RZ, RZ, -0x1 ;  /* 0xffffffffff257424 */ /* 0x000fe400078e00ff */
[----:B0-2---:R-:W-:Y:S05]  /*8490*/  CALL.REL.NOINC `($__internal_159_$__cuda_sm70_shflsync_bfly_p) ;  /* 0x000013c000007944 */ /* 0x005fea0003c00000 */
[----:B-1----:R-:W-:Y:S01]  /*84a0*/  IMAD.MOV.U32 R5, RZ, RZ, R37 ;  /* 0x000000ffff057224 */ /* 0x002fe200078e0025 */
[----:B0-----:R-:W-:Y:S05]  /*84b0*/  BRA `(.L_x_4609) ;  /* 0xffffd0a000007947 */ /* 0x001fea000383ffff */
.L_x_4499:
[----:B--2---:R-:W-:Y:S01]  /*84c0*/  IMAD.MOV.U32 R42, RZ, RZ, R4 ;  /* 0x000000ffff2a7224 */ /* 0x004fe200078e0004 */
[----:B------:R-:W-:Y:S01]  /*84d0*/  MOV R2, 0x8520 ;  /* 0x0000852000027802 */ /* 0x000fe20000000f00 */
[----:B------:R-:W-:-:S02]  /*84e0*/  IMAD.MOV.U32 R39, RZ, RZ, 0x1 ;  /* 0x00000001ff277424 */ /* 0x000fc400078e00ff */
[----:B------:R-:W-:Y:S02]  /*84f0*/  IMAD.MOV.U32 R40, RZ, RZ, 0x1f ;  /* 0x0000001fff287424 */ /* 0x000fe400078e00ff */
[----:B------:R-:W-:Y:S02]  /*8500*/  IMAD.MOV.U32 R37, RZ, RZ, -0x1 ;  /* 0xffffffffff257424 */ /* 0x000fe400078e00ff */
[----:B01-3--:R-:W-:Y:S05]  /*8510*/  CALL.REL.NOINC `($__internal_159_$__cuda_sm70_shflsync_bfly_p) ;  /* 0x0000134000007944 */ /* 0x00bfea0003c00000 */
[----:B01----:R-:W-:Y:S05]  /*8520*/  BRA `(.L_x_4610) ;  /* 0xffffd05000007947 */ /* 0x003fea000383ffff */
.L_x_4502:
[----:B------:R-:W-:Y:S01]  /*8530*/  IMAD.MOV.U32 R42, RZ, RZ, R5 ;  /* 0x000000ffff2a7224 */ /* 0x000fe200078e0005 */
[----:B------:R-:W-:Y:S01]  /*8540*/  MOV R2, 0x8590 ;  /* 0x0000859000027802 */ /* 0x000fe20000000f00 */
[----:B------:R-:W-:Y:S02]  /*8550*/  IMAD.MOV.U32 R39, RZ, RZ, 0x2 ;  /* 0x00000002ff277424 */ /* 0x000fe400078e00ff */
[----:B------:R-:W-:Y:S02]  /*8560*/  IMAD.MOV.U32 R40, RZ, RZ, 0x1f ;  /* 0x0000001fff287424 */ /* 0x000fe400078e00ff */
[----:B------:R-:W-:Y:S02]  /*8570*/  IMAD.MOV.U32 R37, RZ, RZ, -0x1 ;  /* 0xffffffffff257424 */ /* 0x000fe400078e00ff */
        /* <DEDUP_REMOVED lines=9> */
.L_x_4505:
[----:B------:R-:W-:Y:S01]  /*8610*/  IMAD.MOV.U32 R42, RZ, RZ, R5 ;  /* 0x000000ffff2a7224 */ /* 0x000fe200078e0005 */
[----:B------:R-:W-:Y:S01]  /*8620*/  MOV R2, 0x8670 ;  /* 0x0000867000027802 */ /* 0x000fe20000000f00 */
[----:B------:R-:W-:Y:S02]  /*8630*/  IMAD.MOV.U32 R39, RZ, RZ, 0x1 ;  /* 0x00000001ff277424 */ /* 0x000fe400078e00ff */
[----:B------:R-:W-:Y:S02]  /*8640*/  IMAD.MOV.U32 R40, RZ, RZ, 0x1f ;  /* 0x0000001fff287424 */ /* 0x000fe400078e00ff */
[----:B------:R-:W-:-:S02]  /*8650*/  IMAD.MOV.U32 R37, RZ, RZ, -0x1 ;  /* 0xffffffffff257424 */ /* 0x000fc400078e00ff */
[----:B0-----:R-:W-:Y:S05]  /*8660*/  CALL.REL.NOINC `($__internal_159_$__cuda_sm70_shflsync_bfly_p) ;  /* 0x000011f000007944 */ /* 0x001fea0003c00000 */
[----:B-1----:R-:W-:Y:S01]  /*8670*/  IMAD.MOV.U32 R0, RZ, RZ, R37 ;  /* 0x000000ffff007224 */ /* 0x002fe200078e0025 */
[----:B0-----:R-:W-:Y:S05]  /*8680*/  BRA `(.L_x_4612) ;  /* 0xffffd0a000007947 */ /* 0x001fea000383ffff */
.L_x_4506:
[----:B------:R-:W-:Y:S01]  /*8690*/  IMAD.MOV.U32 R42, RZ, RZ, R4 ;  /* 0x000000ffff2a7224 */ /* 0x000fe200078e0004 */
[----:B------:R-:W-:Y:S01]  /*86a0*/  MOV R2, 0x86f0 ;  /* 0x000086f000027802 */ /* 0x000fe20000000f00 */
[----:B------:R-:W-:-:S02]  /*86b0*/  IMAD.MOV.U32 R39, RZ, RZ, 0x1 ;  /* 0x00000001ff277424 */ /* 0x000fc400078e00ff */
[----:B------:R-:W-:Y:S02]  /*86c0*/  IMAD.MOV.U32 R40, RZ, RZ, 0x1f ;  /* 0x0000001fff287424 */ /* 0x000fe400078e00ff */
[----:B------:R-:W-:Y:S02]  /*86d0*/  IMAD.MOV.U32 R37, RZ, RZ, -0x1 ;  /* 0xffffffffff257424 */ /* 0x000fe400078e00ff */
[----:B012---:R-:W-:Y:S05]  /*86e0*/  CALL.REL.NOINC `($__internal_159_$__cuda_sm70_shflsync_bfly_p) ;  /* 0x0000117000007944 */ /* 0x007fea0003c00000 */
[----:B01----:R-:W-:Y:S05]  /*86f0*/  BRA `(.L_x_4613) ;  /* 0xffffd05000007947 */ /* 0x003fea000383ffff */
.L_x_4509:
[----:B------:R-:W-:Y:S01]  /*8700*/  IMAD.MOV.U32 R42, RZ, RZ, R5 ;  /* 0x000000ffff2a7224 */ /* 0x000fe200078e0005 */
[----:B------:R-:W-:Y:S01]  /*8710*/  MOV R2, 0x8760 ;  /* 0x0000876000027802 */ /* 0x000fe20000000f00 */
[----:B------:R-:W-:Y:S02]  /*8720*/  IMAD.MOV.U32 R39, RZ, RZ, 0x4 ;  /* 0x00000004ff277424 */ /* 0x000fe400078e00ff */
[----:B------:R-:W-:Y:S02]  /*8730*/  IMAD.MOV.U32 R40, RZ, RZ, 0x1f ;  /* 0x0000001fff287424 */ /* 0x000fe400078e00ff */
[----:B------:R-:W-:Y:S02]  /*8740*/  IMAD.MOV.U32 R37, RZ, RZ, -0x1 ;  /* 0xffffffffff257424 */ /* 0x000fe400078e00ff */
[----:B0-----:R-:W-:Y:S05]  /*8750*/  CALL.REL.NOINC `($__internal_159_$__cuda_sm70_shflsync_bfly_p) ;  /* 0x0000110000007944 */ /* 0x001fea0003c00000 */
        /* <DEDUP_REMOVED lines=8> */
.L_x_4512:
        /* <DEDUP_REMOVED lines=8> */
.L_x_4513:
[----:B------:R-:W-:Y:S01]  /*8860*/  IMAD.MOV.U32 R42, RZ, RZ, R4 ;  /* 0x000000ffff2a7224 */ /* 0x000fe200078e0004 */
[----:B------:R-:W-:Y:S01]  /*8870*/  MOV R2, 0x88c0 ;  /* 0x000088c000027802 */ /* 0x000fe20000000f00 */
[----:B------:R-:W-:-:S02]  /*8880*/  IMAD.MOV.U32 R39, RZ, RZ, 0x2 ;  /* 0x00000002ff277424 */ /* 0x000fc400078e00ff */
[----:B------:R-:W-:Y:S02]  /*8890*/  IMAD.MOV.U32 R40, RZ, RZ, 0x1f ;  /* 0x0000001fff287424 */ /* 0x000fe400078e00ff */
[----:B------:R-:W-:Y:S02]  /*88a0*/  IMAD.MOV.U32 R37, RZ, RZ, -0x1 ;  /* 0xffffffffff257424 */ /* 0x000fe400078e00ff */
[----:B012---:R-:W-:Y:S05]  /*88b0*/  CALL.REL.NOINC `($__internal_159_$__cuda_sm70_shflsync_bfly_p) ;  /* 0x00000fa000007944 */ /* 0x007fea0003c00000 */
[----:B01----:R-:W-:Y:S05]  /*88c0*/  BRA `(.L_x_4616) ;  /* 0xffffd05000007947 */ /* 0x003fea000383ffff */
.L_x_4516:
        /* <DEDUP_REMOVED lines=14> */
.L_x_4519:
        /* <DEDUP_REMOVED lines=8> */
.L_x_4520:
[----:B------:R-:W-:Y:S01]  /*8a30*/  IMAD.MOV.U32 R42, RZ, RZ, R4 ;  /* 0x000000ffff2a7224 */ /* 0x000fe200078e0004 */
[----:B------:R-:W-:Y:S01]  /*8a40*/  MOV R2, 0x8a90 ;  /* 0x00008a9000027802 */ /* 0x000fe20000000f00 */
[----:B------:R-:W-:-:S02]  /*8a50*/  IMAD.MOV.U32 R39, RZ, RZ, 0x8 ;  /* 0x00000008ff277424 */ /* 0x000fc400078e00ff */
[----:B------:R-:W-:Y:S02]  /*8a60*/  IMAD.MOV.U32 R40, RZ, RZ, 0x1f ;  /* 0x0000001fff287424 */ /* 0x000fe400078e00ff */
[----:B------:R-:W-:Y:S02]  /*8a70*/  IMAD.MOV.U32 R37, RZ, RZ, -0x1 ;  /* 0xffffffffff257424 */ /* 0x000fe400078e00ff */
[----:B012---:R-:W-:Y:S05]  /*8a80*/  CALL.REL.NOINC `($__internal_159_$__cuda_sm70_shflsync_bfly_p) ;  /* 0x00000dd000007944 */ /* 0x007fea0003c00000 */
[----:B01----:R-:W-:Y:S05]  /*8a90*/  BRA `(.L_x_4619) ;  /* 0xffffd04000007947 */ /* 0x003fea000383ffff */
.L_x_4523:
        /* <DEDUP_REMOVED lines=14> */
.L_x_4526:
        /* <DEDUP_REMOVED lines=8> */
.L_x_4527:
[----:B------:R-:W-:Y:S01]  /*8c00*/  IMAD.MOV.U32 R42, RZ, RZ, R4 ;  /* 0x000000ffff2a7224 */ /* 0x000fe200078e0004 */
[----:B------:R-:W-:Y:S01]  /*8c10*/  MOV R2, 0x8c60 ;  /* 0x00008c6000027802 */ /* 0x000fe20000000f00 */
[----:B------:R-:W-:-:S02]  /*8c20*/  IMAD.MOV.U32 R39, RZ, RZ, 0x2 ;  /* 0x00000002ff277424 */ /* 0x000fc400078e00ff */
[----:B------:R-:W-:Y:S02]  /*8c30*/  IMAD.MOV.U32 R40, RZ, RZ, 0x1f ;  /* 0x0000001fff287424 */ /* 0x000fe400078e00ff */
[----:B------:R-:W-:Y:S02]  /*8c40*/  IMAD.MOV.U32 R37, RZ, RZ, -0x1 ;  /* 0xffffffffff257424 */ /* 0x000fe400078e00ff */
[----:B012---:R-:W-:Y:S05]  /*8c50*/  CALL.REL.NOINC `($__internal_159_$__cuda_sm70_shflsync_bfly_p) ;  /* 0x00000c0000007944 */ /* 0x007fea0003c00000 */
[----:B01----:R-:W-:Y:S05]  /*8c60*/  BRA `(.L_x_4622) ;  /* 0xffffd02000007947 */ /* 0x003fea000383ffff */
.L_x_4530:
        /* <DEDUP_REMOVED lines=14> */
.L_x_4533:
        /* <DEDUP_REMOVED lines=8> */
.L_x_4534:
[----:B------:R-:W-:Y:S01]  /*8dd0*/  IMAD.MOV.U32 R42, RZ, RZ, R4 ;  /* 0x000000ffff2a7224 */ /* 0x000fe200078e0004 */
[----:B------:R-:W-:Y:S01]  /*8de0*/  MOV R2, 0x8e30 ;  /* 0x00008e3000027802 */ /* 0x000fe20000000f00 */
[----:B------:R-:W-:-:S02]  /*8df0*/  IMAD.MOV.U32 R39, RZ, RZ, 0x10 ;  /* 0x00000010ff277424 */ /* 0x000fc400078e00ff */
[----:B------:R-:W-:Y:S02]  /*8e00*/  IMAD.MOV.U32 R40, RZ, RZ, 0x1f ;  /* 0x0000001fff287424 */ /* 0x000fe400078e00ff */
[----:B------:R-:W-:Y:S02]  /*8e10*/  IMAD.MOV.U32 R37, RZ, RZ, -0x1 ;  /* 0xffffffffff257424 */ /* 0x000fe400078e00ff */
[----:B012---:R-:W-:Y:S05]  /*8e20*/  CALL.REL.NOINC `($__internal_159_$__cuda_sm70_shflsync_bfly_p) ;  /* 0x00000a3000007944 */ /* 0x007fea0003c00000 */
[----:B01----:R-:W-:Y:S05]  /*8e30*/  BRA `(.L_x_4625) ;  /* 0xffffd00000007947 */ /* 0x003fea000383ffff */
.L_x_4537:
        /* <DEDUP_REMOVED lines=14> */
.L_x_4540:
        /* <DEDUP_REMOVED lines=8> */
.L_x_4541:
[----:B------:R-:W-:Y:S01]  /*8fa0*/  IMAD.MOV.U32 R42, RZ, RZ, R4 ;  /* 0x000000ffff2a7224 */ /* 0x000fe200078e0004 */
[----:B------:R-:W-:Y:S01]  /*8fb0*/  MOV R2, 0x9000 ;  /* 0x0000900000027802 */ /* 0x000fe20000000f00 */
[----:B------:R-:W-:-:S02]  /*8fc0*/  IMAD.MOV.U32 R39, RZ, RZ, 0x4 ;  /* 0x00000004ff277424 */ /* 0x000fc400078e00ff */
[----:B------:R-:W-:Y:S02]  /*8fd0*/  IMAD.MOV.U32 R40, RZ, RZ, 0x1f ;  /* 0x0000001fff287424 */ /* 0x000fe400078e00ff */
[----:B------:R-:W-:Y:S02]  /*8fe0*/  IMAD.MOV.U32 R37, RZ, RZ, -0x1 ;  /* 0xffffffffff257424 */ /* 0x000fe400078e00ff */
[----:B012---:R-:W-:Y:S05]  /*8ff0*/  CALL.REL.NOINC `($__internal_159_$__cuda_sm70_shflsync_bfly_p) ;  /* 0x0000086000007944 */ /* 0x007fea0003c00000 */
[----:B01----:R-:W-:Y:S05]  /*9000*/  BRA `(.L_x_4628) ;  /* 0xffffcfe000007947 */ /* 0x003fea000383ffff */
.L_x_4544:
        /* <DEDUP_REMOVED lines=14> */
.L_x_4547:
        /* <DEDUP_REMOVED lines=8> */
.L_x_4548:
[----:B------:R-:W-:Y:S01]  /*9170*/  IMAD.MOV.U32 R42, RZ, RZ, R4 ;  /* 0x000000ffff2a7224 */ /* 0x000fe200078e0004 */
[----:B------:R-:W-:Y:S01]  /*9180*/  MOV R2, 0x91d0 ;  /* 0x000091d000027802 */ /* 0x000fe20000000f00 */
[----:B------:R-:W-:-:S02]  /*9190*/  IMAD.MOV.U32 R39, RZ, RZ, 0x1 ;  /* 0x00000001ff277424 */ /* 0x000fc400078e00ff */
[----:B------:R-:W-:Y:S02]  /*91a0*/  IMAD.MOV.U32 R40, RZ, RZ, 0x1f ;  /* 0x0000001fff287424 */ /* 0x000fe400078e00ff */
[----:B------:R-:W-:Y:S02]  /*91b0*/  IMAD.MOV.U32 R37, RZ, RZ, -0x1 ;  /* 0xffffffffff257424 */ /* 0x000fe400078e00ff */
[----:B012---:R-:W-:Y:S05]  /*91c0*/  CALL.REL.NOINC `($__internal_159_$__cuda_sm70_shflsync_bfly_p) ;  /* 0x0000069000007944 */ /* 0x007fea0003c00000 */
[----:B01----:R-:W-:Y:S05]  /*91d0*/  BRA `(.L_x_4631) ;  /* 0xffffcfc000007947 */ /* 0x003fea000383ffff */
.L_x_4551:
[----:B------:R-:W-:Y:S01]  /*91e0*/  IMAD.MOV.U32 R42, RZ, RZ, R9 ;  /* 0x000000ffff2a7224 */ /* 0x000fe200078e0009 */
[----:B------:R-:W-:Y:S01]  /*91f0*/  MOV R2, 0x9240 ;  /* 0x0000924000027802 */ /* 0x000fe20000000f00 */
[----:B------:R-:W-:Y:S02]  /*9200*/  IMAD.MOV.U32 R39, RZ, RZ, 0x10 ;  /* 0x00000010ff277424 */ /* 0x000fe400078e00ff */
[----:B------:R-:W-:Y:S02]  /*9210*/  IMAD.MOV.U32 R40, RZ, RZ, 0x1f ;  /* 0x0000001fff287424 */ /* 0x000fe400078e00ff */
[----:B------:R-:W-:Y:S02]  /*9220*/  IMAD.MOV.U32 R37, RZ, RZ, -0x1 ;  /* 0xffffffffff257424 */ /* 0x000fe400078e00ff */
[----:B01-3--:R-:W-:Y:S05]  /*9230*/  CALL.REL.NOINC `($__internal_159_$__cuda_sm70_shflsync_bfly_p) ;  /* 0x0000062000007944 */ /* 0x00bfea0003c00000 */
        /* <DEDUP_REMOVED lines=8> */
.L_x_4554:
[----:B------:R-:W-:Y:S01]  /*92c0*/  IMAD.MOV.U32 R42, RZ, RZ, R9 ;  /* 0x000000ffff2a7224 */ /* 0x000fe200078e0009 */
[----:B------:R-:W-:Y:S01]  /*92d0*/  MOV R2, 0x9320 ;  /* 0x0000932000027802 */ /* 0x000fe20000000f00 */
[----:B------:R-:W-:Y:S02]  /*92e0*/  IMAD.MOV.U32 R39, RZ, RZ, 0x8 ;  /* 0x00000008ff277424 */ /* 0x000fe400078e00ff */
[----:B------:R-:W-:Y:S02]  /*92f0*/  IMAD.MOV.U32 R40, RZ, RZ, 0x1f ;  /* 0x0000001fff287424 */ /* 0x000fe400078e00ff */
[----:B------:R-:W-:-:S02]  /*9300*/  IMAD.MOV.U32 R37, RZ, RZ, -0x1 ;  /* 0xffffffffff257424 */ /* 0x000fc400078e00ff */
[----:B-1-3--:R-:W-:Y:S05]  /*9310*/  CALL.REL.NOINC `($__internal_159_$__cuda_sm70_shflsync_bfly_p) ;  /* 0x0000054000007944 */ /* 0x00afea0003c00000 */
[----:B-1----:R-:W-:Y:S01]  /*9320*/  IMAD.MOV.U32 R0, RZ, RZ, R37 ;  /* 0x000000ffff007224 */ /* 0x002fe200078e0025 */
[----:B0-----:R-:W-:Y:S05]  /*9330*/  BRA `(.L_x_4633) ;  /* 0xffffd08000007947 */ /* 0x001fea000383ffff */
.L_x_4555:
[----:B------:R-:W-:Y:S01]  /*9340*/  IMAD.MOV.U32 R42, RZ, RZ, R8 ;  /* 0x000000ffff2a7224 */ /* 0x000fe200078e0008 */
[----:B------:R-:W-:Y:S01]  /*9350*/  MOV R2, 0x93a0 ;  /* 0x000093a000027802 */ /* 0x000fe20000000f00 */
[----:B------:R-:W-:-:S02]  /*9360*/  IMAD.MOV.U32 R39, RZ, RZ, 0x8 ;  /* 0x00000008ff277424 */ /* 0x000fc400078e00ff */
[----:B------:R-:W-:Y:S02]  /*9370*/  IMAD.MOV.U32 R40, RZ, RZ, 0x1f ;  /* 0x0000001fff287424 */ /* 0x000fe400078e00ff */
[----:B------:R-:W-:Y:S02]  /*9380*/  IMAD.MOV.U32 R37, RZ, RZ, -0x1 ;  /* 0xffffffffff257424 */ /* 0x000fe400078e00ff */
[----:B0123--:R-:W-:Y:S05]  /*9390*/  CALL.REL.NOINC `($__internal_159_$__cuda_sm70_shflsync_bfly_p) ;  /* 0x000004c000007944 */ /* 0x00ffea0003c00000 */
[----:B01----:R-:W-:Y:S05]  /*93a0*/  BRA `(.L_x_4634) ;  /* 0xffffd03000007947 */ /* 0x003fea000383ffff */
.L_x_4558:
[----:B------:R-:W-:Y:S01]  /*93b0*/  IMAD.MOV.U32 R42, RZ, RZ, R9 ;  /* 0x000000ffff2a7224 */ /* 0x000fe200078e0009 */
[----:B------:R-:W-:Y:S01]  /*93c0*/  MOV R2, 0x9410 ;  /* 0x0000941000027802 */ /* 0x000fe20000000f00 */
[----:B------:R-:W-:Y:S02]  /*93d0*/  IMAD.MOV.U32 R39, RZ, RZ, 0x4 ;  /* 0x00000004ff277424 */ /* 0x000fe400078e00ff */
[----:B------:R-:W-:Y:S02]  /*93e0*/  IMAD.MOV.U32 R40, RZ, RZ, 0x1f ;  /* 0x0000001fff287424 */ /* 0x000fe400078e00ff */
[----:B------:R-:W-:Y:S02]  /*93f0*/  IMAD.MOV.U32 R37, RZ, RZ, -0x1 ;  /* 0xffffffffff257424 */ /* 0x000fe400078e00ff */
[----:B-1-3--:R-:W-:Y:S05]  /*9400*/  CALL.REL.NOINC `($__internal_159_$__cuda_sm70_shflsync_bfly_p) ;  /* 0x0000045000007944 */ /* 0x00afea0003c00000 */
        /* <DEDUP_REMOVED lines=8> */
.L_x_4561:
        /* <DEDUP_REMOVED lines=8> */
.L_x_4562:
[----:B------:R-:W-:Y:S01]  /*9510*/  IMAD.MOV.U32 R42, RZ, RZ, R8 ;  /* 0x000000ffff2a7224 */ /* 0x000fe200078e0008 */
[----:B------:R-:W-:Y:S01]  /*9520*/  MOV R2, 0x9570 ;  /* 0x0000957000027802 */ /* 0x000fe20000000f00 */
[----:B------:R-:W-:-:S02]  /*9530*/  IMAD.MOV.U32 R39, RZ, RZ, 0x2 ;  /* 0x00000002ff277424 */ /* 0x000fc400078e00ff */
[----:B------:R-:W-:Y:S02]  /*9540*/  IMAD.MOV.U32 R40, RZ, RZ, 0x1f ;  /* 0x0000001fff287424 */ /* 0x000fe400078e00ff */
[----:B------:R-:W-:Y:S02]  /*9550*/  IMAD.MOV.U32 R37, RZ, RZ, -0x1 ;  /* 0xffffffffff257424 */ /* 0x000fe400078e00ff */
[----:B0123--:R-:W-:Y:S05]  /*9560*/  CALL.REL.NOINC `($__internal_159_$__cuda_sm70_shflsync_bfly_p) ;  /* 0x000002f000007944 */ /* 0x00ffea0003c00000 */
[----:B01----:R-:W-:Y:S05]  /*9570*/  BRA `(.L_x_4637) ;  /* 0xffffd01000007947 */ /* 0x003fea000383ffff */
.L_x_4565:
        /* <DEDUP_REMOVED lines=14> */
.L_x_4570:
[----:B------:R-:W-:Y:S01]  /*9660*/  IMAD.MOV.U32 R42, RZ, RZ, R4 ;  /* 0x000000ffff2a7224 */ /* 0x000fe200078e0004 */
[----:B------:R-:W-:Y:S01]  /*9670*/  MOV R2, 0x96c0 ;  /* 0x000096c000027802 */ /* 0x000fe20000000f00 */
[----:B0-----:R-:W-:Y:S02]  /*9680*/  IMAD.MOV.U32 R39, RZ, RZ, 0x10 ;  /* 0x00000010ff277424 */ /* 0x001fe400078e00ff */
[----:B------:R-:W-:Y:S02]  /*9690*/  IMAD.MOV.U32 R40, RZ, RZ, 0x1f ;  /* 0x0000001fff287424 */ /* 0x000fe400078e00ff */
[----:B------:R-:W-:-:S02]  /*96a0*/  IMAD.MOV.U32 R37, RZ, RZ, -0x1 ;  /* 0xffffffffff257424 */ /* 0x000fc400078e00ff */
[----:B------:R-:W-:Y:S05]  /*96b0*/  CALL.REL.NOINC `($__internal_159_$__cuda_sm70_shflsync_bfly_p) ;  /* 0x000001a000007944 */ /* 0x000fea0003c00000 */
[----:B01----:R-:W-:Y:S05]  /*96c0*/  BRA `(.L_x_4639) ;  /* 0xffffd29000007947 */ /* 0x003fea000383ffff */
.L_x_4571:
[----:B------:R-:W-:Y:S01]  /*96d0*/  IMAD.MOV.U32 R42, RZ, RZ, R5 ;  /* 0x000000ffff2a7224 */ /* 0x000fe200078e0005 */
[----:B------:R-:W-:Y:S01]  /*96e0*/  MOV R2, 0x9730 ;  /* 0x0000973000027802 */ /* 0x000fe20000000f00 */
[----:B0-----:R-:W-:-:S02]  /*96f0*/  IMAD.MOV.U32 R39, RZ, RZ, 0x8 ;  /* 0x00000008ff277424 */ /* 0x001fc400078e00ff */
[----:B------:R-:W-:Y:S02]  /*9700*/  IMAD.MOV.U32 R40, RZ, RZ, 0x1f ;  /* 0x0000001fff287424 */ /* 0x000fe400078e00ff */
[----:B------:R-:W-:Y:S02]  /*9710*/  IMAD.MOV.U32 R37, RZ, RZ, -0x1 ;  /* 0xffffffffff257424 */ /* 0x000fe400078e00ff */
[----:B-1----:R-:W-:Y:S05]  /*9720*/  CALL.REL.NOINC `($__internal_159_$__cuda_sm70_shflsync_bfly_p) ;  /* 0x0000013000007944 */ /* 0x002fea0003c00000 */
[----:B01----:R-:W-:Y:S01]  /*9730*/  FADD.FTZ R42, R5, R37 ;  /* 0x00000025052a7221 */ /* 0x003fe20000010000 */
[----:B------:R-:W-:Y:S01]  /*9740*/  MOV R2, 0x9790 ;  /* 0x0000979000027802 */ /* 0x000fe20000000f00 */
[----:B------:R-:W-:Y:S02]  /*9750*/  IMAD.MOV.U32 R39, RZ, RZ, 0x4 ;  /* 0x00000004ff277424 */ /* 0x000fe400078e00ff */
[----:B------:R-:W-:Y:S02]  /*9760*/  IMAD.MOV.U32 R40, RZ, RZ, 0x1f ;  /* 0x0000001fff287424 */ /* 0x000fe400078e00ff */
[----:B------:R-:W-:Y:S02]  /*9770*/  IMAD.MOV.U32 R37, RZ, RZ, -0x1 ;  /* 0xffffffffff257424 */ /* 0x000fe400078e00ff */
[----:B------:R-:W-:Y:S05]  /*9780*/  CALL.REL.NOINC `($__internal_159_$__cuda_sm70_shflsync_bfly_p) ;  /* 0x000000d000007944 */ /* 0x000fea0003c00000 */
[----:B01----:R-:W-:Y:S01]  /*9790*/  FADD.FTZ R42, R42, R37 ;  /* 0x000000252a2a7221 */ /* 0x003fe20000010000 */
[----:B------:R-:W-:Y:S01]  /*97a0*/  MOV R2, 0x97f0 ;  /* 0x000097f000027802 */ /* 0x000fe20000000f00 */
[----:B------:R-:W-:-:S02]  /*97b0*/  IMAD.MOV.U32 R39, RZ, RZ, 0x2 ;  /* 0x00000002ff277424 */ /* 0x000fc400078e00ff */
[----:B------:R-:W-:Y:S02]  /*97c0*/  IMAD.MOV.U32 R40, RZ, RZ, 0x1f ;  /* 0x0000001fff287424 */ /* 0x000fe400078e00ff */
[----:B------:R-:W-:Y:S02]  /*97d0*/  IMAD.MOV.U32 R37, RZ, RZ, -0x1 ;  /* 0xffffffffff257424 */ /* 0x000fe400078e00ff */
[----:B------:R-:W-:Y:S05]  /*97e0*/  CALL.REL.NOINC `($__internal_159_$__cuda_sm70_shflsync_bfly_p) ;  /* 0x0000007000007944 */ /* 0x000fea0003c00000 */
[----:B01----:R-:W-:Y:S01]  /*97f0*/  FADD.FTZ R42, R42, R37 ;  /* 0x000000252a2a7221 */ /* 0x003fe20000010000 */
[----:B------:R-:W-:Y:S01]  /*9800*/  MOV R2, 0x9850 ;  /* 0x0000985000027802 */ /* 0x000fe20000000f00 */
[----:B------:R-:W-:Y:S02]  /*9810*/  IMAD.MOV.U32 R39, RZ, RZ, 0x1 ;  /* 0x00000001ff277424 */ /* 0x000fe400078e00ff */
[----:B------:R-:W-:Y:S02]  /*9820*/  IMAD.MOV.U32 R40, RZ, RZ, 0x1f ;  /* 0x0000001fff287424 */ /* 0x000fe400078e00ff */
[----:B------:R-:W-:Y:S02]  /*9830*/  IMAD.MOV.U32 R37, RZ, RZ, -0x1 ;  /* 0xffffffffff257424 */ /* 0x000fe400078e00ff */
[----:B------:R-:W-:Y:S05]  /*9840*/  CALL.REL.NOINC `($__internal_159_$__cuda_sm70_shflsync_bfly_p) ;  /* 0x0000001000007944 */ /* 0x000fea0003c00000 */
[----:B01----:R-:W-:Y:S05]  /*9850*/  BRA `(.L_x_4640) ;  /* 0xffffd19000007947 */ /* 0x003fea000383ffff */
        .weak           $__internal_159_$__cuda_sm70_shflsync_bfly_p
        .type           $__internal_159_$__cuda_sm70_shflsync_bfly_p,@function
        .size           $__internal_159_$__cuda_sm70_shflsync_bfly_p,($__internal_160_$__cuda_sm70_shflsync_idx_p - $__internal_159_$__cuda_sm70_shflsync_bfly_p)
$__internal_159_$__cuda_sm70_shflsync_bfly_p:
[----:B------:R-:W-:Y:S01]  /*9860*/  IMAD.MOV.U32 R3, RZ, RZ, 0x0 ;  /* 0x00000000ff037424 */ /* 0x000fe200078e00ff */
[----:B------:R-:W-:Y:S04]  /*9870*/  WARPSYNC R37 ;  /* 0x0000002500007348 */ /* 0x000fe80003800000 */
[----:B------:R0:W1:Y:S01]  /*9880*/  SHFL.BFLY PT, R37, R42, R39, R40 ;  /* 0x0c0000272a257389 */ /* 0x00006200000e0028 */
[----:B------:R-:W-:Y:S05]  /*9890*/  RET.REL.NODEC R2 `(_ZN4vllm3moe25grouped_topk_fused_kernelIf13__nv_bfloat16iLNS0_11ScoringFuncE1EEEvPT_PfPT1_PKT0_lllllbd) ;  /* 0xffff676002007950 */ /* 0x000fea0003c3ffff */
        .weak           $__internal_160_$__cuda_sm70_shflsync_idx_p
        .type           $__internal_160_$__cuda_sm70_shflsync_idx_p,@function
        .size           $__internal_160_$__cuda_sm70_shflsync_idx_p,($__internal_161_$__cuda_sm70_votesync_ballot - $__internal_160_$__cuda_sm70_shflsync_idx_p)
$__internal_160_$__cuda_sm70_shflsync_idx_p:
[----:B------:R-:W-:Y:S01]  /*98a0*/  IMAD.MOV.U32 R3, RZ, RZ, 0x0 ;  /* 0x00000000ff037424 */ /* 0x000fe200078e00ff */
[----:B------:R-:W-:Y:S04]  /*98b0*/  WARPSYNC R40 ;  /* 0x0000002800007348 */ /* 0x000fe80003800000 */
[----:B------:R0:W1:Y:S01]  /*98c0*/  SHFL.IDX PT, R37, R37, R38, R39 ;  /* 0x0000002625257389 */ /* 0x00006200000e0027 */
[----:B------:R-:W-:Y:S05]  /*98d0*/  RET.REL.NODEC R2 `(_ZN4vllm3moe25grouped_topk_fused_kernelIf13__nv_bfloat16iLNS0_11ScoringFuncE1EEEvPT_PfPT1_PKT0_lllllbd) ;  /* 0xffff672002007950 */ /* 0x000fea0003c3ffff */
        .weak           $__internal_161_$__cuda_sm70_votesync_ballot
        .type           $__internal_161_$__cuda_sm70_votesync_ballot,@function
        .size           $__internal_161_$__cuda_sm70_votesync_ballot,($__internal_162_$__cuda_sm70_warpsync - $__internal_161_$__cuda_sm70_votesync_ballot)
$__internal_161_$__cuda_sm70_votesync_ballot:
[----:B------:R-:W-:Y:S01]  /*98e0*/  ISETP.NE.U32.AND P6, PT, R3, 0x1, PT ;  /* 0x000000010300780c */ /* 0x000fe20003fc5070 */
[----:B------:R-:W-:Y:S01]  /*98f0*/  IMAD.MOV.U32 R3, RZ, RZ, 0x0 ;  /* 0x00000000ff037424 */ /* 0x000fe200078e00ff */
[----:B------:R-:W-:Y:S11]  /*9900*/  WARPSYNC 0xffffffff ;  /* 0xffffffff00007948 */ /* 0x000ff60003800000 */
[----:B------:R-:W-:Y:S01]  /*9910*/  VOTE.ANY R35, PT, !P6 ;  /* 0x0000000000237806 */ /* 0x000fe200070e0100 */
[----:B------:R-:W-:Y:S06]  /*9920*/  RET.REL.NODEC R2 `(_ZN4vllm3moe25grouped_topk_fused_kernelIf13__nv_bfloat16iLNS0_11ScoringFuncE1EEEvPT_PfPT1_PKT0_lllllbd) ;  /* 0xffff66d002007950 */ /* 0x000fec0003c3ffff */
        .weak           $__internal_162_$__cuda_sm70_warpsync
        .type           $__internal_162_$__cuda_sm70_warpsync,@function
        .size           $__internal_162_$__cuda_sm70_warpsync,(.L_x_5717 - $__internal_162_$__cuda_sm70_warpsync)
$__internal_162_$__cuda_sm70_warpsync:
[----:B------:R-:W-:Y:S04]  /*9930*/  WARPSYNC R3 ;  /* 0x0000000300007348 */ /* 0x000fe80003800000 */
[----:B------:R-:W-:-:S04]  /*9940*/  IMAD.MOV.U32 R3, RZ, RZ, 0x0 ;  /* 0x00000000ff037424 */ /* 0x000fc800078e00ff */
[----:B------:R-:W-:Y:S05]  /*9950*/  RET.REL.NODEC R2 `(_ZN4vllm3moe25grouped_topk_fused_kernelIf13__nv_bfloat16iLNS0_11ScoringFuncE1EEEvPT_PfPT1_PKT0_lllllbd) ;  /* 0xffff66a002007950 */ /* 0x000fea0003c3ffff */
.L_x_4641:
        /* <DEDUP_REMOVED lines=10> */
.L_x_5717:


//--------------------- .text._ZN4vllm3moe44grouped_topk_fused_small_expert_count_kernelIf13__nv_bfloat16iLNS0_11ScoringFuncE1ELi128ELb0ELi8EEEvPT_PfPT1_PKT0_llllllbd --------------------------
	.section	.text._ZN4vllm3moe44grouped_topk_fused_small_expert_count_kernelIf13__nv_bfloat16iLNS0_11ScoringFuncE1ELi128ELb0ELi8EEEvPT_PfPT1_PKT0_llllllbd,"ax",@progbits
	.sectioninfo	@"SHI_REGISTERS=25"
	.align	128
        .global         _ZN4vllm3moe44grouped_topk_fused_small_expert_count_kernelIf13__nv_bfloat16iLNS0_11ScoringFuncE1ELi128ELb0ELi8EEEvPT_PfPT1_PKT0_llllllbd
        .type           _ZN4vllm3moe44grouped_topk_fused_small_expert_count_kernelIf13__nv_bfloat16iLNS0_11ScoringFuncE1ELi128ELb0ELi8EEEvPT_PfPT1_PKT0_llllllbd,@function
        .size           _ZN4vllm3moe44grouped_topk_fused_small_expert_count_kernelIf13__nv_bfloat16iLNS0_11ScoringFuncE1ELi128ELb0ELi8EEEvPT_PfPT1_PKT0_llllllbd,(.L_x_5718 - _ZN4vllm3moe44grouped_topk_fused_small_expert_count_kernelIf13__nv_bfloat16iLNS0_11ScoringFuncE1ELi128ELb0ELi8EEEvPT_PfPT1_PKT0_llllllbd)
        .other          _ZN4vllm3moe44grouped_topk_fused_small_expert_count_kernelIf13__nv_bfloat16iLNS0_11ScoringFuncE1ELi128ELb0ELi8EEEvPT_PfPT1_PKT0_llllllbd,@"STO_CUDA_ENTRY STV_DEFAULT"
_ZN4vllm3moe44grouped_topk_fused_small_expert_count_kernelIf13__nv_bfloat16iLNS0_11ScoringFuncE1ELi128ELb0ELi8EEEvPT_PfPT1_PKT0_llllllbd:
.text._ZN4vllm3moe44grouped_topk_fused_small_expert_count_kernelIf13__nv_bfloat16iLNS0_11ScoringFuncE1ELi128ELb0ELi8EEEvPT_PfPT1_PKT0_llllllbd:
        /* <DEDUP_REMOVED lines=13> */
[----:B------:R-:W2:Y:S01]  /*00d0*/  @!P0 LDG.E R4, [R4.64] ;  /* 0x0000000604048981 */ /* 0x000ea2000c1e1900 */
[----:B------:R-:W-:-:S04]  /*00e0*/  @!P0 LEA R2, P1, R8, c[0x0][0x178], 0x1 ;  /* 0x00005e0008028a11 */ /* 0x000fc800078208ff */
[----:B------:R-:W-:-:S05]  /*00f0*/  @!P0 LEA.HI.X R3, R8, c[0x0][0x17c], RZ, 0x1, P1 ;  /* 0x00005f0008038a11 */ /* 0x000fca00008f0cff */
[----:B------:R-:W3:Y:S01]  /*0100*/  @!P0 LDG.E.U16 R2, [R2.64] ;  /* 0x0000000602028981 */ /* 0x000ee2000c1e1500 */
[----:B------:R-:W-:Y:S01]  /*0110*/  IMAD.MOV.U32 R6, RZ, RZ, -0x800000 ;  /* 0xff800000ff067424 */ /* 0x000fe200078e00ff */
[----:B------:R-:W-:Y:S01]  /*0120*/  SHF.R.U32.HI R0, RZ, 0x5, R8 ;  /* 0x00000005ff007819 */ /* 0x000fe20000011608 */
[----:B------:R-:W-:Y:S02]  /*0130*/  IMAD.MOV.U32 R9, RZ, RZ, 0x3f000000 ;  /* 0x3f000000ff097424 */ /* 0x000fe400078e00ff */
[----:B------:R-:W-:-:S03]  /*0140*/  IMAD.MOV.U32 R7, RZ, RZ, -0x800000 ;  /* 0xff800000ff077424 */ /* 0x000fc600078e00ff */
[----:B------:R-:W0:Y:S02]  /*0150*/  SHFL.IDX PT, R0, R0, RZ, 0x1f ;  /* 0x00001fff00007589 */ /* 0x000e2400000e0000 */
[----:B0-----:R-:W-:Y:S01]  /*0160*/  ISETP.NE.AND P1, PT, R0, RZ, PT ;  /* 0x000000ff0000720c */ /* 0x001fe20003f25270 */
[----:B--2---:R-:W-:-:S06]  /*0170*/  @!P0 FMUL.FTZ R6, R4, 0.5 ;  /* 0x3f00000004068820 */ /* 0x004fcc0000410000 */
[----:B------:R-:W0:Y:S01]  /*0180*/  MUFU.TANH R6, R6 ;  /* 0x0000000600067308 */ /* 0x000e220000002400 */
[----:B---3--:R-:W-:Y:S01]  /*0190*/  @!P0 PRMT R7, RZ, 0x5410, R2 ;  /* 0x00005410ff078816 */ /* 0x008fe20000000002 */
        /* <DEDUP_REMOVED lines=97> */
.L_x_4644:
        /* <DEDUP_REMOVED lines=90> */
.L_x_4643:
        /* <DEDUP_REMOVED lines=38> */
.L_x_4642:
        /* <DEDUP_REMOVED lines=47> */
[----:B------:R-:W-:Y:S05]  /*12a0*/  CALL.REL.NOINC `($__internal_163_$__cuda_sm20_div_rn_f64_full) ;  /* 0x0000013000007944 */ /* 0x000fea0003c00000 */
.L_x_4647:
[----:B------:R-:W-:Y:S05]  /*12b0*/  BSYNC B0 ;  /* 0x0000000000007941 */ /* 0x000fea0003800000 */
.L_x_4646:
[----:B------:R-:W0:Y:S01]  /*12c0*/  F2F.F32.F64 R2, R8 ;  /* 0x0000000800027310 */ /* 0x000e220000301000 */
[----:B------:R-:W0:-:S14]  /*12d0*/  DSETP.GEU.AND P1, PT, |R8|, c[0x2][0x0], PT ;  /* 0x008000000800762a */ /* 0x000e1c0003f2e200 */
[----:B0-----:R-:W-:Y:S02]  /*12e0*/  @!P1 FMUL R2, R2, 1.175494350822287508e-38 ;  /* 0x0080000002029820 */ /* 0x001fe40000400000 */
.L_x_4645:
        /* <DEDUP_REMOVED lines=15> */
        .weak           $__internal_163_$__cuda_sm20_div_rn_f64_full
        .type           $__internal_163_$__cuda_sm20_div_rn_f64_full,@function
        .size           $__internal_163_$__cuda_sm20_div_rn_f64_full,(.L_x_5718 - $__internal_163_$__cuda_sm20_div_rn_f64_full)
$__internal_163_$__cuda_sm20_div_rn_f64_full:
        /* <DEDUP_REMOVED lines=68> */
.L_x_4649:
        /* <DEDUP_REMOVED lines=16> */
.L_x_4652:
[----:B------:R-:W-:Y:S01]  /*1920*/  LOP3.LUT R17, R5, 0x80000, RZ, 0xfc, !PT ;  /* 0x0008000005117812 */ /* 0x000fe200078efcff */
[----:B------:R-:W-:Y:S01]  /*1930*/  IMAD.MOV.U32 R16, RZ, RZ, R4 ;  /* 0x000000ffff107224 */ /* 0x000fe200078e0004 */
[----:B------:R-:W-:Y:S05]  /*1940*/  BRA `(.L_x_4650) ;  /* 0x0000002000007947 */ /* 0x000fea0003800000 */
.L_x_4651:
[----:B------:R-:W-:Y:S01]  /*1950*/  LOP3.LUT R17, R7, 0x80000, RZ, 0xfc, !PT ;  /* 0x0008000007117812 */ /* 0x000fe200078efcff */
[----:B------:R-:W-:Y:S02]  /*1960*/  IMAD.MOV.U32 R16, RZ, RZ, R6 ;  /* 0x000000ffff107224 */ /* 0x000fe400078e0006 */
.L_x_4650:
[----:B------:R-:W-:Y:S05]  /*1970*/  BSYNC B1 ;  /* 0x0000000000017941 */ /* 0x000fea0003800000 */
.L_x_4648:
[----:B------:R-:W-:Y:S02]  /*1980*/  IMAD.MOV.U32 R13, RZ, RZ, 0x0 ;  /* 0x00000000ff0d7424 */ /* 0x000fe400078e00ff */
[----:B------:R-:W-:-:S02]  /*1990*/  IMAD.MOV.U32 R8, RZ, RZ, R16 ;  /* 0x000000ffff087224 */ /* 0x000fc400078e0010 */
[----:B------:R-:W-:Y:S01]  /*19a0*/  IMAD.MOV.U32 R9, RZ, RZ, R17 ;  /* 0x000000ffff097224 */ /* 0x000fe200078e0011 */
[----:B------:R-:W-:Y:S06]  /*19b0*/  RET.REL.NODEC R12 `(_ZN4vllm3moe44grouped_topk_fused_small_expert_count_kernelIf13__nv_bfloat16iLNS0_11ScoringFuncE1ELi128ELb0ELi8EEEvPT_PfPT1_PKT0_llllllbd) ;  /* 0xffffe6400c007950 */ /* 0x000fec0003c3ffff */
.L_x_4653:
        /* <DEDUP_REMOVED lines=12> */
.L_x_5718:


//--------------------- .text._ZN4vllm3moe44grouped_topk_fused_small_expert_count_kernelIf13__nv_bfloat16iLNS0_11ScoringFuncE1ELi384ELb0ELi8EEEvPT_PfPT1_PKT0_llllllbd --------------------------
	.section	.text._ZN4vllm3moe44grouped_topk_fused_small_expert_count_kernelIf13__nv_bfloat16iLNS0_11ScoringFuncE1ELi384ELb0ELi8EEEvPT_PfPT1_PKT0_llllllbd,"ax",@progbits
	.sectioninfo	@"SHI_REGISTERS=32"
	.align	128
        .global         _ZN4vllm3moe44grouped_topk_fused_small_expert_count_kernelIf13__nv_bfloat16iLNS0_11ScoringFuncE1ELi384ELb0ELi8EEEvPT_PfPT1_PKT0_llllllbd
        .type           _ZN4vllm3moe44grouped_topk_fused_small_expert_count_kernelIf13__nv_bfloat16iLNS0_11ScoringFuncE1ELi384ELb0ELi8EEEvPT_PfPT1_PKT0_llllllbd,@function
        .size           _ZN4vllm3moe44grouped_topk_fused_small_expert_count_kernelIf13__nv_bfloat16iLNS0_11ScoringFuncE1ELi384ELb0ELi8EEEvPT_PfPT1_PKT0_llllllbd,(.L_x_5719 - _ZN4vllm3moe44grouped_topk_fused_small_expert_count_kernelIf13__nv_bfloat16iLNS0_11ScoringFuncE1ELi384ELb0ELi8EEEvPT_PfPT1_PKT0_llllllbd)
        .other          _ZN4vllm3moe44grouped_topk_fused_small_expert_count_kernelIf13__nv_bfloat16iLNS0_11ScoringFuncE1ELi384ELb0ELi8EEEvPT_PfPT1_PKT0_llllllbd,@"STO_CUDA_ENTRY STV_DEFAULT"
_ZN4vllm3moe44grouped_topk_fused_small_expert_count_kernelIf13__nv_bfloat16iLNS0_11ScoringFuncE1ELi384ELb0ELi8EEEvPT_PfPT1_PKT0_llllllbd:
.text._ZN4vllm3moe44grouped_topk_fused_small_expert_count_kernelIf13__nv_bfloat16iLNS0_11ScoringFuncE1ELi384ELb0ELi8EEEvPT_PfPT1_PKT0_llllllbd:
        /* <DEDUP_REMOVED lines=22> */
[----:B0-----:R-:W-:Y:S01]  /*0160*/  IADD3 R3, R1, 0x20, RZ ;  /* 0x0000002001037810 */ /* 0x001fe20007ffe0ff */
[----:B--2---:R-:W-:-:S06]  /*0170*/  @!P0 FMUL.FTZ R6, R4, 0.5 ;  /* 0x3f00000004068820 */ /* 0x004fcc0000410000 */
[----:B------:R-:W0:Y:S01]  /*0180*/  MUFU.TANH R6, R6 ;  /* 0x0000000600067308 */ /* 0x000e220000002400 */
[----:B---3--:R-:W-:Y:S02]  /*0190*/  @!P0 PRMT R7, RZ, 0x5410, R2 ;  /* 0x00005410ff078816 */ /* 0x008fe40000000002 */
        /* <DEDUP_REMOVED lines=105> */
.L_x_4657:
        /* <DEDUP_REMOVED lines=100> */
.L_x_4656:
        /* <DEDUP_REMOVED lines=44> */
.L_x_4655:
        /* <DEDUP_REMOVED lines=12> */
.L_x_4658:
[----:B0-----:R-:W-:-:S05]  /*11f0*/  IMAD R7, R2, 0x4, R1 ;  /* 0x0000000402077824 */ /* 0x001fca00078e0201 */
[----:B------:R-:W2:Y:S04]  /*1200*/  LDL R4, [R7] ;  /* 0x0000000007047983 */ /* 0x000ea80000100800 */
[----:B------:R-:W3:Y:S04]  /*1210*/  LDL R6, [R7+0x20] ;  /* 0x0000200007067983 */ /* 0x000ee80000100800 */
[----:B--2---:R0:W-:Y:S04]  /*1220*/  STS [R5.X4+0xc00], R4 ;  /* 0x000c000405007388 */ /* 0x0041e80000004800 */
[----:B---3--:R0:W-:Y:S02]  /*1230*/  STS [R5.X4+0xc80], R6 ;  /* 0x000c800605007388 */ /* 0x0081e40000004800 */
.L_x_4659:
[----:B------:R-:W-:Y:S05]  /*1240*/  BSYNC B0 ;  /* 0x0000000000007941 */ /* 0x000fea0003800000 */
.L_x_4654:
        /* <DEDUP_REMOVED lines=33> */
.L_x_4662:
        /* <DEDUP_REMOVED lines=166> */
.L_x_4661:
[----:B------:R-:W-:Y:S05]  /*1ec0*/  @!P1 BRA `(.L_x_4660) ;  /* 0x0000031000009947 */ /* 0x000fea0003800000 */
[C---:B------:R-:W-:Y:S02]  /*1ed0*/  IMAD R8, R6.reuse, 0x4, R1 ;  /* 0x0000000406087824 */ /* 0x040fe400078e0201 */
[----:B----4-:R-:W-:-:S02]  /*1ee0*/  IMAD R9, R6, 0x4, R3 ;  /* 0x0000000406097824 */ /* 0x010fc400078e0203 */
.L_x_4663:
        /* <DEDUP_REMOVED lines=47> */
.L_x_4660:
        /* <DEDUP_REMOVED lines=49> */
[----:B------:R-:W-:Y:S05]  /*24f0*/  CALL.REL.NOINC `($__internal_164_$__cuda_sm20_div_rn_f64_full) ;  /* 0x0000012000007944 */ /* 0x000fea0003c00000 */
.L_x_4666:
[----:B------:R-:W-:Y:S05]  /*2500*/  BSYNC B0 ;  /* 0x0000000000007941 */ /* 0x000fea0003800000 */
.L_x_4665:
[----:B------:R-:W0:Y:S01]  /*2510*/  F2F.F32.F64 R4, R6 ;  /* 0x0000000600047310 */ /* 0x000e220000301000 */
[----:B------:R-:W0:-:S14]  /*2520*/  DSETP.GEU.AND P1, PT, |R6|, c[0x2][0x0], PT ;  /* 0x008000000600762a */ /* 0x000e1c0003f2e200 */
[----:B0-----:R-:W-:Y:S02]  /*2530*/  @!P1 FMUL R4, R4, 1.175494350822287508e-38 ;  /* 0x0080000004049820 */ /* 0x001fe40000400000 */
.L_x_4664:
        /* <DEDUP_REMOVED lines=14> */
        .weak           $__internal_164_$__cuda_sm20_div_rn_f64_full
        .type           $__internal_164_$__cuda_sm20_div_rn_f64_full,@function
        .size           $__internal_164_$__cuda_sm20_div_rn_f64_full,(.L_x_5719 - $__internal_164_$__cuda_sm20_div_rn_f64_full)
$__internal_164_$__cuda_sm20_div_rn_f64_full:
        /* <DEDUP_REMOVED lines=68> */
.L_x_4668:
        /* <DEDUP_REMOVED lines=16> */
.L_x_4671:
[----:B------:R-:W-:Y:S01]  /*2b60*/  LOP3.LUT R19, R9, 0x80000, RZ, 0xfc, !PT ;  /* 0x0008000009137812 */ /* 0x000fe200078efcff */
[----:B------:R-:W-:Y:S01]  /*2b70*/  IMAD.MOV.U32 R18, RZ, RZ, R8 ;  /* 0x000000ffff127224 */ /* 0x000fe200078e0008 */
[----:B------:R-:W-:Y:S05]  /*2b80*/  BRA `(.L_x_4669) ;  /* 0x0000002000007947 */ /* 0x000fea0003800000 */
.L_x_4670:
[----:B------:R-:W-:Y:S01]  /*2b90*/  LOP3.LUT R19, R5, 0x80000, RZ, 0xfc, !PT ;  /* 0x0008000005137812 */ /* 0x000fe200078efcff */
[----:B------:R-:W-:Y:S02]  /*2ba0*/  IMAD.MOV.U32 R18, RZ, RZ, R4 ;  /* 0x000000ffff127224 */ /* 0x000fe400078e0004 */
.L_x_4669:
[----:B------:R-:W-:Y:S05]  /*2bb0*/  BSYNC B1 ;  /* 0x0000000000017941 */ /* 0x000fea0003800000 */
.L_x_4667:
[----:B------:R-:W-:Y:S02]  /*2bc0*/  IMAD.MOV.U32 R13, RZ, RZ, 0x0 ;  /* 0x00000000ff0d7424 */ /* 0x000fe400078e00ff */
[----:B------:R-:W-:-:S02]  /*2bd0*/  IMAD.MOV.U32 R6, RZ, RZ, R18 ;  /* 0x000000ffff067224 */ /* 0x000fc400078e0012 */
[----:B------:R-:W-:Y:S01]  /*2be0*/  IMAD.MOV.U32 R7, RZ, RZ, R19 ;  /* 0x000000ffff077224 */ /* 0x000fe200078e0013 */
[----:B------:R-:W-:Y:S06]  /*2bf0*/  RET.REL.NODEC R12 `(_ZN4vllm3moe44grouped_topk_fused_small_expert_count_kernelIf13__nv_bfloat16iLNS0_11ScoringFuncE1ELi384ELb0ELi8EEEvPT_PfPT1_PKT0_llllllbd) ;  /* 0xffffd4000c007950 */ /* 0x000fec0003c3ffff */
.L_x_4672:
        /* <DEDUP_REMOVED lines=16> */
.L_x_5719:


//--------------------- .text._ZN4vllm3moe44grouped_topk_fused_small_expert_count_kernelIf13__nv_bfloat16iLNS0_11ScoringFuncE1ELi512ELb0ELi8EEEvPT_PfPT1_PKT0_llllllbd --------------------------
	.section	.text._ZN4vllm3moe44grouped_topk_fused_small_expert_count_kernelIf13__nv_bfloat16iLNS0_11ScoringFuncE1ELi512ELb0ELi8EEEvPT_PfPT1_PKT0_llllllbd,"ax",@progbits
	.sectioninfo	@"SHI_REGISTERS=28"
	.align	128
        .global         _ZN4vllm3moe44grouped_topk_fused_small_expert_count_kernelIf13__nv_bfloat16iLNS0_11ScoringFuncE1ELi512ELb0ELi8EEEvPT_PfPT1_PKT0_llllllbd
        .type           _ZN4vllm3moe44grouped_topk_fused_small_expert_count_kernelIf13__nv_bfloat16iLNS0_11ScoringFuncE1ELi512ELb0ELi8EEEvPT_PfPT1_PKT0_llllllbd,@function
        .size           _ZN4vllm3moe44grouped_topk_fused_small_expert_count_kernelIf13__nv_bfloat16iLNS0_11ScoringFuncE1ELi512ELb0ELi8EEEvPT_PfPT1_PKT0_llllllbd,(.L_x_5720 - _ZN4vllm3moe44grouped_topk_fused_small_expert_count_kernelIf13__nv_bfloat16iLNS0_11ScoringFuncE1ELi512ELb0ELi8EEEvPT_PfPT1_PKT0_llllllbd)
        .other          _ZN4vllm3moe44grouped_topk_fused_small_expert_count_kernelIf13__nv_bfloat16iLNS0_11ScoringFuncE1ELi512ELb0ELi8EEEvPT_PfPT1_PKT0_llllllbd,@"STO_CUDA_ENTRY STV_DEFAULT"
_ZN4vllm3moe44grouped_topk_fused_small_expert_count_kernelIf13__nv_bfloat16iLNS0_11ScoringFuncE1ELi512ELb0ELi8EEEvPT_PfPT1_PKT0_llllllbd:
.text._ZN4vllm3moe44grouped_topk_fused_small_expert_count_kernelIf13__nv_bfloat16iLNS0_11ScoringFuncE1ELi512ELb0ELi8EEEvPT_PfPT1_PKT0_llllllbd:
        /* <DEDUP_REMOVED lines=131> */
.L_x_4676:
        /* <DEDUP_REMOVED lines=100> */
.L_x_4675:
        /* <DEDUP_REMOVED lines=44> */
.L_x_4674:
        /* <DEDUP_REMOVED lines=12> */
.L_x_4677:
[----:B0-----:R-:W-:-:S05]  /*11f0*/  IMAD R7, R2, 0x4, R1 ;  /* 0x0000000402077824 */ /* 0x001fca00078e0201 */
[----:B------:R-:W2:Y:S04]  /*1200*/  LDL R4, [R7] ;  /* 0x0000000007047983 */ /* 0x000ea80000100800 */
[----:B------:R-:W3:Y:S04]  /*1210*/  LDL R6, [R7+0x20] ;  /* 0x0000200007067983 */ /* 0x000ee80000100800 */
[----:B--2---:R0:W-:Y:S04]  /*1220*/  STS [R5.X4+0x1000], R4 ;  /* 0x0010000405007388 */ /* 0x0041e80000004800 */
[----:B---3--:R0:W-:Y:S02]  /*1230*/  STS [R5.X4+0x1080], R6 ;  /* 0x0010800605007388 */ /* 0x0081e40000004800 */
.L_x_4678:
[----:B------:R-:W-:Y:S05]  /*1240*/  BSYNC B0 ;  /* 0x0000000000007941 */ /* 0x000fea0003800000 */
.L_x_4673:
        /* <DEDUP_REMOVED lines=27> */
.L_x_4681:
        /* <DEDUP_REMOVED lines=166> */
.L_x_4680:
[----:B------:R-:W-:Y:S05]  /*1e60*/  @!P1 BRA `(.L_x_4679) ;  /* 0x0000031000009947 */ /* 0x000fea0003800000 */
[C---:B------:R-:W-:Y:S02]  /*1e70*/  IMAD R2, R6.reuse, 0x4, R1 ;  /* 0x0000000406027824 */ /* 0x040fe400078e0201 */
[----:B------:R-:W-:-:S02]  /*1e80*/  IMAD R7, R6, 0x4, R3 ;  /* 0x0000000406077824 */ /* 0x000fc400078e0203 */
.L_x_4682:
        /* <DEDUP_REMOVED lines=47> */
.L_x_4679:
        /* <DEDUP_REMOVED lines=49> */
[----:B------:R-:W-:Y:S05]  /*2490*/  CALL.REL.NOINC `($__internal_165_$__cuda_sm20_div_rn_f64_full) ;  /* 0x0000012000007944 */ /* 0x000fea0003c00000 */
.L_x_4685:
[----:B------:R-:W-:Y:S05]  /*24a0*/  BSYNC B0 ;  /* 0x0000000000007941 */ /* 0x000fea0003800000 */
.L_x_4684:
[----:B------:R-:W0:Y:S01]  /*24b0*/  F2F.F32.F64 R4, R6 ;  /* 0x0000000600047310 */ /* 0x000e220000301000 */
[----:B------:R-:W0:-:S14]  /*24c0*/  DSETP.GEU.AND P1, PT, |R6|, c[0x2][0x0], PT ;  /* 0x008000000600762a */ /* 0x000e1c0003f2e200 */
[----:B0-----:R-:W-:Y:S02]  /*24d0*/  @!P1 FMUL R4, R4, 1.175494350822287508e-38 ;  /* 0x0080000004049820 */ /* 0x001fe40000400000 */
.L_x_4683:
        /* <DEDUP_REMOVED lines=14> */
        .weak           $__internal_165_$__cuda_sm20_div_rn_f64_full
        .type           $__internal_165_$__cuda_sm20_div_rn_f64_full,@function
        .size           $__internal_165_$__cuda_sm20_div_rn_f64_full,(.L_x_5720 - $__internal_165_$__cuda_sm20_div_rn_f64_full)
$__internal_165_$__cuda_sm20_div_rn_f64_full:
        /* <DEDUP_REMOVED lines=68> */
.L_x_4687:
        /* <DEDUP_REMOVED lines=16> */
.L_x_4690:
[----:B------:R-:W-:Y:S01]  /*2b00*/  LOP3.LUT R19, R9, 0x80000, RZ, 0xfc, !PT ;  /* 0x0008000009137812 */ /* 0x000fe200078efcff */
[----:B------:R-:W-:Y:S01]  /*2b10*/  IMAD.MOV.U32 R18, RZ, RZ, R8 ;  /* 0x000000ffff127224 */ /* 0x000fe200078e0008 */
[----:B------:R-:W-:Y:S05]  /*2b20*/  BRA `(.L_x_4688) ;  /* 0x0000002000007947 */ /* 0x000fea0003800000 */
.L_x_4689:
[----:B------:R-:W-:Y:S01]  /*2b30*/  LOP3.LUT R19, R5, 0x80000, RZ, 0xfc, !PT ;  /* 0x0008000005137812 */ /* 0x000fe200078efcff */
[----:B------:R-:W-:Y:S02]  /*2b40*/  IMAD.MOV.U32 R18, RZ, RZ, R4 ;  /* 0x000000ffff127224 */ /* 0x000fe400078e0004 */
.L_x_4688:
[----:B------:R-:W-:Y:S05]  /*2b50*/  BSYNC B1 ;  /* 0x0000000000017941 */ /* 0x000fea0003800000 */
.L_x_4686:
[----:B------:R-:W-:Y:S02]  /*2b60*/  IMAD.MOV.U32 R13, RZ, RZ, 0x0 ;  /* 0x00000000ff0d7424 */ /* 0x000fe400078e00ff */
[----:B------:R-:W-:-:S02]  /*2b70*/  IMAD.MOV.U32 R6, RZ, RZ, R18 ;  /* 0x000000ffff067224 */ /* 0x000fc400078e0012 */
[----:B------:R-:W-:Y:S01]  /*2b80*/  IMAD.MOV.U32 R7, RZ, RZ, R19 ;  /* 0x000000ffff077224 */ /* 0x000fe200078e0013 */
[----:B------:R-:W-:Y:S06]  /*2b90*/  RET.REL.NODEC R12 `(_ZN4vllm3moe44grouped_topk_fused_small_expert_count_kernelIf13__nv_bfloat16iLNS0_11ScoringFuncE1ELi512ELb0ELi8EEEvPT_PfPT1_PKT0_llllllbd) ;  /* 0xffffd4600c007950 */ /* 0x000fec0003c3ffff */
.L_x_4691:
        /* <DEDUP_REMOVED lines=14> */
.L_x_5720:


//--------------------- .text._ZN4vllm3moe44grouped_topk_fused_small_expert_count_kernelIf13__nv_bfloat16iLNS0_11ScoringFuncE1ELi512ELb0ELi22EEEvPT_PfPT1_PKT0_llllllbd --------------------------
	.section	.text._ZN4vllm3moe44grouped_topk_fused_small_expert_count_kernelIf13__nv_bfloat16iLNS0_11ScoringFuncE1ELi512ELb0ELi22EEEvPT_PfPT1_PKT0_llllllbd,"ax",@progbits
	.sectioninfo	@"SHI_REGISTERS=32"
	.align	128
        .global         _ZN4vllm3moe44grouped_topk_fused_small_expert_count_kernelIf13__nv_bfloat16iLNS0_11ScoringFuncE1ELi512ELb0ELi22EEEvPT_PfPT1_PKT0_llllllbd
        .type           _ZN4vllm3moe44grouped_topk_fused_small_expert_count_kernelIf13__nv_bfloat16iLNS0_11ScoringFuncE1ELi512ELb0ELi22EEEvPT_PfPT1_PKT0_llllllbd,@function
        .size           _ZN4vllm3moe44grouped_topk_fused_small_expert_count_kernelIf13__nv_bfloat16iLNS0_11ScoringFuncE1ELi512ELb0ELi22EEEvPT_PfPT1_PKT0_llllllbd,(.L_x_5721 - _ZN4vllm3moe44grouped_topk_fused_small_expert_count_kernelIf13__nv_bfloat16iLNS0_11ScoringFuncE1ELi512ELb0ELi22EEEvPT_PfPT1_PKT0_llllllbd)
        .other          _ZN4vllm3moe44grouped_topk_fused_small_expert_count_kernelIf13__nv_bfloat16iLNS0_11ScoringFuncE1ELi512ELb0ELi22EEEvPT_PfPT1_PKT0_llllllbd,@"STO_CUDA_ENTRY STV_DEFAULT"
_ZN4vllm3moe44grouped_topk_fused_small_expert_count_kernelIf13__nv_bfloat16iLNS0_11ScoringFuncE1ELi512ELb0ELi22EEEvPT_PfPT1_PKT0_llllllbd:
.text._ZN4vllm3moe44grouped_topk_fused_small_expert_count_kernelIf13__nv_bfloat16iLNS0_11ScoringFuncE1ELi512ELb0ELi22EEEvPT_PfPT1_PKT0_llllllbd:
        /* <DEDUP_REMOVED lines=25> */
[----:B---3--:R-:W-:Y:S01]  /*0190*/  @!P0 PRMT R4, RZ, 0x5410, R2 ;  /* 0x00005410ff048816 */ /* 0x008fe20000000002 */
        /* <DEDUP_REMOVED lines=108> */
.L_x_4695:
        /* <DEDUP_REMOVED lines=100> */
.L_x_4694:
        /* <DEDUP_REMOVED lines=44> */
.L_x_4693:
        /* <DEDUP_REMOVED lines=15> */
.L_x_4696:
[C---:B------:R-:W-:Y:S02]  /*1250*/  IMAD R6, R0.reuse, 0x4, R1 ;  /* 0x0000000400067824 */ /* 0x040fe400078e0201 */
[----:B0-----:R-:W-:-:S03]  /*1260*/  IMAD R4, R0, 0x4, R3 ;  /* 0x0000000400047824 */ /* 0x001fc600078e0203 */
[----:B------:R-:W3:Y:S04]  /*1270*/  LDL R7, [R6] ;  /* 0x0000000006077983 */ /* 0x000ee80000100800 */
[----:B------:R-:W4:Y:S04]  /*1280*/  LDL R9, [R4] ;  /* 0x0000000004097983 */ /* 0x000f280000100800 */
[----:B---3--:R0:W-:Y:S04]  /*1290*/  STS [R2.X4+0x1000], R7 ;  /* 0x0010000702007388 */ /* 0x0081e80000004800 */
[----:B----4-:R0:W-:Y:S02]  /*12a0*/  STS [R2.X4+0x1180], R9 ;  /* 0x0011800902007388 */ /* 0x0101e40000004800 */
.L_x_4697:
[----:B------:R-:W-:Y:S05]  /*12b0*/  BSYNC B0 ;  /* 0x0000000000007941 */ /* 0x000fea0003800000 */
.L_x_4692:
        /* <DEDUP_REMOVED lines=71> */
.L_x_4700:
        /* <DEDUP_REMOVED lines=94> */
.L_x_4699:
        /* <DEDUP_REMOVED lines=43> */
.L_x_4698:
        /* <DEDUP_REMOVED lines=47> */
[----:B--2---:R-:W-:Y:S05]  /*22b0*/  CALL.REL.NOINC `($__internal_166_$__cuda_sm20_div_rn_f64_full) ;  /* 0x0000013000007944 */ /* 0x004fea0003c00000 */
.L_x_4703:
[----:B------:R-:W-:Y:S05]  /*22c0*/  BSYNC B0 ;  /* 0x0000000000007941 */ /* 0x000fea0003800000 */
.L_x_4702:
[----:B------:R-:W0:Y:S01]  /*22d0*/  F2F.F32.F64 R2, R8 ;  /* 0x0000000800027310 */ /* 0x000e220000301000 */
[----:B------:R-:W0:-:S14]  /*22e0*/  DSETP.GEU.AND P1, PT, |R8|, c[0x2][0x0], PT ;  /* 0x008000000800762a */ /* 0x000e1c0003f2e200 */
[----:B0-----:R-:W-:Y:S02]  /*22f0*/  @!P1 FMUL R2, R2, 1.175494350822287508e-38 ;  /* 0x0080000002029820 */ /* 0x001fe40000400000 */
.L_x_4701:
        /* <DEDUP_REMOVED lines=15> */
        .weak           $__internal_166_$__cuda_sm20_div_rn_f64_full
        .type           $__internal_166_$__cuda_sm20_div_rn_f64_full,@function
        .size           $__internal_166_$__cuda_sm20_div_rn_f64_full,(.L_x_5721 - $__internal_166_$__cuda_sm20_div_rn_f64_full)
$__internal_166_$__cuda_sm20_div_rn_f64_full:
        /* <DEDUP_REMOVED lines=68> */
.L_x_4705:
        /* <DEDUP_REMOVED lines=16> */
.L_x_4708:
[----:B------:R-:W-:Y:S01]  /*2930*/  LOP3.LUT R17, R5, 0x80000, RZ, 0xfc, !PT ;  /* 0x0008000005117812 */ /* 0x000fe200078efcff */
[----:B------:R-:W-:Y:S01]  /*2940*/  IMAD.MOV.U32 R16, RZ, RZ, R4 ;  /* 0x000000ffff107224 */ /* 0x000fe200078e0004 */
[----:B------:R-:W-:Y:S05]  /*2950*/  BRA `(.L_x_4706) ;  /* 0x0000002000007947 */ /* 0x000fea0003800000 */
.L_x_4707:
[----:B------:R-:W-:Y:S01]  /*2960*/  LOP3.LUT R17, R7, 0x80000, RZ, 0xfc, !PT ;  /* 0x0008000007117812 */ /* 0x000fe200078efcff */
[----:B------:R-:W-:Y:S02]  /*2970*/  IMAD.MOV.U32 R16, RZ, RZ, R6 ;  /* 0x000000ffff107224 */ /* 0x000fe400078e0006 */
.L_x_4706:
[----:B------:R-:W-:Y:S05]  /*2980*/  BSYNC B1 ;  /* 0x0000000000017941 */ /* 0x000fea0003800000 */
.L_x_4704:
[----:B------:R-:W-:Y:S02]  /*2990*/  IMAD.MOV.U32 R13, RZ, RZ, 0x0 ;  /* 0x00000000ff0d7424 */ /* 0x000fe400078e00ff */
[----:B------:R-:W-:-:S02]  /*29a0*/  IMAD.MOV.U32 R8, RZ, RZ, R16 ;  /* 0x000000ffff087224 */ /* 0x000fc400078e0010 */
[----:B------:R-:W-:Y:S01]  /*29b0*/  IMAD.MOV.U32 R9, RZ, RZ, R17 ;  /* 0x000000ffff097224 */ /* 0x000fe200078e0011 */
[----:B------:R-:W-:Y:S06]  /*29c0*/  RET.REL.NODEC R12 `(_ZN4vllm3moe44grouped_topk_fused_small_expert_count_kernelIf13__nv_bfloat16iLNS0_11ScoringFuncE1ELi512ELb0ELi22EEEvPT_PfPT1_PKT0_llllllbd) ;  /* 0xffffd6300c007950 */ /* 0x000fec0003c3ffff */
.L_x_4709:
        /* <DEDUP_REMOVED lines=11> */
.L_x_5721:


//--------------------- .text._ZN4vllm3moe44grouped_topk_fused_small_expert_count_kernelIf13__nv_bfloat16iLNS0_11ScoringFuncE1ELi256ELb1ELi8EEEvPT_PfPT1_PKT0_llllllbd --------------------------
	.section	.text._ZN4vllm3moe44grouped_topk_fused_small_expert_count_kernelIf13__nv_bfloat16iLNS0_11ScoringFuncE1ELi256ELb1ELi8EEEvPT_PfPT1_PKT0_llllllbd,"ax",@progbits
	.sectioninfo	@"SHI_REGISTERS=28"
	.align	128
        .global         _ZN4vllm3moe44grouped_topk_fused_small_expert_count_kernelIf13__nv_bfloat16iLNS0_11ScoringFuncE1ELi256ELb1ELi8EEEvPT_PfPT1_PKT0_llllllbd
        .type           _ZN4vllm3moe44grouped_topk_fused_small_expert_count_kernelIf13__nv_bfloat16iLNS0_11ScoringFuncE1ELi256ELb1ELi8EEEvPT_PfPT1_PKT0_llllllbd,@function
        .size           _ZN4vllm3moe44grouped_topk_fused_small_expert_count_kernelIf13__nv_bfloat16iLNS0_11ScoringFuncE1ELi256ELb1ELi8EEEvPT_PfPT1_PKT0_llllllbd,(.L_x_5722 - _ZN4vllm3moe44grouped_topk_fused_small_expert_count_kernelIf13__nv_bfloat16iLNS0_11ScoringFuncE1ELi256ELb1ELi8EEEvPT_PfPT1_PKT0_llllllbd)
        .other          _ZN4vllm3moe44grouped_topk_fused_small_expert_count_kernelIf13__nv_bfloat16iLNS0_11ScoringFuncE1ELi256ELb1ELi8EEEvPT_PfPT1_PKT0_llllllbd,@"STO_CUDA_ENTRY STV_DEFAULT"
_ZN4vllm3moe44grouped_topk_fused_small_expert_count_kernelIf13__nv_bfloat16iLNS0_11ScoringFuncE1ELi256ELb1ELi8EEEvPT_PfPT1_PKT0_llllllbd:
.text._ZN4vllm3moe44grouped_topk_fused_small_expert_count_kernelIf13__nv_bfloat16iLNS0_11ScoringFuncE1ELi256ELb1ELi8EEEvPT_PfPT1_PKT0_llllllbd:
        /* <DEDUP_REMOVED lines=20> */
[----:B------:R-:W2:Y:S01]  /*0140*/  @!P0 LDG.E R8, [R8.64] ;  /* 0x0000000608088981 */ /* 0x000ea2000c1e1900 */
[----:B------:R-:W-:-:S04]  /*0150*/  @!P0 LEA R10, P1, R4, c[0x0][0x178], 0x1 ;  /* 0x00005e00040a8a11 */ /* 0x000fc800078208ff */
[----:B------:R-:W-:-:S05]  /*0160*/  @!P0 LEA.HI.X R11, R4, c[0x0][0x17c], RZ, 0x1, P1 ;  /* 0x00005f00040b8a11 */ /* 0x000fca00008f0cff */
[----:B------:R-:W3:Y:S01]  /*0170*/  @!P0 LDG.E.U16 R10, [R10.64] ;  /* 0x000000060a0a8981 */ /* 0x000ee2000c1e1500 */
[----:B------:R-:W-:Y:S02]  /*0180*/  IMAD.MOV.U32 R6, RZ, RZ, -0x800000 ;  /* 0xff800000ff067424 */ /* 0x000fe400078e00ff */
[----:B------:R-:W-:Y:S02]  /*0190*/  IMAD.MOV.U32 R7, RZ, RZ, 0x3f000000 ;  /* 0x3f000000ff077424 */ /* 0x000fe400078e00ff */
[----:B------:R-:W-:Y:S02]  /*01a0*/  IMAD.MOV.U32 R12, RZ, RZ, -0x800000 ;  /* 0xff800000ff0c7424 */ /* 0x000fe400078e00ff */
[----:B------:R-:W-:Y:S02]  /*01b0*/  IMAD.MOV.U32 R5, RZ, RZ, -0x1 ;  /* 0xffffffffff057424 */ /* 0x000fe400078e00ff */
[----:B--2---:R-:W-:Y:S01]  /*01c0*/  @!P0 FMUL.FTZ R6, R8, 0.5 ;  /* 0x3f00000008068820 */ /* 0x004fe20000410000 */
[----:B------:R-:W-:-:S04]  /*01d0*/  IADD3 R8, -R4, 0xffff, RZ ;  /* 0x0000ffff04087810 */ /* 0x000fc80007ffe1ff */
[----:B------:R-:W-:Y:S01]  /*01e0*/  LOP3.LUT R8, R8, 0xffff, RZ, 0xc0, !PT ;  /* 0x0000ffff08087812 */ /* 0x000fe200078ec0ff */
[----:B------:R-:W0:Y:S01]  /*01f0*/  MUFU.TANH R6, R6 ;  /* 0x0000000600067308 */ /* 0x000e220000002400 */
[----:B---3--:R-:W-:-:S03]  /*0200*/  @!P0 PRMT R12, RZ, 0x5410, R10 ;  /* 0x00005410ff0c8816 */ /* 0x008fc6000000000a */
        /* <DEDUP_REMOVED lines=317> */
.L_x_4712:
        /* <DEDUP_REMOVED lines=90> */
.L_x_4711:
        /* <DEDUP_REMOVED lines=38> */
.L_x_4710:
        /* <DEDUP_REMOVED lines=47> */
[----:B------:R-:W-:Y:S05]  /*20d0*/  CALL.REL.NOINC `($__internal_167_$__cuda_sm20_div_rn_f64_full) ;  /* 0x0000013000007944 */ /* 0x000fea0003c00000 */
.L_x_4715:
[----:B------:R-:W-:Y:S05]  /*20e0*/  BSYNC B0 ;  /* 0x0000000000007941 */ /* 0x000fea0003800000 */
.L_x_4714:
[----:B------:R-:W0:Y:S01]  /*20f0*/  F2F.F32.F64 R2, R8 ;  /* 0x0000000800027310 */ /* 0x000e220000301000 */
[----:B------:R-:W0:-:S14]  /*2100*/  DSETP.GEU.AND P1, PT, |R8|, c[0x2][0x0], PT ;  /* 0x008000000800762a */ /* 0x000e1c0003f2e200 */
[----:B0-----:R-:W-:Y:S02]  /*2110*/  @!P1 FMUL R2, R2, 1.175494350822287508e-38 ;  /* 0x0080000002029820 */ /* 0x001fe40000400000 */
.L_x_4713:
        /* <DEDUP_REMOVED lines=15> */
        .weak           $__internal_167_$__cuda_sm20_div_rn_f64_full
        .type           $__internal_167_$__cuda_sm20_div_rn_f64_full,@function
        .size           $__internal_167_$__cuda_sm20_div_rn_f64_full,(.L_x_5722 - $__internal_167_$__cuda_sm20_div_rn_f64_full)
$__internal_167_$__cuda_sm20_div_rn_f64_full:
        /* <DEDUP_REMOVED lines=68> */
.L_x_4717:
        /* <DEDUP_REMOVED lines=16> */
.L_x_4720:
[----:B------:R-:W-:Y:S01]  /*2750*/  LOP3.LUT R17, R5, 0x80000, RZ, 0xfc, !PT ;  /* 0x0008000005117812 */ /* 0x000fe200078efcff */
[----:B------:R-:W-:Y:S01]  /*2760*/  IMAD.MOV.U32 R16, RZ, RZ, R4 ;  /* 0x000000ffff107224 */ /* 0x000fe200078e0004 */
[----:B------:R-:W-:Y:S05]  /*2770*/  BRA `(.L_x_4718) ;  /* 0x0000002000007947 */ /* 0x000fea0003800000 */
.L_x_4719:
[----:B------:R-:W-:Y:S01]  /*2780*/  LOP3.LUT R17, R7, 0x80000, RZ, 0xfc, !PT ;  /* 0x0008000007117812 */ /* 0x000fe200078efcff */
[----:B------:R-:W-:Y:S02]  /*2790*/  IMAD.MOV.U32 R16, RZ, RZ, R6 ;  /* 0x000000ffff107224 */ /* 0x000fe400078e0006 */
.L_x_4718:
[----:B------:R-:W-:Y:S05]  /*27a0*/  BSYNC B1 ;  /* 0x0000000000017941 */ /* 0x000fea0003800000 */
.L_x_4716:
[----:B------:R-:W-:Y:S02]  /*27b0*/  IMAD.MOV.U32 R13, RZ, RZ, 0x0 ;  /* 0x00000000ff0d7424 */ /* 0x000fe400078e00ff */
[----:B------:R-:W-:-:S02]  /*27c0*/  IMAD.MOV.U32 R8, RZ, RZ, R16 ;  /* 0x000000ffff087224 */ /* 0x000fc400078e0010 */
[----:B------:R-:W-:Y:S01]  /*27d0*/  IMAD.MOV.U32 R9, RZ, RZ, R17 ;  /* 0x000000ffff097224 */ /* 0x000fe200078e0011 */
[----:B------:R-:W-:Y:S06]  /*27e0*/  RET.REL.NODEC R12 `(_ZN4vllm3moe44grouped_topk_fused_small_expert_count_kernelIf13__nv_bfloat16iLNS0_11ScoringFuncE1ELi256ELb1ELi8EEEvPT_PfPT1_PKT0_llllllbd) ;  /* 0xffffd8100c007950 */ /* 0x000fec0003c3ffff */
.L_x_4721:
        /* <DEDUP_REMOVED lines=9> */
.L_x_5722:


//--------------------- .text._ZN4vllm3moe25grouped_topk_fused_kernelIf6__halfiLNS0_11ScoringFuncE1EEEvPT_PfPT1_PKT0_lllllbd --------------------------
	.section	.text._ZN4vllm3moe25grouped_topk_fused_kernelIf6__halfiLNS0_11ScoringFuncE1EEEvPT_PfPT1_PKT0_lllllbd,"ax",@progbits
	.sectioninfo	@"SHI_REGISTERS=45"
	.align	128
        .global         _ZN4vllm3moe25grouped_topk_fused_kernelIf6__halfiLNS0_11ScoringFuncE1EEEvPT_PfPT1_PKT0_lllllbd
        .type           _ZN4vllm3moe25grouped_topk_fused_kernelIf6__halfiLNS0_11ScoringFuncE1EEEvPT_PfPT1_PKT0_lllllbd,@function
        .size           _ZN4vllm3moe25grouped_topk_fused_kernelIf6__halfiLNS0_11ScoringFuncE1EEEvPT_PfPT1_PKT0_lllllbd,(.L_x_5726 - _ZN4vllm3moe25grouped_topk_fused_kernelIf6__halfiLNS0_11ScoringFuncE1EEEvPT_PfPT1_PKT0_lllllbd)
        .other          _ZN4vllm3moe25grouped_topk_fused_kernelIf6__halfiLNS0_11ScoringFuncE1EEEvPT_PfPT1_PKT0_lllllbd,@"STO_CUDA_ENTRY STV_DEFAULT"
_ZN4vllm3moe25grouped_topk_fused_kernelIf6__halfiLNS0_11ScoringFuncE1EEEvPT_PfPT1_PKT0_lllllbd:
.text._ZN4vllm3moe25grouped_topk_fused_kernelIf6__halfiLNS0_11ScoringFuncE1EEEvPT_PfPT1_PKT0_lllllbd:
        /* <DEDUP_REMOVED lines=78> */
.L_x_4728:
        /* <DEDUP_REMOVED lines=11> */
.L_x_4727:
[----:B------:R-:W2:Y:S01]  /*0590*/  LDG.E.U16 R10, [R10.64] ;  /* 0x0000000c0a0a7981 */ /* 0x000ea2000c1e1500 */
[----:B------:R-:W-:Y:S01]  /*05a0*/  IMAD.MOV.U32 R19, RZ, RZ, R12 ;  /* 0x000000ffff137224 */ /* 0x000fe200078e000c */
[----:B--2---:R-:W-:Y:S02]  /*05b0*/  HADD2.F32 R9, -RZ, R10.H0_H0 ;  /* 0x2000000aff097230 */ /* 0x004fe40000004100 */
.L_x_4726:
[----:B------:R-:W-:Y:S05]  /*05c0*/  BSYNC B1 ;  /* 0x0000000000017941 */ /* 0x000fea0003800000 */
.L_x_4725:
        /* <DEDUP_REMOVED lines=11> */
.L_x_4734:
        /* <DEDUP_REMOVED lines=10> */
.L_x_4733:
[----:B------:R-:W2:Y:S01]  /*0720*/  LDG.E.U16 R10, [R10.64] ;  /* 0x0000000c0a0a7981 */ /* 0x000ea2000c1e1500 */
[----:B------:R-:W-:Y:S01]  /*0730*/  IMAD.MOV.U32 R19, RZ, RZ, R9 ;  /* 0x000000ffff137224 */ /* 0x000fe200078e0009 */
[----:B--2---:R-:W-:Y:S02]  /*0740*/  HADD2.F32 R9, -RZ, R10.H0_H0 ;  /* 0x2000000aff097230 */ /* 0x004fe40000004100 */
.L_x_4732:
[----:B------:R-:W-:Y:S05]  /*0750*/  BSYNC B2 ;  /* 0x0000000000027941 */ /* 0x000fea0003800000 */
.L_x_4731:
        /* <DEDUP_REMOVED lines=14> */
.L_x_4736:
[----:B------:R-:W-:Y:S05]  /*0840*/  BSYNC B2 ;  /* 0x0000000000027941 */ /* 0x000fea0003800000 */
.L_x_4735:
        /* <DEDUP_REMOVED lines=10> */
.L_x_4730:
[----:B------:R-:W-:Y:S05]  /*08f0*/  BSYNC B1 ;  /* 0x0000000000017941 */ /* 0x000fea0003800000 */
.L_x_4729:
        /* <DEDUP_REMOVED lines=11> */
.L_x_4723:
        /* <DEDUP_REMOVED lines=16> */
.L_x_4739:
        /* <DEDUP_REMOVED lines=18> */
[----:B---3--:R-:W-:Y:S01]  /*0bd0*/  HADD2.F32 R20, -RZ, R12.H0_H0 ;  /* 0x2000000cff147230 */ /* 0x008fe20000004100 */
        /* <DEDUP_REMOVED lines=10> */
.L_x_4738:
[----:B------:R-:W-:Y:S05]  /*0c80*/  BSYNC B1 ;  /* 0x0000000000017941 */ /* 0x000fea0003800000 */
.L_x_4737:
[----:B------:R-:W-:-:S13]  /*0c90*/  ISETP.GE.U32.AND P0, PT, R21, 0x60, PT ;  /* 0x000000601500780c */ /* 0x000fda0003f06070 */
[----:B------:R-:W-:Y:S05]  /*0ca0*/  @!P0 BRA `(.L_x_4724) ;  /* 0x0000039000008947 */ /* 0x000fea0003800000 */
.L_x_4740:
        /* <DEDUP_REMOVED lines=13> */
[----:B------:R-:W5:Y:S04]  /*0d80*/  LDG.E.U16 R16, [R14.64] ;  /* 0x0000000c0e107981 */ /* 0x000f68000c1e1500 */
[----:B------:R-:W5:Y:S04]  /*0d90*/  LDG.E.U16 R21, [R14.64+0x40] ;  /* 0x0000400c0e157981 */ /* 0x000f68000c1e1500 */
[----:B------:R-:W5:Y:S04]  /*0da0*/  LDG.E.U16 R23, [R14.64+0x80] ;  /* 0x0000800c0e177981 */ /* 0x000f68000c1e1500 */
[----:B------:R-:W5:Y:S01]  /*0db0*/  LDG.E.U16 R25, [R14.64+0xc0] ;  /* 0x0000c00c0e197981 */ /* 0x000f62000c1e1500 */
[----:B------:R-:W-:Y:S01]  /*0dc0*/  IMAD.MOV.U32 R27, RZ, RZ, 0x3f000000 ;  /* 0x3f000000ff1b7424 */ /* 0x000fe200078e00ff */
[----:B------:R-:W-:Y:S01]  /*0dd0*/  IADD3 R9, R9, 0x80, RZ ;  /* 0x0000008009097810 */ /* 0x000fe20007ffe0ff */
[----:B--2---:R-:W-:-:S02]  /*0de0*/  FMUL.FTZ R10, R10, 0.5 ;  /* 0x3f0000000a0a7820 */ /* 0x004fc40000410000 */
[----:B---3--:R-:W-:-:S04]  /*0df0*/  FMUL.FTZ R20, R19, 0.5 ;  /* 0x3f00000013147820 */ /* 0x008fc80000410000 */
[----:B------:R-:W0:Y:S01]  /*0e00*/  MUFU.TANH R10, R10 ;  /* 0x0000000a000a7308 */ /* 0x000e220000002400 */
[----:B----4-:R-:W-:-:S07]  /*0e10*/  FMUL.FTZ R22, R22, 0.5 ;  /* 0x3f00000016167820 */ /* 0x010fce0000410000 */
[----:B------:R-:W1:Y:S01]  /*0e20*/  MUFU.TANH R20, R20 ;  /* 0x0000001400147308 */ /* 0x000e620000002400 */
[----:B-----5:R-:W-:-:S07]  /*0e30*/  HADD2.F32 R19, -RZ, R16.H0_H0 ;  /* 0x20000010ff137230 */ /* 0x020fce0000004100 */
[----:B------:R-:W2:Y:S01]  /*0e40*/  MUFU.TANH R22, R22 ;  /* 0x0000001600167308 */ /* 0x000ea20000002400 */
[----:B0-----:R-:W-:Y:S01]  /*0e50*/  FFMA.FTZ R12, R10, R27, 0.5 ;  /* 0x3f0000000a0c7423 */ /* 0x001fe2000001001b */
[----:B------:R-:W-:-:S03]  /*0e60*/  HADD2.F32 R21, -RZ, R21.H0_H0 ;  /* 0x20000015ff157230 */ /* 0x000fc60000004100 */
[----:B------:R-:W-:Y:S02]  /*0e70*/  FADD.FTZ R19, R12, R19 ;  /* 0x000000130c137221 */ /* 0x000fe40000010000 */
[----:B-1----:R-:W-:-:S03]  /*0e80*/  FFMA.FTZ R20, R20, R27, 0.5 ;  /* 0x3f00000014147423 */ /* 0x002fc6000001001b */
[CC--:B------:R-:W-:Y:S01]  /*0e90*/  FSETP.GT.FTZ.AND P0, PT, R19.reuse, R11.reuse, PT ;  /* 0x0000000b1300720b */ /* 0x0c0fe20003f14000 */
[----:B------:R-:W-:Y:S02]  /*0ea0*/  FMUL.FTZ R24, R24, 0.5 ;  /* 0x3f00000018187820 */ /* 0x000fe40000410000 */
[----:B------:R-:W-:Y:S01]  /*0eb0*/  FADD.FTZ R21, R20, R21 ;  /* 0x0000001514157221 */ /* 0x000fe20000010000 */
[----:B------:R-:W-:Y:S01]  /*0ec0*/  FSEL R10, R19, R11, P0 ;  /* 0x0000000b130a7208 */ /* 0x000fe20000000000 */
[----:B------:R-:W-:Y:S01]  /*0ed0*/  HADD2.F32 R23, -RZ, R23.H0_H0 ;  /* 0x20000017ff177230 */ /* 0x000fe20000004100 */
[----:B--2---:R-:W-:Y:S01]  /*0ee0*/  FFMA.FTZ R22, R22, R27, 0.5 ;  /* 0x3f00000016167423 */ /* 0x004fe2000001001b */
[----:B------:R-:W0:Y:S01]  /*0ef0*/  MUFU.TANH R24, R24 ;  /* 0x0000001800187308 */ /* 0x000e220000002400 */
[----:B------:R-:W-:Y:S02]  /*0f00*/  FSETP.GT.FTZ.AND P2, PT, R21, R10, PT ;  /* 0x0000000a1500720b */ /* 0x000fe40003f54000 */
[----:B------:R-:W-:Y:S01]  /*0f10*/  FSETP.GT.FTZ.AND P1, PT, R19, R0, PT ;  /* 0x000000001300720b */ /* 0x000fe20003f34000 */
[----:B------:R-:W-:Y:S01]  /*0f20*/  FADD.FTZ R23, R22, R23 ;  /* 0x0000001716177221 */ /* 0x000fe20000010000 */
[----:B------:R-:W-:-:S02]  /*0f30*/  FSEL R12, R21, R10, P2 ;  /* 0x0000000a150c7208 */ /* 0x000fc40001000000 */
[----:B------:R-:W-:Y:S02]  /*0f40*/  @!P0 FSEL R11, R19, R0, P1 ;  /* 0x00000000130b8208 */ /* 0x000fe40000800000 */
[----:B------:R-:W-:Y:S02]  /*0f50*/  FSETP.GT.FTZ.AND P1, PT, R23, R12, PT ;  /* 0x0000000c1700720b */ /* 0x000fe40003f34000 */
[----:B------:R-:W-:Y:S01]  /*0f60*/  FSETP.GT.FTZ.AND P0, PT, R21, R11, PT ;  /* 0x0000000b1500720b */ /* 0x000fe20003f14000 */
[----:B------:R-:W-:-:S03]  /*0f70*/  HADD2.F32 R25, -RZ, R25.H0_H0 ;  /* 0x20000019ff197230 */ /* 0x000fc60000004100 */
[----:B------:R-:W-:Y:S01]  /*0f80*/  @!P2 FSEL R10, R21, R11, P0 ;  /* 0x0000000b150aa208 */ /* 0x000fe20000000000 */
[----:B0-----:R-:W-:-:S03]  /*0f90*/  FFMA.FTZ R24, R24, R27, 0.5 ;  /* 0x3f00000018187423 */ /* 0x001fc6000001001b */
        /* <DEDUP_REMOVED lines=10> */
.L_x_4724:
[----:B------:R-:W-:Y:S05]  /*1040*/  BSYNC B0 ;  /* 0x0000000000007941 */ /* 0x000fea0003800000 */
.L_x_4722:
        /* <DEDUP_REMOVED lines=42> */
.L_x_4741:
        /* <DEDUP_REMOVED lines=60> */
.L_x_4745:
[----:B--23--:R-:W-:Y:S05]  /*16b0*/  BSYNC B0 ;  /* 0x0000000000007941 */ /* 0x00cfea0003800000 */
.L_x_4744:
        /* <DEDUP_REMOVED lines=13> */
.L_x_4747:
[----:B--23--:R-:W-:Y:S05]  /*1790*/  BSYNC B0 ;  /* 0x0000000000007941 */ /* 0x00cfea0003800000 */
.L_x_4746:
        /* <DEDUP_REMOVED lines=13> */
.L_x_4749:
[----:B--23--:R-:W-:Y:S05]  /*1870*/  BSYNC B0 ;  /* 0x0000000000007941 */ /* 0x00cfea0003800000 */
.L_x_4748:
        /* <DEDUP_REMOVED lines=13> */
.L_x_4751:
[----:B--23--:R-:W-:Y:S05]  /*1950*/  BSYNC B0 ;  /* 0x0000000000007941 */ /* 0x00cfea0003800000 */
.L_x_4750:
        /* <DEDUP_REMOVED lines=13> */
.L_x_4753:
[----:B--23--:R-:W-:Y:S05]  /*1a30*/  BSYNC B0 ;  /* 0x0000000000007941 */ /* 0x00cfea0003800000 */
.L_x_4752:
        /* <DEDUP_REMOVED lines=11> */
.L_x_4755:
[----:B--23--:R-:W-:Y:S05]  /*1af0*/  BSYNC B0 ;  /* 0x0000000000007941 */ /* 0x00cfea0003800000 */
.L_x_4754:
        /* <DEDUP_REMOVED lines=15> */
.L_x_4757:
[----:B--23--:R-:W-:Y:S05]  /*1bf0*/  BSYNC B0 ;  /* 0x0000000000007941 */ /* 0x00cfea0003800000 */
.L_x_4756:
        /* <DEDUP_REMOVED lines=11> */
.L_x_4759:
[----:B--23--:R-:W-:Y:S05]  /*1cb0*/  BSYNC B0 ;  /* 0x0000000000007941 */ /* 0x00cfea0003800000 */
.L_x_4758:
        /* <DEDUP_REMOVED lines=13> */
.L_x_4761:
[----:B--23--:R-:W-:Y:S05]  /*1d90*/  BSYNC B0 ;  /* 0x0000000000007941 */ /* 0x00cfea0003800000 */
.L_x_4760:
        /* <DEDUP_REMOVED lines=11> */
.L_x_4763:
[----:B--23--:R-:W-:Y:S05]  /*1e50*/  BSYNC B0 ;  /* 0x0000000000007941 */ /* 0x00cfea0003800000 */
.L_x_4762:
        /* <DEDUP_REMOVED lines=12> */
.L_x_4765:
[----:B--23--:R-:W-:Y:S05]  /*1f20*/  BSYNC B0 ;  /* 0x0000000000007941 */ /* 0x00cfea0003800000 */
.L_x_4764:
        /* <DEDUP_REMOVED lines=10> */
.L_x_4767:
[----:B--23--:R-:W-:Y:S05]  /*1fd0*/  BSYNC B0 ;  /* 0x0000000000007941 */ /* 0x00cfea0003800000 */
.L_x_4766:
        /* <DEDUP_REMOVED lines=12> */
.L_x_4769:
[----:B--23--:R-:W-:Y:S05]  /*20a0*/  BSYNC B0 ;  /* 0x0000000000007941 */ /* 0x00cfea0003800000 */
.L_x_4768:
        /* <DEDUP_REMOVED lines=10> */
.L_x_4771:
[----:B--23--:R-:W-:Y:S05]  /*2150*/  BSYNC B0 ;  /* 0x0000000000007941 */ /* 0x00cfea0003800000 */
.L_x_4770:
        /* <DEDUP_REMOVED lines=12> */
.L_x_4773:
[----:B--23--:R-:W-:Y:S05]  /*2220*/  BSYNC B0 ;  /* 0x0000000000007941 */ /* 0x00cfea0003800000 */
.L_x_4772:
        /* <DEDUP_REMOVED lines=18> */
.L_x_4775:
[----:B--23--:R-:W-:Y:S05]  /*2350*/  BSYNC B0 ;  /* 0x0000000000007941 */ /* 0x00cfea0003800000 */
.L_x_4774:
        /* <DEDUP_REMOVED lines=12> */
.L_x_4777:
[----:B--23--:R-:W-:Y:S05]  /*2420*/  BSYNC B0 ;  /* 0x0000000000007941 */ /* 0x00cfea0003800000 */
.L_x_4776:
        /* <DEDUP_REMOVED lines=10> */
.L_x_4779:
[----:B--23--:R-:W-:Y:S05]  /*24d0*/  BSYNC B0 ;  /* 0x0000000000007941 */ /* 0x00cfea0003800000 */
.L_x_4778:
        /* <DEDUP_REMOVED lines=12> */
.L_x_4781:
[----:B--23--:R-:W-:Y:S05]  /*25a0*/  BSYNC B0 ;  /* 0x0000000000007941 */ /* 0x00cfea0003800000 */
.L_x_4780:
        /* <DEDUP_REMOVED lines=10> */
.L_x_4783:
[----:B--23--:R-:W-:Y:S05]  /*2650*/  BSYNC B0 ;  /* 0x0000000000007941 */ /* 0x00cfea0003800000 */
.L_x_4782:
[----:B------:R-:W-:Y:S01]  /*2660*/  ISETP.NE.XOR P0, PT, R9, RZ, P0 ;  /* 0x000000ff0900720c */ /* 0x000fe20000705a70 */
[----:B------:R-:W-:-:S03]  /*2670*/  IMAD.MOV.U32 R10, RZ, RZ, RZ ;  /* 0x000000ffff0a7224 */ /* 0x000fc600078e00ff */
[----:B------:R-:W-:Y:S02]  /*2680*/  SEL R15, R12, R15, P0 ;  /* 0x0000000f0c0f7207 */ /* 0x000fe40000000000 */
[----:B------:R-:W-:Y:S02]  /*2690*/  FSEL R8, R13, R8, P0 ;  /* 0x000000080d087208 */ /* 0x000fe40000000000 */
.L_x_4743:
[----:B------:R-:W-:-:S04]  /*26a0*/  PRMT R7, R7, 0x9910, RZ ;  /* 0x0000991007077816 */ /* 0x000fc800000000ff */
[----:B------:R-:W-:-:S13]  /*26b0*/  ISETP.NE.AND P0, PT, R7, RZ, PT ;  /* 0x000000ff0700720c */ /* 0x000fda0003f05270 */
[----:B------:R1:W-:Y:S04]  /*26c0*/  @P0 STS [R6+-0x80], R5 ;  /* 0xffff800506000388 */ /* 0x0003e80000000800 */
[----:B------:R1:W-:Y:S01]  /*26d0*/  @P0 STS [R6+UR6+-0x80], R17 ;  /* 0xffff801106000988 */ /* 0x0003e20008000806 */
[----:B------:R-:W-:-:S06]  /*26e0*/  NOP ;  /* 0x0000000000007918 */ /* 0x000fcc0000000000 */
.L_x_4742:
        /* <DEDUP_REMOVED lines=20> */
.L_x_4786:
[----:B-12---:R-:W-:Y:S05]  /*2830*/  BSYNC B0 ;  /* 0x0000000000007941 */ /* 0x006fea0003800000 */
.L_x_4785:
        /* <DEDUP_REMOVED lines=13> */
.L_x_4788:
[----:B-12---:R-:W-:Y:S05]  /*2910*/  BSYNC B0 ;  /* 0x0000000000007941 */ /* 0x006fea0003800000 */
.L_x_4787:
        /* <DEDUP_REMOVED lines=13> */
.L_x_4790:
[----:B-12---:R-:W-:Y:S05]  /*29f0*/  BSYNC B0 ;  /* 0x0000000000007941 */ /* 0x006fea0003800000 */
.L_x_4789:
        /* <DEDUP_REMOVED lines=13> */
.L_x_4792:
[----:B-12---:R-:W-:Y:S05]  /*2ad0*/  BSYNC B0 ;  /* 0x0000000000007941 */ /* 0x006fea0003800000 */
.L_x_4791:
        /* <DEDUP_REMOVED lines=13> */
.L_x_4794:
[----:B-12---:R-:W-:Y:S05]  /*2bb0*/  BSYNC B0 ;  /* 0x0000000000007941 */ /* 0x006fea0003800000 */
.L_x_4793:
        /* <DEDUP_REMOVED lines=11> */
.L_x_4796:
[----:B-12---:R-:W-:Y:S05]  /*2c70*/  BSYNC B0 ;  /* 0x0000000000007941 */ /* 0x006fea0003800000 */
.L_x_4795:
        /* <DEDUP_REMOVED lines=15> */
.L_x_4798:
[----:B-12---:R-:W-:Y:S05]  /*2d70*/  BSYNC B0 ;  /* 0x0000000000007941 */ /* 0x006fea0003800000 */
.L_x_4797:
        /* <DEDUP_REMOVED lines=11> */
.L_x_4800:
[----:B-12---:R-:W-:Y:S05]  /*2e30*/  BSYNC B0 ;  /* 0x0000000000007941 */ /* 0x006fea0003800000 */
.L_x_4799:
        /* <DEDUP_REMOVED lines=13> */
.L_x_4802:
[----:B-12---:R-:W-:Y:S05]  /*2f10*/  BSYNC B0 ;  /* 0x0000000000007941 */ /* 0x006fea0003800000 */
.L_x_4801:
        /* <DEDUP_REMOVED lines=11> */
.L_x_4804:
[----:B-12---:R-:W-:Y:S05]  /*2fd0*/  BSYNC B0 ;  /* 0x0000000000007941 */ /* 0x006fea0003800000 */
.L_x_4803:
        /* <DEDUP_REMOVED lines=12> */
.L_x_4806:
[----:B-12---:R-:W-:Y:S05]  /*30a0*/  BSYNC B0 ;  /* 0x0000000000007941 */ /* 0x006fea0003800000 */
.L_x_4805:
        /* <DEDUP_REMOVED lines=10> */
.L_x_4808:
[----:B-12---:R-:W-:Y:S05]  /*3150*/  BSYNC B0 ;  /* 0x0000000000007941 */ /* 0x006fea0003800000 */
.L_x_4807:
        /* <DEDUP_REMOVED lines=12> */
.L_x_4810:
[----:B-12---:R-:W-:Y:S05]  /*3220*/  BSYNC B0 ;  /* 0x0000000000007941 */ /* 0x006fea0003800000 */
.L_x_4809:
        /* <DEDUP_REMOVED lines=10> */
.L_x_4812:
[----:B-12---:R-:W-:Y:S05]  /*32d0*/  BSYNC B0 ;  /* 0x0000000000007941 */ /* 0x006fea0003800000 */
.L_x_4811:
        /* <DEDUP_REMOVED lines=12> */
.L_x_4814:
[----:B-12---:R-:W-:Y:S05]  /*33a0*/  BSYNC B0 ;  /* 0x0000000000007941 */ /* 0x006fea0003800000 */
.L_x_4813:
        /* <DEDUP_REMOVED lines=19> */
.L_x_4816:
[----:B-12---:R-:W-:Y:S05]  /*34e0*/  BSYNC B0 ;  /* 0x0000000000007941 */ /* 0x006fea0003800000 */
.L_x_4815:
        /* <DEDUP_REMOVED lines=12> */
.L_x_4818:
[----:B-12---:R-:W-:Y:S05]  /*35b0*/  BSYNC B0 ;  /* 0x0000000000007941 */ /* 0x006fea0003800000 */
.L_x_4817:
        /* <DEDUP_REMOVED lines=10> */
.L_x_4820:
[----:B-12---:R-:W-:Y:S05]  /*3660*/  BSYNC B0 ;  /* 0x0000000000007941 */ /* 0x006fea0003800000 */
.L_x_4819:
        /* <DEDUP_REMOVED lines=12> */
.L_x_4822:
[----:B-12---:R-:W-:Y:S05]  /*3730*/  BSYNC B0 ;  /* 0x0000000000007941 */ /* 0x006fea0003800000 */
.L_x_4821:
        /* <DEDUP_REMOVED lines=10> */
.L_x_4824:
[----:B-12---:R-:W-:Y:S05]  /*37e0*/  BSYNC B0 ;  /* 0x0000000000007941 */ /* 0x006fea0003800000 */
.L_x_4823:
[----:B------:R-:W-:-:S04]  /*37f0*/  ISETP.NE.XOR P0, PT, R6, RZ, P0 ;  /* 0x000000ff0600720c */ /* 0x000fc80000705a70 */
[----:B------:R-:W-:Y:S02]  /*3800*/  SEL R15, R8, R15, P0 ;  /* 0x0000000f080f7207 */ /* 0x000fe40000000000 */
[----:B------:R-:W-:Y:S02]  /*3810*/  FSEL R8, R12, R5, P0 ;  /* 0x000000050c087208 */ /* 0x000fe40000000000 */
.L_x_4784:
        /* <DEDUP_REMOVED lines=72> */
.L_x_4912:
[----:B------:R-:W-:Y:S05]  /*3ca0*/  BRA.DIV ~URZ, `(.L_x_4827) ;  /* 0x000033a27f007947 */ /* 0x000fea000b800000 */
[----:B------:R0:W1:Y:S02]  /*3cb0*/  SHFL.IDX PT, R7, R15, R10, 0x1f ;  /* 0x00001f0a0f077589 */ /* 0x00006400000e0000 */
.L_x_4993:
        /* <DEDUP_REMOVED lines=13> */
.L_x_4910:
        /* <DEDUP_REMOVED lines=19> */
[----:B--2---:R-:W-:-:S05]  /*3ec0*/  HADD2.F32 R37, -RZ, R2.H0_H0 ;  /* 0x20000002ff257230 */ /* 0x004fca0000004100 */
[----:B------:R-:W-:Y:S02]  /*3ed0*/  FADD.FTZ R32, R32, R37 ;  /* 0x0000002520207221 */ /* 0x000fe40000010000 */
.L_x_4831:
[----:B------:R-:W-:Y:S05]  /*3ee0*/  BSYNC B2 ;  /* 0x0000000000027941 */ /* 0x000fea0003800000 */
.L_x_4830:
        /* <DEDUP_REMOVED lines=9> */
.L_x_4994:
        /* <DEDUP_REMOVED lines=21> */
[----:B0-----:R-:W-:Y:S05]  /*40d0*/  CALL.REL.NOINC `($__internal_171_$__cuda_sm70_warpsync) ;  /* 0x0000584000007944 */ /* 0x001fea0003c00000 */
.L_x_4837:
[----:B------:R-:W-:-:S06]  /*40e0*/  NOP ;  /* 0x0000000000007918 */ /* 0x000fcc0000000000 */
[----:B------:R1:W2:Y:S04]  /*40f0*/  LDS R29, [R14+UR6] ;  /* 0x000000060e1d7984 */ /* 0x0002a80008000800 */
[----:B------:R1:W3:Y:S01]  /*4100*/  LDS R31, [R14] ;  /* 0x000000000e1f7984 */ /* 0x0002e20000000800 */
[----:B------:R-:W-:Y:S05]  /*4110*/  BRA.DIV ~URZ, `(.L_x_4838) ;  /* 0x000030027f007947 */ /* 0x000fea000b800000 */
[----:B---3--:R3:W4:Y:S04]  /*4120*/  SHFL.BFLY PT, R38, R31, 0x1, 0x1f ;  /* 0x0c201f001f267f89 */ /* 0x00872800000e0000 */
[----:B--2---:R3:W2:Y:S02]  /*4130*/  SHFL.BFLY PT, R37, R29, 0x1, 0x1f ;  /* 0x0c201f001d257f89 */ /* 0x0046a400000e0000 */
.L_x_4995:
[----:B----4-:R-:W-:Y:S01]  /*4140*/  FSETP.GT.FTZ.AND P6, PT, R31, R38, PT ;  /* 0x000000261f00720b */ /* 0x010fe20003fd4000 */
[----:B------:R-:W-:Y:S01]  /*4150*/  BSSY B4, `(.L_x_4839) ;  /* 0x0000005000047945 */ /* 0x000fe20003800000 */
[----:B------:R-:W-:-:S11]  /*4160*/  PLOP3.LUT P0, PT, PT, PT, PT, 0x80, 0x0 ;  /* 0x000000000000781c */ /* 0x000fd60003f0f070 */
[----:B------:R-:W-:Y:S05]  /*4170*/  @P6 BRA `(.L_x_4840) ;  /* 0x0000002000006947 */ /* 0x000fea0003800000 */
[----:B------:R-:W-:-:S04]  /*4180*/  FSETP.NEU.FTZ.AND P0, PT, R31, R38, PT ;  /* 0x000000261f00720b */ /* 0x000fc80003f1d000 */
[----:B--2---:R-:W-:-:S08]  /*4190*/  ISETP.LT.AND P0, PT, R29, R37, !P0 ;  /* 0x000000251d00720c */ /* 0x004fd00004701270 */
.L_x_4840:
[----:B------:R-:W-:Y:S05]  /*41a0*/  BSYNC B4 ;  /* 0x0000000000047941 */ /* 0x000fea0003800000 */
.L_x_4839:
        /* <DEDUP_REMOVED lines=8> */
.L_x_4996:
[----:B---3--:R-:W-:Y:S01]  /*4230*/  FSETP.GT.FTZ.AND P6, PT, R31, R38, PT ;  /* 0x000000261f00720b */ /* 0x008fe20003fd4000 */
[----:B------:R-:W-:-:S12]  /*4240*/  BSSY B4, `(.L_x_4842) ;  /* 0x0000004000047945 */ /* 0x000fd80003800000 */
[----:B------:R-:W-:Y:S05]  /*4250*/  @P6 BRA `(.L_x_4843) ;  /* 0x0000002000006947 */ /* 0x000fea0003800000 */
[----:B------:R-:W-:-:S04]  /*4260*/  FSETP.NEU.FTZ.AND P0, PT, R31, R38, PT ;  /* 0x000000261f00720b */ /* 0x000fc80003f1d000 */
[----:B----4-:R-:W-:-:S08]  /*4270*/  ISETP.LT.AND P0, PT, R29, R37, !P0 ;  /* 0x000000251d00720c */ /* 0x010fd00004701270 */
.L_x_4843:
[----:B------:R-:W-:Y:S05]  /*4280*/  BSYNC B4 ;  /* 0x0000000000047941 */ /* 0x000fea0003800000 */
.L_x_4842:
[----:B------:R-:W-:-:S04]  /*4290*/  ISETP.NE.AND P6, PT, R25, RZ, PT ;  /* 0x000000ff1900720c */ /* 0x000fc80003fc5270 */
[----:B------:R-:W-:-:S04]  /*42a0*/  PLOP3.LUT P0, PT, P6, P0, PT, 0x28, 0x0 ;  /* 0x000000000000781c */ /* 0x000fc80003700570 */
[----:B--2-4-:R-:W-:Y:S02]  /*42b0*/  SEL R29, R37, R29, P0 ;  /* 0x0000001d251d7207 */ /* 0x014fe40000000000 */
[----:B------:R-:W-:Y:S01]  /*42c0*/  FSEL R31, R38, R31, P0 ;  /* 0x0000001f261f7208 */ /* 0x000fe20000000000 */
[----:B------:R-:W-:Y:S05]  /*42d0*/  BRA.DIV ~URZ, `(.L_x_4844) ;  /* 0x000030027f007947 */ /* 0x000fea000b800000 */
[----:B------:R2:W3:Y:S02]  /*42e0*/  SHFL.BFLY PT, R38, R31, 0x1, 0x1f ;  /* 0x0c201f001f267f89 */ /* 0x0004e400000e0000 */
.L_x_4997:
[----:B------:R-:W-:Y:S05]  /*42f0*/  BRA.DIV ~URZ, `(.L_x_4845) ;  /* 0x000030627f007947 */ /* 0x000fea000b800000 */
[----:B------:R4:W0:Y:S02]  /*4300*/  SHFL.BFLY PT, R37, R29, 0x1, 0x1f ;  /* 0x0c201f001d257f89 */ /* 0x00082400000e0000 */
.L_x_4998:
[----:B---3--:R-:W-:Y:S01]  /*4310*/  FSETP.GT.FTZ.AND P6, PT, R31, R38, PT ;  /* 0x000000261f00720b */ /* 0x008fe20003fd4000 */
[----:B------:R-:W-:Y:S01]  /*4320*/  BSSY B4, `(.L_x_4846) ;  /* 0x0000005000047945 */ /* 0x000fe20003800000 */
[----:B------:R-:W-:-:S11]  /*4330*/  PLOP3.LUT P0, PT, PT, PT, PT, 0x80, 0x0 ;  /* 0x000000000000781c */ /* 0x000fd60003f0f070 */
[----:B------:R-:W-:Y:S05]  /*4340*/  @P6 BRA `(.L_x_4847) ;  /* 0x0000002000006947 */ /* 0x000fea0003800000 */
[----:B------:R-:W-:-:S04]  /*4350*/  FSETP.NEU.FTZ.AND P0, PT, R31, R38, PT ;  /* 0x000000261f00720b */ /* 0x000fc80003f1d000 */
[----:B0-----:R-:W-:-:S08]  /*4360*/  ISETP.LT.AND P0, PT, R29, R37, !P0 ;  /* 0x000000251d00720c */ /* 0x001fd00004701270 */
.L_x_4847:
[----:B------:R-:W-:Y:S05]  /*4370*/  BSYNC B4 ;  /* 0x0000000000047941 */ /* 0x000fea0003800000 */
.L_x_4846:
        /* <DEDUP_REMOVED lines=8> */
.L_x_4999:
[----:B--2---:R-:W-:Y:S01]  /*4400*/  FSETP.GT.FTZ.AND P6, PT, R31, R38, PT ;  /* 0x000000261f00720b */ /* 0x004fe20003fd4000 */
[----:B------:R-:W-:-:S12]  /*4410*/  BSSY B4, `(.L_x_4849) ;  /* 0x0000004000047945 */ /* 0x000fd80003800000 */
[----:B------:R-:W-:Y:S05]  /*4420*/  @P6 BRA `(.L_x_4850) ;  /* 0x0000002000006947 */ /* 0x000fea0003800000 */
[----:B------:R-:W-:-:S04]  /*4430*/  FSETP.NEU.FTZ.AND P0, PT, R31, R38, PT ;  /* 0x000000261f00720b */ /* 0x000fc80003f1d000 */
[----:B---3--:R-:W-:-:S08]  /*4440*/  ISETP.LT.AND P0, PT, R29, R37, !P0 ;  /* 0x000000251d00720c */ /* 0x008fd00004701270 */
.L_x_4850:
[----:B------:R-:W-:Y:S05]  /*4450*/  BSYNC B4 ;  /* 0x0000000000047941 */ /* 0x000fea0003800000 */
.L_x_4849:
[----:B------:R-:W-:-:S04]  /*4460*/  ISETP.NE.AND P6, PT, R27, RZ, PT ;  /* 0x000000ff1b00720c */ /* 0x000fc80003fc5270 */
[----:B------:R-:W-:-:S04]  /*4470*/  PLOP3.LUT P0, PT, P6, P0, PT, 0x28, 0x0 ;  /* 0x000000000000781c */ /* 0x000fc80003700570 */
[----:B0--3--:R-:W-:Y:S02]  /*4480*/  SEL R29, R37, R29, P0 ;  /* 0x0000001d251d7207 */ /* 0x009fe40000000000 */
[----:B------:R-:W-:Y:S01]  /*4490*/  FSEL R31, R38, R31, P0 ;  /* 0x0000001f261f7208 */ /* 0x000fe20000000000 */
[----:B------:R-:W-:Y:S05]  /*44a0*/  BRA.DIV ~URZ, `(.L_x_4851) ;  /* 0x000030027f007947 */ /* 0x000fea000b800000 */
[----:B------:R0:W2:Y:S02]  /*44b0*/  SHFL.BFLY PT, R38, R31, 0x2, 0x1f ;  /* 0x0c401f001f267f89 */ /* 0x0000a400000e0000 */
.L_x_5000:
[----:B------:R-:W-:Y:S05]  /*44c0*/  BRA.DIV ~URZ, `(.L_x_4852) ;  /* 0x000030627f007947 */ /* 0x000fea000b800000 */
[----:B------:R3:W4:Y:S02]  /*44d0*/  SHFL.BFLY PT, R37, R29, 0x2, 0x1f ;  /* 0x0c401f001d257f89 */ /* 0x00072400000e0000 */
.L_x_5001:
[----:B--2---:R-:W-:Y:S01]  /*44e0*/  FSETP.GT.FTZ.AND P6, PT, R31, R38, PT ;  /* 0x000000261f00720b */ /* 0x004fe20003fd4000 */
[----:B------:R-:W-:Y:S01]  /*44f0*/  BSSY B4, `(.L_x_4853) ;  /* 0x0000005000047945 */ /* 0x000fe20003800000 */
[----:B------:R-:W-:-:S11]  /*4500*/  PLOP3.LUT P0, PT, PT, PT, PT, 0x80, 0x0 ;  /* 0x000000000000781c */ /* 0x000fd60003f0f070 */
[----:B------:R-:W-:Y:S05]  /*4510*/  @P6 BRA `(.L_x_4854) ;  /* 0x0000002000006947 */ /* 0x000fea0003800000 */
[----:B------:R-:W-:-:S04]  /*4520*/  FSETP.NEU.FTZ.AND P0, PT, R31, R38, PT ;  /* 0x000000261f00720b */ /* 0x000fc80003f1d000 */
[----:B----4-:R-:W-:-:S08]  /*4530*/  ISETP.LT.AND P0, PT, R29, R37, !P0 ;  /* 0x000000251d00720c */ /* 0x010fd00004701270 */
.L_x_4854:
[----:B------:R-:W-:Y:S05]  /*4540*/  BSYNC B4 ;  /* 0x0000000000047941 */ /* 0x000fea0003800000 */
.L_x_4853:
        /* <DEDUP_REMOVED lines=8> */
.L_x_5002:
[----:B--2---:R-:W-:Y:S01]  /*45d0*/  FSETP.GT.FTZ.AND P6, PT, R31, R38, PT ;  /* 0x000000261f00720b */ /* 0x004fe20003fd4000 */
[----:B------:R-:W-:-:S12]  /*45e0*/  BSSY B4, `(.L_x_4856) ;  /* 0x0000004000047945 */ /* 0x000fd80003800000 */
[----:B------:R-:W-:Y:S05]  /*45f0*/  @P6 BRA `(.L_x_4857) ;  /* 0x0000002000006947 */ /* 0x000fea0003800000 */
[----:B------:R-:W-:-:S04]  /*4600*/  FSETP.NEU.FTZ.AND P0, PT, R31, R38, PT ;  /* 0x000000261f00720b */ /* 0x000fc80003f1d000 */
[----:B---3--:R-:W-:-:S08]  /*4610*/  ISETP.LT.AND P0, PT, R29, R37, !P0 ;  /* 0x000000251d00720c */ /* 0x008fd00004701270 */
.L_x_4857:
[----:B------:R-:W-:Y:S05]  /*4620*/  BSYNC B4 ;  /* 0x0000000000047941 */ /* 0x000fea0003800000 */
.L_x_4856:
[----:B------:R-:W-:-:S04]  /*4630*/  PLOP3.LUT P0, PT, P5, P0, PT, 0x28, 0x0 ;  /* 0x000000000000781c */ /* 0x000fc80002f00570 */
[----:B0--3--:R-:W-:Y:S02]  /*4640*/  SEL R29, R37, R29, P0 ;  /* 0x0000001d251d7207 */ /* 0x009fe40000000000 */
[----:B------:R-:W-:Y:S01]  /*4650*/  FSEL R31, R38, R31, P0 ;  /* 0x0000001f261f7208 */ /* 0x000fe20000000000 */
[----:B------:R-:W-:Y:S05]  /*4660*/  BRA.DIV ~URZ, `(.L_x_4858) ;  /* 0x000030127f007947 */ /* 0x000fea000b800000 */
[----:B------:R0:W2:Y:S02]  /*4670*/  SHFL.BFLY PT, R38, R31, 0x8, 0x1f ;  /* 0x0d001f001f267f89 */ /* 0x0000a400000e0000 */
.L_x_5003:
[----:B------:R-:W-:Y:S05]  /*4680*/  BRA.DIV ~URZ, `(.L_x_4859) ;  /* 0x000030727f007947 */ /* 0x000fea000b800000 */
[----:B------:R3:W4:Y:S02]  /*4690*/  SHFL.BFLY PT, R37, R29, 0x8, 0x1f ;  /* 0x0d001f001d257f89 */ /* 0x00072400000e0000 */
.L_x_5004:
[----:B--2---:R-:W-:Y:S01]  /*46a0*/  FSETP.GT.FTZ.AND P6, PT, R31, R38, PT ;  /* 0x000000261f00720b */ /* 0x004fe20003fd4000 */
[----:B------:R-:W-:Y:S01]  /*46b0*/  BSSY B4, `(.L_x_4860) ;  /* 0x0000005000047945 */ /* 0x000fe20003800000 */
[----:B------:R-:W-:-:S11]  /*46c0*/  PLOP3.LUT P0, PT, PT, PT, PT, 0x80, 0x0 ;  /* 0x000000000000781c */ /* 0x000fd60003f0f070 */
[----:B------:R-:W-:Y:S05]  /*46d0*/  @P6 BRA `(.L_x_4861) ;  /* 0x0000002000006947 */ /* 0x000fea0003800000 */
[----:B------:R-:W-:-:S04]  /*46e0*/  FSETP.NEU.FTZ.AND P0, PT, R31, R38, PT ;  /* 0x000000261f00720b */ /* 0x000fc80003f1d000 */
[----:B----4-:R-:W-:-:S08]  /*46f0*/  ISETP.LT.AND P0, PT, R29, R37, !P0 ;  /* 0x000000251d00720c */ /* 0x010fd00004701270 */
.L_x_4861:
[----:B------:R-:W-:Y:S05]  /*4700*/  BSYNC B4 ;  /* 0x0000000000047941 */ /* 0x000fea0003800000 */
.L_x_4860:
[----:B------:R-:W-:-:S04]  /*4710*/  PLOP3.LUT P0, PT, P3, P0, PT, 0x28, 0x0 ;  /* 0x000000000000781c */ /* 0x000fc80001f00570 */
[----:B---34-:R-:W-:Y:S02]  /*4720*/  SEL R29, R37, R29, P0 ;  /* 0x0000001d251d7207 */ /* 0x018fe40000000000 */
[----:B0-----:R-:W-:Y:S02]  /*4730*/  FSEL R31, R38, R31, P0 ;  /* 0x0000001f261f7208 */ /* 0x001fe40000000000 */
[----:B------:R-:W-:Y:S01]  /*4740*/  PLOP3.LUT P0, PT, PT, PT, PT, 0x80, 0x0 ;  /* 0x000000000000781c */ /* 0x000fe20003f0f070 */
[----:B------:R-:W-:Y:S06]  /*4750*/  BRA.DIV ~URZ, `(.L_x_4862) ;  /* 0x000030127f007947 */ /* 0x000fec000b800000 */
[----:B------:R0:W2:Y:S04]  /*4760*/  SHFL.BFLY PT, R38, R31, 0x4, 0x1f ;  /* 0x0c801f001f267f89 */ /* 0x0000a800000e0000 */
[----:B------:R0:W3:Y:S02]  /*4770*/  SHFL.BFLY PT, R37, R29, 0x4, 0x1f ;  /* 0x0c801f001d257f89 */ /* 0x0000e400000e0000 */
.L_x_5005:
[----:B--2---:R-:W-:Y:S01]  /*4780*/  FSETP.GT.FTZ.AND P6, PT, R31, R38, PT ;  /* 0x000000261f00720b */ /* 0x004fe20003fd4000 */
[----:B------:R-:W-:-:S12]  /*4790*/  BSSY B4, `(.L_x_4863) ;  /* 0x0000004000047945 */ /* 0x000fd80003800000 */
[----:B------:R-:W-:Y:S05]  /*47a0*/  @P6 BRA `(.L_x_4864) ;  /* 0x0000002000006947 */ /* 0x000fea0003800000 */
[----:B------:R-:W-:-:S04]  /*47b0*/  FSETP.NEU.FTZ.AND P0, PT, R31, R38, PT ;  /* 0x000000261f00720b */ /* 0x000fc80003f1d000 */
[----:B---3--:R-:W-:-:S08]  /*47c0*/  ISETP.LT.AND P0, PT, R29, R37, !P0 ;  /* 0x000000251d00720c */ /* 0x008fd00004701270 */
.L_x_4864:
[----:B------:R-:W-:Y:S05]  /*47d0*/  BSYNC B4 ;  /* 0x0000000000047941 */ /* 0x000fea0003800000 */
.L_x_4863:
[----:B------:R-:W-:-:S04]  /*47e0*/  PLOP3.LUT P0, PT, P2, P0, PT, 0x28, 0x0 ;  /* 0x000000000000781c */ /* 0x000fc80001700570 */
[----:B0--3--:R-:W-:Y:S02]  /*47f0*/  SEL R29, R37, R29, P0 ;  /* 0x0000001d251d7207 */ /* 0x009fe40000000000 */
[----:B------:R-:W-:Y:S01]  /*4800*/  FSEL R38, R38, R31, P0 ;  /* 0x0000001f26267208 */ /* 0x000fe20000000000 */
[----:B------:R-:W-:Y:S05]  /*4810*/  BRA.DIV ~URZ, `(.L_x_4865) ;  /* 0x000030327f007947 */ /* 0x000fea000b800000 */
[----:B------:R0:W2:Y:S02]  /*4820*/  SHFL.BFLY PT, R31, R38, 0x2, 0x1f ;  /* 0x0c401f00261f7f89 */ /* 0x0000a400000e0000 */
.L_x_5006:
[----:B------:R-:W-:Y:S05]  /*4830*/  BRA.DIV ~URZ, `(.L_x_4866) ;  /* 0x000030927f007947 */ /* 0x000fea000b800000 */
[----:B------:R3:W4:Y:S02]  /*4840*/  SHFL.BFLY PT, R37, R29, 0x2, 0x1f ;  /* 0x0c401f001d257f89 */ /* 0x00072400000e0000 */
.L_x_5007:
[----:B--2---:R-:W-:Y:S01]  /*4850*/  FSETP.GT.FTZ.AND P6, PT, R38, R31, PT ;  /* 0x0000001f2600720b */ /* 0x004fe20003fd4000 */
[----:B------:R-:W-:Y:S01]  /*4860*/  BSSY B4, `(.L_x_4867) ;  /* 0x0000005000047945 */ /* 0x000fe20003800000 */
[----:B------:R-:W-:-:S11]  /*4870*/  PLOP3.LUT P0, PT, PT, PT, PT, 0x80, 0x0 ;  /* 0x000000000000781c */ /* 0x000fd60003f0f070 */
[----:B------:R-:W-:Y:S05]  /*4880*/  @P6 BRA `(.L_x_4868) ;  /* 0x0000002000006947 */ /* 0x000fea0003800000 */
[----:B------:R-:W-:-:S04]  /*4890*/  FSETP.NEU.FTZ.AND P0, PT, R38, R31, PT ;  /* 0x0000001f2600720b */ /* 0x000fc80003f1d000 */
[----:B----4-:R-:W-:-:S08]  /*48a0*/  ISETP.LT.AND P0, PT, R29, R37, !P0 ;  /* 0x000000251d00720c */ /* 0x010fd00004701270 */
.L_x_4868:
[----:B------:R-:W-:Y:S05]  /*48b0*/  BSYNC B4 ;  /* 0x0000000000047941 */ /* 0x000fea0003800000 */
.L_x_4867:
[----:B------:R-:W-:-:S04]  /*48c0*/  PLOP3.LUT P0, PT, P1, P0, PT, 0x28, 0x0 ;  /* 0x000000000000781c */ /* 0x000fc80000f00570 */
[----:B---34-:R-:W-:Y:S02]  /*48d0*/  SEL R29, R37, R29, P0 ;  /* 0x0000001d251d7207 */ /* 0x018fe40000000000 */
[----:B0-----:R-:W-:Y:S02]  /*48e0*/  FSEL R38, R31, R38, P0 ;  /* 0x000000261f267208 */ /* 0x001fe40000000000 */
[----:B------:R-:W-:Y:S01]  /*48f0*/  PLOP3.LUT P0, PT, PT, PT, PT, 0x80, 0x0 ;  /* 0x000000000000781c */ /* 0x000fe20003f0f070 */
[----:B------:R-:W-:Y:S06]  /*4900*/  BRA.DIV ~URZ, `(.L_x_4869) ;  /* 0x000030327f007947 */ /* 0x000fec000b800000 */
[----:B------:R0:W2:Y:S04]  /*4910*/  SHFL.BFLY PT, R31, R38, 0x1, 0x1f ;  /* 0x0c201f00261f7f89 */ /* 0x0000a800000e0000 */
[----:B------:R0:W3:Y:S02]  /*4920*/  SHFL.BFLY PT, R37, R29, 0x1, 0x1f ;  /* 0x0c201f001d257f89 */ /* 0x0000e400000e0000 */
.L_x_5008:
[----:B--2---:R-:W-:Y:S01]  /*4930*/  FSETP.GT.FTZ.AND P6, PT, R38, R31, PT ;  /* 0x0000001f2600720b */ /* 0x004fe20003fd4000 */
[----:B------:R-:W-:-:S12]  /*4940*/  BSSY B4, `(.L_x_4870) ;  /* 0x0000004000047945 */ /* 0x000fd80003800000 */
[----:B------:R-:W-:Y:S05]  /*4950*/  @P6 BRA `(.L_x_4871) ;  /* 0x0000002000006947 */ /* 0x000fea0003800000 */
[----:B------:R-:W-:-:S04]  /*4960*/  FSETP.NEU.FTZ.AND P0, PT, R38, R31, PT ;  /* 0x0000001f2600720b */ /* 0x000fc80003f1d000 */
[----:B---3--:R-:W-:-:S08]  /*4970*/  ISETP.LT.AND P0, PT, R29, R37, !P0 ;  /* 0x000000251d00720c */ /* 0x008fd00004701270 */
.L_x_4871:
[----:B------:R-:W-:Y:S05]  /*4980*/  BSYNC B4 ;  /* 0x0000000000047941 */ /* 0x000fea0003800000 */
.L_x_4870:
[----:B------:R-:W-:-:S04]  /*4990*/  PLOP3.LUT P0, PT, P4, P0, PT, 0x28, 0x0 ;  /* 0x000000000000781c */ /* 0x000fc80002700570 */
[----:B0--3--:R-:W-:Y:S02]  /*49a0*/  SEL R29, R37, R29, P0 ;  /* 0x0000001d251d7207 */ /* 0x009fe40000000000 */
[----:B------:R-:W-:Y:S01]  /*49b0*/  FSEL R38, R31, R38, P0 ;  /* 0x000000261f267208 */ /* 0x000fe20000000000 */
[----:B------:R-:W-:Y:S05]  /*49c0*/  BRA.DIV ~URZ, `(.L_x_4872) ;  /* 0x000030527f007947 */ /* 0x000fea000b800000 */
[----:B------:R0:W2:Y:S02]  /*49d0*/  SHFL.BFLY PT, R31, R38, 0x10, 0x1f ;  /* 0x0e001f00261f7f89 */ /* 0x0000a400000e0000 */
.L_x_5009:
[----:B------:R-:W-:Y:S05]  /*49e0*/  BRA.DIV ~URZ, `(.L_x_4873) ;  /* 0x000030b27f007947 */ /* 0x000fea000b800000 */
[----:B------:R3:W4:Y:S02]  /*49f0*/  SHFL.BFLY PT, R37, R29, 0x10, 0x1f ;  /* 0x0e001f001d257f89 */ /* 0x00072400000e0000 */
.L_x_5010:
[----:B--2---:R-:W-:Y:S01]  /*4a00*/  FSETP.GT.FTZ.AND P6, PT, R38, R31, PT ;  /* 0x0000001f2600720b */ /* 0x004fe20003fd4000 */
[----:B------:R-:W-:Y:S01]  /*4a10*/  BSSY B4, `(.L_x_4874) ;  /* 0x0000005000047945 */ /* 0x000fe20003800000 */
[----:B------:R-:W-:-:S11]  /*4a20*/  PLOP3.LUT P0, PT, PT, PT, PT, 0x80, 0x0 ;  /* 0x000000000000781c */ /* 0x000fd60003f0f070 */
[----:B------:R-:W-:Y:S05]  /*4a30*/  @P6 BRA `(.L_x_4875) ;  /* 0x0000002000006947 */ /* 0x000fea0003800000 */
[----:B------:R-:W-:-:S04]  /*4a40*/  FSETP.NEU.FTZ.AND P0, PT, R38, R31, PT ;  /* 0x0000001f2600720b */ /* 0x000fc80003f1d000 */
[----:B----4-:R-:W-:-:S08]  /*4a50*/  ISETP.LT.AND P0, PT, R29, R37, !P0 ;  /* 0x000000251d00720c */ /* 0x010fd00004701270 */
.L_x_4875:
[----:B------:R-:W-:Y:S05]  /*4a60*/  BSYNC B4 ;  /* 0x0000000000047941 */ /* 0x000fea0003800000 */
.L_x_4874:
[----:B------:R-:W-:-:S04]  /*4a70*/  ISETP.EQ.XOR P0, PT, R11, RZ, P0 ;  /* 0x000000ff0b00720c */ /* 0x000fc80000702a70 */
[----:B---34-:R-:W-:Y:S02]  /*4a80*/  SEL R29, R29, R37, P0 ;  /* 0x000000251d1d7207 */ /* 0x018fe40000000000 */
[----:B0-----:R-:W-:Y:S02]  /*4a90*/  FSEL R38, R38, R31, P0 ;  /* 0x0000001f26267208 */ /* 0x001fe40000000000 */
[----:B------:R-:W-:Y:S01]  /*4aa0*/  PLOP3.LUT P0, PT, PT, PT, PT, 0x80, 0x0 ;  /* 0x000000000000781c */ /* 0x000fe20003f0f070 */
[----:B------:R-:W-:Y:S06]  /*4ab0*/  BRA.DIV ~URZ, `(.L_x_4876) ;  /* 0x000030527f007947 */ /* 0x000fec000b800000 */
[----:B------:R0:W2:Y:S04]  /*4ac0*/  SHFL.BFLY PT, R31, R38, 0x8, 0x1f ;  /* 0x0d001f00261f7f89 */ /* 0x0000a800000e0000 */
[----:B------:R0:W3:Y:S02]  /*4ad0*/  SHFL.BFLY PT, R37, R29, 0x8, 0x1f ;  /* 0x0d001f001d257f89 */ /* 0x0000e400000e0000 */
.L_x_5011:
[----:B--2---:R-:W-:Y:S01]  /*4ae0*/  FSETP.GT.FTZ.AND P6, PT, R38, R31, PT ;  /* 0x0000001f2600720b */ /* 0x004fe20003fd4000 */
[----:B------:R-:W-:-:S12]  /*4af0*/  BSSY B4, `(.L_x_4877) ;  /* 0x0000004000047945 */ /* 0x000fd80003800000 */
[----:B------:R-:W-:Y:S05]  /*4b00*/  @P6 BRA `(.L_x_4878) ;  /* 0x0000002000006947 */ /* 0x000fea0003800000 */
[----:B------:R-:W-:-:S04]  /*4b10*/  FSETP.NEU.FTZ.AND P0, PT, R38, R31, PT ;  /* 0x0000001f2600720b */ /* 0x000fc80003f1d000 */
[----:B---3--:R-:W-:-:S08]  /*4b20*/  ISETP.LT.AND P0, PT, R29, R37, !P0 ;  /* 0x000000251d00720c */ /* 0x008fd00004701270 */
.L_x_4878:
[----:B------:R-:W-:Y:S05]  /*4b30*/  BSYNC B4 ;  /* 0x0000000000047941 */ /* 0x000fea0003800000 */
.L_x_4877:
[----:B------:R-:W-:-:S04]  /*4b40*/  ISETP.EQ.XOR P0, PT, R20, RZ, P0 ;  /* 0x000000ff1400720c */ /* 0x000fc80000702a70 */
[----:B0--3--:R-:W-:Y:S02]  /*4b50*/  SEL R29, R29, R37, P0 ;  /* 0x000000251d1d7207 */ /* 0x009fe40000000000 */
[----:B------:R-:W-:Y:S01]  /*4b60*/  FSEL R38, R38, R31, P0 ;  /* 0x0000001f26267208 */ /* 0x000fe20000000000 */
[----:B------:R-:W-:Y:S05]  /*4b70*/  BRA.DIV ~URZ, `(.L_x_4879) ;  /* 0x000030727f007947 */ /* 0x000fea000b800000 */
[----:B------:R0:W2:Y:S02]  /*4b80*/  SHFL.BFLY PT, R31, R38, 0x4, 0x1f ;  /* 0x0c801f00261f7f89 */ /* 0x0000a400000e0000 */
.L_x_5012:
[----:B------:R-:W-:Y:S05]  /*4b90*/  BRA.DIV ~URZ, `(.L_x_4880) ;  /* 0x000030d27f007947 */ /* 0x000fea000b800000 */
[----:B------:R3:W4:Y:S02]  /*4ba0*/  SHFL.BFLY PT, R37, R29, 0x4, 0x1f ;  /* 0x0c801f001d257f89 */ /* 0x00072400000e0000 */
.L_x_5013:
[----:B--2---:R-:W-:Y:S01]  /*4bb0*/  FSETP.GT.FTZ.AND P6, PT, R38, R31, PT ;  /* 0x0000001f2600720b */ /* 0x004fe20003fd4000 */
[----:B------:R-:W-:Y:S01]  /*4bc0*/  BSSY B4, `(.L_x_4881) ;  /* 0x0000005000047945 */ /* 0x000fe20003800000 */
[----:B------:R-:W-:-:S11]  /*4bd0*/  PLOP3.LUT P0, PT, PT, PT, PT, 0x80, 0x0 ;  /* 0x000000000000781c */ /* 0x000fd60003f0f070 */
[----:B------:R-:W-:Y:S05]  /*4be0*/  @P6 BRA `(.L_x_4882) ;  /* 0x0000002000006947 */ /* 0x000fea0003800000 */
[----:B------:R-:W-:-:S04]  /*4bf0*/  FSETP.NEU.FTZ.AND P0, PT, R38, R31, PT ;  /* 0x0000001f2600720b */ /* 0x000fc80003f1d000 */
[----:B----4-:R-:W-:-:S08]  /*4c00*/  ISETP.LT.AND P0, PT, R29, R37, !P0 ;  /* 0x000000251d00720c */ /* 0x010fd00004701270 */
.L_x_4882:
[----:B------:R-:W-:Y:S05]  /*4c10*/  BSYNC B4 ;  /* 0x0000000000047941 */ /* 0x000fea0003800000 */
.L_x_4881:
[----:B------:R-:W-:-:S04]  /*4c20*/  ISETP.EQ.XOR P0, PT, R21, RZ, P0 ;  /* 0x000000ff1500720c */ /* 0x000fc80000702a70 */
[----:B---34-:R-:W-:Y:S02]  /*4c30*/  SEL R29, R29, R37, P0 ;  /* 0x000000251d1d7207 */ /* 0x018fe40000000000 */
[----:B0-----:R-:W-:Y:S02]  /*4c40*/  FSEL R38, R38, R31, P0 ;  /* 0x0000001f26267208 */ /* 0x001fe40000000000 */
[----:B------:R-:W-:Y:S01]  /*4c50*/  PLOP3.LUT P0, PT, PT, PT, PT, 0x80, 0x0 ;  /* 0x000000000000781c */ /* 0x000fe20003f0f070 */
[----:B------:R-:W-:Y:S06]  /*4c60*/  BRA.DIV ~URZ, `(.L_x_4883) ;  /* 0x000030727f007947 */ /* 0x000fec000b800000 */
[----:B------:R0:W2:Y:S04]  /*4c70*/  SHFL.BFLY PT, R31, R38, 0x2, 0x1f ;  /* 0x0c401f00261f7f89 */ /* 0x0000a800000e0000 */
[----:B------:R0:W3:Y:S02]  /*4c80*/  SHFL.BFLY PT, R37, R29, 0x2, 0x1f ;  /* 0x0c401f001d257f89 */ /* 0x0000e400000e0000 */
.L_x_5014:
[----:B--2---:R-:W-:Y:S01]  /*4c90*/  FSETP.GT.FTZ.AND P6, PT, R38, R31, PT ;  /* 0x0000001f2600720b */ /* 0x004fe20003fd4000 */
[----:B------:R-:W-:-:S12]  /*4ca0*/  BSSY B4, `(.L_x_4884) ;  /* 0x0000004000047945 */ /* 0x000fd80003800000 */
[----:B------:R-:W-:Y:S05]  /*4cb0*/  @P6 BRA `(.L_x_4885) ;  /* 0x0000002000006947 */ /* 0x000fea0003800000 */
[----:B------:R-:W-:-:S04]  /*4cc0*/  FSETP.NEU.FTZ.AND P0, PT, R38, R31, PT ;  /* 0x0000001f2600720b */ /* 0x000fc80003f1d000 */
[----:B---3--:R-:W-:-:S08]  /*4cd0*/  ISETP.LT.AND P0, PT, R29, R37, !P0 ;  /* 0x000000251d00720c */ /* 0x008fd00004701270 */
.L_x_4885:
[----:B------:R-:W-:Y:S05]  /*4ce0*/  BSYNC B4 ;  /* 0x0000000000047941 */ /* 0x000fea0003800000 */
.L_x_4884:
[----:B------:R-:W-:-:S04]  /*4cf0*/  ISETP.EQ.XOR P0, PT, R22, RZ, P0 ;  /* 0x000000ff1600720c */ /* 0x000fc80000702a70 */
[----:B0--3--:R-:W-:Y:S02]  /*4d00*/  SEL R29, R29, R37, P0 ;  /* 0x000000251d1d7207 */ /* 0x009fe40000000000 */
[----:B------:R-:W-:Y:S01]  /*4d10*/  FSEL R38, R38, R31, P0 ;  /* 0x0000001f26267208 */ /* 0x000fe20000000000 */
[----:B------:R-:W-:Y:S05]  /*4d20*/  BRA.DIV ~URZ, `(.L_x_4886) ;  /* 0x000030927f007947 */ /* 0x000fea000b800000 */
[----:B------:R0:W2:Y:S02]  /*4d30*/  SHFL.BFLY PT, R31, R38, 0x1, 0x1f ;  /* 0x0c201f00261f7f89 */ /* 0x0000a400000e0000 */
.L_x_5015:
[----:B------:R-:W-:Y:S05]  /*4d40*/  BRA.DIV ~URZ, `(.L_x_4887) ;  /* 0x000030f27f007947 */ /* 0x000fea000b800000 */
[----:B------:R3:W4:Y:S02]  /*4d50*/  SHFL.BFLY PT, R37, R29, 0x1, 0x1f ;  /* 0x0c201f001d257f89 */ /* 0x00072400000e0000 */
.L_x_5016:
[----:B--2---:R-:W-:Y:S01]  /*4d60*/  FSETP.GT.FTZ.AND P6, PT, R38, R31, PT ;  /* 0x0000001f2600720b */ /* 0x004fe20003fd4000 */
[----:B------:R-:W-:Y:S01]  /*4d70*/  BSSY B4, `(.L_x_4888) ;  /* 0x0000005000047945 */ /* 0x000fe20003800000 */
[----:B------:R-:W-:-:S11]  /*4d80*/  PLOP3.LUT P0, PT, PT, PT, PT, 0x80, 0x0 ;  /* 0x000000000000781c */ /* 0x000fd60003f0f070 */
[----:B------:R-:W-:Y:S05]  /*4d90*/  @P6 BRA `(.L_x_4889) ;  /* 0x0000002000006947 */ /* 0x000fea0003800000 */
[----:B------:R-:W-:-:S04]  /*4da0*/  FSETP.NEU.FTZ.AND P0, PT, R38, R31, PT ;  /* 0x0000001f2600720b */ /* 0x000fc80003f1d000 */
[----:B----4-:R-:W-:-:S08]  /*4db0*/  ISETP.LT.AND P0, PT, R29, R37, !P0 ;  /* 0x000000251d00720c */ /* 0x010fd00004701270 */
.L_x_4889:
[----:B------:R-:W-:Y:S05]  /*4dc0*/  BSYNC B4 ;  /* 0x0000000000047941 */ /* 0x000fea0003800000 */
.L_x_4888:
        /* <DEDUP_REMOVED lines=16> */
.L_x_5017:
[----:B--2---:R-:W-:Y:S01]  /*4ed0*/  FSETP.GT.FTZ.AND P6, PT, R38, R9, PT ;  /* 0x000000092600720b */ /* 0x004fe20003fd4000 */
[----:B------:R-:W-:-:S12]  /*4ee0*/  BSSY B4, `(.L_x_4891) ;  /* 0x0000004000047945 */ /* 0x000fd80003800000 */
[----:B------:R-:W-:Y:S05]  /*4ef0*/  @P6 BRA `(.L_x_4892) ;  /* 0x0000002000006947 */ /* 0x000fea0003800000 */
[----:B------:R-:W-:-:S04]  /*4f00*/  FSETP.NEU.FTZ.AND P0, PT, R38, R9, PT ;  /* 0x000000092600720b */ /* 0x000fc80003f1d000 */
[----:B---3--:R-:W-:-:S08]  /*4f10*/  ISETP.LT.AND P0, PT, R8, R37, !P0 ;  /* 0x000000250800720c */ /* 0x008fd00004701270 */
.L_x_4892:
[----:B------:R-:W-:Y:S05]  /*4f20*/  BSYNC B4 ;  /* 0x0000000000047941 */ /* 0x000fea0003800000 */
.L_x_4891:
[----:B------:R-:W-:-:S04]  /*4f30*/  ISETP.NE.XOR P0, PT, R11, RZ, P0 ;  /* 0x000000ff0b00720c */ /* 0x000fc80000705a70 */
[----:B0--3--:R-:W-:Y:S02]  /*4f40*/  SEL R8, R8, R37, P0 ;  /* 0x0000002508087207 */ /* 0x009fe40000000000 */
[----:B------:R-:W-:Y:S01]  /*4f50*/  FSEL R38, R38, R9, P0 ;  /* 0x0000000926267208 */ /* 0x000fe20000000000 */
[----:B------:R-:W-:Y:S05]  /*4f60*/  BRA.DIV ~URZ, `(.L_x_4893) ;  /* 0x000030227f007947 */ /* 0x000fea000b800000 */
[----:B------:R0:W2:Y:S02]  /*4f70*/  SHFL.BFLY PT, R9, R38, 0x8, 0x1f ;  /* 0x0d001f0026097f89 */ /* 0x0000a400000e0000 */
.L_x_5018:
[----:B------:R-:W-:Y:S05]  /*4f80*/  BRA.DIV ~URZ, `(.L_x_4894) ;  /* 0x000030827f007947 */ /* 0x000fea000b800000 */
[----:B------:R3:W4:Y:S02]  /*4f90*/  SHFL.BFLY PT, R37, R8, 0x8, 0x1f ;  /* 0x0d001f0008257f89 */ /* 0x00072400000e0000 */
.L_x_5019:
[----:B--2---:R-:W-:Y:S01]  /*4fa0*/  FSETP.GT.FTZ.AND P6, PT, R38, R9, PT ;  /* 0x000000092600720b */ /* 0x004fe20003fd4000 */
[----:B------:R-:W-:Y:S01]  /*4fb0*/  BSSY B4, `(.L_x_4895) ;  /* 0x0000005000047945 */ /* 0x000fe20003800000 */
[----:B------:R-:W-:-:S11]  /*4fc0*/  PLOP3.LUT P0, PT, PT, PT, PT, 0x80, 0x0 ;  /* 0x000000000000781c */ /* 0x000fd60003f0f070 */
[----:B------:R-:W-:Y:S05]  /*4fd0*/  @P6 BRA `(.L_x_4896) ;  /* 0x0000002000006947 */ /* 0x000fea0003800000 */
[----:B------:R-:W-:-:S04]  /*4fe0*/  FSETP.NEU.FTZ.AND P0, PT, R38, R9, PT ;  /* 0x000000092600720b */ /* 0x000fc80003f1d000 */
[----:B----4-:R-:W-:-:S08]  /*4ff0*/  ISETP.LT.AND P0, PT, R8, R37, !P0 ;  /* 0x000000250800720c */ /* 0x010fd00004701270 */
.L_x_4896:
[----:B------:R-:W-:Y:S05]  /*5000*/  BSYNC B4 ;  /* 0x0000000000047941 */ /* 0x000fea0003800000 */
.L_x_4895:
[----:B------:R-:W-:-:S04]  /*5010*/  ISETP.NE.XOR P0, PT, R20, RZ, P0 ;  /* 0x000000ff1400720c */ /* 0x000fc80000705a70 */
[----:B---34-:R-:W-:Y:S02]  /*5020*/  SEL R8, R8, R37, P0 ;  /* 0x0000002508087207 */ /* 0x018fe40000000000 */
[----:B0-----:R-:W-:Y:S02]  /*5030*/  FSEL R38, R38, R9, P0 ;  /* 0x0000000926267208 */ /* 0x001fe40000000000 */
[----:B------:R-:W-:Y:S01]  /*5040*/  PLOP3.LUT P0, PT, PT, PT, PT, 0x80, 0x0 ;  /* 0x000000000000781c */ /* 0x000fe20003f0f070 */
[----:B------:R-:W-:Y:S06]  /*5050*/  BRA.DIV ~URZ, `(.L_x_4897) ;  /* 0x000030227f007947 */ /* 0x000fec000b800000 */
[----:B------:R0:W2:Y:S04]  /*5060*/  SHFL.BFLY PT, R9, R38, 0x4, 0x1f ;  /* 0x0c801f0026097f89 */ /* 0x0000a800000e0000 */
[----:B------:R0:W3:Y:S02]  /*5070*/  SHFL.BFLY PT, R37, R8, 0x4, 0x1f ;  /* 0x0c801f0008257f89 */ /* 0x0000e400000e0000 */
.L_x_5020:
[----:B--2---:R-:W-:Y:S01]  /*5080*/  FSETP.GT.FTZ.AND P6, PT, R38, R9, PT ;  /* 0x000000092600720b */ /* 0x004fe20003fd4000 */
[----:B------:R-:W-:-:S12]  /*5090*/  BSSY B4, `(.L_x_4898) ;  /* 0x0000004000047945 */ /* 0x000fd80003800000 */
[----:B------:R-:W-:Y:S05]  /*50a0*/  @P6 BRA `(.L_x_4899) ;  /* 0x0000002000006947 */ /* 0x000fea0003800000 */
[----:B------:R-:W-:-:S04]  /*50b0*/  FSETP.NEU.FTZ.AND P0, PT, R38, R9, PT ;  /* 0x000000092600720b */ /* 0x000fc80003f1d000 */
[----:B---3--:R-:W-:-:S08]  /*50c0*/  ISETP.LT.AND P0, PT, R8, R37, !P0 ;  /* 0x000000250800720c */ /* 0x008fd00004701270 */
.L_x_4899:
[----:B------:R-:W-:Y:S05]  /*50d0*/  BSYNC B4 ;  /* 0x0000000000047941 */ /* 0x000fea0003800000 */
.L_x_4898:
[----:B------:R-:W-:-:S04]  /*50e0*/  ISETP.NE.XOR P0, PT, R21, RZ, P0 ;  /* 0x000000ff1500720c */ /* 0x000fc80000705a70 */
[----:B0--3--:R-:W-:Y:S02]  /*50f0*/  SEL R8, R8, R37, P0 ;  /* 0x0000002508087207 */ /* 0x009fe40000000000 */
[----:B------:R-:W-:Y:S01]  /*5100*/  FSEL R38, R38, R9, P0 ;  /* 0x0000000926267208 */ /* 0x000fe20000000000 */
[----:B------:R-:W-:Y:S05]  /*5110*/  BRA.DIV ~URZ, `(.L_x_4900) ;  /* 0x000030427f007947 */ /* 0x000fea000b800000 */
[----:B------:R0:W2:Y:S02]  /*5120*/  SHFL.BFLY PT, R9, R38, 0x2, 0x1f ;  /* 0x0c401f0026097f89 */ /* 0x0000a400000e0000 */
.L_x_5021:
[----:B------:R-:W-:Y:S05]  /*5130*/  BRA.DIV ~URZ, `(.L_x_4901) ;  /* 0x000030a27f007947 */ /* 0x000fea000b800000 */
[----:B------:R3:W4:Y:S02]  /*5140*/  SHFL.BFLY PT, R37, R8, 0x2, 0x1f ;  /* 0x0c401f0008257f89 */ /* 0x00072400000e0000 */
.L_x_5022:
[----:B--2---:R-:W-:Y:S01]  /*5150*/  FSETP.GT.FTZ.AND P6, PT, R38, R9, PT ;  /* 0x000000092600720b */ /* 0x004fe20003fd4000 */
[----:B------:R-:W-:Y:S01]  /*5160*/  BSSY B4, `(.L_x_4902) ;  /* 0x0000005000047945 */ /* 0x000fe20003800000 */
[----:B------:R-:W-:-:S11]  /*5170*/  PLOP3.LUT P0, PT, PT, PT, PT, 0x80, 0x0 ;  /* 0x000000000000781c */ /* 0x000fd60003f0f070 */
[----:B------:R-:W-:Y:S05]  /*5180*/  @P6 BRA `(.L_x_4903) ;  /* 0x0000002000006947 */ /* 0x000fea0003800000 */
[----:B------:R-:W-:-:S04]  /*5190*/  FSETP.NEU.FTZ.AND P0, PT, R38, R9, PT ;  /* 0x000000092600720b */ /* 0x000fc80003f1d000 */
[----:B----4-:R-:W-:-:S08]  /*51a0*/  ISETP.LT.AND P0, PT, R8, R37, !P0 ;  /* 0x000000250800720c */ /* 0x010fd00004701270 */
.L_x_4903:
[----:B------:R-:W-:Y:S05]  /*51b0*/  BSYNC B4 ;  /* 0x0000000000047941 */ /* 0x000fea0003800000 */
.L_x_4902:
[----:B------:R-:W-:-:S04]  /*51c0*/  ISETP.NE.XOR P0, PT, R22, RZ, P0 ;  /* 0x000000ff1600720c */ /* 0x000fc80000705a70 */
[----:B---34-:R-:W-:Y:S02]  /*51d0*/  SEL R8, R8, R37, P0 ;  /* 0x0000002508087207 */ /* 0x018fe40000000000 */
[----:B0-----:R-:W-:Y:S02]  /*51e0*/  FSEL R38, R38, R9, P0 ;  /* 0x0000000926267208 */ /* 0x001fe40000000000 */
[----:B------:R-:W-:Y:S01]  /*51f0*/  PLOP3.LUT P0, PT, PT, PT, PT, 0x80, 0x0 ;  /* 0x000000000000781c */ /* 0x000fe20003f0f070 */
[----:B------:R-:W-:Y:S06]  /*5200*/  BRA.DIV ~URZ, `(.L_x_4904) ;  /* 0x000030427f007947 */ /* 0x000fec000b800000 */
[----:B------:R0:W2:Y:S04]  /*5210*/  SHFL.BFLY PT, R9, R38, 0x1, 0x1f ;  /* 0x0c201f0026097f89 */ /* 0x0000a800000e0000 */
[----:B------:R0:W3:Y:S02]  /*5220*/  SHFL.BFLY PT, R37, R8, 0x1, 0x1f ;  /* 0x0c201f0008257f89 */ /* 0x0000e400000e0000 */
.L_x_5023:
[----:B--2---:R-:W-:Y:S01]  /*5230*/  FSETP.GT.FTZ.AND P6, PT, R38, R9, PT ;  /* 0x000000092600720b */ /* 0x004fe20003fd4000 */
[----:B------:R-:W-:-:S12]  /*5240*/  BSSY B4, `(.L_x_4905) ;  /* 0x0000004000047945 */ /* 0x000fd80003800000 */
[----:B------:R-:W-:Y:S05]  /*5250*/  @P6 BRA `(.L_x_4906) ;  /* 0x0000002000006947 */ /* 0x000fea0003800000 */
[----:B------:R-:W-:-:S04]  /*5260*/  FSETP.NEU.FTZ.AND P0, PT, R38, R9, PT ;  /* 0x000000092600720b */ /* 0x000fc80003f1d000 */
[----:B---3--:R-:W-:-:S08]  /*5270*/  ISETP.LT.AND P0, PT, R8, R37, !P0 ;  /* 0x000000250800720c */ /* 0x008fd00004701270 */
.L_x_4906:
[----:B------:R-:W-:Y:S05]  /*5280*/  BSYNC B4 ;  /* 0x0000000000047941 */ /* 0x000fea0003800000 */
.L_x_4905:
[----:B------:R-:W-:-:S04]  /*5290*/  ISETP.NE.XOR P0, PT, R23, RZ, P0 ;  /* 0x000000ff1700720c */ /* 0x000fc80000705a70 */
[----:B------:R-:W-:Y:S02]  /*52a0*/  FSEL R9, R38, R9, P0 ;  /* 0x0000000926097208 */ /* 0x000fe40000000000 */
[----:B0--3--:R-:W-:Y:S01]  /*52b0*/  SEL R8, R8, R37, P0 ;  /* 0x0000002508087207 */ /* 0x009fe20000000000 */
[----:B------:R-:W-:Y:S05]  /*52c0*/  BRA.DIV ~URZ, `(.L_x_4907) ;  /* 0x000030627f007947 */ /* 0x000fea000b800000 */
[----:B------:R0:W2:Y:S02]  /*52d0*/  SHFL.IDX PT, R31, R9, R13, 0x1f ;  /* 0x00001f0d091f7589 */ /* 0x0000a400000e0000 */
.L_x_5024:
[----:B------:R-:W-:Y:S05]  /*52e0*/  BRA.DIV ~URZ, `(.L_x_4908) ;  /* 0x000030c27f007947 */ /* 0x000fea000b800000 */
[----:B------:R3:W4:Y:S02]  /*52f0*/  SHFL.IDX PT, R29, R8, R13, 0x1f ;  /* 0x00001f0d081d7589 */ /* 0x00072400000e0000 */
.L_x_5025:
[----:B------:R-:W-:Y:S02]  /*5300*/  IADD3 R6, R6, -0x20, RZ ;  /* 0xffffffe006067810 */ /* 0x000fe40007ffe0ff */
.L_x_4836:
[----:B-1----:R-:W-:Y:S05]  /*5310*/  BSYNC B2 ;  /* 0x0000000000027941 */ /* 0x002fea0003800000 */
.L_x_4835:
[----:B------:R-:W-:-:S04]  /*5320*/  PRMT R2, R36, 0x9910, RZ ;  /* 0x0000991024027816 */ /* 0x000fc800000000ff */
[----:B------:R-:W-:-:S13]  /*5330*/  ISETP.NE.AND P0, PT, R2, RZ, PT ;  /* 0x000000ff0200720c */ /* 0x000fda0003f05270 */
[----:B------:R1:W-:Y:S04]  /*5340*/  @P0 STS [R35+-0x80], R32 ;  /* 0xffff802023000388 */ /* 0x0003e80000000800 */
[----:B------:R1:W-:Y:S01]  /*5350*/  @P0 STS [R35+UR6+-0x80], R34 ;  /* 0xffff802223000988 */ /* 0x0003e20008000806 */
[----:B------:R-:W-:Y:S05]  /*5360*/  BRA.CONV ~URZ, `(.L_x_4909) ;  /* 0x000000337f007947 */ /* 0x000fea000b800000 */
[----:B------:R-:W-:Y:S01]  /*5370*/  IMAD.MOV.U32 R3, RZ, RZ, -0x1 ;  /* 0xffffffffff037424 */ /* 0x000fe200078e00ff */
[----:B------:R-:W-:Y:S02]  /*5380*/  MOV R2, 0x53a0 ;  /* 0x000053a000027802 */ /* 0x000fe40000000f00 */
[----:B01234-:R-:W-:Y:S05]  /*5390*/  CALL.REL.NOINC `($__internal_171_$__cuda_sm70_warpsync) ;  /* 0x0000458000007944 */ /* 0x01ffea0003c00000 */
.L_x_4909:
[----:B------:R-:W-:-:S06]  /*53a0*/  NOP ;  /* 0x0000000000007918 */ /* 0x000fcc0000000000 */
.L_x_4834:
[----:B------:R-:W-:Y:S05]  /*53b0*/  BSYNC B3 ;  /* 0x0000000000037941 */ /* 0x000fea0003800000 */
.L_x_4833:
        /* <DEDUP_REMOVED lines=9> */
.L_x_4829:
[----:B------:R-:W-:Y:S05]  /*5450*/  BSYNC B0 ;  /* 0x0000000000007941 */ /* 0x000fea0003800000 */
.L_x_4828:
[----:B0-----:R-:W-:-:S04]  /*5460*/  IADD3 R10, R10, 0x1, RZ ;  /* 0x000000010a0a7810 */ /* 0x001fc80007ffe0ff */
[----:B------:R-:W-:-:S13]  /*5470*/  ISETP.GE.AND P0, PT, R10, c[0x0][0x198], PT ;  /* 0x000066000a007a0c */ /* 0x000fda0003f06270 */
[----:B-1----:R-:W-:Y:S01]  /*5480*/  @P0 CALL.REL.NOINC `(.L_x_4911) ;  /* 0x0000001000000944 */ /* 0x002fe20003c00000 */
[----:B------:R-:W-:Y:S05]  /*5490*/  BRA `(.L_x_4912) ;  /* 0xffffe80000007947 */ /* 0x000fea000383ffff */
.L_x_4911:
[----:B------:R-:W-:Y:S05]  /*54a0*/  BSYNC B1 ;  /* 0x0000000000017941 */ /* 0x000fea0003800000 */
.L_x_4826:
        /* <DEDUP_REMOVED lines=10> */
.L_x_5026:
[----:B------:R-:W-:Y:S05]  /*5550*/  BRA.DIV ~URZ, `(.L_x_4916) ;  /* 0x00002f527f007947 */ /* 0x000fea000b800000 */
[----:B--2---:R2:W4:Y:S02]  /*5560*/  SHFL.BFLY PT, R37, R4, 0x1, 0x1f ;  /* 0x0c201f0004257f89 */ /* 0x00452400000e0000 */
.L_x_5027:
[----:B---3--:R-:W-:Y:S01]  /*5570*/  FSETP.GT.FTZ.AND P0, PT, R0, R5, PT ;  /* 0x000000050000720b */ /* 0x008fe20003f14000 */
[----:B------:R-:W-:Y:S01]  /*5580*/  BSSY B1, `(.L_x_4917) ;  /* 0x0000005000017945 */ /* 0x000fe20003800000 */
[----:B------:R-:W-:-:S11]  /*5590*/  PLOP3.LUT P6, PT, PT, PT, PT, 0x80, 0x0 ;  /* 0x000000000000781c */ /* 0x000fd60003fcf070 */
[----:B------:R-:W-:Y:S05]  /*55a0*/  @P0 BRA `(.L_x_4918) ;  /* 0x0000002000000947 */ /* 0x000fea0003800000 */
[----:B------:R-:W-:-:S04]  /*55b0*/  FSETP.NEU.FTZ.AND P6, PT, R0, R5, PT ;  /* 0x000000050000720b */ /* 0x000fc80003fdd000 */
[----:B----4-:R-:W-:-:S08]  /*55c0*/  ISETP.LT.AND P6, PT, R4, R37, !P6 ;  /* 0x000000250400720c */ /* 0x010fd000077c1270 */
.L_x_4918:
[----:B------:R-:W-:Y:S05]  /*55d0*/  BSYNC B1 ;  /* 0x0000000000017941 */ /* 0x000fea0003800000 */
.L_x_4917:
        /* <DEDUP_REMOVED lines=8> */
.L_x_5028:
[----:B--2---:R-:W-:Y:S01]  /*5660*/  FSETP.GT.FTZ.AND P0, PT, R5, R0, PT ;  /* 0x000000000500720b */ /* 0x004fe20003f14000 */
[----:B------:R-:W-:-:S12]  /*5670*/  BSSY B1, `(.L_x_4920) ;  /* 0x0000004000017945 */ /* 0x000fd80003800000 */
[----:B------:R-:W-:Y:S05]  /*5680*/  @P0 BRA `(.L_x_4921) ;  /* 0x0000002000000947 */ /* 0x000fea0003800000 */
[----:B------:R-:W-:-:S04]  /*5690*/  FSETP.NEU.FTZ.AND P6, PT, R5, R0, PT ;  /* 0x000000000500720b */ /* 0x000fc80003fdd000 */
[----:B---3--:R-:W-:-:S08]  /*56a0*/  ISETP.LT.AND P6, PT, R4, R37, !P6 ;  /* 0x000000250400720c */ /* 0x008fd000077c1270 */
.L_x_4921:
[----:B------:R-:W-:Y:S05]  /*56b0*/  BSYNC B1 ;  /* 0x0000000000017941 */ /* 0x000fea0003800000 */
.L_x_4920:
[----:B------:R-:W-:-:S04]  /*56c0*/  ISETP.NE.AND P0, PT, R25, RZ, PT ;  /* 0x000000ff1900720c */ /* 0x000fc80003f05270 */
[----:B------:R-:W-:-:S04]  /*56d0*/  PLOP3.LUT P0, PT, P0, P6, PT, 0x28, 0x0 ;  /* 0x000000000000781c */ /* 0x000fc8000070c570 */
[----:B-1-3--:R-:W-:Y:S02]  /*56e0*/  SEL R4, R37, R4, P0 ;  /* 0x0000000425047207 */ /* 0x00afe40000000000 */
[----:B------:R-:W-:Y:S01]  /*56f0*/  FSEL R5, R0, R5, P0 ;  /* 0x0000000500057208 */ /* 0x000fe20000000000 */
[----:B------:R-:W-:Y:S05]  /*5700*/  BRA.DIV ~URZ, `(.L_x_4922) ;  /* 0x00002ef27f007947 */ /* 0x000fea000b800000 */
[----:B------:R1:W2:Y:S02]  /*5710*/  SHFL.BFLY PT, R0, R5, 0x1, 0x1f ;  /* 0x0c201f0005007f89 */ /* 0x0002a400000e0000 */
.L_x_5029:
[----:B------:R-:W-:Y:S05]  /*5720*/  BRA.DIV ~URZ, `(.L_x_4923) ;  /* 0x00002f527f007947 */ /* 0x000fea000b800000 */
[----:B------:R3:W4:Y:S02]  /*5730*/  SHFL.BFLY PT, R37, R4, 0x1, 0x1f ;  /* 0x0c201f0004257f89 */ /* 0x00072400000e0000 */
.L_x_5030:
[----:B--2---:R-:W-:Y:S01]  /*5740*/  FSETP.GT.FTZ.AND P0, PT, R5, R0, PT ;  /* 0x000000000500720b */ /* 0x004fe20003f14000 */
[----:B------:R-:W-:Y:S01]  /*5750*/  BSSY B1, `(.L_x_4924) ;  /* 0x0000005000017945 */ /* 0x000fe20003800000 */
[----:B------:R-:W-:-:S11]  /*5760*/  PLOP3.LUT P6, PT, PT, PT, PT, 0x80, 0x0 ;  /* 0x000000000000781c */ /* 0x000fd60003fcf070 */
[----:B------:R-:W-:Y:S05]  /*5770*/  @P0 BRA `(.L_x_4925) ;  /* 0x0000002000000947 */ /* 0x000fea0003800000 */
[----:B------:R-:W-:-:S04]  /*5780*/  FSETP.NEU.FTZ.AND P6, PT, R5, R0, PT ;  /* 0x000000000500720b */ /* 0x000fc80003fdd000 */
[----:B----4-:R-:W-:-:S08]  /*5790*/  ISETP.LT.AND P6, PT, R4, R37, !P6 ;  /* 0x000000250400720c */ /* 0x010fd000077c1270 */
.L_x_4925:
[----:B------:R-:W-:Y:S05]  /*57a0*/  BSYNC B1 ;  /* 0x0000000000017941 */ /* 0x000fea0003800000 */
.L_x_4924:
        /* <DEDUP_REMOVED lines=8> */
.L_x_5031:
[----:B--2---:R-:W-:Y:S01]  /*5830*/  FSETP.GT.FTZ.AND P0, PT, R5, R0, PT ;  /* 0x000000000500720b */ /* 0x004fe20003f14000 */
[----:B------:R-:W-:-:S12]  /*5840*/  BSSY B1, `(.L_x_4927) ;  /* 0x0000004000017945 */ /* 0x000fd80003800000 */
[----:B------:R-:W-:Y:S05]  /*5850*/  @P0 BRA `(.L_x_4928) ;  /* 0x0000002000000947 */ /* 0x000fea0003800000 */
[----:B------:R-:W-:-:S04]  /*5860*/  FSETP.NEU.FTZ.AND P6, PT, R5, R0, PT ;  /* 0x000000000500720b */ /* 0x000fc80003fdd000 */
[----:B---3--:R-:W-:-:S08]  /*5870*/  ISETP.LT.AND P6, PT, R4, R37, !P6 ;  /* 0x000000250400720c */ /* 0x008fd000077c1270 */
.L_x_4928:
[----:B------:R-:W-:Y:S05]  /*5880*/  BSYNC B1 ;  /* 0x0000000000017941 */ /* 0x000fea0003800000 */
.L_x_4927:
[----:B------:R-:W-:-:S04]  /*5890*/  ISETP.NE.AND P0, PT, R27, RZ, PT ;  /* 0x000000ff1b00720c */ /* 0x000fc80003f05270 */
[----:B------:R-:W-:-:S04]  /*58a0*/  PLOP3.LUT P6, PT, P0, P6, PT, 0x28, 0x0 ;  /* 0x000000000000781c */ /* 0x000fc800007cc570 */
[----:B-1-3--:R-:W-:Y:S02]  /*58b0*/  SEL R4, R37, R4, P6 ;  /* 0x0000000425047207 */ /* 0x00afe40003000000 */
[----:B------:R-:W-:Y:S01]  /*58c0*/  FSEL R5, R0, R5, P6 ;  /* 0x0000000500057208 */ /* 0x000fe20003000000 */
[----:B------:R-:W-:Y:S05]  /*58d0*/  BRA.DIV ~URZ, `(.L_x_4929) ;  /* 0x00002ef27f007947 */ /* 0x000fea000b800000 */
[----:B------:R1:W2:Y:S02]  /*58e0*/  SHFL.BFLY PT, R0, R5, 0x2, 0x1f ;  /* 0x0c401f0005007f89 */ /* 0x0002a400000e0000 */
.L_x_5032:
[----:B------:R-:W-:Y:S05]  /*58f0*/  BRA.DIV ~URZ, `(.L_x_4930) ;  /* 0x00002f527f007947 */ /* 0x000fea000b800000 */
[----:B------:R3:W4:Y:S02]  /*5900*/  SHFL.BFLY PT, R37, R4, 0x2, 0x1f ;  /* 0x0c401f0004257f89 */ /* 0x00072400000e0000 */
.L_x_5033:
[----:B--2---:R-:W-:Y:S01]  /*5910*/  FSETP.GT.FTZ.AND P0, PT, R5, R0, PT ;  /* 0x000000000500720b */ /* 0x004fe20003f14000 */
[----:B------:R-:W-:Y:S01]  /*5920*/  BSSY B1, `(.L_x_4931) ;  /* 0x0000005000017945 */ /* 0x000fe20003800000 */
[----:B------:R-:W-:-:S11]  /*5930*/  PLOP3.LUT P6, PT, PT, PT, PT, 0x80, 0x0 ;  /* 0x000000000000781c */ /* 0x000fd60003fcf070 */
[----:B------:R-:W-:Y:S05]  /*5940*/  @P0 BRA `(.L_x_4932) ;  /* 0x0000002000000947 */ /* 0x000fea0003800000 */
[----:B------:R-:W-:-:S04]  /*5950*/  FSETP.NEU.FTZ.AND P6, PT, R5, R0, PT ;  /* 0x000000000500720b */ /* 0x000fc80003fdd000 */
[----:B----4-:R-:W-:-:S08]  /*5960*/  ISETP.LT.AND P6, PT, R4, R37, !P6 ;  /* 0x000000250400720c */ /* 0x010fd000077c1270 */
.L_x_4932:
[----:B------:R-:W-:Y:S05]  /*5970*/  BSYNC B1 ;  /* 0x0000000000017941 */ /* 0x000fea0003800000 */
.L_x_4931:
        /* <DEDUP_REMOVED lines=8> */
.L_x_5034:
[----:B--2---:R-:W-:Y:S01]  /*5a00*/  FSETP.GT.FTZ.AND P6, PT, R5, R0, PT ;  /* 0x000000000500720b */ /* 0x004fe20003fd4000 */
[----:B------:R-:W-:-:S12]  /*5a10*/  BSSY B1, `(.L_x_4934) ;  /* 0x0000004000017945 */ /* 0x000fd80003800000 */
[----:B------:R-:W-:Y:S05]  /*5a20*/  @P6 BRA `(.L_x_4935) ;  /* 0x0000002000006947 */ /* 0x000fea0003800000 */
[----:B------:R-:W-:-:S04]  /*5a30*/  FSETP.NEU.FTZ.AND P0, PT, R5, R0, PT ;  /* 0x000000000500720b */ /* 0x000fc80003f1d000 */
[----:B---3--:R-:W-:-:S08]  /*5a40*/  ISETP.LT.AND P0, PT, R4, R37, !P0 ;  /* 0x000000250400720c */ /* 0x008fd00004701270 */
.L_x_4935:
[----:B------:R-:W-:Y:S05]  /*5a50*/  BSYNC B1 ;  /* 0x0000000000017941 */ /* 0x000fea0003800000 */
.L_x_4934:
[----:B------:R-:W-:-:S04]  /*5a60*/  PLOP3.LUT P0, PT, P5, P0, PT, 0x28, 0x0 ;  /* 0x000000000000781c */ /* 0x000fc80002f00570 */
[----:B-1-3--:R-:W-:Y:S02]  /*5a70*/  SEL R4, R37, R4, P0 ;  /* 0x0000000425047207 */ /* 0x00afe40000000000 */
[----:B------:R-:W-:Y:S01]  /*5a80*/  FSEL R5, R0, R5, P0 ;  /* 0x0000000500057208 */ /* 0x000fe20000000000 */
[----:B------:R-:W-:Y:S05]  /*5a90*/  BRA.DIV ~URZ, `(.L_x_4936) ;  /* 0x00002f027f007947 */ /* 0x000fea000b800000 */
[----:B------:R1:W2:Y:S02]  /*5aa0*/  SHFL.BFLY PT, R0, R5, 0x8, 0x1f ;  /* 0x0d001f0005007f89 */ /* 0x0002a400000e0000 */
.L_x_5035:
[----:B------:R-:W-:Y:S05]  /*5ab0*/  BRA.DIV ~URZ, `(.L_x_4937) ;  /* 0x00002f627f007947 */ /* 0x000fea000b800000 */
[----:B------:R3:W4:Y:S02]  /*5ac0*/  SHFL.BFLY PT, R37, R4, 0x8, 0x1f ;  /* 0x0d001f0004257f89 */ /* 0x00072400000e0000 */
.L_x_5036:
[----:B--2---:R-:W-:Y:S01]  /*5ad0*/  FSETP.GT.FTZ.AND P6, PT, R5, R0, PT ;  /* 0x000000000500720b */ /* 0x004fe20003fd4000 */
[----:B------:R-:W-:Y:S01]  /*5ae0*/  BSSY B1, `(.L_x_4938) ;  /* 0x0000006000017945 */ /* 0x000fe20003800000 */
[----:B------:R-:W-:Y:S02]  /*5af0*/  PLOP3.LUT P0, PT, PT, PT, PT, 0x80, 0x0 ;  /* 0x000000000000781c */ /* 0x000fe40003f0f070 */
[----:B------:R-:W-:-:S09]  /*5b00*/  PLOP3.LUT P5, PT, PT, PT, PT, 0x80, 0x0 ;  /* 0x000000000000781c */ /* 0x000fd20003faf070 */
[----:B------:R-:W-:Y:S05]  /*5b10*/  @P6 BRA `(.L_x_4939) ;  /* 0x0000002000006947 */ /* 0x000fea0003800000 */
[----:B------:R-:W-:-:S04]  /*5b20*/  FSETP.NEU.FTZ.AND P5, PT, R5, R0, PT ;  /* 0x000000000500720b */ /* 0x000fc80003fbd000 */
[----:B----4-:R-:W-:-:S08]  /*5b30*/  ISETP.LT.AND P5, PT, R4, R37, !P5 ;  /* 0x000000250400720c */ /* 0x010fd00006fa1270 */
.L_x_4939:
[----:B------:R-:W-:Y:S05]  /*5b40*/  BSYNC B1 ;  /* 0x0000000000017941 */ /* 0x000fea0003800000 */
.L_x_4938:
[----:B------:R-:W-:-:S04]  /*5b50*/  PLOP3.LUT P5, PT, P3, P5, PT, 0x28, 0x0 ;  /* 0x000000000000781c */ /* 0x000fc80001faa570 */
[----:B---34-:R-:W-:Y:S02]  /*5b60*/  SEL R4, R37, R4, P5 ;  /* 0x0000000425047207 */ /* 0x018fe40002800000 */
[----:B-1----:R-:W-:Y:S01]  /*5b70*/  FSEL R5, R0, R5, P5 ;  /* 0x0000000500057208 */ /* 0x002fe20002800000 */
[----:B------:R-:W-:Y:S05]  /*5b80*/  BRA.DIV ~URZ, `(.L_x_4940) ;  /* 0x00002f027f007947 */ /* 0x000fea000b800000 */
[----:B------:R1:W2:Y:S04]  /*5b90*/  SHFL.BFLY PT, R0, R5, 0x4, 0x1f ;  /* 0x0c801f0005007f89 */ /* 0x0002a800000e0000 */
[----:B------:R1:W3:Y:S02]  /*5ba0*/  SHFL.BFLY PT, R37, R4, 0x4, 0x1f ;  /* 0x0c801f0004257f89 */ /* 0x0002e400000e0000 */
.L_x_5037:
[----:B--2---:R-:W-:Y:S01]  /*5bb0*/  FSETP.GT.FTZ.AND P3, PT, R5, R0, PT ;  /* 0x000000000500720b */ /* 0x004fe20003f74000 */
[----:B------:R-:W-:-:S12]  /*5bc0*/  BSSY B1, `(.L_x_4941) ;  /* 0x0000004000017945 */ /* 0x000fd80003800000 */
[----:B------:R-:W-:Y:S05]  /*5bd0*/  @P3 BRA `(.L_x_4942) ;  /* 0x0000002000003947 */ /* 0x000fea0003800000 */
[----:B------:R-:W-:-:S04]  /*5be0*/  FSETP.NEU.FTZ.AND P0, PT, R5, R0, PT ;  /* 0x000000000500720b */ /* 0x000fc80003f1d000 */
[----:B---3--:R-:W-:-:S08]  /*5bf0*/  ISETP.LT.AND P0, PT, R4, R37, !P0 ;  /* 0x000000250400720c */ /* 0x008fd00004701270 */
.L_x_4942:
[----:B------:R-:W-:Y:S05]  /*5c00*/  BSYNC B1 ;  /* 0x0000000000017941 */ /* 0x000fea0003800000 */
.L_x_4941:
[----:B------:R-:W-:-:S04]  /*5c10*/  PLOP3.LUT P0, PT, P2, P0, PT, 0x28, 0x0 ;  /* 0x000000000000781c */ /* 0x000fc80001700570 */
[----:B-1-3--:R-:W-:Y:S02]  /*5c20*/  SEL R4, R37, R4, P0 ;  /* 0x0000000425047207 */ /* 0x00afe40000000000 */
[----:B------:R-:W-:Y:S01]  /*5c30*/  FSEL R5, R0, R5, P0 ;  /* 0x0000000500057208 */ /* 0x000fe20000000000 */
[----:B------:R-:W-:Y:S05]  /*5c40*/  BRA.DIV ~URZ, `(.L_x_4943) ;  /* 0x00002f227f007947 */ /* 0x000fea000b800000 */
[----:B------:R1:W2:Y:S02]  /*5c50*/  SHFL.BFLY PT, R0, R5, 0x2, 0x1f ;  /* 0x0c401f0005007f89 */ /* 0x0002a400000e0000 */
.L_x_5038:
[----:B------:R-:W-:Y:S05]  /*5c60*/  BRA.DIV ~URZ, `(.L_x_4944) ;  /* 0x00002f827f007947 */ /* 0x000fea000b800000 */
[----:B------:R3:W4:Y:S02]  /*5c70*/  SHFL.BFLY PT, R37, R4, 0x2, 0x1f ;  /* 0x0c401f0004257f89 */ /* 0x00072400000e0000 */
.L_x_5039:
[----:B--2---:R-:W-:Y:S01]  /*5c80*/  FSETP.GT.FTZ.AND P3, PT, R5, R0, PT ;  /* 0x000000000500720b */ /* 0x004fe20003f74000 */
[----:B------:R-:W-:Y:S01]  /*5c90*/  BSSY B1, `(.L_x_4945) ;  /* 0x0000006000017945 */ /* 0x000fe20003800000 */
[----:B------:R-:W-:Y:S02]  /*5ca0*/  PLOP3.LUT P0, PT, PT, PT, PT, 0x80, 0x0 ;  /* 0x000000000000781c */ /* 0x000fe40003f0f070 */
[----:B------:R-:W-:-:S09]  /*5cb0*/  PLOP3.LUT P2, PT, PT, PT, PT, 0x80, 0x0 ;  /* 0x000000000000781c */ /* 0x000fd20003f4f070 */
[----:B------:R-:W-:Y:S05]  /*5cc0*/  @P3 BRA `(.L_x_4946) ;  /* 0x0000002000003947 */ /* 0x000fea0003800000 */
[----:B------:R-:W-:-:S04]  /*5cd0*/  FSETP.NEU.FTZ.AND P2, PT, R5, R0, PT ;  /* 0x000000000500720b */ /* 0x000fc80003f5d000 */
[----:B----4-:R-:W-:-:S08]  /*5ce0*/  ISETP.LT.AND P2, PT, R4, R37, !P2 ;  /* 0x000000250400720c */ /* 0x010fd00005741270 */
.L_x_4946:
[----:B------:R-:W-:Y:S05]  /*5cf0*/  BSYNC B1 ;  /* 0x0000000000017941 */ /* 0x000fea0003800000 */
.L_x_4945:
[----:B------:R-:W-:-:S04]  /*5d00*/  PLOP3.LUT P2, PT, P1, P2, PT, 0x28, 0x0 ;  /* 0x000000000000781c */ /* 0x000fc80000f44570 */
[----:B---34-:R-:W-:Y:S02]  /*5d10*/  SEL R4, R37, R4, P2 ;  /* 0x0000000425047207 */ /* 0x018fe40001000000 */
[----:B-1----:R-:W-:Y:S01]  /*5d20*/  FSEL R5, R0, R5, P2 ;  /* 0x0000000500057208 */ /* 0x002fe20001000000 */
[----:B------:R-:W-:Y:S05]  /*5d30*/  BRA.DIV ~URZ, `(.L_x_4947) ;  /* 0x00002f227f007947 */ /* 0x000fea000b800000 */
[----:B------:R1:W2:Y:S04]  /*5d40*/  SHFL.BFLY PT, R0, R5, 0x1, 0x1f ;  /* 0x0c201f0005007f89 */ /* 0x0002a800000e0000 */
[----:B------:R1:W3:Y:S02]  /*5d50*/  SHFL.BFLY PT, R37, R4, 0x1, 0x1f ;  /* 0x0c201f0004257f89 */ /* 0x0002e400000e0000 */
.L_x_5040:
[----:B--2---:R-:W-:Y:S01]  /*5d60*/  FSETP.GT.FTZ.AND P1, PT, R5, R0, PT ;  /* 0x000000000500720b */ /* 0x004fe20003f34000 */
[----:B------:R-:W-:-:S12]  /*5d70*/  BSSY B1, `(.L_x_4948) ;  /* 0x0000004000017945 */ /* 0x000fd80003800000 */
[----:B------:R-:W-:Y:S05]  /*5d80*/  @P1 BRA `(.L_x_4949) ;  /* 0x0000002000001947 */ /* 0x000fea0003800000 */
[----:B------:R-:W-:-:S04]  /*5d90*/  FSETP.NEU.FTZ.AND P0, PT, R5, R0, PT ;  /* 0x000000000500720b */ /* 0x000fc80003f1d000 */
[----:B---3--:R-:W-:-:S08]  /*5da0*/  ISETP.LT.AND P0, PT, R4, R37, !P0 ;  /* 0x000000250400720c */ /* 0x008fd00004701270 */
.L_x_4949:
[----:B------:R-:W-:Y:S05]  /*5db0*/  BSYNC B1 ;  /* 0x0000000000017941 */ /* 0x000fea0003800000 */
.L_x_4948:
[----:B------:R-:W-:-:S04]  /*5dc0*/  PLOP3.LUT P0, PT, P4, P0, PT, 0x28, 0x0 ;  /* 0x000000000000781c */ /* 0x000fc80002700570 */
[----:B-1-3--:R-:W-:Y:S02]  /*5dd0*/  SEL R4, R37, R4, P0 ;  /* 0x0000000425047207 */ /* 0x00afe40000000000 */
[----:B------:R-:W-:Y:S01]  /*5de0*/  FSEL R5, R0, R5, P0 ;  /* 0x0000000500057208 */ /* 0x000fe20000000000 */
[----:B------:R-:W-:Y:S05]  /*5df0*/  BRA.DIV ~URZ, `(.L_x_4950) ;  /* 0x00002f427f007947 */ /* 0x000fea000b800000 */
[----:B------:R1:W2:Y:S02]  /*5e00*/  SHFL.BFLY PT, R0, R5, 0x10, 0x1f ;  /* 0x0e001f0005007f89 */ /* 0x0002a400000e0000 */
.L_x_5041:
[----:B------:R-:W-:Y:S05]  /*5e10*/  BRA.DIV ~URZ, `(.L_x_4951) ;  /* 0x00002fa27f007947 */ /* 0x000fea000b800000 */
[----:B------:R3:W4:Y:S02]  /*5e20*/  SHFL.BFLY PT, R37, R4, 0x10, 0x1f ;  /* 0x0e001f0004257f89 */ /* 0x00072400000e0000 */
.L_x_5042:
[----:B--2---:R-:W-:Y:S01]  /*5e30*/  FSETP.GT.FTZ.AND P2, PT, R5, R0, PT ;  /* 0x000000000500720b */ /* 0x004fe20003f54000 */
[----:B------:R-:W-:Y:S01]  /*5e40*/  BSSY B1, `(.L_x_4952) ;  /* 0x0000006000017945 */ /* 0x000fe20003800000 */
[----:B------:R-:W-:Y:S02]  /*5e50*/  PLOP3.LUT P0, PT, PT, PT, PT, 0x80, 0x0 ;  /* 0x000000000000781c */ /* 0x000fe40003f0f070 */
[----:B------:R-:W-:-:S09]  /*5e60*/  PLOP3.LUT P1, PT, PT, PT, PT, 0x80, 0x0 ;  /* 0x000000000000781c */ /* 0x000fd20003f2f070 */
[----:B------:R-:W-:Y:S05]  /*5e70*/  @P2 BRA `(.L_x_4953) ;  /* 0x0000002000002947 */ /* 0x000fea0003800000 */
[----:B------:R-:W-:-:S04]  /*5e80*/  FSETP.NEU.FTZ.AND P1, PT, R5, R0, PT ;  /* 0x000000000500720b */ /* 0x000fc80003f3d000 */
[----:B----4-:R-:W-:-:S08]  /*5e90*/  ISETP.LT.AND P1, PT, R4, R37, !P1 ;  /* 0x000000250400720c */ /* 0x010fd00004f21270 */
.L_x_4953:
[----:B------:R-:W-:Y:S05]  /*5ea0*/  BSYNC B1 ;  /* 0x0000000000017941 */ /* 0x000fea0003800000 */
.L_x_4952:
[----:B------:R-:W-:-:S04]  /*5eb0*/  ISETP.EQ.XOR P1, PT, R11, RZ, P1 ;  /* 0x000000ff0b00720c */ /* 0x000fc80000f22a70 */
[----:B---34-:R-:W-:Y:S02]  /*5ec0*/  SEL R4, R4, R37, P1 ;  /* 0x0000002504047207 */ /* 0x018fe40000800000 */
[----:B-1----:R-:W-:Y:S01]  /*5ed0*/  FSEL R5, R5, R0, P1 ;  /* 0x0000000005057208 */ /* 0x002fe20000800000 */
[----:B------:R-:W-:Y:S05]  /*5ee0*/  BRA.DIV ~URZ, `(.L_x_4954) ;  /* 0x00002f427f007947 */ /* 0x000fea000b800000 */
[----:B------:R1:W2:Y:S04]  /*5ef0*/  SHFL.BFLY PT, R0, R5, 0x8, 0x1f ;  /* 0x0d001f0005007f89 */ /* 0x0002a800000e0000 */
[----:B------:R1:W3:Y:S02]  /*5f00*/  SHFL.BFLY PT, R37, R4, 0x8, 0x1f ;  /* 0x0d001f0004257f89 */ /* 0x0002e400000e0000 */
.L_x_5043:
[----:B--2---:R-:W-:Y:S01]  /*5f10*/  FSETP.GT.FTZ.AND P1, PT, R5, R0, PT ;  /* 0x000000000500720b */ /* 0x004fe20003f34000 */
[----:B------:R-:W-:-:S12]  /*5f20*/  BSSY B1, `(.L_x_4955) ;  /* 0x0000004000017945 */ /* 0x000fd80003800000 */
[----:B------:R-:W-:Y:S05]  /*5f30*/  @P1 BRA `(.L_x_4956) ;  /* 0x0000002000001947 */ /* 0x000fea0003800000 */
[----:B------:R-:W-:-:S04]  /*5f40*/  FSETP.NEU.FTZ.AND P0, PT, R5, R0, PT ;  /* 0x000000000500720b */ /* 0x000fc80003f1d000 */
[----:B---3--:R-:W-:-:S08]  /*5f50*/  ISETP.LT.AND P0, PT, R4, R37, !P0 ;  /* 0x000000250400720c */ /* 0x008fd00004701270 */
.L_x_4956:
[----:B------:R-:W-:Y:S05]  /*5f60*/  BSYNC B1 ;  /* 0x0000000000017941 */ /* 0x000fea0003800000 */
.L_x_4955:
[----:B------:R-:W-:-:S04]  /*5f70*/  ISETP.EQ.XOR P0, PT, R20, RZ, P0 ;  /* 0x000000ff1400720c */ /* 0x000fc80000702a70 */
[----:B-1-3--:R-:W-:Y:S02]  /*5f80*/  SEL R4, R4, R37, P0 ;  /* 0x0000002504047207 */ /* 0x00afe40000000000 */
[----:B------:R-:W-:Y:S01]  /*5f90*/  FSEL R5, R5, R0, P0 ;  /* 0x0000000005057208 */ /* 0x000fe20000000000 */
[----:B------:R-:W-:Y:S05]  /*5fa0*/  BRA.DIV ~URZ, `(.L_x_4957) ;  /* 0x00002f627f007947 */ /* 0x000fea000b800000 */
[----:B------:R1:W2:Y:S02]  /*5fb0*/  SHFL.BFLY PT, R0, R5, 0x4, 0x1f ;  /* 0x0c801f0005007f89 */ /* 0x0002a400000e0000 */
.L_x_5044:
[----:B------:R-:W-:Y:S05]  /*5fc0*/  BRA.DIV ~URZ, `(.L_x_4958) ;  /* 0x00002fc27f007947 */ /* 0x000fea000b800000 */
[----:B------:R3:W4:Y:S02]  /*5fd0*/  SHFL.BFLY PT, R37, R4, 0x4, 0x1f ;  /* 0x0c801f0004257f89 */ /* 0x00072400000e0000 */
.L_x_5045:
[----:B--2---:R-:W-:Y:S01]  /*5fe0*/  FSETP.GT.FTZ.AND P2, PT, R5, R0, PT ;  /* 0x000000000500720b */ /* 0x004fe20003f54000 */
[----:B------:R-:W-:Y:S01]  /*5ff0*/  BSSY B1, `(.L_x_4959) ;  /* 0x0000006000017945 */ /* 0x000fe20003800000 */
[----:B------:R-:W-:Y:S02]  /*6000*/  PLOP3.LUT P0, PT, PT, PT, PT, 0x80, 0x0 ;  /* 0x000000000000781c */ /* 0x000fe40003f0f070 */
[----:B------:R-:W-:-:S09]  /*6010*/  PLOP3.LUT P1, PT, PT, PT, PT, 0x80, 0x0 ;  /* 0x000000000000781c */ /* 0x000fd20003f2f070 */
[----:B------:R-:W-:Y:S05]  /*6020*/  @P2 BRA `(.L_x_4960) ;  /* 0x0000002000002947 */ /* 0x000fea0003800000 */
[----:B------:R-:W-:-:S04]  /*6030*/  FSETP.NEU.FTZ.AND P1, PT, R5, R0, PT ;  /* 0x000000000500720b */ /* 0x000fc80003f3d000 */
[----:B----4-:R-:W-:-:S08]  /*6040*/  ISETP.LT.AND P1, PT, R4, R37, !P1 ;  /* 0x000000250400720c */ /* 0x010fd00004f21270 */
.L_x_4960:
[----:B------:R-:W-:Y:S05]  /*6050*/  BSYNC B1 ;  /* 0x0000000000017941 */ /* 0x000fea0003800000 */
.L_x_4959:
[----:B------:R-:W-:-:S04]  /*6060*/  ISETP.EQ.XOR P1, PT, R21, RZ, P1 ;  /* 0x000000ff1500720c */ /* 0x000fc80000f22a70 */
[----:B---34-:R-:W-:Y:S02]  /*6070*/  SEL R4, R4, R37, P1 ;  /* 0x0000002504047207 */ /* 0x018fe40000800000 */
[----:B-1----:R-:W-:Y:S01]  /*6080*/  FSEL R5, R5, R0, P1 ;  /* 0x0000000005057208 */ /* 0x002fe20000800000 */
[----:B------:R-:W-:Y:S05]  /*6090*/  BRA.DIV ~URZ, `(.L_x_4961) ;  /* 0x00002f627f007947 */ /* 0x000fea000b800000 */
[----:B------:R1:W2:Y:S04]  /*60a0*/  SHFL.BFLY PT, R0, R5, 0x2, 0x1f ;  /* 0x0c401f0005007f89 */ /* 0x0002a800000e0000 */
[----:B------:R1:W3:Y:S02]  /*60b0*/  SHFL.BFLY PT, R37, R4, 0x2, 0x1f ;  /* 0x0c401f0004257f89 */ /* 0x0002e400000e0000 */
.L_x_5046:
[----:B--2---:R-:W-:Y:S01]  /*60c0*/  FSETP.GT.FTZ.AND P1, PT, R5, R0, PT ;  /* 0x000000000500720b */ /* 0x004fe20003f34000 */
[----:B------:R-:W-:-:S12]  /*60d0*/  BSSY B1, `(.L_x_4962) ;  /* 0x0000004000017945 */ /* 0x000fd80003800000 */
[----:B------:R-:W-:Y:S05]  /*60e0*/  @P1 BRA `(.L_x_4963) ;  /* 0x0000002000001947 */ /* 0x000fea0003800000 */
[----:B------:R-:W-:-:S04]  /*60f0*/  FSETP.NEU.FTZ.AND P0, PT, R5, R0, PT ;  /* 0x000000000500720b */ /* 0x000fc80003f1d000 */
[----:B---3--:R-:W-:-:S08]  /*6100*/  ISETP.LT.AND P0, PT, R4, R37, !P0 ;  /* 0x000000250400720c */ /* 0x008fd00004701270 */
.L_x_4963:
[----:B------:R-:W-:Y:S05]  /*6110*/  BSYNC B1 ;  /* 0x0000000000017941 */ /* 0x000fea0003800000 */
.L_x_4962:
[----:B------:R-:W-:-:S04]  /*6120*/  ISETP.EQ.XOR P0, PT, R22, RZ, P0 ;  /* 0x000000ff1600720c */ /* 0x000fc80000702a70 */
[----:B-1-3--:R-:W-:Y:S02]  /*6130*/  SEL R4, R4, R37, P0 ;  /* 0x0000002504047207 */ /* 0x00afe40000000000 */
[----:B------:R-:W-:Y:S01]  /*6140*/  FSEL R5, R5, R0, P0 ;  /* 0x0000000005057208 */ /* 0x000fe20000000000 */
[----:B------:R-:W-:Y:S05]  /*6150*/  BRA.DIV ~URZ, `(.L_x_4964) ;  /* 0x00002f827f007947 */ /* 0x000fea000b800000 */
[----:B------:R1:W2:Y:S02]  /*6160*/  SHFL.BFLY PT, R0, R5, 0x1, 0x1f ;  /* 0x0c201f0005007f89 */ /* 0x0002a400000e0000 */
.L_x_5047:
[----:B------:R-:W-:Y:S05]  /*6170*/  BRA.DIV ~URZ, `(.L_x_4965) ;  /* 0x00002fe27f007947 */ /* 0x000fea000b800000 */
[----:B------:R3:W4:Y:S02]  /*6180*/  SHFL.BFLY PT, R37, R4, 0x1, 0x1f ;  /* 0x0c201f0004257f89 */ /* 0x00072400000e0000 */
.L_x_5048:
[----:B--2---:R-:W-:Y:S01]  /*6190*/  FSETP.GT.FTZ.AND P1, PT, R5, R0, PT ;  /* 0x000000000500720b */ /* 0x004fe20003f34000 */
[----:B------:R-:W-:Y:S01]  /*61a0*/  BSSY B1, `(.L_x_4966) ;  /* 0x0000005000017945 */ /* 0x000fe20003800000 */
[----:B------:R-:W-:-:S11]  /*61b0*/  PLOP3.LUT P0, PT, PT, PT, PT, 0x80, 0x0 ;  /* 0x000000000000781c */ /* 0x000fd60003f0f070 */
[----:B------:R-:W-:Y:S05]  /*61c0*/  @P1 BRA `(.L_x_4967) ;  /* 0x0000002000001947 */ /* 0x000fea0003800000 */
[----:B------:R-:W-:-:S04]  /*61d0*/  FSETP.NEU.FTZ.AND P0, PT, R5, R0, PT ;  /* 0x000000000500720b */ /* 0x000fc80003f1d000 */
[----:B----4-:R-:W-:-:S08]  /*61e0*/  ISETP.LT.AND P0, PT, R4, R37, !P0 ;  /* 0x000000250400720c */ /* 0x010fd00004701270 */
.L_x_4967:
[----:B------:R-:W-:Y:S05]  /*61f0*/  BSYNC B1 ;  /* 0x0000000000017941 */ /* 0x000fea0003800000 */
.L_x_4966:
        /* <DEDUP_REMOVED lines=16> */
.L_x_5049:
[----:B----4-:R-:W-:Y:S01]  /*6300*/  FSETP.GT.FTZ.AND P1, PT, R9, R0, PT ;  /* 0x000000000900720b */ /* 0x010fe20003f34000 */
[----:B------:R-:W-:-:S12]  /*6310*/  BSSY B1, `(.L_x_4969) ;  /* 0x0000004000017945 */ /* 0x000fd80003800000 */
[----:B------:R-:W-:Y:S05]  /*6320*/  @P1 BRA `(.L_x_4970) ;  /* 0x0000002000001947 */ /* 0x000fea0003800000 */
[----:B------:R-:W-:-:S04]  /*6330*/  FSETP.NEU.FTZ.AND P0, PT, R9, R0, PT ;  /* 0x000000000900720b */ /* 0x000fc80003f1d000 */
[----:B0-----:R-:W-:-:S08]  /*6340*/  ISETP.LT.AND P0, PT, R8, R37, !P0 ;  /* 0x000000250800720c */ /* 0x001fd00004701270 */
.L_x_4970:
[----:B------:R-:W-:Y:S05]  /*6350*/  BSYNC B1 ;  /* 0x0000000000017941 */ /* 0x000fea0003800000 */
.L_x_4969:
[----:B------:R-:W-:-:S04]  /*6360*/  ISETP.NE.XOR P0, PT, R11, RZ, P0 ;  /* 0x000000ff0b00720c */ /* 0x000fc80000705a70 */
[----:B0-2---:R-:W-:Y:S02]  /*6370*/  SEL R8, R8, R37, P0 ;  /* 0x0000002508087207 */ /* 0x005fe40000000000 */
[----:B------:R-:W-:Y:S01]  /*6380*/  FSEL R9, R9, R0, P0 ;  /* 0x0000000009097208 */ /* 0x000fe20000000000 */
[----:B------:R-:W-:Y:S05]  /*6390*/  BRA.DIV ~URZ, `(.L_x_4971) ;  /* 0x00002f127f007947 */ /* 0x000fea000b800000 */
[----:B------:R0:W2:Y:S02]  /*63a0*/  SHFL.BFLY PT, R0, R9, 0x8, 0x1f ;  /* 0x0d001f0009007f89 */ /* 0x0000a400000e0000 */
.L_x_5050:
[----:B------:R-:W-:Y:S05]  /*63b0*/  BRA.DIV ~URZ, `(.L_x_4972) ;  /* 0x00002f727f007947 */ /* 0x000fea000b800000 */
[----:B------:R4:W0:Y:S02]  /*63c0*/  SHFL.BFLY PT, R37, R8, 0x8, 0x1f ;  /* 0x0d001f0008257f89 */ /* 0x00082400000e0000 */
.L_x_5051:
[----:B--2---:R-:W-:Y:S01]  /*63d0*/  FSETP.GT.FTZ.AND P2, PT, R9, R0, PT ;  /* 0x000000000900720b */ /* 0x004fe20003f54000 */
[----:B------:R-:W-:Y:S01]  /*63e0*/  BSSY B1, `(.L_x_4973) ;  /* 0x0000006000017945 */ /* 0x000fe20003800000 */
[----:B------:R-:W-:Y:S02]  /*63f0*/  PLOP3.LUT P0, PT, PT, PT, PT, 0x80, 0x0 ;  /* 0x000000000000781c */ /* 0x000fe40003f0f070 */
[----:B------:R-:W-:-:S09]  /*6400*/  PLOP3.LUT P1, PT, PT, PT, PT, 0x80, 0x0 ;  /* 0x000000000000781c */ /* 0x000fd20003f2f070 */
[----:B------:R-:W-:Y:S05]  /*6410*/  @P2 BRA `(.L_x_4974) ;  /* 0x0000002000002947 */ /* 0x000fea0003800000 */
[----:B------:R-:W-:-:S04]  /*6420*/  FSETP.NEU.FTZ.AND P1, PT, R9, R0, PT ;  /* 0x000000000900720b */ /* 0x000fc80003f3d000 */
[----:B0-----:R-:W-:-:S08]  /*6430*/  ISETP.LT.AND P1, PT, R8, R37, !P1 ;  /* 0x000000250800720c */ /* 0x001fd00004f21270 */
.L_x_4974:
[----:B------:R-:W-:Y:S05]  /*6440*/  BSYNC B1 ;  /* 0x0000000000017941 */ /* 0x000fea0003800000 */
.L_x_4973:
[----:B------:R-:W-:-:S04]  /*6450*/  ISETP.NE.XOR P1, PT, R20, RZ, P1 ;  /* 0x000000ff1400720c */ /* 0x000fc80000f25a70 */
[----:B0---4-:R-:W-:Y:S02]  /*6460*/  SEL R8, R8, R37, P1 ;  /* 0x0000002508087207 */ /* 0x011fe40000800000 */
[----:B------:R-:W-:Y:S01]  /*6470*/  FSEL R9, R9, R0, P1 ;  /* 0x0000000009097208 */ /* 0x000fe20000800000 */
[----:B------:R-:W-:Y:S05]  /*6480*/  BRA.DIV ~URZ, `(.L_x_4975) ;  /* 0x00002f127f007947 */ /* 0x000fea000b800000 */
[----:B------:R0:W2:Y:S04]  /*6490*/  SHFL.BFLY PT, R0, R9, 0x4, 0x1f ;  /* 0x0c801f0009007f89 */ /* 0x0000a800000e0000 */
[----:B------:R0:W4:Y:S02]  /*64a0*/  SHFL.BFLY PT, R37, R8, 0x4, 0x1f ;  /* 0x0c801f0008257f89 */ /* 0x00012400000e0000 */
.L_x_5052:
[----:B--2---:R-:W-:Y:S01]  /*64b0*/  FSETP.GT.FTZ.AND P1, PT, R9, R0, PT ;  /* 0x000000000900720b */ /* 0x004fe20003f34000 */
[----:B------:R-:W-:-:S12]  /*64c0*/  BSSY B1, `(.L_x_4976) ;  /* 0x0000004000017945 */ /* 0x000fd80003800000 */
[----:B------:R-:W-:Y:S05]  /*64d0*/  @P1 BRA `(.L_x_4977) ;  /* 0x0000002000001947 */ /* 0x000fea0003800000 */
[----:B------:R-:W-:-:S04]  /*64e0*/  FSETP.NEU.FTZ.AND P0, PT, R9, R0, PT ;  /* 0x000000000900720b */ /* 0x000fc80003f1d000 */
[----:B----4-:R-:W-:-:S08]  /*64f0*/  ISETP.LT.AND P0, PT, R8, R37, !P0 ;  /* 0x000000250800720c */ /* 0x010fd00004701270 */
.L_x_4977:
[----:B------:R-:W-:Y:S05]  /*6500*/  BSYNC B1 ;  /* 0x0000000000017941 */ /* 0x000fea0003800000 */
.L_x_4976:
[----:B------:R-:W-:-:S04]  /*6510*/  ISETP.NE.XOR P0, PT, R21, RZ, P0 ;  /* 0x000000ff1500720c */ /* 0x000fc80000705a70 */
[----:B0---4-:R-:W-:Y:S02]  /*6520*/  SEL R8, R8, R37, P0 ;  /* 0x0000002508087207 */ /* 0x011fe40000000000 */
[----:B------:R-:W-:Y:S01]  /*6530*/  FSEL R9, R9, R0, P0 ;  /* 0x0000000009097208 */ /* 0x000fe20000000000 */
[----:B------:R-:W-:Y:S05]  /*6540*/  BRA.DIV ~URZ, `(.L_x_4978) ;  /* 0x00002f327f007947 */ /* 0x000fea000b800000 */
[----:B------:R0:W2:Y:S02]  /*6550*/  SHFL.BFLY PT, R0, R9, 0x2, 0x1f ;  /* 0x0c401f0009007f89 */ /* 0x0000a400000e0000 */
.L_x_5053:
[----:B------:R-:W-:Y:S05]  /*6560*/  BRA.DIV ~URZ, `(.L_x_4979) ;  /* 0x00002f927f007947 */ /* 0x000fea000b800000 */
[----:B------:R4:W0:Y:S02]  /*6570*/  SHFL.BFLY PT, R37, R8, 0x2, 0x1f ;  /* 0x0c401f0008257f89 */ /* 0x00082400000e0000 */
.L_x_5054:
[----:B--2---:R-:W-:Y:S01]  /*6580*/  FSETP.GT.FTZ.AND P2, PT, R9, R0, PT ;  /* 0x000000000900720b */ /* 0x004fe20003f54000 */
[----:B------:R-:W-:Y:S01]  /*6590*/  BSSY B1, `(.L_x_4980) ;  /* 0x0000006000017945 */ /* 0x000fe20003800000 */
[----:B------:R-:W-:Y:S02]  /*65a0*/  PLOP3.LUT P0, PT, PT, PT, PT, 0x80, 0x0 ;  /* 0x000000000000781c */ /* 0x000fe40003f0f070 */
[----:B------:R-:W-:-:S09]  /*65b0*/  PLOP3.LUT P1, PT, PT, PT, PT, 0x80, 0x0 ;  /* 0x000000000000781c */ /* 0x000fd20003f2f070 */
[----:B------:R-:W-:Y:S05]  /*65c0*/  @P2 BRA `(.L_x_4981) ;  /* 0x0000002000002947 */ /* 0x000fea0003800000 */
[----:B------:R-:W-:-:S04]  /*65d0*/  FSETP.NEU.FTZ.AND P1, PT, R9, R0, PT ;  /* 0x000000000900720b */ /* 0x000fc80003f3d000 */
[----:B0-----:R-:W-:-:S08]  /*65e0*/  ISETP.LT.AND P1, PT, R8, R37, !P1 ;  /* 0x000000250800720c */ /* 0x001fd00004f21270 */
.L_x_4981:
[----:B------:R-:W-:Y:S05]  /*65f0*/  BSYNC B1 ;  /* 0x0000000000017941 */ /* 0x000fea0003800000 */
.L_x_4980:
[----:B------:R-:W-:-:S04]  /*6600*/  ISETP.NE.XOR P1, PT, R22, RZ, P1 ;  /* 0x000000ff1600720c */ /* 0x000fc80000f25a70 */
[----:B0---4-:R-:W-:Y:S02]  /*6610*/  SEL R8, R8, R37, P1 ;  /* 0x0000002508087207 */ /* 0x011fe40000800000 */
[----:B------:R-:W-:Y:S01]  /*6620*/  FSEL R9, R9, R0, P1 ;  /* 0x0000000009097208 */ /* 0x000fe20000800000 */
[----:B------:R-:W-:Y:S05]  /*6630*/  BRA.DIV ~URZ, `(.L_x_4982) ;  /* 0x00002f327f007947 */ /* 0x000fea000b800000 */
[----:B------:R0:W2:Y:S04]  /*6640*/  SHFL.BFLY PT, R0, R9, 0x1, 0x1f ;  /* 0x0c201f0009007f89 */ /* 0x0000a800000e0000 */
[----:B------:R0:W4:Y:S02]  /*6650*/  SHFL.BFLY PT, R37, R8, 0x1, 0x1f ;  /* 0x0c201f0008257f89 */ /* 0x00012400000e0000 */
.L_x_5055:
[----:B--2---:R-:W-:Y:S01]  /*6660*/  FSETP.GT.FTZ.AND P1, PT, R9, R0, PT ;  /* 0x000000000900720b */ /* 0x004fe20003f34000 */
[----:B------:R-:W-:-:S12]  /*6670*/  BSSY B1, `(.L_x_4983) ;  /* 0x0000004000017945 */ /* 0x000fd80003800000 */
[----:B------:R-:W-:Y:S05]  /*6680*/  @P1 BRA `(.L_x_4984) ;  /* 0x0000002000001947 */ /* 0x000fea0003800000 */
[----:B------:R-:W-:-:S04]  /*6690*/  FSETP.NEU.FTZ.AND P0, PT, R9, R0, PT ;  /* 0x000000000900720b */ /* 0x000fc80003f1d000 */
[----:B----4-:R-:W-:-:S08]  /*66a0*/  ISETP.LT.AND P0, PT, R8, R37, !P0 ;  /* 0x000000250800720c */ /* 0x010fd00004701270 */
.L_x_4984:
[----:B------:R-:W-:Y:S05]  /*66b0*/  BSYNC B1 ;  /* 0x0000000000017941 */ /* 0x000fea0003800000 */
.L_x_4983:
        /* <DEDUP_REMOVED lines=8> */
[----:B-1-3--:R-:W-:Y:S05]  /*6740*/  CALL.REL.NOINC `($__internal_169_$__cuda_sm70_shflsync_idx_p) ;  /* 0x0000314000007944 */ /* 0x00afea0003c00000 */
.L_x_4985:
[----:B------:R-:W-:Y:S05]  /*6750*/  BRA.CONV ~URZ, `(.L_x_4914) ;  /* 0x000000637f007947 */ /* 0x000fea000b800000 */
[----:B0-----:R-:W-:Y:S01]  /*6760*/  IMAD.MOV.U32 R38, RZ, RZ, R13 ;  /* 0x000000ffff267224 */ /* 0x001fe200078e000d */
[----:B------:R-:W-:Y:S01]  /*6770*/  MOV R2, 0x67c0 ;  /* 0x000067c000027802 */ /* 0x000fe20000000f00 */
[----:B-1----:R-:W-:Y:S02]  /*6780*/  IMAD.MOV.U32 R37, RZ, RZ, R8 ;  /* 0x000000ffff257224 */ /* 0x002fe400078e0008 */
[----:B------:R-:W-:-:S02]  /*6790*/  IMAD.MOV.U32 R39, RZ, RZ, 0x1f ;  /* 0x0000001fff277424 */ /* 0x000fc400078e00ff */
[----:B------:R-:W-:Y:S02]  /*67a0*/  IMAD.MOV.U32 R40, RZ, RZ, -0x1 ;  /* 0xffffffffff287424 */ /* 0x000fe400078e00ff */
[----:B---3--:R-:W-:Y:S05]  /*67b0*/  CALL.REL.NOINC `($__internal_169_$__cuda_sm70_shflsync_idx_p) ;  /* 0x000030d000007944 */ /* 0x008fea0003c00000 */
.L_x_4914:
[----:B------:R-:W-:Y:S05]  /*67c0*/  BSYNC B0 ;  /* 0x0000000000007941 */ /* 0x000fea0003800000 */
.L_x_4913:
        /* <DEDUP_REMOVED lines=24> */
.L_x_5056:
        /* <DEDUP_REMOVED lines=9> */
.L_x_5057:
[----:B---3--:R-:W-:-:S04]  /*69e0*/  FADD.FTZ R37, R37, R42 ;  /* 0x0000002a25257221 */ /* 0x008fc80000010000 */
[----:B------:R-:W-:Y:S02]  /*69f0*/  FADD.FTZ R5, R37, 9.999999682655225389e-21 ;  /* 0x1e3ce50825057421 */ /* 0x000fe40000010000 */
.L_x_4986:
        /* <DEDUP_REMOVED lines=26> */
.L_x_4825:
        /* <DEDUP_REMOVED lines=24> */
.L_x_4991:
        /* <DEDUP_REMOVED lines=14> */
.L_x_4990:
[----:B0-----:R-:W-:Y:S05]  /*6e00*/  BSYNC B0 ;  /* 0x0000000000007941 */ /* 0x001fea0003800000 */
.L_x_4989:
        /* <DEDUP_REMOVED lines=13> */
.L_x_4992:
        /* <DEDUP_REMOVED lines=23> */
.L_x_4827:
[----:B------:R-:W-:Y:S01]  /*7050*/  IMAD.MOV.U32 R37, RZ, RZ, R15 ;  /* 0x000000ffff257224 */ /* 0x000fe200078e000f */
[----:B------:R-:W-:Y:S01]  /*7060*/  MOV R2, 0x70b0 ;  /* 0x000070b000027802 */ /* 0x000fe20000000f00 */
[----:B------:R-:W-:Y:S02]  /*7070*/  IMAD.MOV.U32 R38, RZ, RZ, R10 ;  /* 0x000000ffff267224 */ /* 0x000fe400078e000a */
[----:B------:R-:W-:-:S02]  /*7080*/  IMAD.MOV.U32 R39, RZ, RZ, 0x1f ;  /* 0x0000001fff277424 */ /* 0x000fc400078e00ff */
[----:B------:R-:W-:Y:S02]  /*7090*/  IMAD.MOV.U32 R40, RZ, RZ, -0x1 ;  /* 0xffffffffff287424 */ /* 0x000fe400078e00ff */
[----:B------:R-:W-:Y:S05]  /*70a0*/  CALL.REL.NOINC `($__internal_169_$__cuda_sm70_shflsync_idx_p) ;  /* 0x000027e000007944 */ /* 0x000fea0003c00000 */
[----:B-1----:R-:W-:Y:S01]  /*70b0*/  IMAD.MOV.U32 R7, RZ, RZ, R37 ;  /* 0x000000ffff077224 */ /* 0x002fe200078e0025 */
[----:B0-----:R-:W-:Y:S05]  /*70c0*/  BRA `(.L_x_4993) ;  /* 0xffffcbf000007947 */ /* 0x001fea000383ffff */
.L_x_4832:
[----:B------:R-:W-:Y:S02]  /*70d0*/  SEL R3, RZ, 0x1, P0 ;  /* 0x00000001ff037807 */ /* 0x000fe40000000000 */
[----:B------:R-:W-:Y:S02]  /*70e0*/  MOV R2, 0x7100 ;  /* 0x0000710000027802 */ /* 0x000fe40000000f00 */
[----:B0-----:R-:W-:Y:S05]  /*70f0*/  CALL.REL.NOINC `($__internal_170_$__cuda_sm70_votesync_ballot) ;  /* 0x000027d000007944 */ /* 0x001fea0003c00000 */
[----:B------:R-:W-:Y:S01]  /*7100*/  IMAD.MOV.U32 R3, RZ, RZ, R35 ;  /* 0x000000ffff037224 */ /* 0x000fe200078e0023 */
[----:B------:R-:W-:Y:S05]  /*7110*/  BRA `(.L_x_4994) ;  /* 0xffffce6000007947 */ /* 0x000fea000383ffff */
.L_x_4838:
[----:B---3--:R-:W-:Y:S01]  /*7120*/  IMAD.MOV.U32 R42, RZ, RZ, R31 ;  /* 0x000000ffff2a7224 */ /* 0x008fe200078e001f */
[----:B------:R-:W-:Y:S01]  /*7130*/  MOV R2, 0x7180 ;  /* 0x0000718000027802 */ /* 0x000fe20000000f00 */
[----:B------:R-:W-:Y:S02]  /*7140*/  IMAD.MOV.U32 R39, RZ, RZ, 0x1 ;  /* 0x00000001ff277424 */ /* 0x000fe400078e00ff */
[----:B------:R-:W-:Y:S02]  /*7150*/  IMAD.MOV.U32 R40, RZ, RZ, 0x1f ;  /* 0x0000001fff287424 */ /* 0x000fe400078e00ff */
[----:B------:R-:W-:-:S02]  /*7160*/  IMAD.MOV.U32 R37, RZ, RZ, -0x1 ;  /* 0xffffffffff257424 */ /* 0x000fc400078e00ff */
[----:B012---:R-:W-:Y:S05]  /*7170*/  CALL.REL.NOINC `($__internal_168_$__cuda_sm70_shflsync_bfly_p) ;  /* 0x000026d000007944 */ /* 0x007fea0003c00000 */
[----:B-1----:R-:W-:Y:S01]  /*7180*/  IMAD.MOV.U32 R38, RZ, RZ, R37 ;  /* 0x000000ffff267224 */ /* 0x002fe200078e0025 */
[----:B------:R-:W-:Y:S01]  /*7190*/  MOV R2, 0x71f0 ;  /* 0x000071f000027802 */ /* 0x000fe20000000f00 */
[----:B0-----:R-:W-:-:S02]  /*71a0*/  IMAD.MOV.U32 R42, RZ, RZ, R29 ;  /* 0x000000ffff2a7224 */ /* 0x001fc400078e001d */
[----:B------:R-:W-:Y:S02]  /*71b0*/  IMAD.MOV.U32 R39, RZ, RZ, 0x1 ;  /* 0x00000001ff277424 */ /* 0x000fe400078e00ff */
[----:B------:R-:W-:Y:S02]  /*71c0*/  IMAD.MOV.U32 R40, RZ, RZ, 0x1f ;  /* 0x0000001fff287424 */ /* 0x000fe400078e00ff */
[----:B------:R-:W-:Y:S02]  /*71d0*/  IMAD.MOV.U32 R37, RZ, RZ, -0x1 ;  /* 0xffffffffff257424 */ /* 0x000fe400078e00ff */
[----:B------:R-:W-:Y:S05]  /*71e0*/  CALL.REL.NOINC `($__internal_168_$__cuda_sm70_shflsync_bfly_p) ;  /* 0x0000266000007944 */ /* 0x000fea0003c00000 */
[----:B01----:R-:W-:Y:S05]  /*71f0*/  BRA `(.L_x_4995) ;  /* 0xffffcf4000007947 */ /* 0x003fea000383ffff */
.L_x_4841:
[----:B------:R-:W-:Y:S01]  /*7200*/  IMAD.MOV.U32 R42, RZ, RZ, R31 ;  /* 0x000000ffff2a7224 */ /* 0x000fe200078e001f */
[----:B------:R-:W-:Y:S01]  /*7210*/  MOV R2, 0x7260 ;  /* 0x0000726000027802 */ /* 0x000fe20000000f00 */
[----:B------:R-:W-:Y:S02]  /*7220*/  IMAD.MOV.U32 R39, RZ, RZ, 0x2 ;  /* 0x00000002ff277424 */ /* 0x000fe400078e00ff */
[----:B------:R-:W-:Y:S02]  /*7230*/  IMAD.MOV.U32 R40, RZ, RZ, 0x1f ;  /* 0x0000001fff287424 */ /* 0x000fe400078e00ff */
[----:B------:R-:W-:-:S02]  /*7240*/  IMAD.MOV.U32 R37, RZ, RZ, -0x1 ;  /* 0xffffffffff257424 */ /* 0x000fc400078e00ff */
[----:B01----:R-:W-:Y:S05]  /*7250*/  CALL.REL.NOINC `($__internal_168_$__cuda_sm70_shflsync_bfly_p) ;  /* 0x000025f000007944 */ /* 0x003fea0003c00000 */
        /* <DEDUP_REMOVED lines=8> */
.L_x_4844:
[----:B------:R-:W-:Y:S01]  /*72e0*/  IMAD.MOV.U32 R42, RZ, RZ, R31 ;  /* 0x000000ffff2a7224 */ /* 0x000fe200078e001f */
[----:B------:R-:W-:Y:S01]  /*72f0*/  MOV R2, 0x7340 ;  /* 0x0000734000027802 */ /* 0x000fe20000000f00 */
[----:B------:R-:W-:Y:S02]  /*7300*/  IMAD.MOV.U32 R39, RZ, RZ, 0x1 ;  /* 0x00000001ff277424 */ /* 0x000fe400078e00ff */
[----:B------:R-:W-:Y:S02]  /*7310*/  IMAD.MOV.U32 R40, RZ, RZ, 0x1f ;  /* 0x0000001fff287424 */ /* 0x000fe400078e00ff */
[----:B------:R-:W-:-:S02]  /*7320*/  IMAD.MOV.U32 R37, RZ, RZ, -0x1 ;  /* 0xffffffffff257424 */ /* 0x000fc400078e00ff */
[----:B01----:R-:W-:Y:S05]  /*7330*/  CALL.REL.NOINC `($__internal_168_$__cuda_sm70_shflsync_bfly_p) ;  /* 0x0000251000007944 */ /* 0x003fea0003c00000 */
[----:B-1----:R-:W-:Y:S01]  /*7340*/  IMAD.MOV.U32 R38, RZ, RZ, R37 ;  /* 0x000000ffff267224 */ /* 0x002fe200078e0025 */
[----:B0-----:R-:W-:Y:S05]  /*7350*/  BRA `(.L_x_4997) ;  /* 0xffffcf9000007947 */ /* 0x001fea000383ffff */
.L_x_4845:
[----:B------:R-:W-:Y:S01]  /*7360*/  IMAD.MOV.U32 R42, RZ, RZ, R29 ;  /* 0x000000ffff2a7224 */ /* 0x000fe200078e001d */
[----:B------:R-:W-:Y:S01]  /*7370*/  MOV R2, 0x73c0 ;  /* 0x000073c000027802 */ /* 0x000fe20000000f00 */
[----:B------:R-:W-:-:S02]  /*7380*/  IMAD.MOV.U32 R39, RZ, RZ, 0x1 ;  /* 0x00000001ff277424 */ /* 0x000fc400078e00ff */
[----:B------:R-:W-:Y:S02]  /*7390*/  IMAD.MOV.U32 R40, RZ, RZ, 0x1f ;  /* 0x0000001fff287424 */ /* 0x000fe400078e00ff */
[----:B------:R-:W-:Y:S02]  /*73a0*/  IMAD.MOV.U32 R37, RZ, RZ, -0x1 ;  /* 0xffffffffff257424 */ /* 0x000fe400078e00ff */
[----:B0123--:R-:W-:Y:S05]  /*73b0*/  CALL.REL.NOINC `($__internal_168_$__cuda_sm70_shflsync_bfly_p) ;  /* 0x0000249000007944 */ /* 0x00ffea0003c00000 */
[----:B01----:R-:W-:Y:S05]  /*73c0*/  BRA `(.L_x_4998) ;  /* 0xffffcf4000007947 */ /* 0x003fea000383ffff */
.L_x_4848:
[----:B------:R-:W-:Y:S01]  /*73d0*/  IMAD.MOV.U32 R42, RZ, RZ, R31 ;  /* 0x000000ffff2a7224 */ /* 0x000fe200078e001f */
[----:B------:R-:W-:Y:S01]  /*73e0*/  MOV R2, 0x7430 ;  /* 0x0000743000027802 */ /* 0x000fe20000000f00 */
[----:B------:R-:W-:Y:S02]  /*73f0*/  IMAD.MOV.U32 R39, RZ, RZ, 0x4 ;  /* 0x00000004ff277424 */ /* 0x000fe400078e00ff */
[----:B------:R-:W-:Y:S02]  /*7400*/  IMAD.MOV.U32 R40, RZ, RZ, 0x1f ;  /* 0x0000001fff287424 */ /* 0x000fe400078e00ff */
[----:B------:R-:W-:Y:S02]  /*7410*/  IMAD.MOV.U32 R37, RZ, RZ, -0x1 ;  /* 0xffffffffff257424 */ /* 0x000fe400078e00ff */
[----:B-1----:R-:W-:Y:S05]  /*7420*/  CALL.REL.NOINC `($__internal_168_$__cuda_sm70_shflsync_bfly_p) ;  /* 0x0000242000007944 */ /* 0x002fea0003c00000 */
        /* <DEDUP_REMOVED lines=8> */
.L_x_4851:
[----:B------:R-:W-:Y:S01]  /*74b0*/  IMAD.MOV.U32 R42, RZ, RZ, R31 ;  /* 0x000000ffff2a7224 */ /* 0x000fe200078e001f */
[----:B------:R-:W-:Y:S01]  /*74c0*/  MOV R2, 0x7510 ;  /* 0x0000751000027802 */ /* 0x000fe20000000f00 */
[----:B------:R-:W-:Y:S02]  /*74d0*/  IMAD.MOV.U32 R39, RZ, RZ, 0x2 ;  /* 0x00000002ff277424 */ /* 0x000fe400078e00ff */
[----:B------:R-:W-:Y:S02]  /*74e0*/  IMAD.MOV.U32 R40, RZ, RZ, 0x1f ;  /* 0x0000001fff287424 */ /* 0x000fe400078e00ff */
[----:B------:R-:W-:-:S02]  /*74f0*/  IMAD.MOV.U32 R37, RZ, RZ, -0x1 ;  /* 0xffffffffff257424 */ /* 0x000fc400078e00ff */
[----:B-1----:R-:W-:Y:S05]  /*7500*/  CALL.REL.NOINC `($__internal_168_$__cuda_sm70_shflsync_bfly_p) ;  /* 0x0000234000007944 */ /* 0x002fea0003c00000 */
[----:B-1----:R-:W-:Y:S01]  /*7510*/  IMAD.MOV.U32 R38, RZ, RZ, R37 ;  /* 0x000000ffff267224 */ /* 0x002fe200078e0025 */
[----:B0-----:R-:W-:Y:S05]  /*7520*/  BRA `(.L_x_5000) ;  /* 0xffffcf9000007947 */ /* 0x001fea000383ffff */
.L_x_4852:
[----:B------:R-:W-:Y:S01]  /*7530*/  IMAD.MOV.U32 R42, RZ, RZ, R29 ;  /* 0x000000ffff2a7224 */ /* 0x000fe200078e001d */
[----:B------:R-:W-:Y:S01]  /*7540*/  MOV R2, 0x7590 ;  /* 0x0000759000027802 */ /* 0x000fe20000000f00 */
[----:B------:R-:W-:-:S02]  /*7550*/  IMAD.MOV.U32 R39, RZ, RZ, 0x2 ;  /* 0x00000002ff277424 */ /* 0x000fc400078e00ff */
[----:B------:R-:W-:Y:S02]  /*7560*/  IMAD.MOV.U32 R40, RZ, RZ, 0x1f ;  /* 0x0000001fff287424 */ /* 0x000fe400078e00ff */
[----:B------:R-:W-:Y:S02]  /*7570*/  IMAD.MOV.U32 R37, RZ, RZ, -0x1 ;  /* 0xffffffffff257424 */ /* 0x000fe400078e00ff */
[----:B012---:R-:W-:Y:S05]  /*7580*/  CALL.REL.NOINC `($__internal_168_$__cuda_sm70_shflsync_bfly_p) ;  /* 0x000022c000007944 */ /* 0x007fea0003c00000 */
[----:B01----:R-:W-:Y:S05]  /*7590*/  BRA `(.L_x_5001) ;  /* 0xffffcf4000007947 */ /* 0x003fea000383ffff */
.L_x_4855:
        /* <DEDUP_REMOVED lines=14> */
.L_x_4858:
        /* <DEDUP_REMOVED lines=8> */
.L_x_4859:
[----:B------:R-:W-:Y:S01]  /*7700*/  IMAD.MOV.U32 R42, RZ, RZ, R29 ;  /* 0x000000ffff2a7224 */ /* 0x000fe200078e001d */
[----:B------:R-:W-:Y:S01]  /*7710*/  MOV R2, 0x7760 ;  /* 0x0000776000027802 */ /* 0x000fe20000000f00 */
[----:B------:R-:W-:-:S02]  /*7720*/  IMAD.MOV.U32 R39, RZ, RZ, 0x8 ;  /* 0x00000008ff277424 */ /* 0x000fc400078e00ff */
[----:B------:R-:W-:Y:S02]  /*7730*/  IMAD.MOV.U32 R40, RZ, RZ, 0x1f ;  /* 0x0000001fff287424 */ /* 0x000fe400078e00ff */
[----:B------:R-:W-:Y:S02]  /*7740*/  IMAD.MOV.U32 R37, RZ, RZ, -0x1 ;  /* 0xffffffffff257424 */ /* 0x000fe400078e00ff */
[----:B012---:R-:W-:Y:S05]  /*7750*/  CALL.REL.NOINC `($__internal_168_$__cuda_sm70_shflsync_bfly_p) ;  /* 0x000020f000007944 */ /* 0x007fea0003c00000 */
[----:B01----:R-:W-:Y:S05]  /*7760*/  BRA `(.L_x_5004) ;  /* 0xffffcf3000007947 */ /* 0x003fea000383ffff */
.L_x_4862:
        /* <DEDUP_REMOVED lines=14> */
.L_x_4865:
        /* <DEDUP_REMOVED lines=8> */
.L_x_4866:
[----:B------:R-:W-:Y:S01]  /*78d0*/  IMAD.MOV.U32 R42, RZ, RZ, R29 ;  /* 0x000000ffff2a7224 */ /* 0x000fe200078e001d */
[----:B------:R-:W-:Y:S01]  /*78e0*/  MOV R2, 0x7930 ;  /* 0x0000793000027802 */ /* 0x000fe20000000f00 */
[----:B------:R-:W-:-:S02]  /*78f0*/  IMAD.MOV.U32 R39, RZ, RZ, 0x2 ;  /* 0x00000002ff277424 */ /* 0x000fc400078e00ff */
[----:B------:R-:W-:Y:S02]  /*7900*/  IMAD.MOV.U32 R40, RZ, RZ, 0x1f ;  /* 0x0000001fff287424 */ /* 0x000fe400078e00ff */
[----:B------:R-:W-:Y:S02]  /*7910*/  IMAD.MOV.U32 R37, RZ, RZ, -0x1 ;  /* 0xffffffffff257424 */ /* 0x000fe400078e00ff */
[----:B012---:R-:W-:Y:S05]  /*7920*/  CALL.REL.NOINC `($__internal_168_$__cuda_sm70_shflsync_bfly_p) ;  /* 0x00001f2000007944 */ /* 0x007fea0003c00000 */
[----:B01----:R-:W-:Y:S05]  /*7930*/  BRA `(.L_x_5007) ;  /* 0xffffcf1000007947 */ /* 0x003fea000383ffff */
.L_x_4869:
        /* <DEDUP_REMOVED lines=14> */
.L_x_4872:
        /* <DEDUP_REMOVED lines=8> */
.L_x_4873:
[----:B------:R-:W-:Y:S01]  /*7aa0*/  IMAD.MOV.U32 R42, RZ, RZ, R29 ;  /* 0x000000ffff2a7224 */ /* 0x000fe200078e001d */
[----:B------:R-:W-:Y:S01]  /*7ab0*/  MOV R2, 0x7b00 ;  /* 0x00007b0000027802 */ /* 0x000fe20000000f00 */
[----:B------:R-:W-:-:S02]  /*7ac0*/  IMAD.MOV.U32 R39, RZ, RZ, 0x10 ;  /* 0x00000010ff277424 */ /* 0x000fc400078e00ff */
[----:B------:R-:W-:Y:S02]  /*7ad0*/  IMAD.MOV.U32 R40, RZ, RZ, 0x1f ;  /* 0x0000001fff287424 */ /* 0x000fe400078e00ff */
[----:B------:R-:W-:Y:S02]  /*7ae0*/  IMAD.MOV.U32 R37, RZ, RZ, -0x1 ;  /* 0xffffffffff257424 */ /* 0x000fe400078e00ff */
[----:B012---:R-:W-:Y:S05]  /*7af0*/  CALL.REL.NOINC `($__internal_168_$__cuda_sm70_shflsync_bfly_p) ;  /* 0x00001d5000007944 */ /* 0x007fea0003c00000 */
[----:B01----:R-:W-:Y:S05]  /*7b00*/  BRA `(.L_x_5010) ;  /* 0xffffcef000007947 */ /* 0x003fea000383ffff */
.L_x_4876:
        /* <DEDUP_REMOVED lines=14> */
.L_x_4879:
        /* <DEDUP_REMOVED lines=8> */
.L_x_4880:
[----:B------:R-:W-:Y:S01]  /*7c70*/  IMAD.MOV.U32 R42, RZ, RZ, R29 ;  /* 0x000000ffff2a7224 */ /* 0x000fe200078e001d */
[----:B------:R-:W-:Y:S01]  /*7c80*/  MOV R2, 0x7cd0 ;  /* 0x00007cd000027802 */ /* 0x000fe20000000f00 */
[----:B------:R-:W-:-:S02]  /*7c90*/  IMAD.MOV.U32 R39, RZ, RZ, 0x4 ;  /* 0x00000004ff277424 */ /* 0x000fc400078e00ff */
[----:B------:R-:W-:Y:S02]  /*7ca0*/  IMAD.MOV.U32 R40, RZ, RZ, 0x1f ;  /* 0x0000001fff287424 */ /* 0x000fe400078e00ff */
[----:B------:R-:W-:Y:S02]  /*7cb0*/  IMAD.MOV.U32 R37, RZ, RZ, -0x1 ;  /* 0xffffffffff257424 */ /* 0x000fe400078e00ff */
[----:B012---:R-:W-:Y:S05]  /*7cc0*/  CALL.REL.NOINC `($__internal_168_$__cuda_sm70_shflsync_bfly_p) ;  /* 0x00001b8000007944 */ /* 0x007fea0003c00000 */
[----:B01----:R-:W-:Y:S05]  /*7cd0*/  BRA `(.L_x_5013) ;  /* 0xffffced000007947 */ /* 0x003fea000383ffff */
.L_x_4883:
        /* <DEDUP_REMOVED lines=14> */
.L_x_4886:
        /* <DEDUP_REMOVED lines=8> */
.L_x_4887:
[----:B------:R-:W-:Y:S01]  /*7e40*/  IMAD.MOV.U32 R42, RZ, RZ, R29 ;  /* 0x000000ffff2a7224 */ /* 0x000fe200078e001d */
[----:B------:R-:W-:Y:S01]  /*7e50*/  MOV R2, 0x7ea0 ;  /* 0x00007ea000027802 */ /* 0x000fe20000000f00 */
[----:B------:R-:W-:-:S02]  /*7e60*/  IMAD.MOV.U32 R39, RZ, RZ, 0x1 ;  /* 0x00000001ff277424 */ /* 0x000fc400078e00ff */
[----:B------:R-:W-:Y:S02]  /*7e70*/  IMAD.MOV.U32 R40, RZ, RZ, 0x1f ;  /* 0x0000001fff287424 */ /* 0x000fe400078e00ff */
[----:B------:R-:W-:Y:S02]  /*7e80*/  IMAD.MOV.U32 R37, RZ, RZ, -0x1 ;  /* 0xffffffffff257424 */ /* 0x000fe400078e00ff */
[----:B012---:R-:W-:Y:S05]  /*7e90*/  CALL.REL.NOINC `($__internal_168_$__cuda_sm70_shflsync_bfly_p) ;  /* 0x000019b000007944 */ /* 0x007fea0003c00000 */
[----:B01----:R-:W-:Y:S05]  /*7ea0*/  BRA `(.L_x_5016) ;  /* 0xffffceb000007947 */ /* 0x003fea000383ffff */
.L_x_4890:
        /* <DEDUP_REMOVED lines=14> */
.L_x_4893:
        /* <DEDUP_REMOVED lines=8> */
.L_x_4894:
[----:B------:R-:W-:Y:S01]  /*8010*/  IMAD.MOV.U32 R42, RZ, RZ, R8 ;  /* 0x000000ffff2a7224 */ /* 0x000fe200078e0008 */
[----:B------:R-:W-:Y:S01]  /*8020*/  MOV R2, 0x8070 ;  /* 0x0000807000027802 */ /* 0x000fe20000000f00 */
[----:B------:R-:W-:-:S02]  /*8030*/  IMAD.MOV.U32 R39, RZ, RZ, 0x8 ;  /* 0x00000008ff277424 */ /* 0x000fc400078e00ff */
[----:B------:R-:W-:Y:S02]  /*8040*/  IMAD.MOV.U32 R40, RZ, RZ, 0x1f ;  /* 0x0000001fff287424 */ /* 0x000fe400078e00ff */
[----:B------:R-:W-:Y:S02]  /*8050*/  IMAD.MOV.U32 R37, RZ, RZ, -0x1 ;  /* 0xffffffffff257424 */ /* 0x000fe400078e00ff */
[----:B012---:R-:W-:Y:S05]  /*8060*/  CALL.REL.NOINC `($__internal_168_$__cuda_sm70_shflsync_bfly_p) ;  /* 0x000017e000007944 */ /* 0x007fea0003c00000 */
[----:B01----:R-:W-:Y:S05]  /*8070*/  BRA `(.L_x_5019) ;  /* 0xffffcf2000007947 */ /* 0x003fea000383ffff */
.L_x_4897:
        /* <DEDUP_REMOVED lines=14> */
.L_x_4900:
        /* <DEDUP_REMOVED lines=8> */
.L_x_4901:
[----:B------:R-:W-:Y:S01]  /*81e0*/  IMAD.MOV.U32 R42, RZ, RZ, R8 ;  /* 0x000000ffff2a7224 */ /* 0x000fe200078e0008 */
[----:B------:R-:W-:Y:S01]  /*81f0*/  MOV R2, 0x8240 ;  /* 0x0000824000027802 */ /* 0x000fe20000000f00 */
[----:B------:R-:W-:-:S02]  /*8200*/  IMAD.MOV.U32 R39, RZ, RZ, 0x2 ;  /* 0x00000002ff277424 */ /* 0x000fc400078e00ff */
[----:B------:R-:W-:Y:S02]  /*8210*/  IMAD.MOV.U32 R40, RZ, RZ, 0x1f ;  /* 0x0000001fff287424 */ /* 0x000fe400078e00ff */
[----:B------:R-:W-:Y:S02]  /*8220*/  IMAD.MOV.U32 R37, RZ, RZ, -0x1 ;  /* 0xffffffffff257424 */ /* 0x000fe400078e00ff */
[----:B012---:R-:W-:Y:S05]  /*8230*/  CALL.REL.NOINC `($__internal_168_$__cuda_sm70_shflsync_bfly_p) ;  /* 0x0000161000007944 */ /* 0x007fea0003c00000 */
[----:B01----:R-:W-:Y:S05]  /*8240*/  BRA `(.L_x_5022) ;  /* 0xffffcf0000007947 */ /* 0x003fea000383ffff */
.L_x_4904:
        /* <DEDUP_REMOVED lines=14> */
.L_x_4907:
[----:B------:R-:W-:Y:S01]  /*8330*/  IMAD.MOV.U32 R37, RZ, RZ, R9 ;  /* 0x000000ffff257224 */ /* 0x000fe200078e0009 */
[----:B------:R-:W-:Y:S01]  /*8340*/  MOV R2, 0x8390 ;  /* 0x0000839000027802 */ /* 0x000fe20000000f00 */
[----:B------:R-:W-:Y:S02]  /*8350*/  IMAD.MOV.U32 R38, RZ, RZ, R13 ;  /* 0x000000ffff267224 */ /* 0x000fe400078e000d */
[----:B------:R-:W-:Y:S02]  /*8360*/  IMAD.MOV.U32 R39, RZ, RZ, 0x1f ;  /* 0x0000001fff277424 */ /* 0x000fe400078e00ff */
[----:B------:R-:W-:-:S02]  /*8370*/  IMAD.MOV.U32 R40, RZ, RZ, -0x1 ;  /* 0xffffffffff287424 */ /* 0x000fc400078e00ff */
[----:B-1----:R-:W-:Y:S05]  /*8380*/  CALL.REL.NOINC `($__internal_169_$__cuda_sm70_shflsync_idx_p) ;  /* 0x0000150000007944 */ /* 0x002fea0003c00000 */
[----:B-1----:R-:W-:Y:S01]  /*8390*/  IMAD.MOV.U32 R31, RZ, RZ, R37 ;  /* 0x000000ffff1f7224 */ /* 0x002fe200078e0025 */
[----:B0-----:R-:W-:Y:S05]  /*83a0*/  BRA `(.L_x_5024) ;  /* 0xffffcf3000007947 */ /* 0x001fea000383ffff */
.L_x_4908:
[----:B------:R-:W-:Y:S01]  /*83b0*/  IMAD.MOV.U32 R37, RZ, RZ, R8 ;  /* 0x000000ffff257224 */ /* 0x000fe200078e0008 */
[----:B------:R-:W-:Y:S01]  /*83c0*/  MOV R2, 0x8410 ;  /* 0x0000841000027802 */ /* 0x000fe20000000f00 */
[----:B------:R-:W-:-:S02]  /*83d0*/  IMAD.MOV.U32 R38, RZ, RZ, R13 ;  /* 0x000000ffff267224 */ /* 0x000fc400078e000d */
[----:B------:R-:W-:Y:S02]  /*83e0*/  IMAD.MOV.U32 R39, RZ, RZ, 0x1f ;  /* 0x0000001fff277424 */ /* 0x000fe400078e00ff */
[----:B------:R-:W-:Y:S02]  /*83f0*/  IMAD.MOV.U32 R40, RZ, RZ, -0x1 ;  /* 0xffffffffff287424 */ /* 0x000fe400078e00ff */
[----:B012---:R-:W-:Y:S05]  /*8400*/  CALL.REL.NOINC `($__internal_169_$__cuda_sm70_shflsync_idx_p) ;  /* 0x0000148000007944 */ /* 0x007fea0003c00000 */
[----:B-1----:R-:W-:Y:S01]  /*8410*/  IMAD.MOV.U32 R29, RZ, RZ, R37 ;  /* 0x000000ffff1d7224 */ /* 0x002fe200078e0025 */
[----:B0-----:R-:W-:Y:S05]  /*8420*/  BRA `(.L_x_5025) ;  /* 0xffffced000007947 */ /* 0x001fea000383ffff */
.L_x_4915:
[----:B-1----:R-:W-:Y:S01]  /*8430*/  IMAD.MOV.U32 R42, RZ, RZ, R0 ;  /* 0x000000ffff2a7224 */ /* 0x002fe200078e0000 */
[----:B------:R-:W-:Y:S01]  /*8440*/  MOV R2, 0x8490 ;  /* 0x0000849000027802 */ /* 0x000fe20000000f00 */
[----:B------:R-:W-:Y:S02]  /*8450*/  IMAD.MOV.U32 R39, RZ, RZ, 0x1 ;  /* 0x00000001ff277424 */ /* 0x000fe400078e00ff */
[----:B------:R-:W-:Y:S02]  /*8460*/  IMAD.MOV.U32 R40, RZ, RZ, 0x1f ;  /* 0x0000001fff287424 */ /* 0x000fe400078e00ff */
[----:B------:R-:W-:Y:S02]  /*8470*/  IMAD.MOV.U32 R37, RZ, RZ, -0x1 ;  /* 0xffffffffff257424 */ /* 0x000fe400078e00ff */
[----:B0-2---:R-:W-:Y:S05]  /*8480*/  CALL.REL.NOINC `($__internal_168_$__cuda_sm70_shflsync_bfly_p) ;  /* 0x000013c000007944 */ /* 0x005fea0003c00000 */
[----:B-1----:R-:W-:Y:S01]  /*8490*/  IMAD.MOV.U32 R5, RZ, RZ, R37 ;  /* 0x000000ffff057224 */ /* 0x002fe200078e0025 */
[----:B0-----:R-:W-:Y:S05]  /*84a0*/  BRA `(.L_x_5026) ;  /* 0xffffd0a000007947 */ /* 0x001fea000383ffff */
.L_x_4916:
[----:B--2---:R-:W-:Y:S01]  /*84b0*/  IMAD.MOV.U32 R42, RZ, RZ, R4 ;  /* 0x000000ffff2a7224 */ /* 0x004fe200078e0004 */
[----:B------:R-:W-:Y:S01]  /*84c0*/  MOV R2, 0x8510 ;  /* 0x0000851000027802 */ /* 0x000fe20000000f00 */
[----:B------:R-:W-:-:S02]  /*84d0*/  IMAD.MOV.U32 R39, RZ, RZ, 0x1 ;  /* 0x00000001ff277424 */ /* 0x000fc400078e00ff */
[----:B------:R-:W-:Y:S02]  /*84e0*/  IMAD.MOV.U32 R40, RZ, RZ, 0x1f ;  /* 0x0000001fff287424 */ /* 0x000fe400078e00ff */
[----:B------:R-:W-:Y:S02]  /*84f0*/  IMAD.MOV.U32 R37, RZ, RZ, -0x1 ;  /* 0xffffffffff257424 */ /* 0x000fe400078e00ff */
[----:B01-3--:R-:W-:Y:S05]  /*8500*/  CALL.REL.NOINC `($__internal_168_$__cuda_sm70_shflsync_bfly_p) ;  /* 0x0000134000007944 */ /* 0x00bfea0003c00000 */
[----:B01----:R-:W-:Y:S05]  /*8510*/  BRA `(.L_x_5027) ;  /* 0xffffd05000007947 */ /* 0x003fea000383ffff */
.L_x_4919:
[----:B------:R-:W-:Y:S01]  /*8520*/  IMAD.MOV.U32 R42, RZ, RZ, R5 ;  /* 0x000000ffff2a7224 */ /* 0x000fe200078e0005 */
[----:B------:R-:W-:Y:S01]  /*8530*/  MOV R2, 0x8580 ;  /* 0x0000858000027802 */ /* 0x000fe20000000f00 */
[----:B------:R-:W-:Y:S02]  /*8540*/  IMAD.MOV.U32 R39, RZ, RZ, 0x2 ;  /* 0x00000002ff277424 */ /* 0x000fe400078e00ff */
[----:B------:R-:W-:Y:S02]  /*8550*/  IMAD.MOV.U32 R40, RZ, RZ, 0x1f ;  /* 0x0000001fff287424 */ /* 0x000fe400078e00ff */
[----:B------:R-:W-:Y:S02]  /*8560*/  IMAD.MOV.U32 R37, RZ, RZ, -0x1 ;  /* 0xffffffffff257424 */ /* 0x000fe400078e00ff */
        /* <DEDUP_REMOVED lines=9> */
.L_x_4922:
[----:B------:R-:W-:Y:S01]  /*8600*/  IMAD.MOV.U32 R42, RZ, RZ, R5 ;  /* 0x000000ffff2a7224 */ /* 0x000fe200078e0005 */
[----:B------:R-:W-:Y:S01]  /*8610*/  MOV R2, 0x8660 ;  /* 0x0000866000027802 */ /* 0x000fe20000000f00 */
[----:B------:R-:W-:Y:S02]  /*8620*/  IMAD.MOV.U32 R39, RZ, RZ, 0x1 ;  /* 0x00000001ff277424 */ /* 0x000fe400078e00ff */
[----:B------:R-:W-:Y:S02]  /*8630*/  IMAD.MOV.U32 R40, RZ, RZ, 0x1f ;  /* 0x0000001fff287424 */ /* 0x000fe400078e00ff */
[----:B------:R-:W-:-:S02]  /*8640*/  IMAD.MOV.U32 R37, RZ, RZ, -0x1 ;  /* 0xffffffffff257424 */ /* 0x000fc400078e00ff */
[----:B0-----:R-:W-:Y:S05]  /*8650*/  CALL.REL.NOINC `($__internal_168_$__cuda_sm70_shflsync_bfly_p) ;  /* 0x000011f000007944 */ /* 0x001fea0003c00000 */
[----:B-1----:R-:W-:Y:S01]  /*8660*/  IMAD.MOV.U32 R0, RZ, RZ, R37 ;  /* 0x000000ffff007224 */ /* 0x002fe200078e0025 */
[----:B0-----:R-:W-:Y:S05]  /*8670*/  BRA `(.L_x_5029) ;  /* 0xffffd0a000007947 */ /* 0x001fea000383ffff */
.L_x_4923:
[----:B------:R-:W-:Y:S01]  /*8680*/  IMAD.MOV.U32 R42, RZ, RZ, R4 ;  /* 0x000000ffff2a7224 */ /* 0x000fe200078e0004 */
[----:B------:R-:W-:Y:S01]  /*8690*/  MOV R2, 0x86e0 ;  /* 0x000086e000027802 */ /* 0x000fe20000000f00 */
[----:B------:R-:W-:-:S02]  /*86a0*/  IMAD.MOV.U32 R39, RZ, RZ, 0x1 ;  /* 0x00000001ff277424 */ /* 0x000fc400078e00ff */
[----:B------:R-:W-:Y:S02]  /*86b0*/  IMAD.MOV.U32 R40, RZ, RZ, 0x1f ;  /* 0x0000001fff287424 */ /* 0x000fe400078e00ff */
[----:B------:R-:W-:Y:S02]  /*86c0*/  IMAD.MOV.U32 R37, RZ, RZ, -0x1 ;  /* 0xffffffffff257424 */ /* 0x000fe400078e00ff */
[----:B012---:R-:W-:Y:S05]  /*86d0*/  CALL.REL.NOINC `($__internal_168_$__cuda_sm70_shflsync_bfly_p) ;  /* 0x0000117000007944 */ /* 0x007fea0003c00000 */
[----:B01----:R-:W-:Y:S05]  /*86e0*/  BRA `(.L_x_5030) ;  /* 0xffffd05000007947 */ /* 0x003fea000383ffff */
.L_x_4926:
[----:B------:R-:W-:Y:S01]  /*86f0*/  IMAD.MOV.U32 R42, RZ, RZ, R5 ;  /* 0x000000ffff2a7224 */ /* 0x000fe200078e0005 */
[----:B------:R-:W-:Y:S01]  /*8700*/  MOV R2, 0x8750 ;  /* 0x0000875000027802 */ /* 0x000fe20000000f00 */
[----:B------:R-:W-:Y:S02]  /*8710*/  IMAD.MOV.U32 R39, RZ, RZ, 0x4 ;  /* 0x00000004ff277424 */ /* 0x000fe400078e00ff */
[----:B------:R-:W-:Y:S02]  /*8720*/  IMAD.MOV.U32 R40, RZ, RZ, 0x1f ;  /* 0x0000001fff287424 */ /* 0x000fe400078e00ff */
[----:B------:R-:W-:Y:S02]  /*8730*/  IMAD.MOV.U32 R37, RZ, RZ, -0x1 ;  /* 0xffffffffff257424 */ /* 0x000fe400078e00ff */
[----:B0-----:R-:W-:Y:S05]  /*8740*/  CALL.REL.NOINC `($__internal_168_$__cuda_sm70_shflsync_bfly_p) ;  /* 0x0000110000007944 */ /* 0x001fea0003c00000 */
        /* <DEDUP_REMOVED lines=8> */
.L_x_4929:
        /* <DEDUP_REMOVED lines=8> */
.L_x_4930:
[----:B------:R-:W-:Y:S01]  /*8850*/  IMAD.MOV.U32 R42, RZ, RZ, R4 ;  /* 0x000000ffff2a7224 */ /* 0x000fe200078e0004 */
[----:B------:R-:W-:Y:S01]  /*8860*/  MOV R2, 0x88b0 ;  /* 0x000088b000027802 */ /* 0x000fe20000000f00 */
[----:B------:R-:W-:-:S02]  /*8870*/  IMAD.MOV.U32 R39, RZ, RZ, 0x2 ;  /* 0x00000002ff277424 */ /* 0x000fc400078e00ff */
[----:B------:R-:W-:Y:S02]  /*8880*/  IMAD.MOV.U32 R40, RZ, RZ, 0x1f ;  /* 0x0000001fff287424 */ /* 0x000fe400078e00ff */
[----:B------:R-:W-:Y:S02]  /*8890*/  IMAD.MOV.U32 R37, RZ, RZ, -0x1 ;  /* 0xffffffffff257424 */ /* 0x000fe400078e00ff */
[----:B012---:R-:W-:Y:S05]  /*88a0*/  CALL.REL.NOINC `($__internal_168_$__cuda_sm70_shflsync_bfly_p) ;  /* 0x00000fa000007944 */ /* 0x007fea0003c00000 */
[----:B01----:R-:W-:Y:S05]  /*88b0*/  BRA `(.L_x_5033) ;  /* 0xffffd05000007947 */ /* 0x003fea000383ffff */
.L_x_4933:
        /* <DEDUP_REMOVED lines=14> */
.L_x_4936:
        /* <DEDUP_REMOVED lines=8> */
.L_x_4937:
[----:B------:R-:W-:Y:S01]  /*8a20*/  IMAD.MOV.U32 R42, RZ, RZ, R4 ;  /* 0x000000ffff2a7224 */ /* 0x000fe200078e0004 */
[----:B------:R-:W-:Y:S01]  /*8a30*/  MOV R2, 0x8a80 ;  /* 0x00008a8000027802 */ /* 0x000fe20000000f00 */
[----:B------:R-:W-:-:S02]  /*8a40*/  IMAD.MOV.U32 R39, RZ, RZ, 0x8 ;  /* 0x00000008ff277424 */ /* 0x000fc400078e00ff */
[----:B------:R-:W-:Y:S02]  /*8a50*/  IMAD.MOV.U32 R40, RZ, RZ, 0x1f ;  /* 0x0000001fff287424 */ /* 0x000fe400078e00ff */
[----:B------:R-:W-:Y:S02]  /*8a60*/  IMAD.MOV.U32 R37, RZ, RZ, -0x1 ;  /* 0xffffffffff257424 */ /* 0x000fe400078e00ff */
[----:B012---:R-:W-:Y:S05]  /*8a70*/  CALL.REL.NOINC `($__internal_168_$__cuda_sm70_shflsync_bfly_p) ;  /* 0x00000dd000007944 */ /* 0x007fea0003c00000 */
[----:B01----:R-:W-:Y:S05]  /*8a80*/  BRA `(.L_x_5036) ;  /* 0xffffd04000007947 */ /* 0x003fea000383ffff */
.L_x_4940:
        /* <DEDUP_REMOVED lines=14> */
.L_x_4943:
        /* <DEDUP_REMOVED lines=8> */
.L_x_4944:
[----:B------:R-:W-:Y:S01]  /*8bf0*/  IMAD.MOV.U32 R42, RZ, RZ, R4 ;  /* 0x000000ffff2a7224 */ /* 0x000fe200078e0004 */
[----:B------:R-:W-:Y:S01]  /*8c00*/  MOV R2, 0x8c50 ;  /* 0x00008c5000027802 */ /* 0x000fe20000000f00 */
[----:B------:R-:W-:-:S02]  /*8c10*/  IMAD.MOV.U32 R39, RZ, RZ, 0x2 ;  /* 0x00000002ff277424 */ /* 0x000fc400078e00ff */
[----:B------:R-:W-:Y:S02]  /*8c20*/  IMAD.MOV.U32 R40, RZ, RZ, 0x1f ;  /* 0x0000001fff287424 */ /* 0x000fe400078e00ff */
[----:B------:R-:W-:Y:S02]  /*8c30*/  IMAD.MOV.U32 R37, RZ, RZ, -0x1 ;  /* 0xffffffffff257424 */ /* 0x000fe400078e00ff */
[----:B012---:R-:W-:Y:S05]  /*8c40*/  CALL.REL.NOINC `($__internal_168_$__cuda_sm70_shflsync_bfly_p) ;  /* 0x00000c0000007944 */ /* 0x007fea0003c00000 */
[----:B01----:R-:W-:Y:S05]  /*8c50*/  BRA `(.L_x_5039) ;  /* 0xffffd02000007947 */ /* 0x003fea000383ffff */
.L_x_4947:
        /* <DEDUP_REMOVED lines=14> */
.L_x_4950:
        /* <DEDUP_REMOVED lines=8> */
.L_x_4951:
[----:B------:R-:W-:Y:S01]  /*8dc0*/  IMAD.MOV.U32 R42, RZ, RZ, R4 ;  /* 0x000000ffff2a7224 */ /* 0x000fe200078e0004 */
[----:B------:R-:W-:Y:S01]  /*8dd0*/  MOV R2, 0x8e20 ;  /* 0x00008e2000027802 */ /* 0x000fe20000000f00 */
[----:B------:R-:W-:-:S02]  /*8de0*/  IMAD.MOV.U32 R39, RZ, RZ, 0x10 ;  /* 0x00000010ff277424 */ /* 0x000fc400078e00ff */
[----:B------:R-:W-:Y:S02]  /*8df0*/  IMAD.MOV.U32 R40, RZ, RZ, 0x1f ;  /* 0x0000001fff287424 */ /* 0x000fe400078e00ff */
[----:B------:R-:W-:Y:S02]  /*8e00*/  IMAD.MOV.U32 R37, RZ, RZ, -0x1 ;  /* 0xffffffffff257424 */ /* 0x000fe400078e00ff */
[----:B012---:R-:W-:Y:S05]  /*8e10*/  CALL.REL.NOINC `($__internal_168_$__cuda_sm70_shflsync_bfly_p) ;  /* 0x00000a3000007944 */ /* 0x007fea0003c00000 */
[----:B01----:R-:W-:Y:S05]  /*8e20*/  BRA `(.L_x_5042) ;  /* 0xffffd00000007947 */ /* 0x003fea000383ffff */
.L_x_4954:
        /* <DEDUP_REMOVED lines=14> */
.L_x_4957:
        /* <DEDUP_REMOVED lines=8> */
.L_x_4958:
[----:B------:R-:W-:Y:S01]  /*8f90*/  IMAD.MOV.U32 R42, RZ, RZ, R4 ;  /* 0x000000ffff2a7224 */ /* 0x000fe200078e0004 */
[----:B------:R-:W-:Y:S01]  /*8fa0*/  MOV R2, 0x8ff0 ;  /* 0x00008ff000027802 */ /* 0x000fe20000000f00 */
[----:B------:R-:W-:-:S02]  /*8fb0*/  IMAD.MOV.U32 R39, RZ, RZ, 0x4 ;  /* 0x00000004ff277424 */ /* 0x000fc400078e00ff */
[----:B------:R-:W-:Y:S02]  /*8fc0*/  IMAD.MOV.U32 R40, RZ, RZ, 0x1f ;  /* 0x0000001fff287424 */ /* 0x000fe400078e00ff */
[----:B------:R-:W-:Y:S02]  /*8fd0*/  IMAD.MOV.U32 R37, RZ, RZ, -0x1 ;  /* 0xffffffffff257424 */ /* 0x000fe400078e00ff */
[----:B012---:R-:W-:Y:S05]  /*8fe0*/  CALL.REL.NOINC `($__internal_168_$__cuda_sm70_shflsync_bfly_p) ;  /* 0x0000086000007944 */ /* 0x007fea0003c00000 */
[----:B01----:R-:W-:Y:S05]  /*8ff0*/  BRA `(.L_x_5045) ;  /* 0xffffcfe000007947 */ /* 0x003fea000383ffff */
.L_x_4961:
        /* <DEDUP_REMOVED lines=14> */
.L_x_4964:
        /* <DEDUP_REMOVED lines=8> */
.L_x_4965:
[----:B------:R-:W-:Y:S01]  /*9160*/  IMAD.MOV.U32 R42, RZ, RZ, R4 ;  /* 0x000000ffff2a7224 */ /* 0x000fe200078e0004 */
[----:B------:R-:W-:Y:S01]  /*9170*/  MOV R2, 0x91c0 ;  /* 0x000091c000027802 */ /* 0x000fe20000000f00 */
[----:B------:R-:W-:-:S02]  /*9180*/  IMAD.MOV.U32 R39, RZ, RZ, 0x1 ;  /* 0x00000001ff277424 */ /* 0x000fc400078e00ff */
[----:B------:R-:W-:Y:S02]  /*9190*/  IMAD.MOV.U32 R40, RZ, RZ, 0x1f ;  /* 0x0000001fff287424 */ /* 0x000fe400078e00ff */
[----:B------:R-:W-:Y:S02]  /*91a0*/  IMAD.MOV.U32 R37, RZ, RZ, -0x1 ;  /* 0xffffffffff257424 */ /* 0x000fe400078e00ff */
[----:B012---:R-:W-:Y:S05]  /*91b0*/  CALL.REL.NOINC `($__internal_168_$__cuda_sm70_shflsync_bfly_p) ;  /* 0x0000069000007944 */ /* 0x007fea0003c00000 */
[----:B01----:R-:W-:Y:S05]  /*91c0*/  BRA `(.L_x_5048) ;  /* 0xffffcfc000007947 */ /* 0x003fea000383ffff */
.L_x_4968:
[----:B------:R-:W-:Y:S01]  /*91d0*/  IMAD.MOV.U32 R42, RZ, RZ, R9 ;  /* 0x000000ffff2a7224 */ /* 0x000fe200078e0009 */
[----:B------:R-:W-:Y:S01]  /*91e0*/  MOV R2, 0x9230 ;  /* 0x0000923000027802 */ /* 0x000fe20000000f00 */
[----:B------:R-:W-:Y:S02]  /*91f0*/  IMAD.MOV.U32 R39, RZ, RZ, 0x10 ;  /* 0x00000010ff277424 */ /* 0x000fe400078e00ff */
[----:B------:R-:W-:Y:S02]  /*9200*/  IMAD.MOV.U32 R40, RZ, RZ, 0x1f ;  /* 0x0000001fff287424 */ /* 0x000fe400078e00ff */
[----:B------:R-:W-:Y:S02]  /*9210*/  IMAD.MOV.U32 R37, RZ, RZ, -0x1 ;  /* 0xffffffffff257424 */ /* 0x000fe400078e00ff */
[----:B01-3--:R-:W-:Y:S05]  /*9220*/  CALL.REL.NOINC `($__internal_168_$__cuda_sm70_shflsync_bfly_p) ;  /* 0x0000062000007944 */ /* 0x00bfea0003c00000 */
        /* <DEDUP_REMOVED lines=8> */
.L_x_4971:
[----:B------:R-:W-:Y:S01]  /*92b0*/  IMAD.MOV.U32 R42, RZ, RZ, R9 ;  /* 0x000000ffff2a7224 */ /* 0x000fe200078e0009 */
[----:B------:R-:W-:Y:S01]  /*92c0*/  MOV R2, 0x9310 ;  /* 0x0000931000027802 */ /* 0x000fe20000000f00 */
[----:B------:R-:W-:Y:S02]  /*92d0*/  IMAD.MOV.U32 R39, RZ, RZ, 0x8 ;  /* 0x00000008ff277424 */ /* 0x000fe400078e00ff */
[----:B------:R-:W-:Y:S02]  /*92e0*/  IMAD.MOV.U32 R40, RZ, RZ, 0x1f ;  /* 0x0000001fff287424 */ /* 0x000fe400078e00ff */
[----:B------:R-:W-:-:S02]  /*92f0*/  IMAD.MOV.U32 R37, RZ, RZ, -0x1 ;  /* 0xffffffffff257424 */ /* 0x000fc400078e00ff */
[----:B-1-3--:R-:W-:Y:S05]  /*9300*/  CALL.REL.NOINC `($__internal_168_$__cuda_sm70_shflsync_bfly_p) ;  /* 0x0000054000007944 */ /* 0x00afea0003c00000 */
[----:B-1----:R-:W-:Y:S01]  /*9310*/  IMAD.MOV.U32 R0, RZ, RZ, R37 ;  /* 0x000000ffff007224 */ /* 0x002fe200078e0025 */
[----:B0-----:R-:W-:Y:S05]  /*9320*/  BRA `(.L_x_5050) ;  /* 0xffffd08000007947 */ /* 0x001fea000383ffff */
.L_x_4972:
[----:B------:R-:W-:Y:S01]  /*9330*/  IMAD.MOV.U32 R42, RZ, RZ, R8 ;  /* 0x000000ffff2a7224 */ /* 0x000fe200078e0008 */
[----:B------:R-:W-:Y:S01]  /*9340*/  MOV R2, 0x9390 ;  /* 0x0000939000027802 */ /* 0x000fe20000000f00 */
[----:B------:R-:W-:-:S02]  /*9350*/  IMAD.MOV.U32 R39, RZ, RZ, 0x8 ;  /* 0x00000008ff277424 */ /* 0x000fc400078e00ff */
[----:B------:R-:W-:Y:S02]  /*9360*/  IMAD.MOV.U32 R40, RZ, RZ, 0x1f ;  /* 0x0000001fff287424 */ /* 0x000fe400078e00ff */
[----:B------:R-:W-:Y:S02]  /*9370*/  IMAD.MOV.U32 R37, RZ, RZ, -0x1 ;  /* 0xffffffffff257424 */ /* 0x000fe400078e00ff */
[----:B0123--:R-:W-:Y:S05]  /*9380*/  CALL.REL.NOINC `($__internal_168_$__cuda_sm70_shflsync_bfly_p) ;  /* 0x000004c000007944 */ /* 0x00ffea0003c00000 */
[----:B01----:R-:W-:Y:S05]  /*9390*/  BRA `(.L_x_5051) ;  /* 0xffffd03000007947 */ /* 0x003fea000383ffff */
.L_x_4975:
[----:B------:R-:W-:Y:S01]  /*93a0*/  IMAD.MOV.U32 R42, RZ, RZ, R9 ;  /* 0x000000ffff2a7224 */ /* 0x000fe200078e0009 */
[----:B------:R-:W-:Y:S01]  /*93b0*/  MOV R2, 0x9400 ;  /* 0x0000940000027802 */ /* 0x000fe20000000f00 */
[----:B------:R-:W-:Y:S02]  /*93c0*/  IMAD.MOV.U32 R39, RZ, RZ, 0x4 ;  /* 0x00000004ff277424 */ /* 0x000fe400078e00ff */
[----:B------:R-:W-:Y:S02]  /*93d0*/  IMAD.MOV.U32 R40, RZ, RZ, 0x1f ;  /* 0x0000001fff287424 */ /* 0x000fe400078e00ff */
[----:B------:R-:W-:Y:S02]  /*93e0*/  IMAD.MOV.U32 R37, RZ, RZ, -0x1 ;  /* 0xffffffffff257424 */ /* 0x000fe400078e00ff */
[----:B-1-3--:R-:W-:Y:S05]  /*93f0*/  CALL.REL.NOINC `($__internal_168_$__cuda_sm70_shflsync_bfly_p) ;  /* 0x0000045000007944 */ /* 0x00afea0003c00000 */
        /* <DEDUP_REMOVED lines=8> */
.L_x_4978:
        /* <DEDUP_REMOVED lines=8> */
.L_x_4979:
[----:B------:R-:W-:Y:S01]  /*9500*/  IMAD.MOV.U32 R42, RZ, RZ, R8 ;  /* 0x000000ffff2a7224 */ /* 0x000fe200078e0008 */
[----:B------:R-:W-:Y:S01]  /*9510*/  MOV R2, 0x9560 ;  /* 0x0000956000027802 */ /* 0x000fe20000000f00 */
[----:B------:R-:W-:-:S02]  /*9520*/  IMAD.MOV.U32 R39, RZ, RZ, 0x2 ;  /* 0x00000002ff277424 */ /* 0x000fc400078e00ff */
[----:B------:R-:W-:Y:S02]  /*9530*/  IMAD.MOV.U32 R40, RZ, RZ, 0x1f ;  /* 0x0000001fff287424 */ /* 0x000fe400078e00ff */
[----:B------:R-:W-:Y:S02]  /*9540*/  IMAD.MOV.U32 R37, RZ, RZ, -0x1 ;  /* 0xffffffffff257424 */ /* 0x000fe400078e00ff */
[----:B0123--:R-:W-:Y:S05]  /*9550*/  CALL.REL.NOINC `($__internal_168_$__cuda_sm70_shflsync_bfly_p) ;  /* 0x000002f000007944 */ /* 0x00ffea0003c00000 */
[----:B01----:R-:W-:Y:S05]  /*9560*/  BRA `(.L_x_5054) ;  /* 0xffffd01000007947 */ /* 0x003fea000383ffff */
.L_x_4982:
        /* <DEDUP_REMOVED lines=14> */
.L_x_4987:
[----:B------:R-:W-:Y:S01]  /*9650*/  IMAD.MOV.U32 R42, RZ, RZ, R4 ;  /* 0x000000ffff2a7224 */ /* 0x000fe200078e0004 */
[----:B------:R-:W-:Y:S01]  /*9660*/  MOV R2, 0x96b0 ;  /* 0x000096b000027802 */ /* 0x000fe20000000f00 */
[----:B0-----:R-:W-:Y:S02]  /*9670*/  IMAD.MOV.U32 R39, RZ, RZ, 0x10 ;  /* 0x00000010ff277424 */ /* 0x001fe400078e00ff */
[----:B------:R-:W-:Y:S02]  /*9680*/  IMAD.MOV.U32 R40, RZ, RZ, 0x1f ;  /* 0x0000001fff287424 */ /* 0x000fe400078e00ff */
[----:B------:R-:W-:-:S02]  /*9690*/  IMAD.MOV.U32 R37, RZ, RZ, -0x1 ;  /* 0xffffffffff257424 */ /* 0x000fc400078e00ff */
[----:B------:R-:W-:Y:S05]  /*96a0*/  CALL.REL.NOINC `($__internal_168_$__cuda_sm70_shflsync_bfly_p) ;  /* 0x000001a000007944 */ /* 0x000fea0003c00000 */
[----:B01----:R-:W-:Y:S05]  /*96b0*/  BRA `(.L_x_5056) ;  /* 0xffffd29000007947 */ /* 0x003fea000383ffff */
.L_x_4988:
[----:B------:R-:W-:Y:S01]  /*96c0*/  IMAD.MOV.U32 R42, RZ, RZ, R5 ;  /* 0x000000ffff2a7224 */ /* 0x000fe200078e0005 */
[----:B------:R-:W-:Y:S01]  /*96d0*/  MOV R2, 0x9720 ;  /* 0x0000972000027802 */ /* 0x000fe20000000f00 */
[----:B0-----:R-:W-:-:S02]  /*96e0*/  IMAD.MOV.U32 R39, RZ, RZ, 0x8 ;  /* 0x00000008ff277424 */ /* 0x001fc400078e00ff */
[----:B------:R-:W-:Y:S02]  /*96f0*/  IMAD.MOV.U32 R40, RZ, RZ, 0x1f ;  /* 0x0000001fff287424 */ /* 0x000fe400078e00ff */
[----:B------:R-:W-:Y:S02]  /*9700*/  IMAD.MOV.U32 R37, RZ, RZ, -0x1 ;  /* 0xffffffffff257424 */ /* 0x000fe400078e00ff */
[----:B-1----:R-:W-:Y:S05]  /*9710*/  CALL.REL.NOINC `($__internal_168_$__cuda_sm70_shflsync_bfly_p) ;  /* 0x0000013000007944 */ /* 0x002fea0003c00000 */
[----:B01----:R-:W-:Y:S01]  /*9720*/  FADD.FTZ R42, R5, R37 ;  /* 0x00000025052a7221 */ /* 0x003fe20000010000 */
[----:B------:R-:W-:Y:S01]  /*9730*/  MOV R2, 0x9780 ;  /* 0x0000978000027802 */ /* 0x000fe20000000f00 */
[----:B------:R-:W-:Y:S02]  /*9740*/  IMAD.MOV.U32 R39, RZ, RZ, 0x4 ;  /* 0x00000004ff277424 */ /* 0x000fe400078e00ff */
[----:B------:R-:W-:Y:S02]  /*9750*/  IMAD.MOV.U32 R40, RZ, RZ, 0x1f ;  /* 0x0000001fff287424 */ /* 0x000fe400078e00ff */
[----:B------:R-:W-:Y:S02]  /*9760*/  IMAD.MOV.U32 R37, RZ, RZ, -0x1 ;  /* 0xffffffffff257424 */ /* 0x000fe400078e00ff */
[----:B------:R-:W-:Y:S05]  /*9770*/  CALL.REL.NOINC `($__internal_168_$__cuda_sm70_shflsync_bfly_p) ;  /* 0x000000d000007944 */ /* 0x000fea0003c00000 */
[----:B01----:R-:W-:Y:S01]  /*9780*/  FADD.FTZ R42, R42, R37 ;  /* 0x000000252a2a7221 */ /* 0x003fe20000010000 */
[----:B------:R-:W-:Y:S01]  /*9790*/  MOV R2, 0x97e0 ;  /* 0x000097e000027802 */ /* 0x000fe20000000f00 */
[----:B------:R-:W-:-:S02]  /*97a0*/  IMAD.MOV.U32 R39, RZ, RZ, 0x2 ;  /* 0x00000002ff277424 */ /* 0x000fc400078e00ff */
[----:B------:R-:W-:Y:S02]  /*97b0*/  IMAD.MOV.U32 R40, RZ, RZ, 0x1f ;  /* 0x0000001fff287424 */ /* 0x000fe400078e00ff */
[----:B------:R-:W-:Y:S02]  /*97c0*/  IMAD.MOV.U32 R37, RZ, RZ, -0x1 ;  /* 0xffffffffff257424 */ /* 0x000fe400078e00ff */
[----:B------:R-:W-:Y:S05]  /*97d0*/  CALL.REL.NOINC `($__internal_168_$__cuda_sm70_shflsync_bfly_p) ;  /* 0x0000007000007944 */ /* 0x000fea0003c00000 */
[----:B01----:R-:W-:Y:S01]  /*97e0*/  FADD.FTZ R42, R42, R37 ;  /* 0x000000252a2a7221 */ /* 0x003fe20000010000 */
[----:B------:R-:W-:Y:S01]  /*97f0*/  MOV R2, 0x9840 ;  /* 0x0000984000027802 */ /* 0x000fe20000000f00 */
[----:B------:R-:W-:Y:S02]  /*9800*/  IMAD.MOV.U32 R39, RZ, RZ, 0x1 ;  /* 0x00000001ff277424 */ /* 0x000fe400078e00ff */
[----:B------:R-:W-:Y:S02]  /*9810*/  IMAD.MOV.U32 R40, RZ, RZ, 0x1f ;  /* 0x0000001fff287424 */ /* 0x000fe400078e00ff */
[----:B------:R-:W-:Y:S02]  /*9820*/  IMAD.MOV.U32 R37, RZ, RZ, -0x1 ;  /* 0xffffffffff257424 */ /* 0x000fe400078e00ff */
[----:B------:R-:W-:Y:S05]  /*9830*/  CALL.REL.NOINC `($__internal_168_$__cuda_sm70_shflsync_bfly_p) ;  /* 0x0000001000007944 */ /* 0x000fea0003c00000 */
[----:B01----:R-:W-:Y:S05]  /*9840*/  BRA `(.L_x_5057) ;  /* 0xffffd19000007947 */ /* 0x003fea000383ffff */
        .weak           $__internal_168_$__cuda_sm70_shflsync_bfly_p
        .type           $__internal_168_$__cuda_sm70_shflsync_bfly_p,@function
        .size           $__internal_168_$__cuda_sm70_shflsync_bfly_p,($__internal_169_$__cuda_sm70_shflsync_idx_p - $__internal_168_$__cuda_sm70_shflsync_bfly_p)
$__internal_168_$__cuda_sm70_shflsync_bfly_p:
[----:B------:R-:W-:Y:S01]  /*9850*/  IMAD.MOV.U32 R3, RZ, RZ, 0x0 ;  /* 0x00000000ff037424 */ /* 0x000fe200078e00ff */
[----:B------:R-:W-:Y:S04]  /*9860*/  WARPSYNC R37 ;  /* 0x0000002500007348 */ /* 0x000fe80003800000 */
[----:B------:R0:W1:Y:S01]  /*9870*/  SHFL.BFLY PT, R37, R42, R39, R40 ;  /* 0x0c0000272a257389 */ /* 0x00006200000e0028 */
[----:B------:R-:W-:Y:S05]  /*9880*/  RET.REL.NODEC R2 `(_ZN4vllm3moe25grouped_topk_fused_kernelIf6__halfiLNS0_11ScoringFuncE1EEEvPT_PfPT1_PKT0_lllllbd) ;  /* 0xffff677002007950 */ /* 0x000fea0003c3ffff */
        .weak           $__internal_169_$__cuda_sm70_shflsync_idx_p
        .type           $__internal_169_$__cuda_sm70_shflsync_idx_p,@function
        .size           $__internal_169_$__cuda_sm70_shflsync_idx_p,($__internal_170_$__cuda_sm70_votesync_ballot - $__internal_169_$__cuda_sm70_shflsync_idx_p)
$__internal_169_$__cuda_sm70_shflsync_idx_p:
[----:B------:R-:W-:Y:S01]  /*9890*/  IMAD.MOV.U32 R3, RZ, RZ, 0x0 ;  /* 0x00000000ff037424 */ /* 0x000fe200078e00ff */
[----:B------:R-:W-:Y:S04]  /*98a0*/  WARPSYNC R40 ;  /* 0x0000002800007348 */ /* 0x000fe80003800000 */
[----:B------:R0:W1:Y:S01]  /*98b0*/  SHFL.IDX PT, R37, R37, R38, R39 ;  /* 0x0000002625257389 */ /* 0x00006200000e0027 */
[----:B------:R-:W-:Y:S05]  /*98c0*/  RET.REL.NODEC R2 `(_ZN4vllm3moe25grouped_topk_fused_kernelIf6__halfiLNS0_11ScoringFuncE1EEEvPT_PfPT1_PKT0_lllllbd) ;  /* 0xffff673002007950 */ /* 0x000fea0003c3ffff */
        .weak           $__internal_170_$__cuda_sm70_votesync_ballot
        .type           $__internal_170_$__cuda_sm70_votesync_ballot,@function
        .size           $__internal_170_$__cuda_sm70_votesync_ballot,($__internal_171_$__cuda_sm70_warpsync - $__internal_170_$__cuda_sm70_votesync_ballot)
$__internal_170_$__cuda_sm70_votesync_ballot:
[----:B------:R-:W-:Y:S01]  /*98d0*/  ISETP.NE.U32.AND P6, PT, R3, 0x1, PT ;  /* 0x000000010300780c */ /* 0x000fe20003fc5070 */
[----:B------:R-:W-:Y:S01]  /*98e0*/  IMAD.MOV.U32 R3, RZ, RZ, 0x0 ;  /* 0x00000000ff037424 */ /* 0x000fe200078e00ff */
[----:B------:R-:W-:Y:S11]  /*98f0*/  WARPSYNC 0xffffffff ;  /* 0xffffffff00007948 */ /* 0x000ff60003800000 */
[----:B------:R-:W-:Y:S01]  /*9900*/  VOTE.ANY R35, PT, !P6 ;  /* 0x0000000000237806 */ /* 0x000fe200070e0100 */
[----:B------:R-:W-:Y:S06]  /*9910*/  RET.REL.NODEC R2 `(_ZN4vllm3moe25grouped_topk_fused_kernelIf6__halfiLNS0_11ScoringFuncE1EEEvPT_PfPT1_PKT0_lllllbd) ;  /* 0xffff66e002007950 */ /* 0x000fec0003c3ffff */
        .weak           $__internal_171_$__cuda_sm70_warpsync
        .type           $__internal_171_$__cuda_sm70_warpsync,@function
        .size           $__internal_171_$__cuda_sm70_warpsync,(.L_x_5726 - $__internal_171_$__cuda_sm70_warpsync)
$__internal_171_$__cuda_sm70_warpsync:
[----:B------:R-:W-:Y:S04]  /*9920*/  WARPSYNC R3 ;  /* 0x0000000300007348 */ /* 0x000fe80003800000 */
[----:B------:R-:W-:-:S04]  /*9930*/  IMAD.MOV.U32 R3, RZ, RZ, 0x0 ;  /* 0x00000000ff037424 */ /* 0x000fc800078e00ff */
[----:B------:R-:W-:Y:S05]  /*9940*/  RET.REL.NODEC R2 `(_ZN4vllm3moe25grouped_topk_fused_kernelIf6__halfiLNS0_11ScoringFuncE1EEEvPT_PfPT1_PKT0_lllllbd) ;  /* 0xffff66b002007950 */ /* 0x000fea0003c3ffff */
.L_x_5058:
        /* <DEDUP_REMOVED lines=11> */
.L_x_5726:


//--------------------- .text._ZN4vllm3moe44grouped_topk_fused_small_expert_count_kernelIf6__halfiLNS0_11ScoringFuncE1ELi128ELb0ELi8EEEvPT_PfPT1_PKT0_llllllbd --------------------------
	.section	.text._ZN4vllm3moe44grouped_topk_fused_small_expert_count_kernelIf6__halfiLNS0_11ScoringFuncE1ELi128ELb0ELi8EEEvPT_PfPT1_PKT0_llllllbd,"ax",@progbits
	.sectioninfo	@"SHI_REGISTERS=25"
	.align	128
        .global         _ZN4vllm3moe44grouped_topk_fused_small_expert_count_kernelIf6__halfiLNS0_11ScoringFuncE1ELi128ELb0ELi8EEEvPT_PfPT1_PKT0_llllllbd
        .type           _ZN4vllm3moe44grouped_topk_fused_small_expert_count_kernelIf6__halfiLNS0_11ScoringFuncE1ELi128ELb0ELi8EEEvPT_PfPT1_PKT0_llllllbd,@function
        .size           _ZN4vllm3moe44grouped_topk_fused_small_expert_count_kernelIf6__halfiLNS0_11ScoringFuncE1ELi128ELb0ELi8EEEvPT_PfPT1_PKT0_llllllbd,(.L_x_5727 - _ZN4vllm3moe44grouped_topk_fused_small_expert_count_kernelIf6__halfiLNS0_11ScoringFuncE1ELi128ELb0ELi8EEEvPT_PfPT1_PKT0_llllllbd)
        .other          _ZN4vllm3moe44grouped_topk_fused_small_expert_count_kernelIf6__halfiLNS0_11ScoringFuncE1ELi128ELb0ELi8EEEvPT_PfPT1_PKT0_llllllbd,@"STO_CUDA_ENTRY STV_DEFAULT"
_ZN4vllm3moe44grouped_topk_fused_small_expert_count_kernelIf6__halfiLNS0_11ScoringFuncE1ELi128ELb0ELi8EEEvPT_PfPT1_PKT0_llllllbd:
.text._ZN4vllm3moe44grouped_topk_fused_small_expert_count_kernelIf6__halfiLNS0_11ScoringFuncE1ELi128ELb0ELi8EEEvPT_PfPT1_PKT0_llllllbd:
        /* <DEDUP_REMOVED lines=25> */
[----:B---3--:R-:W-:Y:S01]  /*0190*/  @!P0 HADD2.F32 R7, -RZ, R2.H0_H0 ;  /* 0x20000002ff078230 */ /* 0x008fe20000004100 */
        /* <DEDUP_REMOVED lines=97> */
.L_x_5061:
        /* <DEDUP_REMOVED lines=90> */
.L_x_5060:
        /* <DEDUP_REMOVED lines=38> */
.L_x_5059:
        /* <DEDUP_REMOVED lines=47> */
[----:B------:R-:W-:Y:S05]  /*12a0*/  CALL.REL.NOINC `($__internal_172_$__cuda_sm20_div_rn_f64_full) ;  /* 0x0000013000007944 */ /* 0x000fea0003c00000 */
.L_x_5064:
[----:B------:R-:W-:Y:S05]  /*12b0*/  BSYNC B0 ;  /* 0x0000000000007941 */ /* 0x000fea0003800000 */
.L_x_5063:
[----:B------:R-:W0:Y:S01]  /*12c0*/  F2F.F32.F64 R2, R8 ;  /* 0x0000000800027310 */ /* 0x000e220000301000 */
[----:B------:R-:W0:-:S14]  /*12d0*/  DSETP.GEU.AND P1, PT, |R8|, c[0x2][0x0], PT ;  /* 0x008000000800762a */ /* 0x000e1c0003f2e200 */
[----:B0-----:R-:W-:Y:S02]  /*12e0*/  @!P1 FMUL R2, R2, 1.175494350822287508e-38 ;  /* 0x0080000002029820 */ /* 0x001fe40000400000 */
.L_x_5062:
        /* <DEDUP_REMOVED lines=15> */
        .weak           $__internal_172_$__cuda_sm20_div_rn_f64_full
        .type           $__internal_172_$__cuda_sm20_div_rn_f64_full,@function
        .size           $__internal_172_$__cuda_sm20_div_rn_f64_full,(.L_x_5727 - $__internal_172_$__cuda_sm20_div_rn_f64_full)
$__internal_172_$__cuda_sm20_div_rn_f64_full:
        /* <DEDUP_REMOVED lines=68> */
.L_x_5066:
        /* <DEDUP_REMOVED lines=16> */
.L_x_5069:
[----:B------:R-:W-:Y:S01]  /*1920*/  LOP3.LUT R17, R5, 0x80000, RZ, 0xfc, !PT ;  /* 0x0008000005117812 */ /* 0x000fe200078efcff */
[----:B------:R-:W-:Y:S01]  /*1930*/  IMAD.MOV.U32 R16, RZ, RZ, R4 ;  /* 0x000000ffff107224 */ /* 0x000fe200078e0004 */
[----:B------:R-:W-:Y:S05]  /*1940*/  BRA `(.L_x_5067) ;  /* 0x0000002000007947 */ /* 0x000fea0003800000 */
.L_x_5068:
[----:B------:R-:W-:Y:S01]  /*1950*/  LOP3.LUT R17, R7, 0x80000, RZ, 0xfc, !PT ;  /* 0x0008000007117812 */ /* 0x000fe200078efcff */
[----:B------:R-:W-:Y:S02]  /*1960*/  IMAD.MOV.U32 R16, RZ, RZ, R6 ;  /* 0x000000ffff107224 */ /* 0x000fe400078e0006 */
.L_x_5067:
[----:B------:R-:W-:Y:S05]  /*1970*/  BSYNC B1 ;  /* 0x0000000000017941 */ /* 0x000fea0003800000 */
.L_x_5065:
[----:B------:R-:W-:Y:S02]  /*1980*/  IMAD.MOV.U32 R13, RZ, RZ, 0x0 ;  /* 0x00000000ff0d7424 */ /* 0x000fe400078e00ff */
[----:B------:R-:W-:-:S02]  /*1990*/  IMAD.MOV.U32 R8, RZ, RZ, R16 ;  /* 0x000000ffff087224 */ /* 0x000fc400078e0010 */
[----:B------:R-:W-:Y:S01]  /*19a0*/  IMAD.MOV.U32 R9, RZ, RZ, R17 ;  /* 0x000000ffff097224 */ /* 0x000fe200078e0011 */
[----:B------:R-:W-:Y:S06]  /*19b0*/  RET.REL.NODEC R12 `(_ZN4vllm3moe44grouped_topk_fused_small_expert_count_kernelIf6__halfiLNS0_11ScoringFuncE1ELi128ELb0ELi8EEEvPT_PfPT1_PKT0_llllllbd) ;  /* 0xffffe6400c007950 */ /* 0x000fec0003c3ffff */
.L_x_5070:
        /* <DEDUP_REMOVED lines=12> */
.L_x_5727:


//--------------------- .text._ZN4vllm3moe44grouped_topk_fused_small_expert_count_kernelIf6__halfiLNS0_11ScoringFuncE1ELi384ELb0ELi8EEEvPT_PfPT1_PKT0_llllllbd --------------------------
	.section	.text._ZN4vllm3moe44grouped_topk_fused_small_expert_count_kernelIf6__halfiLNS0_11ScoringFuncE1ELi384ELb0ELi8EEEvPT_PfPT1_PKT0_llllllbd,"ax",@progbits
	.sectioninfo	@"SHI_REGISTERS=32"
	.align	128
        .global         _ZN4vllm3moe44grouped_topk_fused_small_expert_count_kernelIf6__halfiLNS0_11ScoringFuncE1ELi384ELb0ELi8EEEvPT_PfPT1_PKT0_llllllbd
        .type           _ZN4vllm3moe44grouped_topk_fused_small_expert_count_kernelIf6__halfiLNS0_11ScoringFuncE1ELi384ELb0ELi8EEEvPT_PfPT1_PKT0_llllllbd,@function
        .size           _ZN4vllm3moe44grouped_topk_fused_small_expert_count_kernelIf6__halfiLNS0_11ScoringFuncE1ELi384ELb0ELi8EEEvPT_PfPT1_PKT0_llllllbd,(.L_x_5728 - _ZN4vllm3moe44grouped_topk_fused_small_expert_count_kernelIf6__halfiLNS0_11ScoringFuncE1ELi384ELb0ELi8EEEvPT_PfPT1_PKT0_llllllbd)
        .other          _ZN4vllm3moe44grouped_topk_fused_small_expert_count_kernelIf6__halfiLNS0_11ScoringFuncE1ELi384ELb0ELi8EEEvPT_PfPT1_PKT0_llllllbd,@"STO_CUDA_ENTRY STV_DEFAULT"
_ZN4vllm3moe44grouped_topk_fused_small_expert_count_kernelIf6__halfiLNS0_11ScoringFuncE1ELi384ELb0ELi8EEEvPT_PfPT1_PKT0_llllllbd:
.text._ZN4vllm3moe44grouped_topk_fused_small_expert_count_kernelIf6__halfiLNS0_11ScoringFuncE1ELi384ELb0ELi8EEEvPT_PfPT1_PKT0_llllllbd:
        /* <DEDUP_REMOVED lines=25> */
[----:B---3--:R-:W-:Y:S01]  /*0190*/  @!P0 HADD2.F32 R7, -RZ, R2.H0_H0 ;  /* 0x20000002ff078230 */ /* 0x008fe20000004100 */
        /* <DEDUP_REMOVED lines=105> */
.L_x_5074:
        /* <DEDUP_REMOVED lines=100> */
.L_x_5073:
        /* <DEDUP_REMOVED lines=44> */
.L_x_5072:
        /* <DEDUP_REMOVED lines=12> */
.L_x_5075:
[----:B0-----:R-:W-:-:S05]  /*11f0*/  IMAD R7, R2, 0x4, R1 ;  /* 0x0000000402077824 */ /* 0x001fca00078e0201 */
[----:B------:R-:W2:Y:S04]  /*1200*/  LDL R4, [R7] ;  /* 0x0000000007047983 */ /* 0x000ea80000100800 */
[----:B------:R-:W3:Y:S04]  /*1210*/  LDL R6, [R7+0x20] ;  /* 0x0000200007067983 */ /* 0x000ee80000100800 */
[----:B--2---:R0:W-:Y:S04]  /*1220*/  STS [R5.X4+0xc00], R4 ;  /* 0x000c000405007388 */ /* 0x0041e80000004800 */
[----:B---3--:R0:W-:Y:S02]  /*1230*/  STS [R5.X4+0xc80], R6 ;  /* 0x000c800605007388 */ /* 0x0081e40000004800 */
.L_x_5076:
[----:B------:R-:W-:Y:S05]  /*1240*/  BSYNC B0 ;  /* 0x0000000000007941 */ /* 0x000fea0003800000 */
.L_x_5071:
        /* <DEDUP_REMOVED lines=33> */
.L_x_5079:
        /* <DEDUP_REMOVED lines=166> */
.L_x_5078:
[----:B------:R-:W-:Y:S05]  /*1ec0*/  @!P1 BRA `(.L_x_5077) ;  /* 0x0000031000009947 */ /* 0x000fea0003800000 */
[C---:B------:R-:W-:Y:S02]  /*1ed0*/  IMAD R8, R6.reuse, 0x4, R1 ;  /* 0x0000000406087824 */ /* 0x040fe400078e0201 */
[----:B----4-:R-:W-:-:S02]  /*1ee0*/  IMAD R9, R6, 0x4, R3 ;  /* 0x0000000406097824 */ /* 0x010fc400078e0203 */
.L_x_5080:
        /* <DEDUP_REMOVED lines=47> */
.L_x_5077:
        /* <DEDUP_REMOVED lines=49> */
[----:B------:R-:W-:Y:S05]  /*24f0*/  CALL.REL.NOINC `($__internal_173_$__cuda_sm20_div_rn_f64_full) ;  /* 0x0000012000007944 */ /* 0x000fea0003c00000 */
.L_x_5083:
[----:B------:R-:W-:Y:S05]  /*2500*/  BSYNC B0 ;  /* 0x0000000000007941 */ /* 0x000fea0003800000 */
.L_x_5082:
[----:B------:R-:W0:Y:S01]  /*2510*/  F2F.F32.F64 R4, R6 ;  /* 0x0000000600047310 */ /* 0x000e220000301000 */
[----:B------:R-:W0:-:S14]  /*2520*/  DSETP.GEU.AND P1, PT, |R6|, c[0x2][0x0], PT ;  /* 0x008000000600762a */ /* 0x000e1c0003f2e200 */
[----:B0-----:R-:W-:Y:S02]  /*2530*/  @!P1 FMUL R4, R4, 1.175494350822287508e-38 ;  /* 0x0080000004049820 */ /* 0x001fe40000400000 */
.L_x_5081:
        /* <DEDUP_REMOVED lines=14> */
        .weak           $__internal_173_$__cuda_sm20_div_rn_f64_full
        .type           $__internal_173_$__cuda_sm20_div_rn_f64_full,@function
        .size           $__internal_173_$__cuda_sm20_div_rn_f64_full,(.L_x_5728 - $__internal_173_$__cuda_sm20_div_rn_f64_full)
$__internal_173_$__cuda_sm20_div_rn_f64_full:
        /* <DEDUP_REMOVED lines=68> */
.L_x_5085:
        /* <DEDUP_REMOVED lines=16> */
.L_x_5088:
[----:B------:R-:W-:Y:S01]  /*2b60*/  LOP3.LUT R19, R9, 0x80000, RZ, 0xfc, !PT ;  /* 0x0008000009137812 */ /* 0x000fe200078efcff */
[----:B------:R-:W-:Y:S01]  /*2b70*/  IMAD.MOV.U32 R18, RZ, RZ, R8 ;  /* 0x000000ffff127224 */ /* 0x000fe200078e0008 */
[----:B------:R-:W-:Y:S05]  /*2b80*/  BRA `(.L_x_5086) ;  /* 0x0000002000007947 */ /* 0x000fea0003800000 */
.L_x_5087:
[----:B------:R-:W-:Y:S01]  /*2b90*/  LOP3.LUT R19, R5, 0x80000, RZ, 0xfc, !PT ;  /* 0x0008000005137812 */ /* 0x000fe200078efcff */
[----:B------:R-:W-:Y:S02]  /*2ba0*/  IMAD.MOV.U32 R18, RZ, RZ, R4 ;  /* 0x000000ffff127224 */ /* 0x000fe400078e0004 */
.L_x_5086:
[----:B------:R-:W-:Y:S05]  /*2bb0*/  BSYNC B1 ;  /* 0x0000000000017941 */ /* 0x000fea0003800000 */
.L_x_5084:
[----:B------:R-:W-:Y:S02]  /*2bc0*/  IMAD.MOV.U32 R13, RZ, RZ, 0x0 ;  /* 0x00000000ff0d7424 */ /* 0x000fe400078e00ff */
[----:B------:R-:W-:-:S02]  /*2bd0*/  IMAD.MOV.U32 R6, RZ, RZ, R18 ;  /* 0x000000ffff067224 */ /* 0x000fc400078e0012 */
[----:B------:R-:W-:Y:S01]  /*2be0*/  IMAD.MOV.U32 R7, RZ, RZ, R19 ;  /* 0x000000ffff077224 */ /* 0x000fe200078e0013 */
[----:B------:R-:W-:Y:S06]  /*2bf0*/  RET.REL.NODEC R12 `(_ZN4vllm3moe44grouped_topk_fused_small_expert_count_kernelIf6__halfiLNS0_11ScoringFuncE1ELi384ELb0ELi8EEEvPT_PfPT1_PKT0_llllllbd) ;  /* 0xffffd4000c007950 */ /* 0x000fec0003c3ffff */
.L_x_5089:
        /* <DEDUP_REMOVED lines=16> */
.L_x_5728:


//--------------------- .text._ZN4vllm3moe44grouped_topk_fused_small_expert_count_kernelIf6__halfiLNS0_11ScoringFuncE1ELi512ELb0ELi8EEEvPT_PfPT1_PKT0_llllllbd --------------------------
	.section	.text._ZN4vllm3moe44grouped_topk_fused_small_expert_count_kernelIf6__halfiLNS0_11ScoringFuncE1ELi512ELb0ELi8EEEvPT_PfPT1_PKT0_llllllbd,"ax",@progbits
	.sectioninfo	@"SHI_REGISTERS=28"
	.align	128
        .global         _ZN4vllm3moe44grouped_topk_fused_small_expert_count_kernelIf6__halfiLNS0_11ScoringFuncE1ELi512ELb0ELi8EEEvPT_PfPT1_PKT0_llllllbd
        .type           _ZN4vllm3moe44grouped_topk_fused_small_expert_count_kernelIf6__halfiLNS0_11ScoringFuncE1ELi512ELb0ELi8EEEvPT_PfPT1_PKT0_llllllbd,@function
        .size           _ZN4vllm3moe44grouped_topk_fused_small_expert_count_kernelIf6__halfiLNS0_11ScoringFuncE1ELi512ELb0ELi8EEEvPT_PfPT1_PKT0_llllllbd,(.L_x_5729 - _ZN4vllm3moe44grouped_topk_fused_small_expert_count_kernelIf6__halfiLNS0_11ScoringFuncE1ELi512ELb0ELi8EEEvPT_PfPT1_PKT0_llllllbd)
        .other          _ZN4vllm3moe44grouped_topk_fused_small_expert_count_kernelIf6__halfiLNS0_11ScoringFuncE1ELi512ELb0ELi8EEEvPT_PfPT1_PKT0_llllllbd,@"STO_CUDA_ENTRY STV_DEFAULT"
_ZN4vllm3moe44grouped_topk_fused_small_expert_count_kernelIf6__halfiLNS0_11ScoringFuncE1ELi512ELb0ELi8EEEvPT_PfPT1_PKT0_llllllbd:
.text._ZN4vllm3moe44grouped_topk_fused_small_expert_count_kernelIf6__halfiLNS0_11ScoringFuncE1ELi512ELb0ELi8EEEvPT_PfPT1_PKT0_llllllbd:
        /* <DEDUP_REMOVED lines=131> */
.L_x_5093:
        /* <DEDUP_REMOVED lines=100> */
.L_x_5092:
        /* <DEDUP_REMOVED lines=44> */
.L_x_5091:
        /* <DEDUP_REMOVED lines=12> */
.L_x_5094:
[----:B0-----:R-:W-:-:S05]  /*11f0*/  IMAD R7, R2, 0x4, R1 ;  /* 0x0000000402077824 */ /* 0x001fca00078e0201 */
[----:B------:R-:W2:Y:S04]  /*1200*/  LDL R4, [R7] ;  /* 0x0000000007047983 */ /* 0x000ea80000100800 */
[----:B------:R-:W3:Y:S04]  /*1210*/  LDL R6, [R7+0x20] ;  /* 0x0000200007067983 */ /* 0x000ee80000100800 */
[----:B--2---:R0:W-:Y:S04]  /*1220*/  STS [R5.X4+0x1000], R4 ;  /* 0x0010000405007388 */ /* 0x0041e80000004800 */
[----:B---3--:R0:W-:Y:S02]  /*1230*/  STS [R5.X4+0x1080], R6 ;  /* 0x0010800605007388 */ /* 0x0081e40000004800 */
.L_x_5095:
[----:B------:R-:W-:Y:S05]  /*1240*/  BSYNC B0 ;  /* 0x0000000000007941 */ /* 0x000fea0003800000 */
.L_x_5090:
        /* <DEDUP_REMOVED lines=27> */
.L_x_5098:
        /* <DEDUP_REMOVED lines=166> */
.L_x_5097:
[----:B------:R-:W-:Y:S05]  /*1e60*/  @!P1 BRA `(.L_x_5096) ;  /* 0x0000031000009947 */ /* 0x000fea0003800000 */
[C---:B------:R-:W-:Y:S02]  /*1e70*/  IMAD R2, R6.reuse, 0x4, R1 ;  /* 0x0000000406027824 */ /* 0x040fe400078e0201 */
[----:B------:R-:W-:-:S02]  /*1e80*/  IMAD R7, R6, 0x4, R3 ;  /* 0x0000000406077824 */ /* 0x000fc400078e0203 */
.L_x_5099:
        /* <DEDUP_REMOVED lines=47> */
.L_x_5096:
        /* <DEDUP_REMOVED lines=49> */
[----:B------:R-:W-:Y:S05]  /*2490*/  CALL.REL.NOINC `($__internal_174_$__cuda_sm20_div_rn_f64_full) ;  /* 0x0000012000007944 */ /* 0x000fea0003c00000 */
.L_x_5102:
[----:B------:R-:W-:Y:S05]  /*24a0*/  BSYNC B0 ;  /* 0x0000000000007941 */ /* 0x000fea0003800000 */
.L_x_5101:
[----:B------:R-:W0:Y:S01]  /*24b0*/  F2F.F32.F64 R4, R6 ;  /* 0x0000000600047310 */ /* 0x000e220000301000 */
[----:B------:R-:W0:-:S14]  /*24c0*/  DSETP.GEU.AND P1, PT, |R6|, c[0x2][0x0], PT ;  /* 0x008000000600762a */ /* 0x000e1c0003f2e200 */
[----:B0-----:R-:W-:Y:S02]  /*24d0*/  @!P1 FMUL R4, R4, 1.175494350822287508e-38 ;  /* 0x0080000004049820 */ /* 0x001fe40000400000 */
.L_x_5100:
        /* <DEDUP_REMOVED lines=14> */
        .weak           $__internal_174_$__cuda_sm20_div_rn_f64_full
        .type           $__internal_174_$__cuda_sm20_div_rn_f64_full,@function
        .size           $__internal_174_$__cuda_sm20_div_rn_f64_full,(.L_x_5729 - $__internal_174_$__cuda_sm20_div_rn_f64_full)
$__internal_174_$__cuda_sm20_div_rn_f64_full:
        /* <DEDUP_REMOVED lines=68> */
.L_x_5104:
        /* <DEDUP_REMOVED lines=16> */
.L_x_5107:
[----:B------:R-:W-:Y:S01]  /*2b00*/  LOP3.LUT R19, R9, 0x80000, RZ, 0xfc, !PT ;  /* 0x0008000009137812 */ /* 0x000fe200078efcff */
[----:B------:R-:W-:Y:S01]  /*2b10*/  IMAD.MOV.U32 R18, RZ, RZ, R8 ;  /* 0x000000ffff127224 */ /* 0x000fe200078e0008 */
[----:B------:R-:W-:Y:S05]  /*2b20*/  BRA `(.L_x_5105) ;  /* 0x0000002000007947 */ /* 0x000fea0003800000 */
.L_x_5106:
[----:B------:R-:W-:Y:S01]  /*2b30*/  LOP3.LUT R19, R5, 0x80000, RZ, 0xfc, !PT ;  /* 0x0008000005137812 */ /* 0x000fe200078efcff */
[----:B------:R-:W-:Y:S02]  /*2b40*/  IMAD.MOV.U32 R18, RZ, RZ, R4 ;  /* 0x000000ffff127224 */ /* 0x000fe400078e0004 */
.L_x_5105:
[----:B------:R-:W-:Y:S05]  /*2b50*/  BSYNC B1 ;  /* 0x0000000000017941 */ /* 0x000fea0003800000 */
.L_x_5103:
[----:B------:R-:W-:Y:S02]  /*2b60*/  IMAD.MOV.U32 R13, RZ, RZ, 0x0 ;  /* 0x00000000ff0d7424 */ /* 0x000fe400078e00ff */
[----:B------:R-:W-:-:S02]  /*2b70*/  IMAD.MOV.U32 R6, RZ, RZ, R18 ;  /* 0x000000ffff067224 */ /* 0x000fc400078e0012 */
[----:B------:R-:W-:Y:S01]  /*2b80*/  IMAD.MOV.U32 R7, RZ, RZ, R19 ;  /* 0x000000ffff077224 */ /* 0x000fe200078e0013 */
[----:B------:R-:W-:Y:S06]  /*2b90*/  RET.REL.NODEC R12 `(_ZN4vllm3moe44grouped_topk_fused_small_expert_count_kernelIf6__halfiLNS0_11ScoringFuncE1ELi512ELb0ELi8EEEvPT_PfPT1_PKT0_llllllbd) ;  /* 0xffffd4600c007950 */ /* 0x000fec0003c3ffff */
.L_x_5108:
        /* <DEDUP_REMOVED lines=14> */
.L_x_5729:


//--------------------- .text._ZN4vllm3moe44grouped_topk_fused_small_expert_count_kernelIf6__halfiLNS0_11ScoringFuncE1ELi512ELb0ELi22EEEvPT_PfPT1_PKT0_llllllbd --------------------------
	.section	.text._ZN4vllm3moe44grouped_topk_fused_small_expert_count_kernelIf6__halfiLNS0_11ScoringFuncE1ELi512ELb0ELi22EEEvPT_PfPT1_PKT0_llllllbd,"ax",@progbits
	.sectioninfo	@"SHI_REGISTERS=32"
	.align	128
        .global         _ZN4vllm3moe44grouped_topk_fused_small_expert_count_kernelIf6__halfiLNS0_11ScoringFuncE1ELi512ELb0ELi22EEEvPT_PfPT1_PKT0_llllllbd
        .type           _ZN4vllm3moe44grouped_topk_fused_small_expert_count_kernelIf6__halfiLNS0_11ScoringFuncE1ELi512ELb0ELi22EEEvPT_PfPT1_PKT0_llllllbd,@function
        .size           _ZN4vllm3moe44grouped_topk_fused_small_expert_count_kernelIf6__halfiLNS0_11ScoringFuncE1ELi512ELb0ELi22EEEvPT_PfPT1_PKT0_llllllbd,(.L_x_5730 - _ZN4vllm3moe44grouped_topk_fused_small_expert_count_kernelIf6__halfiLNS0_11ScoringFuncE1ELi512ELb0ELi22EEEvPT_PfPT1_PKT0_llllllbd)
        .other          _ZN4vllm3moe44grouped_topk_fused_small_expert_count_kernelIf6__halfiLNS0_11ScoringFuncE1ELi512ELb0ELi22EEEvPT_PfPT1_PKT0_llllllbd,@"STO_CUDA_ENTRY STV_DEFAULT"
_ZN4vllm3moe44grouped_topk_fused_small_expert_count_kernelIf6__halfiLNS0_11ScoringFuncE1ELi512ELb0ELi22EEEvPT_PfPT1_PKT0_llllllbd:
.text._ZN4vllm3moe44grouped_topk_fused_small_expert_count_kernelIf6__halfiLNS0_11ScoringFuncE1ELi512ELb0ELi22EEEvPT_PfPT1_PKT0_llllllbd:
        /* <DEDUP_REMOVED lines=134> */
.L_x_5112:
        /* <DEDUP_REMOVED lines=100> */
.L_x_5111:
        /* <DEDUP_REMOVED lines=44> */
.L_x_5110:
        /* <DEDUP_REMOVED lines=15> */
.L_x_5113:
[C---:B------:R-:W-:Y:S02]  /*1250*/  IMAD R6, R0.reuse, 0x4, R1 ;  /* 0x0000000400067824 */ /* 0x040fe400078e0201 */
[----:B0-----:R-:W-:-:S03]  /*1260*/  IMAD R4, R0, 0x4, R3 ;  /* 0x0000000400047824 */ /* 0x001fc600078e0203 */
[----:B------:R-:W3:Y:S04]  /*1270*/  LDL R7, [R6] ;  /* 0x0000000006077983 */ /* 0x000ee80000100800 */
[----:B------:R-:W4:Y:S04]  /*1280*/  LDL R9, [R4] ;  /* 0x0000000004097983 */ /* 0x000f280000100800 */
[----:B---3--:R0:W-:Y:S04]  /*1290*/  STS [R2.X4+0x1000], R7 ;  /* 0x0010000702007388 */ /* 0x0081e80000004800 */
[----:B----4-:R0:W-:Y:S02]  /*12a0*/  STS [R2.X4+0x1180], R9 ;  /* 0x0011800902007388 */ /* 0x0101e40000004800 */
.L_x_5114:
[----:B------:R-:W-:Y:S05]  /*12b0*/  BSYNC B0 ;  /* 0x0000000000007941 */ /* 0x000fea0003800000 */
.L_x_5109:
        /* <DEDUP_REMOVED lines=71> */
.L_x_5117:
        /* <DEDUP_REMOVED lines=94> */
.L_x_5116:
        /* <DEDUP_REMOVED lines=43> */
.L_x_5115:
        /* <DEDUP_REMOVED lines=47> */
[----:B--2---:R-:W-:Y:S05]  /*22b0*/  CALL.REL.NOINC `($__internal_175_$__cuda_sm20_div_rn_f64_full) ;  /* 0x0000013000007944 */ /* 0x004fea0003c00000 */
.L_x_5120:
[----:B------:R-:W-:Y:S05]  /*22c0*/  BSYNC B0 ;  /* 0x0000000000007941 */ /* 0x000fea0003800000 */
.L_x_5119:
[----:B------:R-:W0:Y:S01]  /*22d0*/  F2F.F32.F64 R2, R8 ;  /* 0x0000000800027310 */ /* 0x000e220000301000 */
[----:B------:R-:W0:-:S14]  /*22e0*/  DSETP.GEU.AND P1, PT, |R8|, c[0x2][0x0], PT ;  /* 0x008000000800762a */ /* 0x000e1c0003f2e200 */
[----:B0-----:R-:W-:Y:S02]  /*22f0*/  @!P1 FMUL R2, R2, 1.175494350822287508e-38 ;  /* 0x0080000002029820 */ /* 0x001fe40000400000 */
.L_x_5118:
        /* <DEDUP_REMOVED lines=15> */
        .weak           $__internal_175_$__cuda_sm20_div_rn_f64_full
        .type           $__internal_175_$__cuda_sm20_div_rn_f64_full,@function
        .size           $__internal_175_$__cuda_sm20_div_rn_f64_full,(.L_x_5730 - $__internal_175_$__cuda_sm20_div_rn_f64_full)
$__internal_175_$__cuda_sm20_div_rn_f64_full:
        /* <DEDUP_REMOVED lines=68> */
.L_x_5122:
        /* <DEDUP_REMOVED lines=16> */
.L_x_5125:
[----:B------:R-:W-:Y:S01]  /*2930*/  LOP3.LUT R17, R5, 0x80000, RZ, 0xfc, !PT ;  /* 0x0008000005117812 */ /* 0x000fe200078efcff */
[----:B------:R-:W-:Y:S01]  /*2940*/  IMAD.MOV.U32 R16, RZ, RZ, R4 ;  /* 0x000000ffff107224 */ /* 0x000fe200078e0004 */
[----:B------:R-:W-:Y:S05]  /*2950*/  BRA `(.L_x_5123) ;  /* 0x0000002000007947 */ /* 0x000fea0003800000 */
.L_x_5124:
[----:B------:R-:W-:Y:S01]  /*2960*/  LOP3.LUT R17, R7, 0x80000, RZ, 0xfc, !PT ;  /* 0x0008000007117812 */ /* 0x000fe200078efcff */
[----:B------:R-:W-:Y:S02]  /*2970*/  IMAD.MOV.U32 R16, RZ, RZ, R6 ;  /* 0x000000ffff107224 */ /* 0x000fe400078e0006 */
.L_x_5123:
[----:B------:R-:W-:Y:S05]  /*2980*/  BSYNC B1 ;  /* 0x0000000000017941 */ /* 0x000fea0003800000 */
.L_x_5121:
[----:B------:R-:W-:Y:S02]  /*2990*/  IMAD.MOV.U32 R13, RZ, RZ, 0x0 ;  /* 0x00000000ff0d7424 */ /* 0x000fe400078e00ff */
[----:B------:R-:W-:-:S02]  /*29a0*/  IMAD.MOV.U32 R8, RZ, RZ, R16 ;  /* 0x000000ffff087224 */ /* 0x000fc400078e0010 */
[----:B------:R-:W-:Y:S01]  /*29b0*/  IMAD.MOV.U32 R9, RZ, RZ, R17 ;  /* 0x000000ffff097224 */ /* 0x000fe200078e0011 */
[----:B------:R-:W-:Y:S06]  /*29c0*/  RET.REL.NODEC R12 `(_ZN4vllm3moe44grouped_topk_fused_small_expert_count_kernelIf6__halfiLNS0_11ScoringFuncE1ELi512ELb0ELi22EEEvPT_PfPT1_PKT0_llllllbd) ;  /* 0xffffd6300c007950 */ /* 0x000fec0003c3ffff */
.L_x_5126:
        /* <DEDUP_REMOVED lines=11> */
.L_x_5730:


//--------------------- .text._ZN4vllm3moe44grouped_topk_fused_small_expert_count_kernelIf6__halfiLNS0_11ScoringFuncE1ELi256ELb1ELi8EEEvPT_PfPT1_PKT0_llllllbd --------------------------
	.section	.text._ZN4vllm3moe44grouped_topk_fused_small_expert_count_kernelIf6__halfiLNS0_11ScoringFuncE1ELi256ELb1ELi8EEEvPT_PfPT1_PKT0_llllllbd,"ax",@progbits
	.sectioninfo	@"SHI_REGISTERS=28"
	.align	128
        .global         _ZN4vllm3moe44grouped_topk_fused_small_expert_count_kernelIf6__halfiLNS0_11ScoringFuncE1ELi256ELb1ELi8EEEvPT_PfPT1_PKT0_llllllbd
        .type           _ZN4vllm3moe44grouped_topk_fused_small_expert_count_kernelIf6__halfiLNS0_11ScoringFuncE1ELi256ELb1ELi8EEEvPT_PfPT1_PKT0_llllllbd,@function
        .size           _ZN4vllm3moe44grouped_topk_fused_small_expert_count_kernelIf6__halfiLNS0_11ScoringFuncE1ELi256ELb1ELi8EEEvPT_PfPT1_PKT0_llllllbd,(.L_x_5731 - _ZN4vllm3moe44grouped_topk_fused_small_expert_count_kernelIf6__halfiLNS0_11ScoringFuncE1ELi256ELb1ELi8EEEvPT_PfPT1_PKT0_llllllbd)
        .other          _ZN4vllm3moe44grouped_topk_fused_small_expert_count_kernelIf6__halfiLNS0_11ScoringFuncE1ELi256ELb1ELi8EEEvPT_PfPT1_PKT0_llllllbd,@"STO_CUDA_ENTRY STV_DEFAULT"
_ZN4vllm3moe44grouped_topk_fused_small_expert_count_kernelIf6__halfiLNS0_11ScoringFuncE1ELi256ELb1ELi8EEEvPT_PfPT1_PKT0_llllllbd:
.text._ZN4vllm3moe44grouped_topk_fused_small_expert_count_kernelIf6__halfiLNS0_11ScoringFuncE1ELi256ELb1ELi8EEEvPT_PfPT1_PKT0_llllllbd:
        /* <DEDUP_REMOVED lines=32> */
[----:B---3--:R-:W-:-:S03]  /*0200*/  @!P0 HADD2.F32 R12, -RZ, R10.H0_H0 ;  /* 0x2000000aff0c8230 */ /* 0x008fc60000004100 */
        /* <DEDUP_REMOVED lines=317> */
.L_x_5129:
        /* <DEDUP_REMOVED lines=90> */
.L_x_5128:
        /* <DEDUP_REMOVED lines=38> */
.L_x_5127:
        /* <DEDUP_REMOVED lines=47> */
[----:B------:R-:W-:Y:S05]  /*20d0*/  CALL.REL.NOINC `($__internal_176_$__cuda_sm20_div_rn_f64_full) ;  /* 0x0000013000007944 */ /* 0x000fea0003c00000 */
.L_x_5132:
[----:B------:R-:W-:Y:S05]  /*20e0*/  BSYNC B0 ;  /* 0x0000000000007941 */ /* 0x000fea0003800000 */
.L_x_5131:
[----:B------:R-:W0:Y:S01]  /*20f0*/  F2F.F32.F64 R2, R8 ;  /* 0x0000000800027310 */ /* 0x000e220000301000 */
[----:B------:R-:W0:-:S14]  /*2100*/  DSETP.GEU.AND P1, PT, |R8|, c[0x2][0x0], PT ;  /* 0x008000000800762a */ /* 0x000e1c0003f2e200 */
[----:B0-----:R-:W-:Y:S02]  /*2110*/  @!P1 FMUL R2, R2, 1.175494350822287508e-38 ;  /* 0x0080000002029820 */ /* 0x001fe40000400000 */
.L_x_5130:
        /* <DEDUP_REMOVED lines=15> */
        .weak           $__internal_176_$__cuda_sm20_div_rn_f64_full
        .type           $__internal_176_$__cuda_sm20_div_rn_f64_full,@function
        .size           $__internal_176_$__cuda_sm20_div_rn_f64_full,(.L_x_5731 - $__internal_176_$__cuda_sm20_div_rn_f64_full)
$__internal_176_$__cuda_sm20_div_rn_f64_full:
        /* <DEDUP_REMOVED lines=68> */
.L_x_5134:
        /* <DEDUP_REMOVED lines=16> */
.L_x_5137:
[----:B------:R-:W-:Y:S01]  /*2750*/  LOP3.LUT R17, R5, 0x80000, RZ, 0xfc, !PT ;  /* 0x0008000005117812 */ /* 0x000fe200078efcff */
[----:B------:R-:W-:Y:S01]  /*2760*/  IMAD.MOV.U32 R16, RZ, RZ, R4 ;  /* 0x000000ffff107224 */ /* 0x000fe200078e0004 */
[----:B------:R-:W-:Y:S05]  /*2770*/  BRA `(.L_x_5135) ;  /* 0x0000002000007947 */ /* 0x000fea0003800000 */
.L_x_5136:
[----:B------:R-:W-:Y:S01]  /*2780*/  LOP3.LUT R17, R7, 0x80000, RZ, 0xfc, !PT ;  /* 0x0008000007117812 */ /* 0x000fe200078efcff */
[----:B------:R-:W-:Y:S02]  /*2790*/  IMAD.MOV.U32 R16, RZ, RZ, R6 ;  /* 0x000000ffff107224 */ /* 0x000fe400078e0006 */
.L_x_5135:
[----:B------:R-:W-:Y:S05]  /*27a0*/  BSYNC B1 ;  /* 0x0000000000017941 */ /* 0x000fea0003800000 */
.L_x_5133:
[----:B------:R-:W-:Y:S02]  /*27b0*/  IMAD.MOV.U32 R13, RZ, RZ, 0x0 ;  /* 0x00000000ff0d7424 */ /* 0x000fe400078e00ff */
[----:B------:R-:W-:-:S02]  /*27c0*/  IMAD.MOV.U32 R8, RZ, RZ, R16 ;  /* 0x000000ffff087224 */ /* 0x000fc400078e0010 */
[----:B------:R-:W-:Y:S01]  /*27d0*/  IMAD.MOV.U32 R9, RZ, RZ, R17 ;  /* 0x000000ffff097224 */ /* 0x000fe200078e0011 */
[----:B------:R-:W-:Y:S06]  /*27e0*/  RET.REL.NODEC R12 `(_ZN4vllm3moe44grouped_topk_fused_small_expert_count_kernelIf6__halfiLNS0_11ScoringFuncE1ELi256ELb1ELi8EEEvPT_PfPT1_PKT0_llllllbd) ;  /* 0xffffd8100c007950 */ /* 0x000fec0003c3ffff */
.L_x_5138:
        /* <DEDUP_REMOVED lines=9> */
.L_x_5731:


//--------------------- .text._ZN4vllm3moe25grouped_topk_fused_kernelIffiLNS0_11ScoringFuncE1EEEvPT_PfPT1_PKT0_lllllbd --------------------------
	.section	.text._ZN4vllm3moe25grouped_topk_fused_kernelIffiLNS0_11ScoringFuncE1EEEvPT_PfPT1_PKT0_lllllbd,"ax",@progbits
	.sectioninfo	@"SHI_REGISTERS=45"
	.align	128
        .global         _ZN4vllm3moe25grouped_topk_fused_kernelIffiLNS0_11ScoringFuncE1EEEvPT_PfPT1_PKT0_lllllbd
        .type           _ZN4vllm3moe25grouped_topk_fused_kernelIffiLNS0_11ScoringFuncE1EEEvPT_PfPT1_PKT0_lllllbd,@function
        .size           _ZN4vllm3moe25grouped_topk_fused_kernelIffiLNS0_11ScoringFuncE1EEEvPT_PfPT1_PKT0_lllllbd,(.L_x_5735 - _ZN4vllm3moe25grouped_topk_fused_kernelIffiLNS0_11ScoringFuncE1EEEvPT_PfPT1_PKT0_lllllbd)
        .other          _ZN4vllm3moe25grouped_topk_fused_kernelIffiLNS0_11ScoringFuncE1EEEvPT_PfPT1_PKT0_lllllbd,@"STO_CUDA_ENTRY STV_DEFAULT"
_ZN4vllm3moe25grouped_topk_fused_kernelIffiLNS0_11ScoringFuncE1EEEvPT_PfPT1_PKT0_lllllbd:
.text._ZN4vllm3moe25grouped_topk_fused_kernelIffiLNS0_11ScoringFuncE1EEEvPT_PfPT1_PKT0_lllllbd:
        /* <DEDUP_REMOVED lines=78> */
.L_x_5145:
[----:B------:R-:W-:Y:S01]  /*04e0*/  IADD3 R9, R9, -0x1, RZ ;  /* 0xffffffff09097810 */ /* 0x000fe20007ffe0ff */
[----:B------:R-:W-:Y:S01]  /*04f0*/  IMAD.MOV.U32 R10, RZ, RZ, R11 ;  /* 0x000000ffff0a7224 */ /* 0x000fe200078e000b */
[----:B------:R-:W-:Y:S02]  /*0500*/  IADD3 R11, R11, 0x20, RZ ;  /* 0x000000200b0b7810 */ /* 0x000fe40007ffe0ff */
[----:B------:R-:W-:-:S13]  /*0510*/  ISETP.NE.AND P0, PT, R9, RZ, PT ;  /* 0x000000ff0900720c */ /* 0x000fda0003f05270 */
[----:B------:R-:W-:Y:S05]  /*0520*/  @P0 BRA `(.L_x_5145) ;  /* 0xffffffb000000947 */ /* 0x000fea000383ffff */
[----:B------:R-:W-:Y:S05]  /*0530*/  BSYNC B2 ;  /* 0x0000000000027941 */ /* 0x000fea0003800000 */
.L_x_5144:
[----:B------:R-:W-:Y:S02]  /*0540*/  IMAD.MOV.U32 R9, RZ, RZ, R10 ;  /* 0x000000ffff097224 */ /* 0x000fe400078e000a */
.L_x_5143:
[----:B------:R-:W-:Y:S05]  /*0550*/  BSYNC B1 ;  /* 0x0000000000017941 */ /* 0x000fea0003800000 */
.L_x_5142:
        /* <DEDUP_REMOVED lines=11> */
.L_x_5151:
[----:B------:R-:W-:Y:S01]  /*0610*/  IMAD.MOV.U32 R9, RZ, RZ, R11 ;  /* 0x000000ffff097224 */ /* 0x000fe200078e000b */
[----:B------:R-:W-:-:S04]  /*0620*/  IADD3 R11, R11, 0x200, RZ ;  /* 0x000002000b0b7810 */ /* 0x000fc80007ffe0ff */
[----:B------:R-:W-:-:S13]  /*0630*/  ISETP.GE.AND P1, PT, R11, R10, PT ;  /* 0x0000000a0b00720c */ /* 0x000fda0003f26270 */
[----:B------:R-:W-:Y:S05]  /*0640*/  @!P1 BRA `(.L_x_5151) ;  /* 0xffffffc000009947 */ /* 0x000fea000383ffff */
[----:B------:R-:W-:Y:S05]  /*0650*/  BSYNC B3 ;  /* 0x0000000000037941 */ /* 0x000fea0003800000 */
.L_x_5150:
[----:B------:R-:W-:Y:S02]  /*0660*/  IADD3 R9, R9, 0x180, RZ ;  /* 0x0000018009097810 */ /* 0x000fe40007ffe0ff */
.L_x_5149:
[----:B------:R-:W-:Y:S05]  /*0670*/  BSYNC B2 ;  /* 0x0000000000027941 */ /* 0x000fea0003800000 */
.L_x_5148:
        /* <DEDUP_REMOVED lines=8> */
.L_x_5147:
[----:B------:R-:W-:Y:S05]  /*0700*/  BSYNC B1 ;  /* 0x0000000000017941 */ /* 0x000fea0003800000 */
.L_x_5146:
[----:B------:R-:W-:Y:S02]  /*0710*/  IADD3 R7, P0, R9, R6, RZ ;  /* 0x0000000609077210 */ /* 0x000fe40007f1e0ff */
[----:B------:R-:W-:-:S05]  /*0720*/  SHF.R.S32.HI R11, RZ, 0x1f, R9 ;  /* 0x0000001fff0b7819 */ /* 0x000fca0000011409 */
        /* <DEDUP_REMOVED lines=8> */
[----:B------:R-:W3:Y:S01]  /*07b0*/  LDG.E R4, [R4.64] ;  /* 0x0000000c04047981 */ /* 0x000ee2000c1e1900 */
[----:B------:R-:W-:Y:S02]  /*07c0*/  IMAD.MOV.U32 R11, RZ, RZ, 0x3f000000 ;  /* 0x3f000000ff0b7424 */ /* 0x000fe400078e00ff */
[----:B--2---:R-:W-:-:S06]  /*07d0*/  FMUL.FTZ R8, R6, 0.5 ;  /* 0x3f00000006087820 */ /* 0x004fcc0000410000 */
[----:B------:R-:W0:Y:S02]  /*07e0*/  MUFU.TANH R8, R8 ;  /* 0x0000000800087308 */ /* 0x000e240000002400 */
[----:B0-----:R-:W-:-:S04]  /*07f0*/  FFMA.FTZ R11, R8, R11, 0.5 ;  /* 0x3f000000080b7423 */ /* 0x001fc8000001000b */
[----:B---3--:R-:W-:Y:S01]  /*0800*/  FADD.FTZ R11, R11, R4 ;  /* 0x000000040b0b7221 */ /* 0x008fe20000010000 */
[----:B------:R-:W-:Y:S05]  /*0810*/  BRA `(.L_x_5141) ;  /* 0x0000065000007947 */ /* 0x000fea0003800000 */
.L_x_5140:
        /* <DEDUP_REMOVED lines=16> */
.L_x_5154:
        /* <DEDUP_REMOVED lines=11> */
[----:B------:R-:W-:Y:S01]  /*09d0*/  IMAD.MOV.U32 R19, RZ, RZ, 0x3f000000 ;  /* 0x3f000000ff137424 */ /* 0x000fe200078e00ff */
[----:B------:R-:W-:Y:S02]  /*09e0*/  IADD3 R14, R14, -0x1, RZ ;  /* 0xffffffff0e0e7810 */ /* 0x000fe40007ffe0ff */
[----:B------:R-:W-:Y:S02]  /*09f0*/  IADD3 R9, R9, 0x20, RZ ;  /* 0x0000002009097810 */ /* 0x000fe40007ffe0ff */
[----:B------:R-:W-:Y:S01]  /*0a00*/  ISETP.NE.AND P2, PT, R14, RZ, PT ;  /* 0x000000ff0e00720c */ /* 0x000fe20003f45270 */
[----:B--2---:R-:W-:Y:S02]  /*0a10*/  FMUL.FTZ R16, R10, 0.5 ;  /* 0x3f0000000a107820 */ /* 0x004fe40000410000 */
[----:B------:R-:W-:-:S04]  /*0a20*/  IMAD.MOV.U32 R10, RZ, RZ, R15 ;  /* 0x000000ffff0a7224 */ /* 0x000fc800078e000f */
[----:B------:R-:W0:Y:S02]  /*0a30*/  MUFU.TANH R16, R16 ;  /* 0x0000001000107308 */ /* 0x000e240000002400 */
[----:B0-----:R-:W-:-:S04]  /*0a40*/  FFMA.FTZ R19, R16, R19, 0.5 ;  /* 0x3f00000010137423 */ /* 0x001fc80000010013 */
[----:B---3--:R-:W-:-:S05]  /*0a50*/  FADD.FTZ R19, R19, R12 ;  /* 0x0000000c13137221 */ /* 0x008fca0000010000 */
        /* <DEDUP_REMOVED lines=8> */
.L_x_5153:
[----:B------:R-:W-:Y:S05]  /*0ae0*/  BSYNC B1 ;  /* 0x0000000000017941 */ /* 0x000fea0003800000 */
.L_x_5152:
[----:B------:R-:W-:-:S13]  /*0af0*/  ISETP.GE.U32.AND P0, PT, R20, 0x60, PT ;  /* 0x000000601400780c */ /* 0x000fda0003f06070 */
[----:B------:R-:W-:Y:S05]  /*0b00*/  @!P0 BRA `(.L_x_5141) ;  /* 0x0000036000008947 */ /* 0x000fea0003800000 */
.L_x_5155:
        /* <DEDUP_REMOVED lines=12> */
[----:B------:R-:W5:Y:S04]  /*0bd0*/  LDG.E R23, [R12.64+0x180] ;  /* 0x0001800c0c177981 */ /* 0x000f68000c1e1900 */
[----:B------:R0:W5:Y:S04]  /*0be0*/  LDG.E R19, [R14.64] ;  /* 0x0000000c0e137981 */ /* 0x000168000c1e1900 */
[----:B------:R0:W5:Y:S04]  /*0bf0*/  LDG.E R21, [R14.64+0x80] ;  /* 0x0000800c0e157981 */ /* 0x000168000c1e1900 */
[----:B------:R0:W5:Y:S04]  /*0c00*/  LDG.E R22, [R14.64+0x100] ;  /* 0x0001000c0e167981 */ /* 0x000168000c1e1900 */
[----:B------:R0:W5:Y:S01]  /*0c10*/  LDG.E R24, [R14.64+0x180] ;  /* 0x0001800c0e187981 */ /* 0x000162000c1e1900 */
[----:B------:R-:W-:Y:S01]  /*0c20*/  IMAD.MOV.U32 R25, RZ, RZ, 0x3f000000 ;  /* 0x3f000000ff197424 */ /* 0x000fe200078e00ff */
[----:B------:R-:W-:Y:S01]  /*0c30*/  IADD3 R9, R9, 0x80, RZ ;  /* 0x0000008009097810 */ /* 0x000fe20007ffe0ff */
[----:B0-----:R-:W-:-:S02]  /*0c40*/  IMAD.MOV.U32 R14, RZ, RZ, R11 ;  /* 0x000000ffff0e7224 */ /* 0x001fc400078e000b */
[----:B--2---:R-:W-:Y:S02]  /*0c50*/  FMUL.FTZ R10, R10, 0.5 ;  /* 0x3f0000000a0a7820 */ /* 0x004fe40000410000 */
[----:B---3--:R-:W-:-:S04]  /*0c60*/  FMUL.FTZ R16, R16, 0.5 ;  /* 0x3f00000010107820 */ /* 0x008fc80000410000 */
[----:B------:R-:W0:Y:S01]  /*0c70*/  MUFU.TANH R10, R10 ;  /* 0x0000000a000a7308 */ /* 0x000e220000002400 */
[----:B----4-:R-:W-:Y:S02]  /*0c80*/  FMUL.FTZ R20, R20, 0.5 ;  /* 0x3f00000014147820 */ /* 0x010fe40000410000 */
[----:B-----5:R-:W-:-:S05]  /*0c90*/  FMUL.FTZ R23, R23, 0.5 ;  /* 0x3f00000017177820 */ /* 0x020fca0000410000 */
[----:B------:R-:W1:Y:S08]  /*0ca0*/  MUFU.TANH R16, R16 ;  /* 0x0000001000107308 */ /* 0x000e700000002400 */
[----:B------:R-:W2:Y:S01]  /*0cb0*/  MUFU.TANH R20, R20 ;  /* 0x0000001400147308 */ /* 0x000ea20000002400 */
[----:B0-----:R-:W-:-:S04]  /*0cc0*/  FFMA.FTZ R12, R10, R25, 0.5 ;  /* 0x3f0000000a0c7423 */ /* 0x001fc80000010019 */
[----:B------:R-:W-:Y:S02]  /*0cd0*/  FADD.FTZ R19, R12, R19 ;  /* 0x000000130c137221 */ /* 0x000fe40000010000 */
[-C--:B-1----:R-:W-:Y:S01]  /*0ce0*/  FFMA.FTZ R10, R16, R25.reuse, 0.5 ;  /* 0x3f000000100a7423 */ /* 0x082fe20000010019 */
[----:B------:R-:W0:Y:S02]  /*0cf0*/  MUFU.TANH R23, R23 ;  /* 0x0000001700177308 */ /* 0x000e240000002400 */
[C---:B------:R-:W-:Y:S01]  /*0d00*/  FSETP.GT.FTZ.AND P0, PT, R19.reuse, R14, PT ;  /* 0x0000000e1300720b */ /* 0x040fe20003f14000 */
[----:B------:R-:W-:Y:S01]  /*0d10*/  FADD.FTZ R21, R10, R21 ;  /* 0x000000150a157221 */ /* 0x000fe20000010000 */
[C---:B------:R-:W-:Y:S02]  /*0d20*/  FSETP.GT.FTZ.AND P1, PT, R19.reuse, R0, PT ;  /* 0x000000001300720b */ /* 0x040fe40003f34000 */
[----:B------:R-:W-:Y:S01]  /*0d30*/  FSEL R10, R19, R14, P0 ;  /* 0x0000000e130a7208 */ /* 0x000fe20000000000 */
[----:B--2---:R-:W-:-:S03]  /*0d40*/  FFMA.FTZ R11, R20, R25, 0.5 ;  /* 0x3f000000140b7423 */ /* 0x004fc60000010019 */
[----:B------:R-:W-:Y:S01]  /*0d50*/  FSETP.GT.FTZ.AND P2, PT, R21, R10, PT ;  /* 0x0000000a1500720b */ /* 0x000fe20003f54000 */
[----:B------:R-:W-:-:S03]  /*0d60*/  FADD.FTZ R11, R11, R22 ;  /* 0x000000160b0b7221 */ /* 0x000fc60000010000 */
[----:B------:R-:W-:Y:S02]  /*0d70*/  FSEL R12, R21, R10, P2 ;  /* 0x0000000a150c7208 */ /* 0x000fe40001000000 */
[----:B------:R-:W-:Y:S01]  /*0d80*/  @!P0 FSEL R14, R19, R0, P1 ;  /* 0x00000000130e8208 */ /* 0x000fe20000800000 */
[----:B0-----:R-:W-:Y:S01]  /*0d90*/  FFMA.FTZ R23, R23, R25, 0.5 ;  /* 0x3f00000017177423 */ /* 0x001fe20000010019 */
[----:B------:R-:W-:Y:S02]  /*0da0*/  FSETP.GT.FTZ.AND P1, PT, R11, R12, PT ;  /* 0x0000000c0b00720b */ /* 0x000fe40003f34000 */
[----:B------:R-:W-:Y:S01]  /*0db0*/  FSETP.GT.FTZ.AND P0, PT, R21, R14, PT ;  /* 0x0000000e1500720b */ /* 0x000fe20003f14000 */
[----:B------:R-:W-:Y:S01]  /*0dc0*/  FADD.FTZ R23, R23, R24 ;  /* 0x0000001817177221 */ /* 0x000fe20000010000 */
[----:B------:R-:W-:Y:S02]  /*0dd0*/  FSEL R0, R11, R12, P1 ;  /* 0x0000000c0b007208 */ /* 0x000fe40000800000 */
[----:B------:R-:W-:-:S02]  /*0de0*/  @!P2 FSEL R10, R21, R14, P0 ;  /* 0x0000000e150aa208 */ /* 0x000fc40000000000 */
[----:B------:R-:W-:Y:S02]  /*0df0*/  FSETP.GT.FTZ.AND P2, PT, R23, R0, PT ;  /* 0x000000001700720b */ /* 0x000fe40003f54000 */
[----:B------:R-:W-:-:S04]  /*0e00*/  FSETP.GT.FTZ.AND P0, PT, R11, R10, PT ;  /* 0x0000000a0b00720b */ /* 0x000fc80003f14000 */
[----:B------:R-:W-:Y:S02]  /*0e10*/  @!P1 FSEL R12, R11, R10, P0 ;  /* 0x0000000a0b0c9208 */ /* 0x000fe40000000000 */
[----:B------:R-:W-:Y:S02]  /*0e20*/  ISETP.GE.AND P1, PT, R9, R18, PT ;  /* 0x000000120900720c */ /* 0x000fe40003f26270 */
[C---:B------:R-:W-:Y:S02]  /*0e30*/  FSETP.GT.FTZ.AND P0, PT, R23.reuse, R12, PT ;  /* 0x0000000c1700720b */ /* 0x040fe40003f14000 */
[C---:B------:R-:W-:Y:S02]  /*0e40*/  FSEL R11, R23.reuse, R0, P2 ;  /* 0x00000000170b7208 */ /* 0x040fe40001000000 */
[----:B------:R-:W-:-:S07]  /*0e50*/  @!P2 FSEL R0, R23, R12, P0 ;  /* 0x0000000c1700a208 */ /* 0x000fce0000000000 */
[----:B------:R-:W-:Y:S05]  /*0e60*/  @!P1 BRA `(.L_x_5155) ;  /* 0xfffffca000009947 */ /* 0x000fea000383ffff */
.L_x_5141:
[----:B------:R-:W-:Y:S05]  /*0e70*/  BSYNC B0 ;  /* 0x0000000000007941 */ /* 0x000fea0003800000 */
.L_x_5139:
        /* <DEDUP_REMOVED lines=42> */
.L_x_5156:
        /* <DEDUP_REMOVED lines=60> */
.L_x_5160:
[----:B--23--:R-:W-:Y:S05]  /*14e0*/  BSYNC B0 ;  /* 0x0000000000007941 */ /* 0x00cfea0003800000 */
.L_x_5159:
        /* <DEDUP_REMOVED lines=13> */
.L_x_5162:
[----:B--23--:R-:W-:Y:S05]  /*15c0*/  BSYNC B0 ;  /* 0x0000000000007941 */ /* 0x00cfea0003800000 */
.L_x_5161:
        /* <DEDUP_REMOVED lines=13> */
.L_x_5164:
[----:B--23--:R-:W-:Y:S05]  /*16a0*/  BSYNC B0 ;  /* 0x0000000000007941 */ /* 0x00cfea0003800000 */
.L_x_5163:
        /* <DEDUP_REMOVED lines=13> */
.L_x_5166:
[----:B--23--:R-:W-:Y:S05]  /*1780*/  BSYNC B0 ;  /* 0x0000000000007941 */ /* 0x00cfea0003800000 */
.L_x_5165:
        /* <DEDUP_REMOVED lines=13> */
.L_x_5168:
[----:B--23--:R-:W-:Y:S05]  /*1860*/  BSYNC B0 ;  /* 0x0000000000007941 */ /* 0x00cfea0003800000 */
.L_x_5167:
        /* <DEDUP_REMOVED lines=11> */
.L_x_5170:
[----:B--23--:R-:W-:Y:S05]  /*1920*/  BSYNC B0 ;  /* 0x0000000000007941 */ /* 0x00cfea0003800000 */
.L_x_5169:
        /* <DEDUP_REMOVED lines=15> */
.L_x_5172:
[----:B--23--:R-:W-:Y:S05]  /*1a20*/  BSYNC B0 ;  /* 0x0000000000007941 */ /* 0x00cfea0003800000 */
.L_x_5171:
        /* <DEDUP_REMOVED lines=11> */
.L_x_5174:
[----:B--23--:R-:W-:Y:S05]  /*1ae0*/  BSYNC B0 ;  /* 0x0000000000007941 */ /* 0x00cfea0003800000 */
.L_x_5173:
        /* <DEDUP_REMOVED lines=13> */
.L_x_5176:
[----:B--23--:R-:W-:Y:S05]  /*1bc0*/  BSYNC B0 ;  /* 0x0000000000007941 */ /* 0x00cfea0003800000 */
.L_x_5175:
        /* <DEDUP_REMOVED lines=11> */
.L_x_5178:
[----:B--23--:R-:W-:Y:S05]  /*1c80*/  BSYNC B0 ;  /* 0x0000000000007941 */ /* 0x00cfea0003800000 */
.L_x_5177:
        /* <DEDUP_REMOVED lines=12> */
.L_x_5180:
[----:B--23--:R-:W-:Y:S05]  /*1d50*/  BSYNC B0 ;  /* 0x0000000000007941 */ /* 0x00cfea0003800000 */
.L_x_5179:
        /* <DEDUP_REMOVED lines=10> */
.L_x_5182:
[----:B--23--:R-:W-:Y:S05]  /*1e00*/  BSYNC B0 ;  /* 0x0000000000007941 */ /* 0x00cfea0003800000 */
.L_x_5181:
        /* <DEDUP_REMOVED lines=12> */
.L_x_5184:
[----:B--23--:R-:W-:Y:S05]  /*1ed0*/  BSYNC B0 ;  /* 0x0000000000007941 */ /* 0x00cfea0003800000 */
.L_x_5183:
        /* <DEDUP_REMOVED lines=10> */
.L_x_5186:
[----:B--23--:R-:W-:Y:S05]  /*1f80*/  BSYNC B0 ;  /* 0x0000000000007941 */ /* 0x00cfea0003800000 */
.L_x_5185:
        /* <DEDUP_REMOVED lines=12> */
.L_x_5188:
[----:B--23--:R-:W-:Y:S05]  /*2050*/  BSYNC B0 ;  /* 0x0000000000007941 */ /* 0x00cfea0003800000 */
.L_x_5187:
        /* <DEDUP_REMOVED lines=18> */
.L_x_5190:
[----:B--23--:R-:W-:Y:S05]  /*2180*/  BSYNC B0 ;  /* 0x0000000000007941 */ /* 0x00cfea0003800000 */
.L_x_5189:
        /* <DEDUP_REMOVED lines=12> */
.L_x_5192:
[----:B--23--:R-:W-:Y:S05]  /*2250*/  BSYNC B0 ;  /* 0x0000000000007941 */ /* 0x00cfea0003800000 */
.L_x_5191:
        /* <DEDUP_REMOVED lines=10> */
.L_x_5194:
[----:B--23--:R-:W-:Y:S05]  /*2300*/  BSYNC B0 ;  /* 0x0000000000007941 */ /* 0x00cfea0003800000 */
.L_x_5193:
        /* <DEDUP_REMOVED lines=12> */
.L_x_5196:
[----:B--23--:R-:W-:Y:S05]  /*23d0*/  BSYNC B0 ;  /* 0x0000000000007941 */ /* 0x00cfea0003800000 */
.L_x_5195:
        /* <DEDUP_REMOVED lines=10> */
.L_x_5198:
[----:B--23--:R-:W-:Y:S05]  /*2480*/  BSYNC B0 ;  /* 0x0000000000007941 */ /* 0x00cfea0003800000 */
.L_x_5197:
[----:B------:R-:W-:Y:S01]  /*2490*/  ISETP.NE.XOR P0, PT, R9, RZ, P0 ;  /* 0x000000ff0900720c */ /* 0x000fe20000705a70 */
[----:B------:R-:W-:-:S03]  /*24a0*/  IMAD.MOV.U32 R10, RZ, RZ, RZ ;  /* 0x000000ffff0a7224 */ /* 0x000fc600078e00ff */
[----:B------:R-:W-:Y:S02]  /*24b0*/  SEL R15, R12, R15, P0 ;  /* 0x0000000f0c0f7207 */ /* 0x000fe40000000000 */
[----:B------:R-:W-:Y:S02]  /*24c0*/  FSEL R8, R13, R8, P0 ;  /* 0x000000080d087208 */ /* 0x000fe40000000000 */
.L_x_5158:
[----:B------:R-:W-:-:S04]  /*24d0*/  PRMT R7, R7, 0x9910, RZ ;  /* 0x0000991007077816 */ /* 0x000fc800000000ff */
[----:B------:R-:W-:-:S13]  /*24e0*/  ISETP.NE.AND P0, PT, R7, RZ, PT ;  /* 0x000000ff0700720c */ /* 0x000fda0003f05270 */
[----:B------:R1:W-:Y:S04]  /*24f0*/  @P0 STS [R6+-0x80], R5 ;  /* 0xffff800506000388 */ /* 0x0003e80000000800 */
[----:B------:R1:W-:Y:S01]  /*2500*/  @P0 STS [R6+UR6+-0x80], R17 ;  /* 0xffff801106000988 */ /* 0x0003e20008000806 */
[----:B------:R-:W-:-:S06]  /*2510*/  NOP ;  /* 0x0000000000007918 */ /* 0x000fcc0000000000 */
.L_x_5157:
        /* <DEDUP_REMOVED lines=20> */
.L_x_5201:
[----:B-12---:R-:W-:Y:S05]  /*2660*/  BSYNC B0 ;  /* 0x0000000000007941 */ /* 0x006fea0003800000 */
.L_x_5200:
        /* <DEDUP_REMOVED lines=13> */
.L_x_5203:
[----:B-12---:R-:W-:Y:S05]  /*2740*/  BSYNC B0 ;  /* 0x0000000000007941 */ /* 0x006fea0003800000 */
.L_x_5202:
        /* <DEDUP_REMOVED lines=13> */
.L_x_5205:
[----:B-12---:R-:W-:Y:S05]  /*2820*/  BSYNC B0 ;  /* 0x0000000000007941 */ /* 0x006fea0003800000 */
.L_x_5204:
        /* <DEDUP_REMOVED lines=13> */
.L_x_5207:
[----:B-12---:R-:W-:Y:S05]  /*2900*/  BSYNC B0 ;  /* 0x0000000000007941 */ /* 0x006fea0003800000 */
.L_x_5206:
        /* <DEDUP_REMOVED lines=13> */
.L_x_5209:
[----:B-12---:R-:W-:Y:S05]  /*29e0*/  BSYNC B0 ;  /* 0x0000000000007941 */ /* 0x006fea0003800000 */
.L_x_5208:
        /* <DEDUP_REMOVED lines=11> */
.L_x_5211:
[----:B-12---:R-:W-:Y:S05]  /*2aa0*/  BSYNC B0 ;  /* 0x0000000000007941 */ /* 0x006fea0003800000 */
.L_x_5210:
        /* <DEDUP_REMOVED lines=15> */
.L_x_5213:
[----:B-12---:R-:W-:Y:S05]  /*2ba0*/  BSYNC B0 ;  /* 0x0000000000007941 */ /* 0x006fea0003800000 */
.L_x_5212:
        /* <DEDUP_REMOVED lines=11> */
.L_x_5215:
[----:B-12---:R-:W-:Y:S05]  /*2c60*/  BSYNC B0 ;  /* 0x0000000000007941 */ /* 0x006fea0003800000 */
.L_x_5214:
        /* <DEDUP_REMOVED lines=13> */
.L_x_5217:
[----:B-12---:R-:W-:Y:S05]  /*2d40*/  BSYNC B0 ;  /* 0x0000000000007941 */ /* 0x006fea0003800000 */
.L_x_5216:
        /* <DEDUP_REMOVED lines=11> */
.L_x_5219:
[----:B-12---:R-:W-:Y:S05]  /*2e00*/  BSYNC B0 ;  /* 0x0000000000007941 */ /* 0x006fea0003800000 */
.L_x_5218:
        /* <DEDUP_REMOVED lines=12> */
.L_x_5221:
[----:B-12---:R-:W-:Y:S05]  /*2ed0*/  BSYNC B0 ;  /* 0x0000000000007941 */ /* 0x006fea0003800000 */
.L_x_5220:
        /* <DEDUP_REMOVED lines=10> */
.L_x_5223:
[----:B-12---:R-:W-:Y:S05]  /*2f80*/  BSYNC B0 ;  /* 0x0000000000007941 */ /* 0x006fea0003800000 */
.L_x_5222:
        /* <DEDUP_REMOVED lines=12> */
.L_x_5225:
[----:B-12---:R-:W-:Y:S05]  /*3050*/  BSYNC B0 ;  /* 0x0000000000007941 */ /* 0x006fea0003800000 */
.L_x_5224:
        /* <DEDUP_REMOVED lines=10> */
.L_x_5227:
[----:B-12---:R-:W-:Y:S05]  /*3100*/  BSYNC B0 ;  /* 0x0000000000007941 */ /* 0x006fea0003800000 */
.L_x_5226:
        /* <DEDUP_REMOVED lines=12> */
.L_x_5229:
[----:B-12---:R-:W-:Y:S05]  /*31d0*/  BSYNC B0 ;  /* 0x0000000000007941 */ /* 0x006fea0003800000 */
.L_x_5228:
        /* <DEDUP_REMOVED lines=19> */
.L_x_5231:
[----:B-12---:R-:W-:Y:S05]  /*3310*/  BSYNC B0 ;  /* 0x0000000000007941 */ /* 0x006fea0003800000 */
.L_x_5230:
        /* <DEDUP_REMOVED lines=12> */
.L_x_5233:
[----:B-12---:R-:W-:Y:S05]  /*33e0*/  BSYNC B0 ;  /* 0x0000000000007941 */ /* 0x006fea0003800000 */
.L_x_5232:
        /* <DEDUP_REMOVED lines=10> */
.L_x_5235:
[----:B-12---:R-:W-:Y:S05]  /*3490*/  BSYNC B0 ;  /* 0x0000000000007941 */ /* 0x006fea0003800000 */
.L_x_5234:
        /* <DEDUP_REMOVED lines=12> */
.L_x_5237:
[----:B-12---:R-:W-:Y:S05]  /*3560*/  BSYNC B0 ;  /* 0x0000000000007941 */ /* 0x006fea0003800000 */
.L_x_5236:
        /* <DEDUP_REMOVED lines=10> */
.L_x_5239:
[----:B-12---:R-:W-:Y:S05]  /*3610*/  BSYNC B0 ;  /* 0x0000000000007941 */ /* 0x006fea0003800000 */
.L_x_5238:
[----:B------:R-:W-:-:S04]  /*3620*/  ISETP.NE.XOR P0, PT, R6, RZ, P0 ;  /* 0x000000ff0600720c */ /* 0x000fc80000705a70 */
[----:B------:R-:W-:Y:S02]  /*3630*/  SEL R15, R8, R15, P0 ;  /* 0x0000000f080f7207 */ /* 0x000fe40000000000 */
[----:B------:R-:W-:Y:S02]  /*3640*/  FSEL R8, R12, R5, P0 ;  /* 0x000000050c087208 */ /* 0x000fe40000000000 */
.L_x_5199:
        /* <DEDUP_REMOVED lines=72> */
.L_x_5327:
[----:B------:R-:W-:Y:S05]  /*3ad0*/  BRA.DIV ~URZ, `(.L_x_5242) ;  /* 0x000033927f007947 */ /* 0x000fea000b800000 */
[----:B------:R0:W1:Y:S02]  /*3ae0*/  SHFL.IDX PT, R7, R15, R10, 0x1f ;  /* 0x00001f0a0f077589 */ /* 0x00006400000e0000 */
.L_x_5408:
        /* <DEDUP_REMOVED lines=13> */
.L_x_5325:
        /* <DEDUP_REMOVED lines=14> */
[----:B------:R-:W-:Y:S02]  /*3ca0*/  FMUL.FTZ R35, R35, 0.5 ;  /* 0x3f00000023237820 */ /* 0x000fe40000410000 */
[----:B------:R-:W-:Y:S02]  /*3cb0*/  IMAD.MOV.U32 R32, RZ, RZ, 0x3f000000 ;  /* 0x3f000000ff207424 */ /* 0x000fe400078e00ff */
[----:B------:R-:W-:Y:S02]  /*3cc0*/  IMAD.MOV.U32 R34, RZ, RZ, R7 ;  /* 0x000000ffff227224 */ /* 0x000fe400078e0007 */
[----:B------:R-:W1:Y:S02]  /*3cd0*/  MUFU.TANH R35, R35 ;  /* 0x0000002300237308 */ /* 0x000e640000002400 */
[----:B-1----:R-:W-:-:S04]  /*3ce0*/  FFMA.FTZ R32, R35, R32, 0.5 ;  /* 0x3f00000023207423 */ /* 0x002fc80000010020 */
[----:B--2---:R-:W-:Y:S02]  /*3cf0*/  FADD.FTZ R32, R32, R3 ;  /* 0x0000000320207221 */ /* 0x004fe40000010000 */
.L_x_5246:
[----:B------:R-:W-:Y:S05]  /*3d00*/  BSYNC B2 ;  /* 0x0000000000027941 */ /* 0x000fea0003800000 */
.L_x_5245:
        /* <DEDUP_REMOVED lines=9> */
.L_x_5409:
        /* <DEDUP_REMOVED lines=21> */
[----:B0-----:R-:W-:Y:S05]  /*3ef0*/  CALL.REL.NOINC `($__internal_180_$__cuda_sm70_warpsync) ;  /* 0x0000584000007944 */ /* 0x001fea0003c00000 */
.L_x_5252:
[----:B------:R-:W-:-:S06]  /*3f00*/  NOP ;  /* 0x0000000000007918 */ /* 0x000fcc0000000000 */
[----:B------:R1:W2:Y:S04]  /*3f10*/  LDS R29, [R14+UR6] ;  /* 0x000000060e1d7984 */ /* 0x0002a80008000800 */
[----:B------:R1:W3:Y:S01]  /*3f20*/  LDS R31, [R14] ;  /* 0x000000000e1f7984 */ /* 0x0002e20000000800 */
[----:B------:R-:W-:Y:S05]  /*3f30*/  BRA.DIV ~URZ, `(.L_x_5253) ;  /* 0x000030027f007947 */ /* 0x000fea000b800000 */
[----:B---3--:R3:W4:Y:S04]  /*3f40*/  SHFL.BFLY PT, R38, R31, 0x1, 0x1f ;  /* 0x0c201f001f267f89 */ /* 0x00872800000e0000 */
[----:B--2---:R3:W2:Y:S02]  /*3f50*/  SHFL.BFLY PT, R37, R29, 0x1, 0x1f ;  /* 0x0c201f001d257f89 */ /* 0x0046a400000e0000 */
.L_x_5410:
[----:B----4-:R-:W-:Y:S01]  /*3f60*/  FSETP.GT.FTZ.AND P6, PT, R31, R38, PT ;  /* 0x000000261f00720b */ /* 0x010fe20003fd4000 */
[----:B------:R-:W-:Y:S01]  /*3f70*/  BSSY B4, `(.L_x_5254) ;  /* 0x0000005000047945 */ /* 0x000fe20003800000 */
[----:B------:R-:W-:-:S11]  /*3f80*/  PLOP3.LUT P0, PT, PT, PT, PT, 0x80, 0x0 ;  /* 0x000000000000781c */ /* 0x000fd60003f0f070 */
[----:B------:R-:W-:Y:S05]  /*3f90*/  @P6 BRA `(.L_x_5255) ;  /* 0x0000002000006947 */ /* 0x000fea0003800000 */
[----:B------:R-:W-:-:S04]  /*3fa0*/  FSETP.NEU.FTZ.AND P0, PT, R31, R38, PT ;  /* 0x000000261f00720b */ /* 0x000fc80003f1d000 */
[----:B--2---:R-:W-:-:S08]  /*3fb0*/  ISETP.LT.AND P0, PT, R29, R37, !P0 ;  /* 0x000000251d00720c */ /* 0x004fd00004701270 */
.L_x_5255:
[----:B------:R-:W-:Y:S05]  /*3fc0*/  BSYNC B4 ;  /* 0x0000000000047941 */ /* 0x000fea0003800000 */
.L_x_5254:
        /* <DEDUP_REMOVED lines=8> */
.L_x_5411:
[----:B---3--:R-:W-:Y:S01]  /*4050*/  FSETP.GT.FTZ.AND P6, PT, R31, R38, PT ;  /* 0x000000261f00720b */ /* 0x008fe20003fd4000 */
[----:B------:R-:W-:-:S12]  /*4060*/  BSSY B4, `(.L_x_5257) ;  /* 0x0000004000047945 */ /* 0x000fd80003800000 */
[----:B------:R-:W-:Y:S05]  /*4070*/  @P6 BRA `(.L_x_5258) ;  /* 0x0000002000006947 */ /* 0x000fea0003800000 */
[----:B------:R-:W-:-:S04]  /*4080*/  FSETP.NEU.FTZ.AND P0, PT, R31, R38, PT ;  /* 0x000000261f00720b */ /* 0x000fc80003f1d000 */
[----:B----4-:R-:W-:-:S08]  /*4090*/  ISETP.LT.AND P0, PT, R29, R37, !P0 ;  /* 0x000000251d00720c */ /* 0x010fd00004701270 */
.L_x_5258:
[----:B------:R-:W-:Y:S05]  /*40a0*/  BSYNC B4 ;  /* 0x0000000000047941 */ /* 0x000fea0003800000 */
.L_x_5257:
[----:B------:R-:W-:-:S04]  /*40b0*/  ISETP.NE.AND P6, PT, R25, RZ, PT ;  /* 0x000000ff1900720c */ /* 0x000fc80003fc5270 */
[----:B------:R-:W-:-:S04]  /*40c0*/  PLOP3.LUT P0, PT, P6, P0, PT, 0x28, 0x0 ;  /* 0x000000000000781c */ /* 0x000fc80003700570 */
[----:B--2-4-:R-:W-:Y:S02]  /*40d0*/  SEL R29, R37, R29, P0 ;  /* 0x0000001d251d7207 */ /* 0x014fe40000000000 */
[----:B------:R-:W-:Y:S01]  /*40e0*/  FSEL R31, R38, R31, P0 ;  /* 0x0000001f261f7208 */ /* 0x000fe20000000000 */
[----:B------:R-:W-:Y:S05]  /*40f0*/  BRA.DIV ~URZ, `(.L_x_5259) ;  /* 0x000030027f007947 */ /* 0x000fea000b800000 */
[----:B------:R2:W3:Y:S02]  /*4100*/  SHFL.BFLY PT, R38, R31, 0x1, 0x1f ;  /* 0x0c201f001f267f89 */ /* 0x0004e400000e0000 */
.L_x_5412:
[----:B------:R-:W-:Y:S05]  /*4110*/  BRA.DIV ~URZ, `(.L_x_5260) ;  /* 0x000030627f007947 */ /* 0x000fea000b800000 */
[----:B------:R4:W0:Y:S02]  /*4120*/  SHFL.BFLY PT, R37, R29, 0x1, 0x1f ;  /* 0x0c201f001d257f89 */ /* 0x00082400000e0000 */
.L_x_5413:
[----:B---3--:R-:W-:Y:S01]  /*4130*/  FSETP.GT.FTZ.AND P6, PT, R31, R38, PT ;  /* 0x000000261f00720b */ /* 0x008fe20003fd4000 */
[----:B------:R-:W-:Y:S01]  /*4140*/  BSSY B4, `(.L_x_5261) ;  /* 0x0000005000047945 */ /* 0x000fe20003800000 */
[----:B------:R-:W-:-:S11]  /*4150*/  PLOP3.LUT P0, PT, PT, PT, PT, 0x80, 0x0 ;  /* 0x000000000000781c */ /* 0x000fd60003f0f070 */
[----:B------:R-:W-:Y:S05]  /*4160*/  @P6 BRA `(.L_x_5262) ;  /* 0x0000002000006947 */ /* 0x000fea0003800000 */
[----:B------:R-:W-:-:S04]  /*4170*/  FSETP.NEU.FTZ.AND P0, PT, R31, R38, PT ;  /* 0x000000261f00720b */ /* 0x000fc80003f1d000 */
[----:B0-----:R-:W-:-:S08]  /*4180*/  ISETP.LT.AND P0, PT, R29, R37, !P0 ;  /* 0x000000251d00720c */ /* 0x001fd00004701270 */
.L_x_5262:
[----:B------:R-:W-:Y:S05]  /*4190*/  BSYNC B4 ;  /* 0x0000000000047941 */ /* 0x000fea0003800000 */
.L_x_5261:
        /* <DEDUP_REMOVED lines=8> */
.L_x_5414:
[----:B--2---:R-:W-:Y:S01]  /*4220*/  FSETP.GT.FTZ.AND P6, PT, R31, R38, PT ;  /* 0x000000261f00720b */ /* 0x004fe20003fd4000 */
[----:B------:R-:W-:-:S12]  /*4230*/  BSSY B4, `(.L_x_5264) ;  /* 0x0000004000047945 */ /* 0x000fd80003800000 */
[----:B------:R-:W-:Y:S05]  /*4240*/  @P6 BRA `(.L_x_5265) ;  /* 0x0000002000006947 */ /* 0x000fea0003800000 */
[----:B------:R-:W-:-:S04]  /*4250*/  FSETP.NEU.FTZ.AND P0, PT, R31, R38, PT ;  /* 0x000000261f00720b */ /* 0x000fc80003f1d000 */
[----:B---3--:R-:W-:-:S08]  /*4260*/  ISETP.LT.AND P0, PT, R29, R37, !P0 ;  /* 0x000000251d00720c */ /* 0x008fd00004701270 */
.L_x_5265:
[----:B------:R-:W-:Y:S05]  /*4270*/  BSYNC B4 ;  /* 0x0000000000047941 */ /* 0x000fea0003800000 */
.L_x_5264:
[----:B------:R-:W-:-:S04]  /*4280*/  ISETP.NE.AND P6, PT, R27, RZ, PT ;  /* 0x000000ff1b00720c */ /* 0x000fc80003fc5270 */
[----:B------:R-:W-:-:S04]  /*4290*/  PLOP3.LUT P0, PT, P6, P0, PT, 0x28, 0x0 ;  /* 0x000000000000781c */ /* 0x000fc80003700570 */
[----:B0--3--:R-:W-:Y:S02]  /*42a0*/  SEL R29, R37, R29, P0 ;  /* 0x0000001d251d7207 */ /* 0x009fe40000000000 */
[----:B------:R-:W-:Y:S01]  /*42b0*/  FSEL R31, R38, R31, P0 ;  /* 0x0000001f261f7208 */ /* 0x000fe20000000000 */
[----:B------:R-:W-:Y:S05]  /*42c0*/  BRA.DIV ~URZ, `(.L_x_5266) ;  /* 0x000030027f007947 */ /* 0x000fea000b800000 */
[----:B------:R0:W2:Y:S02]  /*42d0*/  SHFL.BFLY PT, R38, R31, 0x2, 0x1f ;  /* 0x0c401f001f267f89 */ /* 0x0000a400000e0000 */
.L_x_5415:
[----:B------:R-:W-:Y:S05]  /*42e0*/  BRA.DIV ~URZ, `(.L_x_5267) ;  /* 0x000030627f007947 */ /* 0x000fea000b800000 */
[----:B------:R3:W4:Y:S02]  /*42f0*/  SHFL.BFLY PT, R37, R29, 0x2, 0x1f ;  /* 0x0c401f001d257f89 */ /* 0x00072400000e0000 */
.L_x_5416:
[----:B--2---:R-:W-:Y:S01]  /*4300*/  FSETP.GT.FTZ.AND P6, PT, R31, R38, PT ;  /* 0x000000261f00720b */ /* 0x004fe20003fd4000 */
[----:B------:R-:W-:Y:S01]  /*4310*/  BSSY B4, `(.L_x_5268) ;  /* 0x0000005000047945 */ /* 0x000fe20003800000 */
[----:B------:R-:W-:-:S11]  /*4320*/  PLOP3.LUT P0, PT, PT, PT, PT, 0x80, 0x0 ;  /* 0x000000000000781c */ /* 0x000fd60003f0f070 */
[----:B------:R-:W-:Y:S05]  /*4330*/  @P6 BRA `(.L_x_5269) ;  /* 0x0000002000006947 */ /* 0x000fea0003800000 */
[----:B------:R-:W-:-:S04]  /*4340*/  FSETP.NEU.FTZ.AND P0, PT, R31, R38, PT ;  /* 0x000000261f00720b */ /* 0x000fc80003f1d000 */
[----:B----4-:R-:W-:-:S08]  /*4350*/  ISETP.LT.AND P0, PT, R29, R37, !P0 ;  /* 0x000000251d00720c */ /* 0x010fd00004701270 */
.L_x_5269:
[----:B------:R-:W-:Y:S05]  /*4360*/  BSYNC B4 ;  /* 0x0000000000047941 */ /* 0x000fea0003800000 */
.L_x_5268:
        /* <DEDUP_REMOVED lines=8> */
.L_x_5417:
[----:B--2---:R-:W-:Y:S01]  /*43f0*/  FSETP.GT.FTZ.AND P6, PT, R31, R38, PT ;  /* 0x000000261f00720b */ /* 0x004fe20003fd4000 */
[----:B------:R-:W-:-:S12]  /*4400*/  BSSY B4, `(.L_x_5271) ;  /* 0x0000004000047945 */ /* 0x000fd80003800000 */
[----:B------:R-:W-:Y:S05]  /*4410*/  @P6 BRA `(.L_x_5272) ;  /* 0x0000002000006947 */ /* 0x000fea0003800000 */
[----:B------:R-:W-:-:S04]  /*4420*/  FSETP.NEU.FTZ.AND P0, PT, R31, R38, PT ;  /* 0x000000261f00720b */ /* 0x000fc80003f1d000 */
[----:B---3--:R-:W-:-:S08]  /*4430*/  ISETP.LT.AND P0, PT, R29, R37, !P0 ;  /* 0x000000251d00720c */ /* 0x008fd00004701270 */
.L_x_5272:
[----:B------:R-:W-:Y:S05]  /*4440*/  BSYNC B4 ;  /* 0x0000000000047941 */ /* 0x000fea0003800000 */
.L_x_5271:
[----:B------:R-:W-:-:S04]  /*4450*/  PLOP3.LUT P0, PT, P5, P0, PT, 0x28, 0x0 ;  /* 0x000000000000781c */ /* 0x000fc80002f00570 */
[----:B0--3--:R-:W-:Y:S02]  /*4460*/  SEL R29, R37, R29, P0 ;  /* 0x0000001d251d7207 */ /* 0x009fe40000000000 */
[----:B------:R-:W-:Y:S01]  /*4470*/  FSEL R31, R38, R31, P0 ;  /* 0x0000001f261f7208 */ /* 0x000fe20000000000 */
[----:B------:R-:W-:Y:S05]  /*4480*/  BRA.DIV ~URZ, `(.L_x_5273) ;  /* 0x000030127f007947 */ /* 0x000fea000b800000 */
[----:B------:R0:W2:Y:S02]  /*4490*/  SHFL.BFLY PT, R38, R31, 0x8, 0x1f ;  /* 0x0d001f001f267f89 */ /* 0x0000a400000e0000 */
.L_x_5418:
[----:B------:R-:W-:Y:S05]  /*44a0*/  BRA.DIV ~URZ, `(.L_x_5274) ;  /* 0x000030727f007947 */ /* 0x000fea000b800000 */
[----:B------:R3:W4:Y:S02]  /*44b0*/  SHFL.BFLY PT, R37, R29, 0x8, 0x1f ;  /* 0x0d001f001d257f89 */ /* 0x00072400000e0000 */
.L_x_5419:
[----:B--2---:R-:W-:Y:S01]  /*44c0*/  FSETP.GT.FTZ.AND P6, PT, R31, R38, PT ;  /* 0x000000261f00720b */ /* 0x004fe20003fd4000 */
[----:B------:R-:W-:Y:S01]  /*44d0*/  BSSY B4, `(.L_x_5275) ;  /* 0x0000005000047945 */ /* 0x000fe20003800000 */
[----:B------:R-:W-:-:S11]  /*44e0*/  PLOP3.LUT P0, PT, PT, PT, PT, 0x80, 0x0 ;  /* 0x000000000000781c */ /* 0x000fd60003f0f070 */
[----:B------:R-:W-:Y:S05]  /*44f0*/  @P6 BRA `(.L_x_5276) ;  /* 0x0000002000006947 */ /* 0x000fea0003800000 */
[----:B------:R-:W-:-:S04]  /*4500*/  FSETP.NEU.FTZ.AND P0, PT, R31, R38, PT ;  /* 0x000000261f00720b */ /* 0x000fc80003f1d000 */
[----:B----4-:R-:W-:-:S08]  /*4510*/  ISETP.LT.AND P0, PT, R29, R37, !P0 ;  /* 0x000000251d00720c */ /* 0x010fd00004701270 */
.L_x_5276:
[----:B------:R-:W-:Y:S05]  /*4520*/  BSYNC B4 ;  /* 0x0000000000047941 */ /* 0x000fea0003800000 */
.L_x_5275:
[----:B------:R-:W-:-:S04]  /*4530*/  PLOP3.LUT P0, PT, P3, P0, PT, 0x28, 0x0 ;  /* 0x000000000000781c */ /* 0x000fc80001f00570 */
[----:B---34-:R-:W-:Y:S02]  /*4540*/  SEL R29, R37, R29, P0 ;  /* 0x0000001d251d7207 */ /* 0x018fe40000000000 */
[----:B0-----:R-:W-:Y:S02]  /*4550*/  FSEL R31, R38, R31, P0 ;  /* 0x0000001f261f7208 */ /* 0x001fe40000000000 */
[----:B------:R-:W-:Y:S01]  /*4560*/  PLOP3.LUT P0, PT, PT, PT, PT, 0x80, 0x0 ;  /* 0x000000000000781c */ /* 0x000fe20003f0f070 */
[----:B------:R-:W-:Y:S06]  /*4570*/  BRA.DIV ~URZ, `(.L_x_5277) ;  /* 0x000030127f007947 */ /* 0x000fec000b800000 */
[----:B------:R0:W2:Y:S04]  /*4580*/  SHFL.BFLY PT, R38, R31, 0x4, 0x1f ;  /* 0x0c801f001f267f89 */ /* 0x0000a800000e0000 */
[----:B------:R0:W3:Y:S02]  /*4590*/  SHFL.BFLY PT, R37, R29, 0x4, 0x1f ;  /* 0x0c801f001d257f89 */ /* 0x0000e400000e0000 */
.L_x_5420:
[----:B--2---:R-:W-:Y:S01]  /*45a0*/  FSETP.GT.FTZ.AND P6, PT, R31, R38, PT ;  /* 0x000000261f00720b */ /* 0x004fe20003fd4000 */
[----:B------:R-:W-:-:S12]  /*45b0*/  BSSY B4, `(.L_x_5278) ;  /* 0x0000004000047945 */ /* 0x000fd80003800000 */
[----:B------:R-:W-:Y:S05]  /*45c0*/  @P6 BRA `(.L_x_5279) ;  /* 0x0000002000006947 */ /* 0x000fea0003800000 */
[----:B------:R-:W-:-:S04]  /*45d0*/  FSETP.NEU.FTZ.AND P0, PT, R31, R38, PT ;  /* 0x000000261f00720b */ /* 0x000fc80003f1d000 */
[----:B---3--:R-:W-:-:S08]  /*45e0*/  ISETP.LT.AND P0, PT, R29, R37, !P0 ;  /* 0x000000251d00720c */ /* 0x008fd00004701270 */
.L_x_5279:
[----:B------:R-:W-:Y:S05]  /*45f0*/  BSYNC B4 ;  /* 0x0000000000047941 */ /* 0x000fea0003800000 */
.L_x_5278:
[----:B------:R-:W-:-:S04]  /*4600*/  PLOP3.LUT P0, PT, P2, P0, PT, 0x28, 0x0 ;  /* 0x000000000000781c */ /* 0x000fc80001700570 */
[----:B0--3--:R-:W-:Y:S02]  /*4610*/  SEL R29, R37, R29, P0 ;  /* 0x0000001d251d7207 */ /* 0x009fe40000000000 */
[----:B------:R-:W-:Y:S01]  /*4620*/  FSEL R38, R38, R31, P0 ;  /* 0x0000001f26267208 */ /* 0x000fe20000000000 */
[----:B------:R-:W-:Y:S05]  /*4630*/  BRA.DIV ~URZ, `(.L_x_5280) ;  /* 0x000030327f007947 */ /* 0x000fea000b800000 */
[----:B------:R0:W2:Y:S02]  /*4640*/  SHFL.BFLY PT, R31, R38, 0x2, 0x1f ;  /* 0x0c401f00261f7f89 */ /* 0x0000a400000e0000 */
.L_x_5421:
[----:B------:R-:W-:Y:S05]  /*4650*/  BRA.DIV ~URZ, `(.L_x_5281) ;  /* 0x000030927f007947 */ /* 0x000fea000b800000 */
[----:B------:R3:W4:Y:S02]  /*4660*/  SHFL.BFLY PT, R37, R29, 0x2, 0x1f ;  /* 0x0c401f001d257f89 */ /* 0x00072400000e0000 */
.L_x_5422:
[----:B--2---:R-:W-:Y:S01]  /*4670*/  FSETP.GT.FTZ.AND P6, PT, R38, R31, PT ;  /* 0x0000001f2600720b */ /* 0x004fe20003fd4000 */
[----:B------:R-:W-:Y:S01]  /*4680*/  BSSY B4, `(.L_x_5282) ;  /* 0x0000005000047945 */ /* 0x000fe20003800000 */
[----:B------:R-:W-:-:S11]  /*4690*/  PLOP3.LUT P0, PT, PT, PT, PT, 0x80, 0x0 ;  /* 0x000000000000781c */ /* 0x000fd60003f0f070 */
[----:B------:R-:W-:Y:S05]  /*46a0*/  @P6 BRA `(.L_x_5283) ;  /* 0x0000002000006947 */ /* 0x000fea0003800000 */
[----:B------:R-:W-:-:S04]  /*46b0*/  FSETP.NEU.FTZ.AND P0, PT, R38, R31, PT ;  /* 0x0000001f2600720b */ /* 0x000fc80003f1d000 */
[----:B----4-:R-:W-:-:S08]  /*46c0*/  ISETP.LT.AND P0, PT, R29, R37, !P0 ;  /* 0x000000251d00720c */ /* 0x010fd00004701270 */
.L_x_5283:
[----:B------:R-:W-:Y:S05]  /*46d0*/  BSYNC B4 ;  /* 0x0000000000047941 */ /* 0x000fea0003800000 */
.L_x_5282:
[----:B------:R-:W-:-:S04]  /*46e0*/  PLOP3.LUT P0, PT, P1, P0, PT, 0x28, 0x0 ;  /* 0x000000000000781c */ /* 0x000fc80000f00570 */
[----:B---34-:R-:W-:Y:S02]  /*46f0*/  SEL R29, R37, R29, P0 ;  /* 0x0000001d251d7207 */ /* 0x018fe40000000000 */
[----:B0-----:R-:W-:Y:S02]  /*4700*/  FSEL R38, R31, R38, P0 ;  /* 0x000000261f267208 */ /* 0x001fe40000000000 */
[----:B------:R-:W-:Y:S01]  /*4710*/  PLOP3.LUT P0, PT, PT, PT, PT, 0x80, 0x0 ;  /* 0x000000000000781c */ /* 0x000fe20003f0f070 */
[----:B------:R-:W-:Y:S06]  /*4720*/  BRA.DIV ~URZ, `(.L_x_5284) ;  /* 0x000030327f007947 */ /* 0x000fec000b800000 */
[----:B------:R0:W2:Y:S04]  /*4730*/  SHFL.BFLY PT, R31, R38, 0x1, 0x1f ;  /* 0x0c201f00261f7f89 */ /* 0x0000a800000e0000 */
[----:B------:R0:W3:Y:S02]  /*4740*/  SHFL.BFLY PT, R37, R29, 0x1, 0x1f ;  /* 0x0c201f001d257f89 */ /* 0x0000e400000e0000 */
.L_x_5423:
[----:B--2---:R-:W-:Y:S01]  /*4750*/  FSETP.GT.FTZ.AND P6, PT, R38, R31, PT ;  /* 0x0000001f2600720b */ /* 0x004fe20003fd4000 */
[----:B------:R-:W-:-:S12]  /*4760*/  BSSY B4, `(.L_x_5285) ;  /* 0x0000004000047945 */ /* 0x000fd80003800000 */
[----:B------:R-:W-:Y:S05]  /*4770*/  @P6 BRA `(.L_x_5286) ;  /* 0x0000002000006947 */ /* 0x000fea0003800000 */
[----:B------:R-:W-:-:S04]  /*4780*/  FSETP.NEU.FTZ.AND P0, PT, R38, R31, PT ;  /* 0x0000001f2600720b */ /* 0x000fc80003f1d000 */
[----:B---3--:R-:W-:-:S08]  /*4790*/  ISETP.LT.AND P0, PT, R29, R37, !P0 ;  /* 0x000000251d00720c */ /* 0x008fd00004701270 */
.L_x_5286:
[----:B------:R-:W-:Y:S05]  /*47a0*/  BSYNC B4 ;  /* 0x0000000000047941 */ /* 0x000fea0003800000 */
.L_x_5285:
[----:B------:R-:W-:-:S04]  /*47b0*/  PLOP3.LUT P0, PT, P4, P0, PT, 0x28, 0x0 ;  /* 0x000000000000781c */ /* 0x000fc80002700570 */
[----:B0--3--:R-:W-:Y:S02]  /*47c0*/  SEL R29, R37, R29, P0 ;  /* 0x0000001d251d7207 */ /* 0x009fe40000000000 */
[----:B------:R-:W-:Y:S01]  /*47d0*/  FSEL R38, R31, R38, P0 ;  /* 0x000000261f267208 */ /* 0x000fe20000000000 */
[----:B------:R-:W-:Y:S05]  /*47e0*/  BRA.DIV ~URZ, `(.L_x_5287) ;  /* 0x000030527f007947 */ /* 0x000fea000b800000 */
[----:B------:R0:W2:Y:S02]  /*47f0*/  SHFL.BFLY PT, R31, R38, 0x10, 0x1f ;  /* 0x0e001f00261f7f89 */ /* 0x0000a400000e0000 */
.L_x_5424:
[----:B------:R-:W-:Y:S05]  /*4800*/  BRA.DIV ~URZ, `(.L_x_5288) ;  /* 0x000030b27f007947 */ /* 0x000fea000b800000 */
[----:B------:R3:W4:Y:S02]  /*4810*/  SHFL.BFLY PT, R37, R29, 0x10, 0x1f ;  /* 0x0e001f001d257f89 */ /* 0x00072400000e0000 */
.L_x_5425:
[----:B--2---:R-:W-:Y:S01]  /*4820*/  FSETP.GT.FTZ.AND P6, PT, R38, R31, PT ;  /* 0x0000001f2600720b */ /* 0x004fe20003fd4000 */
[----:B------:R-:W-:Y:S01]  /*4830*/  BSSY B4, `(.L_x_5289) ;  /* 0x0000005000047945 */ /* 0x000fe20003800000 */
[----:B------:R-:W-:-:S11]  /*4840*/  PLOP3.LUT P0, PT, PT, PT, PT, 0x80, 0x0 ;  /* 0x000000000000781c */ /* 0x000fd60003f0f070 */
[----:B------:R-:W-:Y:S05]  /*4850*/  @P6 BRA `(.L_x_5290) ;  /* 0x0000002000006947 */ /* 0x000fea0003800000 */
[----:B------:R-:W-:-:S04]  /*4860*/  FSETP.NEU.FTZ.AND P0, PT, R38, R31, PT ;  /* 0x0000001f2600720b */ /* 0x000fc80003f1d000 */
[----:B----4-:R-:W-:-:S08]  /*4870*/  ISETP.LT.AND P0, PT, R29, R37, !P0 ;  /* 0x000000251d00720c */ /* 0x010fd00004701270 */
.L_x_5290:
[----:B------:R-:W-:Y:S05]  /*4880*/  BSYNC B4 ;  /* 0x0000000000047941 */ /* 0x000fea0003800000 */
.L_x_5289:
[----:B------:R-:W-:-:S04]  /*4890*/  ISETP.EQ.XOR P0, PT, R11, RZ, P0 ;  /* 0x000000ff0b00720c */ /* 0x000fc80000702a70 */
[----:B---34-:R-:W-:Y:S02]  /*48a0*/  SEL R29, R29, R37, P0 ;  /* 0x000000251d1d7207 */ /* 0x018fe40000000000 */
[----:B0-----:R-:W-:Y:S02]  /*48b0*/  FSEL R38, R38, R31, P0 ;  /* 0x0000001f26267208 */ /* 0x001fe40000000000 */
[----:B------:R-:W-:Y:S01]  /*48c0*/  PLOP3.LUT P0, PT, PT, PT, PT, 0x80, 0x0 ;  /* 0x000000000000781c */ /* 0x000fe20003f0f070 */
[----:B------:R-:W-:Y:S06]  /*48d0*/  BRA.DIV ~URZ, `(.L_x_5291) ;  /* 0x000030527f007947 */ /* 0x000fec000b800000 */
[----:B------:R0:W2:Y:S04]  /*48e0*/  SHFL.BFLY PT, R31, R38, 0x8, 0x1f ;  /* 0x0d001f00261f7f89 */ /* 0x0000a800000e0000 */
[----:B------:R0:W3:Y:S02]  /*48f0*/  SHFL.BFLY PT, R37, R29, 0x8, 0x1f ;  /* 0x0d001f001d257f89 */ /* 0x0000e400000e0000 */
.L_x_5426:
[----:B--2---:R-:W-:Y:S01]  /*4900*/  FSETP.GT.FTZ.AND P6, PT, R38, R31, PT ;  /* 0x0000001f2600720b */ /* 0x004fe20003fd4000 */
[----:B------:R-:W-:-:S12]  /*4910*/  BSSY B4, `(.L_x_5292) ;  /* 0x0000004000047945 */ /* 0x000fd80003800000 */
[----:B------:R-:W-:Y:S05]  /*4920*/  @P6 BRA `(.L_x_5293) ;  /* 0x0000002000006947 */ /* 0x000fea0003800000 */
[----:B------:R-:W-:-:S04]  /*4930*/  FSETP.NEU.FTZ.AND P0, PT, R38, R31, PT ;  /* 0x0000001f2600720b */ /* 0x000fc80003f1d000 */
[----:B---3--:R-:W-:-:S08]  /*4940*/  ISETP.LT.AND P0, PT, R29, R37, !P0 ;  /* 0x000000251d00720c */ /* 0x008fd00004701270 */
.L_x_5293:
[----:B------:R-:W-:Y:S05]  /*4950*/  BSYNC B4 ;  /* 0x0000000000047941 */ /* 0x000fea0003800000 */
.L_x_5292:
[----:B------:R-:W-:-:S04]  /*4960*/  ISETP.EQ.XOR P0, PT, R20, RZ, P0 ;  /* 0x000000ff1400720c */ /* 0x000fc80000702a70 */
[----:B0--3--:R-:W-:Y:S02]  /*4970*/  SEL R29, R29, R37, P0 ;  /* 0x000000251d1d7207 */ /* 0x009fe40000000000 */
[----:B------:R-:W-:Y:S01]  /*4980*/  FSEL R38, R38, R31, P0 ;  /* 0x0000001f26267208 */ /* 0x000fe20000000000 */
[----:B------:R-:W-:Y:S05]  /*4990*/  BRA.DIV ~URZ, `(.L_x_5294) ;  /* 0x000030727f007947 */ /* 0x000fea000b800000 */
[----:B------:R0:W2:Y:S02]  /*49a0*/  SHFL.BFLY PT, R31, R38, 0x4, 0x1f ;  /* 0x0c801f00261f7f89 */ /* 0x0000a400000e0000 */
.L_x_5427:
[----:B------:R-:W-:Y:S05]  /*49b0*/  BRA.DIV ~URZ, `(.L_x_5295) ;  /* 0x000030d27f007947 */ /* 0x000fea000b800000 */
[----:B------:R3:W4:Y:S02]  /*49c0*/  SHFL.BFLY PT, R37, R29, 0x4, 0x1f ;  /* 0x0c801f001d257f89 */ /* 0x00072400000e0000 */
.L_x_5428:
[----:B--2---:R-:W-:Y:S01]  /*49d0*/  FSETP.GT.FTZ.AND P6, PT, R38, R31, PT ;  /* 0x0000001f2600720b */ /* 0x004fe20003fd4000 */
[----:B------:R-:W-:Y:S01]  /*49e0*/  BSSY B4, `(.L_x_5296) ;  /* 0x0000005000047945 */ /* 0x000fe20003800000 */
[----:B------:R-:W-:-:S11]  /*49f0*/  PLOP3.LUT P0, PT, PT, PT, PT, 0x80, 0x0 ;  /* 0x000000000000781c */ /* 0x000fd60003f0f070 */
[----:B------:R-:W-:Y:S05]  /*4a00*/  @P6 BRA `(.L_x_5297) ;  /* 0x0000002000006947 */ /* 0x000fea0003800000 */
[----:B------:R-:W-:-:S04]  /*4a10*/  FSETP.NEU.FTZ.AND P0, PT, R38, R31, PT ;  /* 0x0000001f2600720b */ /* 0x000fc80003f1d000 */
[----:B----4-:R-:W-:-:S08]  /*4a20*/  ISETP.LT.AND P0, PT, R29, R37, !P0 ;  /* 0x000000251d00720c */ /* 0x010fd00004701270 */
.L_x_5297:
[----:B------:R-:W-:Y:S05]  /*4a30*/  BSYNC B4 ;  /* 0x0000000000047941 */ /* 0x000fea0003800000 */
.L_x_5296:
[----:B------:R-:W-:-:S04]  /*4a40*/  ISETP.EQ.XOR P0, PT, R21, RZ, P0 ;  /* 0x000000ff1500720c */ /* 0x000fc80000702a70 */
[----:B---34-:R-:W-:Y:S02]  /*4a50*/  SEL R29, R29, R37, P0 ;  /* 0x000000251d1d7207 */ /* 0x018fe40000000000 */
[----:B0-----:R-:W-:Y:S02]  /*4a60*/  FSEL R38, R38, R31, P0 ;  /* 0x0000001f26267208 */ /* 0x001fe40000000000 */
[----:B------:R-:W-:Y:S01]  /*4a70*/  PLOP3.LUT P0, PT, PT, PT, PT, 0x80, 0x0 ;  /* 0x000000000000781c */ /* 0x000fe20003f0f070 */
[----:B------:R-:W-:Y:S06]  /*4a80*/  BRA.DIV ~URZ, `(.L_x_5298) ;  /* 0x000030727f007947 */ /* 0x000fec000b800000 */
[----:B------:R0:W2:Y:S04]  /*4a90*/  SHFL.BFLY PT, R31, R38, 0x2, 0x1f ;  /* 0x0c401f00261f7f89 */ /* 0x0000a800000e0000 */
[----:B------:R0:W3:Y:S02]  /*4aa0*/  SHFL.BFLY PT, R37, R29, 0x2, 0x1f ;  /* 0x0c401f001d257f89 */ /* 0x0000e400000e0000 */
.L_x_5429:
[----:B--2---:R-:W-:Y:S01]  /*4ab0*/  FSETP.GT.FTZ.AND P6, PT, R38, R31, PT ;  /* 0x0000001f2600720b */ /* 0x004fe20003fd4000 */
[----:B------:R-:W-:-:S12]  /*4ac0*/  BSSY B4, `(.L_x_5299) ;  /* 0x0000004000047945 */ /* 0x000fd80003800000 */
[----:B------:R-:W-:Y:S05]  /*4ad0*/  @P6 BRA `(.L_x_5300) ;  /* 0x0000002000006947 */ /* 0x000fea0003800000 */
[----:B------:R-:W-:-:S04]  /*4ae0*/  FSETP.NEU.FTZ.AND P0, PT, R38, R31, PT ;  /* 0x0000001f2600720b */ /* 0x000fc80003f1d000 */
[----:B---3--:R-:W-:-:S08]  /*4af0*/  ISETP.LT.AND P0, PT, R29, R37, !P0 ;  /* 0x000000251d00720c */ /* 0x008fd00004701270 */
.L_x_5300:
[----:B------:R-:W-:Y:S05]  /*4b00*/  BSYNC B4 ;  /* 0x0000000000047941 */ /* 0x000fea0003800000 */
.L_x_5299:
[----:B------:R-:W-:-:S04]  /*4b10*/  ISETP.EQ.XOR P0, PT, R22, RZ, P0 ;  /* 0x000000ff1600720c */ /* 0x000fc80000702a70 */
[----:B0--3--:R-:W-:Y:S02]  /*4b20*/  SEL R29, R29, R37, P0 ;  /* 0x000000251d1d7207 */ /* 0x009fe40000000000 */
[----:B------:R-:W-:Y:S01]  /*4b30*/  FSEL R38, R38, R31, P0 ;  /* 0x0000001f26267208 */ /* 0x000fe20000000000 */
[----:B------:R-:W-:Y:S05]  /*4b40*/  BRA.DIV ~URZ, `(.L_x_5301) ;  /* 0x000030927f007947 */ /* 0x000fea000b800000 */
[----:B------:R0:W2:Y:S02]  /*4b50*/  SHFL.BFLY PT, R31, R38, 0x1, 0x1f ;  /* 0x0c201f00261f7f89 */ /* 0x0000a400000e0000 */
.L_x_5430:
[----:B------:R-:W-:Y:S05]  /*4b60*/  BRA.DIV ~URZ, `(.L_x_5302) ;  /* 0x000030f27f007947 */ /* 0x000fea000b800000 */
[----:B------:R3:W4:Y:S02]  /*4b70*/  SHFL.BFLY PT, R37, R29, 0x1, 0x1f ;  /* 0x0c201f001d257f89 */ /* 0x00072400000e0000 */
.L_x_5431:
[----:B--2---:R-:W-:Y:S01]  /*4b80*/  FSETP.GT.FTZ.AND P6, PT, R38, R31, PT ;  /* 0x0000001f2600720b */ /* 0x004fe20003fd4000 */
[----:B------:R-:W-:Y:S01]  /*4b90*/  BSSY B4, `(.L_x_5303) ;  /* 0x0000005000047945 */ /* 0x000fe20003800000 */
[----:B------:R-:W-:-:S11]  /*4ba0*/  PLOP3.LUT P0, PT, PT, PT, PT, 0x80, 0x0 ;  /* 0x000000000000781c */ /* 0x000fd60003f0f070 */
[----:B------:R-:W-:Y:S05]  /*4bb0*/  @P6 BRA `(.L_x_5304) ;  /* 0x0000002000006947 */ /* 0x000fea0003800000 */
[----:B------:R-:W-:-:S04]  /*4bc0*/  FSETP.NEU.FTZ.AND P0, PT, R38, R31, PT ;  /* 0x0000001f2600720b */ /* 0x000fc80003f1d000 */
[----:B----4-:R-:W-:-:S08]  /*4bd0*/  ISETP.LT.AND P0, PT, R29, R37, !P0 ;  /* 0x000000251d00720c */ /* 0x010fd00004701270 */
.L_x_5304:
[----:B------:R-:W-:Y:S05]  /*4be0*/  BSYNC B4 ;  /* 0x0000000000047941 */ /* 0x000fea0003800000 */
.L_x_5303:
        /* <DEDUP_REMOVED lines=16> */
.L_x_5432:
[----:B--2---:R-:W-:Y:S01]  /*4cf0*/  FSETP.GT.FTZ.AND P6, PT, R38, R9, PT ;  /* 0x000000092600720b */ /* 0x004fe20003fd4000 */
[----:B------:R-:W-:-:S12]  /*4d00*/  BSSY B4, `(.L_x_5306) ;  /* 0x0000004000047945 */ /* 0x000fd80003800000 */
[----:B------:R-:W-:Y:S05]  /*4d10*/  @P6 BRA `(.L_x_5307) ;  /* 0x0000002000006947 */ /* 0x000fea0003800000 */
[----:B------:R-:W-:-:S04]  /*4d20*/  FSETP.NEU.FTZ.AND P0, PT, R38, R9, PT ;  /* 0x000000092600720b */ /* 0x000fc80003f1d000 */
[----:B---3--:R-:W-:-:S08]  /*4d30*/  ISETP.LT.AND P0, PT, R8, R37, !P0 ;  /* 0x000000250800720c */ /* 0x008fd00004701270 */
.L_x_5307:
[----:B------:R-:W-:Y:S05]  /*4d40*/  BSYNC B4 ;  /* 0x0000000000047941 */ /* 0x000fea0003800000 */
.L_x_5306:
[----:B------:R-:W-:-:S04]  /*4d50*/  ISETP.NE.XOR P0, PT, R11, RZ, P0 ;  /* 0x000000ff0b00720c */ /* 0x000fc80000705a70 */
[----:B0--3--:R-:W-:Y:S02]  /*4d60*/  SEL R8, R8, R37, P0 ;  /* 0x0000002508087207 */ /* 0x009fe40000000000 */
[----:B------:R-:W-:Y:S01]  /*4d70*/  FSEL R38, R38, R9, P0 ;  /* 0x0000000926267208 */ /* 0x000fe20000000000 */
[----:B------:R-:W-:Y:S05]  /*4d80*/  BRA.DIV ~URZ, `(.L_x_5308) ;  /* 0x000030227f007947 */ /* 0x000fea000b800000 */
[----:B------:R0:W2:Y:S02]  /*4d90*/  SHFL.BFLY PT, R9, R38, 0x8, 0x1f ;  /* 0x0d001f0026097f89 */ /* 0x0000a400000e0000 */
.L_x_5433:
[----:B------:R-:W-:Y:S05]  /*4da0*/  BRA.DIV ~URZ, `(.L_x_5309) ;  /* 0x000030827f007947 */ /* 0x000fea000b800000 */
[----:B------:R3:W4:Y:S02]  /*4db0*/  SHFL.BFLY PT, R37, R8, 0x8, 0x1f ;  /* 0x0d001f0008257f89 */ /* 0x00072400000e0000 */
.L_x_5434:
[----:B--2---:R-:W-:Y:S01]  /*4dc0*/  FSETP.GT.FTZ.AND P6, PT, R38, R9, PT ;  /* 0x000000092600720b */ /* 0x004fe20003fd4000 */
[----:B------:R-:W-:Y:S01]  /*4dd0*/  BSSY B4, `(.L_x_5310) ;  /* 0x0000005000047945 */ /* 0x000fe20003800000 */
[----:B------:R-:W-:-:S11]  /*4de0*/  PLOP3.LUT P0, PT, PT, PT, PT, 0x80, 0x0 ;  /* 0x000000000000781c */ /* 0x000fd60003f0f070 */
[----:B------:R-:W-:Y:S05]  /*4df0*/  @P6 BRA `(.L_x_5311) ;  /* 0x0000002000006947 */ /* 0x000fea0003800000 */
[----:B------:R-:W-:-:S04]  /*4e00*/  FSETP.NEU.FTZ.AND P0, PT, R38, R9, PT ;  /* 0x000000092600720b */ /* 0x000fc80003f1d000 */
[----:B----4-:R-:W-:-:S08]  /*4e10*/  ISETP.LT.AND P0, PT, R8, R37, !P0 ;  /* 0x000000250800720c */ /* 0x010fd00004701270 */
.L_x_5311:
[----:B------:R-:W-:Y:S05]  /*4e20*/  BSYNC B4 ;  /* 0x0000000000047941 */ /* 0x000fea0003800000 */
.L_x_5310:
[----:B------:R-:W-:-:S04]  /*4e30*/  ISETP.NE.XOR P0, PT, R20, RZ, P0 ;  /* 0x000000ff1400720c */ /* 0x000fc80000705a70 */
[----:B---34-:R-:W-:Y:S02]  /*4e40*/  SEL R8, R8, R37, P0 ;  /* 0x0000002508087207 */ /* 0x018fe40000000000 */
[----:B0-----:R-:W-:Y:S02]  /*4e50*/  FSEL R38, R38, R9, P0 ;  /* 0x0000000926267208 */ /* 0x001fe40000000000 */
[----:B------:R-:W-:Y:S01]  /*4e60*/  PLOP3.LUT P0, PT, PT, PT, PT, 0x80, 0x0 ;  /* 0x000000000000781c */ /* 0x000fe20003f0f070 */
[----:B------:R-:W-:Y:S06]  /*4e70*/  BRA.DIV ~URZ, `(.L_x_5312) ;  /* 0x000030227f007947 */ /* 0x000fec000b800000 */
[----:B------:R0:W2:Y:S04]  /*4e80*/  SHFL.BFLY PT, R9, R38, 0x4, 0x1f ;  /* 0x0c801f0026097f89 */ /* 0x0000a800000e0000 */
[----:B------:R0:W3:Y:S02]  /*4e90*/  SHFL.BFLY PT, R37, R8, 0x4, 0x1f ;  /* 0x0c801f0008257f89 */ /* 0x0000e400000e0000 */
.L_x_5435:
[----:B--2---:R-:W-:Y:S01]  /*4ea0*/  FSETP.GT.FTZ.AND P6, PT, R38, R9, PT ;  /* 0x000000092600720b */ /* 0x004fe20003fd4000 */
[----:B------:R-:W-:-:S12]  /*4eb0*/  BSSY B4, `(.L_x_5313) ;  /* 0x0000004000047945 */ /* 0x000fd80003800000 */
[----:B------:R-:W-:Y:S05]  /*4ec0*/  @P6 BRA `(.L_x_5314) ;  /* 0x0000002000006947 */ /* 0x000fea0003800000 */
[----:B------:R-:W-:-:S04]  /*4ed0*/  FSETP.NEU.FTZ.AND P0, PT, R38, R9, PT ;  /* 0x000000092600720b */ /* 0x000fc80003f1d000 */
[----:B---3--:R-:W-:-:S08]  /*4ee0*/  ISETP.LT.AND P0, PT, R8, R37, !P0 ;  /* 0x000000250800720c */ /* 0x008fd00004701270 */
.L_x_5314:
[----:B------:R-:W-:Y:S05]  /*4ef0*/  BSYNC B4 ;  /* 0x0000000000047941 */ /* 0x000fea0003800000 */
.L_x_5313:
[----:B------:R-:W-:-:S04]  /*4f00*/  ISETP.NE.XOR P0, PT, R21, RZ, P0 ;  /* 0x000000ff1500720c */ /* 0x000fc80000705a70 */
[----:B0--3--:R-:W-:Y:S02]  /*4f10*/  SEL R8, R8, R37, P0 ;  /* 0x0000002508087207 */ /* 0x009fe40000000000 */
[----:B------:R-:W-:Y:S01]  /*4f20*/  FSEL R38, R38, R9, P0 ;  /* 0x0000000926267208 */ /* 0x000fe20000000000 */
[----:B------:R-:W-:Y:S05]  /*4f30*/  BRA.DIV ~URZ, `(.L_x_5315) ;  /* 0x000030427f007947 */ /* 0x000fea000b800000 */
[----:B------:R0:W2:Y:S02]  /*4f40*/  SHFL.BFLY PT, R9, R38, 0x2, 0x1f ;  /* 0x0c401f0026097f89 */ /* 0x0000a400000e0000 */
.L_x_5436:
[----:B------:R-:W-:Y:S05]  /*4f50*/  BRA.DIV ~URZ, `(.L_x_5316) ;  /* 0x000030a27f007947 */ /* 0x000fea000b800000 */
[----:B------:R3:W4:Y:S02]  /*4f60*/  SHFL.BFLY PT, R37, R8, 0x2, 0x1f ;  /* 0x0c401f0008257f89 */ /* 0x00072400000e0000 */
.L_x_5437:
[----:B--2---:R-:W-:Y:S01]  /*4f70*/  FSETP.GT.FTZ.AND P6, PT, R38, R9, PT ;  /* 0x000000092600720b */ /* 0x004fe20003fd4000 */
[----:B------:R-:W-:Y:S01]  /*4f80*/  BSSY B4, `(.L_x_5317) ;  /* 0x0000005000047945 */ /* 0x000fe20003800000 */
[----:B------:R-:W-:-:S11]  /*4f90*/  PLOP3.LUT P0, PT, PT, PT, PT, 0x80, 0x0 ;  /* 0x000000000000781c */ /* 0x000fd60003f0f070 */
[----:B------:R-:W-:Y:S05]  /*4fa0*/  @P6 BRA `(.L_x_5318) ;  /* 0x0000002000006947 */ /* 0x000fea0003800000 */
[----:B------:R-:W-:-:S04]  /*4fb0*/  FSETP.NEU.FTZ.AND P0, PT, R38, R9, PT ;  /* 0x000000092600720b */ /* 0x000fc80003f1d000 */
[----:B----4-:R-:W-:-:S08]  /*4fc0*/  ISETP.LT.AND P0, PT, R8, R37, !P0 ;  /* 0x000000250800720c */ /* 0x010fd00004701270 */
.L_x_5318:
[----:B------:R-:W-:Y:S05]  /*4fd0*/  BSYNC B4 ;  /* 0x0000000000047941 */ /* 0x000fea0003800000 */
.L_x_5317:
[----:B------:R-:W-:-:S04]  /*4fe0*/  ISETP.NE.XOR P0, PT, R22, RZ, P0 ;  /* 0x000000ff1600720c */ /* 0x000fc80000705a70 */
[----:B---34-:R-:W-:Y:S02]  /*4ff0*/  SEL R8, R8, R37, P0 ;  /* 0x0000002508087207 */ /* 0x018fe40000000000 */
[----:B0-----:R-:W-:Y:S02]  /*5000*/  FSEL R38, R38, R9, P0 ;  /* 0x0000000926267208 */ /* 0x001fe40000000000 */
[----:B------:R-:W-:Y:S01]  /*5010*/  PLOP3.LUT P0, PT, PT, PT, PT, 0x80, 0x0 ;  /* 0x000000000000781c */ /* 0x000fe20003f0f070 */
[----:B------:R-:W-:Y:S06]  /*5020*/  BRA.DIV ~URZ, `(.L_x_5319) ;  /* 0x000030427f007947 */ /* 0x000fec000b800000 */
[----:B------:R0:W2:Y:S04]  /*5030*/  SHFL.BFLY PT, R9, R38, 0x1, 0x1f ;  /* 0x0c201f0026097f89 */ /* 0x0000a800000e0000 */
[----:B------:R0:W3:Y:S02]  /*5040*/  SHFL.BFLY PT, R37, R8, 0x1, 0x1f ;  /* 0x0c201f0008257f89 */ /* 0x0000e400000e0000 */
.L_x_5438:
[----:B--2---:R-:W-:Y:S01]  /*5050*/  FSETP.GT.FTZ.AND P6, PT, R38, R9, PT ;  /* 0x000000092600720b */ /* 0x004fe20003fd4000 */
[----:B------:R-:W-:-:S12]  /*5060*/  BSSY B4, `(.L_x_5320) ;  /* 0x0000004000047945 */ /* 0x000fd80003800000 */
[----:B------:R-:W-:Y:S05]  /*5070*/  @P6 BRA `(.L_x_5321) ;  /* 0x0000002000006947 */ /* 0x000fea0003800000 */
[----:B------:R-:W-:-:S04]  /*5080*/  FSETP.NEU.FTZ.AND P0, PT, R38, R9, PT ;  /* 0x000000092600720b */ /* 0x000fc80003f1d000 */
[----:B---3--:R-:W-:-:S08]  /*5090*/  ISETP.LT.AND P0, PT, R8, R37, !P0 ;  /* 0x000000250800720c */ /* 0x008fd00004701270 */
.L_x_5321:
[----:B------:R-:W-:Y:S05]  /*50a0*/  BSYNC B4 ;  /* 0x0000000000047941 */ /* 0x000fea0003800000 */
.L_x_5320:
[----:B------:R-:W-:-:S04]  /*50b0*/  ISETP.NE.XOR P0, PT, R23, RZ, P0 ;  /* 0x000000ff1700720c */ /* 0x000fc80000705a70 */
[----:B------:R-:W-:Y:S02]  /*50c0*/  FSEL R9, R38, R9, P0 ;  /* 0x0000000926097208 */ /* 0x000fe40000000000 */
[----:B0--3--:R-:W-:Y:S01]  /*50d0*/  SEL R8, R8, R37, P0 ;  /* 0x0000002508087207 */ /* 0x009fe20000000000 */
[----:B------:R-:W-:Y:S05]  /*50e0*/  BRA.DIV ~URZ, `(.L_x_5322) ;  /* 0x000030627f007947 */ /* 0x000fea000b800000 */
[----:B------:R0:W2:Y:S02]  /*50f0*/  SHFL.IDX PT, R31, R9, R13, 0x1f ;  /* 0x00001f0d091f7589 */ /* 0x0000a400000e0000 */
.L_x_5439:
[----:B------:R-:W-:Y:S05]  /*5100*/  BRA.DIV ~URZ, `(.L_x_5323) ;  /* 0x000030c27f007947 */ /* 0x000fea000b800000 */
[----:B------:R3:W4:Y:S02]  /*5110*/  SHFL.IDX PT, R29, R8, R13, 0x1f ;  /* 0x00001f0d081d7589 */ /* 0x00072400000e0000 */
.L_x_5440:
[----:B------:R-:W-:Y:S02]  /*5120*/  IADD3 R6, R6, -0x20, RZ ;  /* 0xffffffe006067810 */ /* 0x000fe40007ffe0ff */
.L_x_5251:
[----:B-1----:R-:W-:Y:S05]  /*5130*/  BSYNC B2 ;  /* 0x0000000000027941 */ /* 0x002fea0003800000 */
.L_x_5250:
[----:B------:R-:W-:-:S04]  /*5140*/  PRMT R2, R36, 0x9910, RZ ;  /* 0x0000991024027816 */ /* 0x000fc800000000ff */
[----:B------:R-:W-:-:S13]  /*5150*/  ISETP.NE.AND P0, PT, R2, RZ, PT ;  /* 0x000000ff0200720c */ /* 0x000fda0003f05270 */
[----:B------:R1:W-:Y:S04]  /*5160*/  @P0 STS [R35+-0x80], R32 ;  /* 0xffff802023000388 */ /* 0x0003e80000000800 */
[----:B------:R1:W-:Y:S01]  /*5170*/  @P0 STS [R35+UR6+-0x80], R34 ;  /* 0xffff802223000988 */ /* 0x0003e20008000806 */
[----:B------:R-:W-:Y:S05]  /*5180*/  BRA.CONV ~URZ, `(.L_x_5324) ;  /* 0x000000337f007947 */ /* 0x000fea000b800000 */
[----:B------:R-:W-:Y:S01]  /*5190*/  IMAD.MOV.U32 R3, RZ, RZ, -0x1 ;  /* 0xffffffffff037424 */ /* 0x000fe200078e00ff */
[----:B------:R-:W-:Y:S02]  /*51a0*/  MOV R2, 0x51c0 ;  /* 0x000051c000027802 */ /* 0x000fe40000000f00 */
[----:B01234-:R-:W-:Y:S05]  /*51b0*/  CALL.REL.NOINC `($__internal_180_$__cuda_sm70_warpsync) ;  /* 0x0000458000007944 */ /* 0x01ffea0003c00000 */
.L_x_5324:
[----:B------:R-:W-:-:S06]  /*51c0*/  NOP ;  /* 0x0000000000007918 */ /* 0x000fcc0000000000 */
.L_x_5249:
[----:B------:R-:W-:Y:S05]  /*51d0*/  BSYNC B3 ;  /* 0x0000000000037941 */ /* 0x000fea0003800000 */
.L_x_5248:
        /* <DEDUP_REMOVED lines=9> */
.L_x_5244:
[----:B------:R-:W-:Y:S05]  /*5270*/  BSYNC B0 ;  /* 0x0000000000007941 */ /* 0x000fea0003800000 */
.L_x_5243:
[----:B0-----:R-:W-:-:S04]  /*5280*/  IADD3 R10, R10, 0x1, RZ ;  /* 0x000000010a0a7810 */ /* 0x001fc80007ffe0ff */
[----:B------:R-:W-:-:S13]  /*5290*/  ISETP.GE.AND P0, PT, R10, c[0x0][0x198], PT ;  /* 0x000066000a007a0c */ /* 0x000fda0003f06270 */
[----:B-1----:R-:W-:Y:S01]  /*52a0*/  @P0 CALL.REL.NOINC `(.L_x_5326) ;  /* 0x0000001000000944 */ /* 0x002fe20003c00000 */
[----:B------:R-:W-:Y:S05]  /*52b0*/  BRA `(.L_x_5327) ;  /* 0xffffe81000007947 */ /* 0x000fea000383ffff */
.L_x_5326:
[----:B------:R-:W-:Y:S05]  /*52c0*/  BSYNC B1 ;  /* 0x0000000000017941 */ /* 0x000fea0003800000 */
.L_x_5241:
        /* <DEDUP_REMOVED lines=10> */
.L_x_5441:
[----:B------:R-:W-:Y:S05]  /*5370*/  BRA.DIV ~URZ, `(.L_x_5331) ;  /* 0x00002f527f007947 */ /* 0x000fea000b800000 */
[----:B--2---:R2:W4:Y:S02]  /*5380*/  SHFL.BFLY PT, R37, R4, 0x1, 0x1f ;  /* 0x0c201f0004257f89 */ /* 0x00452400000e0000 */
.L_x_5442:
[----:B---3--:R-:W-:Y:S01]  /*5390*/  FSETP.GT.FTZ.AND P0, PT, R0, R5, PT ;  /* 0x000000050000720b */ /* 0x008fe20003f14000 */
[----:B------:R-:W-:Y:S01]  /*53a0*/  BSSY B1, `(.L_x_5332) ;  /* 0x0000005000017945 */ /* 0x000fe20003800000 */
[----:B------:R-:W-:-:S11]  /*53b0*/  PLOP3.LUT P6, PT, PT, PT, PT, 0x80, 0x0 ;  /* 0x000000000000781c */ /* 0x000fd60003fcf070 */
[----:B------:R-:W-:Y:S05]  /*53c0*/  @P0 BRA `(.L_x_5333) ;  /* 0x0000002000000947 */ /* 0x000fea0003800000 */
[----:B------:R-:W-:-:S04]  /*53d0*/  FSETP.NEU.FTZ.AND P6, PT, R0, R5, PT ;  /* 0x000000050000720b */ /* 0x000fc80003fdd000 */
[----:B----4-:R-:W-:-:S08]  /*53e0*/  ISETP.LT.AND P6, PT, R4, R37, !P6 ;  /* 0x000000250400720c */ /* 0x010fd000077c1270 */
.L_x_5333:
[----:B------:R-:W-:Y:S05]  /*53f0*/  BSYNC B1 ;  /* 0x0000000000017941 */ /* 0x000fea0003800000 */
.L_x_5332:
        /* <DEDUP_REMOVED lines=8> */
.L_x_5443:
[----:B--2---:R-:W-:Y:S01]  /*5480*/  FSETP.GT.FTZ.AND P0, PT, R5, R0, PT ;  /* 0x000000000500720b */ /* 0x004fe20003f14000 */
[----:B------:R-:W-:-:S12]  /*5490*/  BSSY B1, `(.L_x_5335) ;  /* 0x0000004000017945 */ /* 0x000fd80003800000 */
[----:B------:R-:W-:Y:S05]  /*54a0*/  @P0 BRA `(.L_x_5336) ;  /* 0x0000002000000947 */ /* 0x000fea0003800000 */
[----:B------:R-:W-:-:S04]  /*54b0*/  FSETP.NEU.FTZ.AND P6, PT, R5, R0, PT ;  /* 0x000000000500720b */ /* 0x000fc80003fdd000 */
[----:B---3--:R-:W-:-:S08]  /*54c0*/  ISETP.LT.AND P6, PT, R4, R37, !P6 ;  /* 0x000000250400720c */ /* 0x008fd000077c1270 */
.L_x_5336:
[----:B------:R-:W-:Y:S05]  /*54d0*/  BSYNC B1 ;  /* 0x0000000000017941 */ /* 0x000fea0003800000 */
.L_x_5335:
[----:B------:R-:W-:-:S04]  /*54e0*/  ISETP.NE.AND P0, PT, R25, RZ, PT ;  /* 0x000000ff1900720c */ /* 0x000fc80003f05270 */
[----:B------:R-:W-:-:S04]  /*54f0*/  PLOP3.LUT P0, PT, P0, P6, PT, 0x28, 0x0 ;  /* 0x000000000000781c */ /* 0x000fc8000070c570 */
[----:B-1-3--:R-:W-:Y:S02]  /*5500*/  SEL R4, R37, R4, P0 ;  /* 0x0000000425047207 */ /* 0x00afe40000000000 */
[----:B------:R-:W-:Y:S01]  /*5510*/  FSEL R5, R0, R5, P0 ;  /* 0x0000000500057208 */ /* 0x000fe20000000000 */
[----:B------:R-:W-:Y:S05]  /*5520*/  BRA.DIV ~URZ, `(.L_x_5337) ;  /* 0x00002ef27f007947 */ /* 0x000fea000b800000 */
[----:B------:R1:W2:Y:S02]  /*5530*/  SHFL.BFLY PT, R0, R5, 0x1, 0x1f ;  /* 0x0c201f0005007f89 */ /* 0x0002a400000e0000 */
.L_x_5444:
[----:B------:R-:W-:Y:S05]  /*5540*/  BRA.DIV ~URZ, `(.L_x_5338) ;  /* 0x00002f527f007947 */ /* 0x000fea000b800000 */
[----:B------:R3:W4:Y:S02]  /*5550*/  SHFL.BFLY PT, R37, R4, 0x1, 0x1f ;  /* 0x0c201f0004257f89 */ /* 0x00072400000e0000 */
.L_x_5445:
[----:B--2---:R-:W-:Y:S01]  /*5560*/  FSETP.GT.FTZ.AND P0, PT, R5, R0, PT ;  /* 0x000000000500720b */ /* 0x004fe20003f14000 */
[----:B------:R-:W-:Y:S01]  /*5570*/  BSSY B1, `(.L_x_5339) ;  /* 0x0000005000017945 */ /* 0x000fe20003800000 */
[----:B------:R-:W-:-:S11]  /*5580*/  PLOP3.LUT P6, PT, PT, PT, PT, 0x80, 0x0 ;  /* 0x000000000000781c */ /* 0x000fd60003fcf070 */
[----:B------:R-:W-:Y:S05]  /*5590*/  @P0 BRA `(.L_x_5340) ;  /* 0x0000002000000947 */ /* 0x000fea0003800000 */
[----:B------:R-:W-:-:S04]  /*55a0*/  FSETP.NEU.FTZ.AND P6, PT, R5, R0, PT ;  /* 0x000000000500720b */ /* 0x000fc80003fdd000 */
[----:B----4-:R-:W-:-:S08]  /*55b0*/  ISETP.LT.AND P6, PT, R4, R37, !P6 ;  /* 0x000000250400720c */ /* 0x010fd000077c1270 */
.L_x_5340:
[----:B------:R-:W-:Y:S05]  /*55c0*/  BSYNC B1 ;  /* 0x0000000000017941 */ /* 0x000fea0003800000 */
.L_x_5339:
        /* <DEDUP_REMOVED lines=8> */
.L_x_5446:
[----:B--2---:R-:W-:Y:S01]  /*5650*/  FSETP.GT.FTZ.AND P0, PT, R5, R0, PT ;  /* 0x000000000500720b */ /* 0x004fe20003f14000 */
[----:B------:R-:W-:-:S12]  /*5660*/  BSSY B1, `(.L_x_5342) ;  /* 0x0000004000017945 */ /* 0x000fd80003800000 */
[----:B------:R-:W-:Y:S05]  /*5670*/  @P0 BRA `(.L_x_5343) ;  /* 0x0000002000000947 */ /* 0x000fea0003800000 */
[----:B------:R-:W-:-:S04]  /*5680*/  FSETP.NEU.FTZ.AND P6, PT, R5, R0, PT ;  /* 0x000000000500720b */ /* 0x000fc80003fdd000 */
[----:B---3--:R-:W-:-:S08]  /*5690*/  ISETP.LT.AND P6, PT, R4, R37, !P6 ;  /* 0x000000250400720c */ /* 0x008fd000077c1270 */
.L_x_5343:
[----:B------:R-:W-:Y:S05]  /*56a0*/  BSYNC B1 ;  /* 0x0000000000017941 */ /* 0x000fea0003800000 */
.L_x_5342:
[----:B------:R-:W-:-:S04]  /*56b0*/  ISETP.NE.AND P0, PT, R27, RZ, PT ;  /* 0x000000ff1b00720c */ /* 0x000fc80003f05270 */
[----:B------:R-:W-:-:S04]  /*56c0*/  PLOP3.LUT P6, PT, P0, P6, PT, 0x28, 0x0 ;  /* 0x000000000000781c */ /* 0x000fc800007cc570 */
[----:B-1-3--:R-:W-:Y:S02]  /*56d0*/  SEL R4, R37, R4, P6 ;  /* 0x0000000425047207 */ /* 0x00afe40003000000 */
[----:B------:R-:W-:Y:S01]  /*56e0*/  FSEL R5, R0, R5, P6 ;  /* 0x0000000500057208 */ /* 0x000fe20003000000 */
[----:B------:R-:W-:Y:S05]  /*56f0*/  BRA.DIV ~URZ, `(.L_x_5344) ;  /* 0x00002ef27f007947 */ /* 0x000fea000b800000 */
[----:B------:R1:W2:Y:S02]  /*5700*/  SHFL.BFLY PT, R0, R5, 0x2, 0x1f ;  /* 0x0c401f0005007f89 */ /* 0x0002a400000e0000 */
.L_x_5447:
[----:B------:R-:W-:Y:S05]  /*5710*/  BRA.DIV ~URZ, `(.L_x_5345) ;  /* 0x00002f527f007947 */ /* 0x000fea000b800000 */
[----:B------:R3:W4:Y:S02]  /*5720*/  SHFL.BFLY PT, R37, R4, 0x2, 0x1f ;  /* 0x0c401f0004257f89 */ /* 0x00072400000e0000 */
.L_x_5448:
[----:B--2---:R-:W-:Y:S01]  /*5730*/  FSETP.GT.FTZ.AND P0, PT, R5, R0, PT ;  /* 0x000000000500720b */ /* 0x004fe20003f14000 */
[----:B------:R-:W-:Y:S01]  /*5740*/  BSSY B1, `(.L_x_5346) ;  /* 0x0000005000017945 */ /* 0x000fe20003800000 */
[----:B------:R-:W-:-:S11]  /*5750*/  PLOP3.LUT P6, PT, PT, PT, PT, 0x80, 0x0 ;  /* 0x000000000000781c */ /* 0x000fd60003fcf070 */
[----:B------:R-:W-:Y:S05]  /*5760*/  @P0 BRA `(.L_x_5347) ;  /* 0x0000002000000947 */ /* 0x000fea0003800000 */
[----:B------:R-:W-:-:S04]  /*5770*/  FSETP.NEU.FTZ.AND P6, PT, R5, R0, PT ;  /* 0x000000000500720b */ /* 0x000fc80003fdd000 */
[----:B----4-:R-:W-:-:S08]  /*5780*/  ISETP.LT.AND P6, PT, R4, R37, !P6 ;  /* 0x000000250400720c */ /* 0x010fd000077c1270 */
.L_x_5347:
[----:B------:R-:W-:Y:S05]  /*5790*/  BSYNC B1 ;  /* 0x0000000000017941 */ /* 0x000fea0003800000 */
.L_x_5346:
        /* <DEDUP_REMOVED lines=8> */
.L_x_5449:
[----:B--2---:R-:W-:Y:S01]  /*5820*/  FSETP.GT.FTZ.AND P6, PT, R5, R0, PT ;  /* 0x000000000500720b */ /* 0x004fe20003fd4000 */
[----:B------:R-:W-:-:S12]  /*5830*/  BSSY B1, `(.L_x_5349) ;  /* 0x0000004000017945 */ /* 0x000fd80003800000 */
[----:B------:R-:W-:Y:S05]  /*5840*/  @P6 BRA `(.L_x_5350) ;  /* 0x0000002000006947 */ /* 0x000fea0003800000 */
[----:B------:R-:W-:-:S04]  /*5850*/  FSETP.NEU.FTZ.AND P0, PT, R5, R0, PT ;  /* 0x000000000500720b */ /* 0x000fc80003f1d000 */
[----:B---3--:R-:W-:-:S08]  /*5860*/  ISETP.LT.AND P0, PT, R4, R37, !P0 ;  /* 0x000000250400720c */ /* 0x008fd00004701270 */
.L_x_5350:
[----:B------:R-:W-:Y:S05]  /*5870*/  BSYNC B1 ;  /* 0x0000000000017941 */ /* 0x000fea0003800000 */
.L_x_5349:
[----:B------:R-:W-:-:S04]  /*5880*/  PLOP3.LUT P0, PT, P5, P0, PT, 0x28, 0x0 ;  /* 0x000000000000781c */ /* 0x000fc80002f00570 */
[----:B-1-3--:R-:W-:Y:S02]  /*5890*/  SEL R4, R37, R4, P0 ;  /* 0x0000000425047207 */ /* 0x00afe40000000000 */
[----:B------:R-:W-:Y:S01]  /*58a0*/  FSEL R5, R0, R5, P0 ;  /* 0x0000000500057208 */ /* 0x000fe20000000000 */
[----:B------:R-:W-:Y:S05]  /*58b0*/  BRA.DIV ~URZ, `(.L_x_5351) ;  /* 0x00002f027f007947 */ /* 0x000fea000b800000 */
[----:B------:R1:W2:Y:S02]  /*58c0*/  SHFL.BFLY PT, R0, R5, 0x8, 0x1f ;  /* 0x0d001f0005007f89 */ /* 0x0002a400000e0000 */
.L_x_5450:
[----:B------:R-:W-:Y:S05]  /*58d0*/  BRA.DIV ~URZ, `(.L_x_5352) ;  /* 0x00002f627f007947 */ /* 0x000fea000b800000 */
[----:B------:R3:W4:Y:S02]  /*58e0*/  SHFL.BFLY PT, R37, R4, 0x8, 0x1f ;  /* 0x0d001f0004257f89 */ /* 0x00072400000e0000 */
.L_x_5451:
[----:B--2---:R-:W-:Y:S01]  /*58f0*/  FSETP.GT.FTZ.AND P6, PT, R5, R0, PT ;  /* 0x000000000500720b */ /* 0x004fe20003fd4000 */
[----:B------:R-:W-:Y:S01]  /*5900*/  BSSY B1, `(.L_x_5353) ;  /* 0x0000006000017945 */ /* 0x000fe20003800000 */
[----:B------:R-:W-:Y:S02]  /*5910*/  PLOP3.LUT P0, PT, PT, PT, PT, 0x80, 0x0 ;  /* 0x000000000000781c */ /* 0x000fe40003f0f070 */
[----:B------:R-:W-:-:S09]  /*5920*/  PLOP3.LUT P5, PT, PT, PT, PT, 0x80, 0x0 ;  /* 0x000000000000781c */ /* 0x000fd20003faf070 */
[----:B------:R-:W-:Y:S05]  /*5930*/  @P6 BRA `(.L_x_5354) ;  /* 0x0000002000006947 */ /* 0x000fea0003800000 */
[----:B------:R-:W-:-:S04]  /*5940*/  FSETP.NEU.FTZ.AND P5, PT, R5, R0, PT ;  /* 0x000000000500720b */ /* 0x000fc80003fbd000 */
[----:B----4-:R-:W-:-:S08]  /*5950*/  ISETP.LT.AND P5, PT, R4, R37, !P5 ;  /* 0x000000250400720c */ /* 0x010fd00006fa1270 */
.L_x_5354:
[----:B------:R-:W-:Y:S05]  /*5960*/  BSYNC B1 ;  /* 0x0000000000017941 */ /* 0x000fea0003800000 */
.L_x_5353:
[----:B------:R-:W-:-:S04]  /*5970*/  PLOP3.LUT P5, PT, P3, P5, PT, 0x28, 0x0 ;  /* 0x000000000000781c */ /* 0x000fc80001faa570 */
[----:B---34-:R-:W-:Y:S02]  /*5980*/  SEL R4, R37, R4, P5 ;  /* 0x0000000425047207 */ /* 0x018fe40002800000 */
[----:B-1----:R-:W-:Y:S01]  /*5990*/  FSEL R5, R0, R5, P5 ;  /* 0x0000000500057208 */ /* 0x002fe20002800000 */
[----:B------:R-:W-:Y:S05]  /*59a0*/  BRA.DIV ~URZ, `(.L_x_5355) ;  /* 0x00002f027f007947 */ /* 0x000fea000b800000 */
[----:B------:R1:W2:Y:S04]  /*59b0*/  SHFL.BFLY PT, R0, R5, 0x4, 0x1f ;  /* 0x0c801f0005007f89 */ /* 0x0002a800000e0000 */
[----:B------:R1:W3:Y:S02]  /*59c0*/  SHFL.BFLY PT, R37, R4, 0x4, 0x1f ;  /* 0x0c801f0004257f89 */ /* 0x0002e400000e0000 */
.L_x_5452:
[----:B--2---:R-:W-:Y:S01]  /*59d0*/  FSETP.GT.FTZ.AND P3, PT, R5, R0, PT ;  /* 0x000000000500720b */ /* 0x004fe20003f74000 */
[----:B------:R-:W-:-:S12]  /*59e0*/  BSSY B1, `(.L_x_5356) ;  /* 0x0000004000017945 */ /* 0x000fd80003800000 */
[----:B------:R-:W-:Y:S05]  /*59f0*/  @P3 BRA `(.L_x_5357) ;  /* 0x0000002000003947 */ /* 0x000fea0003800000 */
[----:B------:R-:W-:-:S04]  /*5a00*/  FSETP.NEU.FTZ.AND P0, PT, R5, R0, PT ;  /* 0x000000000500720b */ /* 0x000fc80003f1d000 */
[----:B---3--:R-:W-:-:S08]  /*5a10*/  ISETP.LT.AND P0, PT, R4, R37, !P0 ;  /* 0x000000250400720c */ /* 0x008fd00004701270 */
.L_x_5357:
[----:B------:R-:W-:Y:S05]  /*5a20*/  BSYNC B1 ;  /* 0x0000000000017941 */ /* 0x000fea0003800000 */
.L_x_5356:
[----:B------:R-:W-:-:S04]  /*5a30*/  PLOP3.LUT P0, PT, P2, P0, PT, 0x28, 0x0 ;  /* 0x000000000000781c */ /* 0x000fc80001700570 */
[----:B-1-3--:R-:W-:Y:S02]  /*5a40*/  SEL R4, R37, R4, P0 ;  /* 0x0000000425047207 */ /* 0x00afe40000000000 */
[----:B------:R-:W-:Y:S01]  /*5a50*/  FSEL R5, R0, R5, P0 ;  /* 0x0000000500057208 */ /* 0x000fe20000000000 */
[----:B------:R-:W-:Y:S05]  /*5a60*/  BRA.DIV ~URZ, `(.L_x_5358) ;  /* 0x00002f227f007947 */ /* 0x000fea000b800000 */
[----:B------:R1:W2:Y:S02]  /*5a70*/  SHFL.BFLY PT, R0, R5, 0x2, 0x1f ;  /* 0x0c401f0005007f89 */ /* 0x0002a400000e0000 */
.L_x_5453:
[----:B------:R-:W-:Y:S05]  /*5a80*/  BRA.DIV ~URZ, `(.L_x_5359) ;  /* 0x00002f827f007947 */ /* 0x000fea000b800000 */
[----:B------:R3:W4:Y:S02]  /*5a90*/  SHFL.BFLY PT, R37, R4, 0x2, 0x1f ;  /* 0x0c401f0004257f89 */ /* 0x00072400000e0000 */
.L_x_5454:
[----:B--2---:R-:W-:Y:S01]  /*5aa0*/  FSETP.GT.FTZ.AND P3, PT, R5, R0, PT ;  /* 0x000000000500720b */ /* 0x004fe20003f74000 */
[----:B------:R-:W-:Y:S01]  /*5ab0*/  BSSY B1, `(.L_x_5360) ;  /* 0x0000006000017945 */ /* 0x000fe20003800000 */
[----:B------:R-:W-:Y:S02]  /*5ac0*/  PLOP3.LUT P0, PT, PT, PT, PT, 0x80, 0x0 ;  /* 0x000000000000781c */ /* 0x000fe40003f0f070 */
[----:B------:R-:W-:-:S09]  /*5ad0*/  PLOP3.LUT P2, PT, PT, PT, PT, 0x80, 0x0 ;  /* 0x000000000000781c */ /* 0x000fd20003f4f070 */
[----:B------:R-:W-:Y:S05]  /*5ae0*/  @P3 BRA `(.L_x_5361) ;  /* 0x0000002000003947 */ /* 0x000fea0003800000 */
[----:B------:R-:W-:-:S04]  /*5af0*/  FSETP.NEU.FTZ.AND P2, PT, R5, R0, PT ;  /* 0x000000000500720b */ /* 0x000fc80003f5d000 */
[----:B----4-:R-:W-:-:S08]  /*5b00*/  ISETP.LT.AND P2, PT, R4, R37, !P2 ;  /* 0x000000250400720c */ /* 0x010fd00005741270 */
.L_x_5361:
[----:B------:R-:W-:Y:S05]  /*5b10*/  BSYNC B1 ;  /* 0x0000000000017941 */ /* 0x000fea0003800000 */
.L_x_5360:
[----:B------:R-:W-:-:S04]  /*5b20*/  PLOP3.LUT P2, PT, P1, P2, PT, 0x28, 0x0 ;  /* 0x000000000000781c */ /* 0x000fc80000f44570 */
[----:B---34-:R-:W-:Y:S02]  /*5b30*/  SEL R4, R37, R4, P2 ;  /* 0x0000000425047207 */ /* 0x018fe40001000000 */
[----:B-1----:R-:W-:Y:S01]  /*5b40*/  FSEL R5, R0, R5, P2 ;  /* 0x0000000500057208 */ /* 0x002fe20001000000 */
[----:B------:R-:W-:Y:S05]  /*5b50*/  BRA.DIV ~URZ, `(.L_x_5362) ;  /* 0x00002f227f007947 */ /* 0x000fea000b800000 */
[----:B------:R1:W2:Y:S04]  /*5b60*/  SHFL.BFLY PT, R0, R5, 0x1, 0x1f ;  /* 0x0c201f0005007f89 */ /* 0x0002a800000e0000 */
[----:B------:R1:W3:Y:S02]  /*5b70*/  SHFL.BFLY PT, R37, R4, 0x1, 0x1f ;  /* 0x0c201f0004257f89 */ /* 0x0002e400000e0000 */
.L_x_5455:
[----:B--2---:R-:W-:Y:S01]  /*5b80*/  FSETP.GT.FTZ.AND P1, PT, R5, R0, PT ;  /* 0x000000000500720b */ /* 0x004fe20003f34000 */
[----:B------:R-:W-:-:S12]  /*5b90*/  BSSY B1, `(.L_x_5363) ;  /* 0x0000004000017945 */ /* 0x000fd80003800000 */
[----:B------:R-:W-:Y:S05]  /*5ba0*/  @P1 BRA `(.L_x_5364) ;  /* 0x0000002000001947 */ /* 0x000fea0003800000 */
[----:B------:R-:W-:-:S04]  /*5bb0*/  FSETP.NEU.FTZ.AND P0, PT, R5, R0, PT ;  /* 0x000000000500720b */ /* 0x000fc80003f1d000 */
[----:B---3--:R-:W-:-:S08]  /*5bc0*/  ISETP.LT.AND P0, PT, R4, R37, !P0 ;  /* 0x000000250400720c */ /* 0x008fd00004701270 */
.L_x_5364:
[----:B------:R-:W-:Y:S05]  /*5bd0*/  BSYNC B1 ;  /* 0x0000000000017941 */ /* 0x000fea0003800000 */
.L_x_5363:
[----:B------:R-:W-:-:S04]  /*5be0*/  PLOP3.LUT P0, PT, P4, P0, PT, 0x28, 0x0 ;  /* 0x000000000000781c */ /* 0x000fc80002700570 */
[----:B-1-3--:R-:W-:Y:S02]  /*5bf0*/  SEL R4, R37, R4, P0 ;  /* 0x0000000425047207 */ /* 0x00afe40000000000 */
[----:B------:R-:W-:Y:S01]  /*5c00*/  FSEL R5, R0, R5, P0 ;  /* 0x0000000500057208 */ /* 0x000fe20000000000 */
[----:B------:R-:W-:Y:S05]  /*5c10*/  BRA.DIV ~URZ, `(.L_x_5365) ;  /* 0x00002f427f007947 */ /* 0x000fea000b800000 */
[----:B------:R1:W2:Y:S02]  /*5c20*/  SHFL.BFLY PT, R0, R5, 0x10, 0x1f ;  /* 0x0e001f0005007f89 */ /* 0x0002a400000e0000 */
.L_x_5456:
[----:B------:R-:W-:Y:S05]  /*5c30*/  BRA.DIV ~URZ, `(.L_x_5366) ;  /* 0x00002fa27f007947 */ /* 0x000fea000b800000 */
[----:B------:R3:W4:Y:S02]  /*5c40*/  SHFL.BFLY PT, R37, R4, 0x10, 0x1f ;  /* 0x0e001f0004257f89 */ /* 0x00072400000e0000 */
.L_x_5457:
[----:B--2---:R-:W-:Y:S01]  /*5c50*/  FSETP.GT.FTZ.AND P2, PT, R5, R0, PT ;  /* 0x000000000500720b */ /* 0x004fe20003f54000 */
[----:B------:R-:W-:Y:S01]  /*5c60*/  BSSY B1, `(.L_x_5367) ;  /* 0x0000006000017945 */ /* 0x000fe20003800000 */
[----:B------:R-:W-:Y:S02]  /*5c70*/  PLOP3.LUT P0, PT, PT, PT, PT, 0x80, 0x0 ;  /* 0x000000000000781c */ /* 0x000fe40003f0f070 */
[----:B------:R-:W-:-:S09]  /*5c80*/  PLOP3.LUT P1, PT, PT, PT, PT, 0x80, 0x0 ;  /* 0x000000000000781c */ /* 0x000fd20003f2f070 */
[----:B------:R-:W-:Y:S05]  /*5c90*/  @P2 BRA `(.L_x_5368) ;  /* 0x0000002000002947 */ /* 0x000fea0003800000 */
[----:B------:R-:W-:-:S04]  /*5ca0*/  FSETP.NEU.FTZ.AND P1, PT, R5, R0, PT ;  /* 0x000000000500720b */ /* 0x000fc80003f3d000 */
[----:B----4-:R-:W-:-:S08]  /*5cb0*/  ISETP.LT.AND P1, PT, R4, R37, !P1 ;  /* 0x000000250400720c */ /* 0x010fd00004f21270 */
.L_x_5368:
[----:B------:R-:W-:Y:S05]  /*5cc0*/  BSYNC B1 ;  /* 0x0000000000017941 */ /* 0x000fea0003800000 */
.L_x_5367:
[----:B------:R-:W-:-:S04]  /*5cd0*/  ISETP.EQ.XOR P1, PT, R11, RZ, P1 ;  /* 0x000000ff0b00720c */ /* 0x000fc80000f22a70 */
[----:B---34-:R-:W-:Y:S02]  /*5ce0*/  SEL R4, R4, R37, P1 ;  /* 0x0000002504047207 */ /* 0x018fe40000800000 */
[----:B-1----:R-:W-:Y:S01]  /*5cf0*/  FSEL R5, R5, R0, P1 ;  /* 0x0000000005057208 */ /* 0x002fe20000800000 */
[----:B------:R-:W-:Y:S05]  /*5d00*/  BRA.DIV ~URZ, `(.L_x_5369) ;  /* 0x00002f427f007947 */ /* 0x000fea000b800000 */
[----:B------:R1:W2:Y:S04]  /*5d10*/  SHFL.BFLY PT, R0, R5, 0x8, 0x1f ;  /* 0x0d001f0005007f89 */ /* 0x0002a800000e0000 */
[----:B------:R1:W3:Y:S02]  /*5d20*/  SHFL.BFLY PT, R37, R4, 0x8, 0x1f ;  /* 0x0d001f0004257f89 */ /* 0x0002e400000e0000 */
.L_x_5458:
[----:B--2---:R-:W-:Y:S01]  /*5d30*/  FSETP.GT.FTZ.AND P1, PT, R5, R0, PT ;  /* 0x000000000500720b */ /* 0x004fe20003f34000 */
[----:B------:R-:W-:-:S12]  /*5d40*/  BSSY B1, `(.L_x_5370) ;  /* 0x0000004000017945 */ /* 0x000fd80003800000 */
[----:B------:R-:W-:Y:S05]  /*5d50*/  @P1 BRA `(.L_x_5371) ;  /* 0x0000002000001947 */ /* 0x000fea0003800000 */
[----:B------:R-:W-:-:S04]  /*5d60*/  FSETP.NEU.FTZ.AND P0, PT, R5, R0, PT ;  /* 0x000000000500720b */ /* 0x000fc80003f1d000 */
[----:B---3--:R-:W-:-:S08]  /*5d70*/  ISETP.LT.AND P0, PT, R4, R37, !P0 ;  /* 0x000000250400720c */ /* 0x008fd00004701270 */
.L_x_5371:
[----:B------:R-:W-:Y:S05]  /*5d80*/  BSYNC B1 ;  /* 0x0000000000017941 */ /* 0x000fea0003800000 */
.L_x_5370:
[----:B------:R-:W-:-:S04]  /*5d90*/  ISETP.EQ.XOR P0, PT, R20, RZ, P0 ;  /* 0x000000ff1400720c */ /* 0x000fc80000702a70 */
[----:B-1-3--:R-:W-:Y:S02]  /*5da0*/  SEL R4, R4, R37, P0 ;  /* 0x0000002504047207 */ /* 0x00afe40000000000 */
[----:B------:R-:W-:Y:S01]  /*5db0*/  FSEL R5, R5, R0, P0 ;  /* 0x0000000005057208 */ /* 0x000fe20000000000 */
[----:B------:R-:W-:Y:S05]  /*5dc0*/  BRA.DIV ~URZ, `(.L_x_5372) ;  /* 0x00002f627f007947 */ /* 0x000fea000b800000 */
[----:B------:R1:W2:Y:S02]  /*5dd0*/  SHFL.BFLY PT, R0, R5, 0x4, 0x1f ;  /* 0x0c801f0005007f89 */ /* 0x0002a400000e0000 */
.L_x_5459:
[----:B------:R-:W-:Y:S05]  /*5de0*/  BRA.DIV ~URZ, `(.L_x_5373) ;  /* 0x00002fc27f007947 */ /* 0x000fea000b800000 */
[----:B------:R3:W4:Y:S02]  /*5df0*/  SHFL.BFLY PT, R37, R4, 0x4, 0x1f ;  /* 0x0c801f0004257f89 */ /* 0x00072400000e0000 */
.L_x_5460:
[----:B--2---:R-:W-:Y:S01]  /*5e00*/  FSETP.GT.FTZ.AND P2, PT, R5, R0, PT ;  /* 0x000000000500720b */ /* 0x004fe20003f54000 */
[----:B------:R-:W-:Y:S01]  /*5e10*/  BSSY B1, `(.L_x_5374) ;  /* 0x0000006000017945 */ /* 0x000fe20003800000 */
[----:B------:R-:W-:Y:S02]  /*5e20*/  PLOP3.LUT P0, PT, PT, PT, PT, 0x80, 0x0 ;  /* 0x000000000000781c */ /* 0x000fe40003f0f070 */
[----:B------:R-:W-:-:S09]  /*5e30*/  PLOP3.LUT P1, PT, PT, PT, PT, 0x80, 0x0 ;  /* 0x000000000000781c */ /* 0x000fd20003f2f070 */
[----:B------:R-:W-:Y:S05]  /*5e40*/  @P2 BRA `(.L_x_5375) ;  /* 0x0000002000002947 */ /* 0x000fea0003800000 */
[----:B------:R-:W-:-:S04]  /*5e50*/  FSETP.NEU.FTZ.AND P1, PT, R5, R0, PT ;  /* 0x000000000500720b */ /* 0x000fc80003f3d000 */
[----:B----4-:R-:W-:-:S08]  /*5e60*/  ISETP.LT.AND P1, PT, R4, R37, !P1 ;  /* 0x000000250400720c */ /* 0x010fd00004f21270 */
.L_x_5375:
[----:B------:R-:W-:Y:S05]  /*5e70*/  BSYNC B1 ;  /* 0x0000000000017941 */ /* 0x000fea0003800000 */
.L_x_5374:
[----:B------:R-:W-:-:S04]  /*5e80*/  ISETP.EQ.XOR P1, PT, R21, RZ, P1 ;  /* 0x000000ff1500720c */ /* 0x000fc80000f22a70 */
[----:B---34-:R-:W-:Y:S02]  /*5e90*/  SEL R4, R4, R37, P1 ;  /* 0x0000002504047207 */ /* 0x018fe40000800000 */
[----:B-1----:R-:W-:Y:S01]  /*5ea0*/  FSEL R5, R5, R0, P1 ;  /* 0x0000000005057208 */ /* 0x002fe20000800000 */
[----:B------:R-:W-:Y:S05]  /*5eb0*/  BRA.DIV ~URZ, `(.L_x_5376) ;  /* 0x00002f627f007947 */ /* 0x000fea000b800000 */
[----:B------:R1:W2:Y:S04]  /*5ec0*/  SHFL.BFLY PT, R0, R5, 0x2, 0x1f ;  /* 0x0c401f0005007f89 */ /* 0x0002a800000e0000 */
[----:B------:R1:W3:Y:S02]  /*5ed0*/  SHFL.BFLY PT, R37, R4, 0x2, 0x1f ;  /* 0x0c401f0004257f89 */ /* 0x0002e400000e0000 */
.L_x_5461:
[----:B--2---:R-:W-:Y:S01]  /*5ee0*/  FSETP.GT.FTZ.AND P1, PT, R5, R0, PT ;  /* 0x000000000500720b */ /* 0x004fe20003f34000 */
[----:B------:R-:W-:-:S12]  /*5ef0*/  BSSY B1, `(.L_x_5377) ;  /* 0x0000004000017945 */ /* 0x000fd80003800000 */
[----:B------:R-:W-:Y:S05]  /*5f00*/  @P1 BRA `(.L_x_5378) ;  /* 0x0000002000001947 */ /* 0x000fea0003800000 */
[----:B------:R-:W-:-:S04]  /*5f10*/  FSETP.NEU.FTZ.AND P0, PT, R5, R0, PT ;  /* 0x000000000500720b */ /* 0x000fc80003f1d000 */
[----:B---3--:R-:W-:-:S08]  /*5f20*/  ISETP.LT.AND P0, PT, R4, R37, !P0 ;  /* 0x000000250400720c */ /* 0x008fd00004701270 */
.L_x_5378:
[----:B------:R-:W-:Y:S05]  /*5f30*/  BSYNC B1 ;  /* 0x0000000000017941 */ /* 0x000fea0003800000 */
.L_x_5377:
[----:B------:R-:W-:-:S04]  /*5f40*/  ISETP.EQ.XOR P0, PT, R22, RZ, P0 ;  /* 0x000000ff1600720c */ /* 0x000fc80000702a70 */
[----:B-1-3--:R-:W-:Y:S02]  /*5f50*/  SEL R4, R4, R37, P0 ;  /* 0x0000002504047207 */ /* 0x00afe40000000000 */
[----:B------:R-:W-:Y:S01]  /*5f60*/  FSEL R5, R5, R0, P0 ;  /* 0x0000000005057208 */ /* 0x000fe20000000000 */
[----:B------:R-:W-:Y:S05]  /*5f70*/  BRA.DIV ~URZ, `(.L_x_5379) ;  /* 0x00002f827f007947 */ /* 0x000fea000b800000 */
[----:B------:R1:W2:Y:S02]  /*5f80*/  SHFL.BFLY PT, R0, R5, 0x1, 0x1f ;  /* 0x0c201f0005007f89 */ /* 0x0002a400000e0000 */
.L_x_5462:
[----:B------:R-:W-:Y:S05]  /*5f90*/  BRA.DIV ~URZ, `(.L_x_5380) ;  /* 0x00002fe27f007947 */ /* 0x000fea000b800000 */
[----:B------:R3:W4:Y:S02]  /*5fa0*/  SHFL.BFLY PT, R37, R4, 0x1, 0x1f ;  /* 0x0c201f0004257f89 */ /* 0x00072400000e0000 */
.L_x_5463:
[----:B--2---:R-:W-:Y:S01]  /*5fb0*/  FSETP.GT.FTZ.AND P1, PT, R5, R0, PT ;  /* 0x000000000500720b */ /* 0x004fe20003f34000 */
[----:B------:R-:W-:Y:S01]  /*5fc0*/  BSSY B1, `(.L_x_5381) ;  /* 0x0000005000017945 */ /* 0x000fe20003800000 */
[----:B------:R-:W-:-:S11]  /*5fd0*/  PLOP3.LUT P0, PT, PT, PT, PT, 0x80, 0x0 ;  /* 0x000000000000781c */ /* 0x000fd60003f0f070 */
[----:B------:R-:W-:Y:S05]  /*5fe0*/  @P1 BRA `(.L_x_5382) ;  /* 0x0000002000001947 */ /* 0x000fea0003800000 */
[----:B------:R-:W-:-:S04]  /*5ff0*/  FSETP.NEU.FTZ.AND P0, PT, R5, R0, PT ;  /* 0x000000000500720b */ /* 0x000fc80003f1d000 */
[----:B----4-:R-:W-:-:S08]  /*6000*/  ISETP.LT.AND P0, PT, R4, R37, !P0 ;  /* 0x000000250400720c */ /* 0x010fd00004701270 */
.L_x_5382:
[----:B------:R-:W-:Y:S05]  /*6010*/  BSYNC B1 ;  /* 0x0000000000017941 */ /* 0x000fea0003800000 */
.L_x_5381:
        /* <DEDUP_REMOVED lines=16> */
.L_x_5464:
[----:B----4-:R-:W-:Y:S01]  /*6120*/  FSETP.GT.FTZ.AND P1, PT, R9, R0, PT ;  /* 0x000000000900720b */ /* 0x010fe20003f34000 */
[----:B------:R-:W-:-:S12]  /*6130*/  BSSY B1, `(.L_x_5384) ;  /* 0x0000004000017945 */ /* 0x000fd80003800000 */
[----:B------:R-:W-:Y:S05]  /*6140*/  @P1 BRA `(.L_x_5385) ;  /* 0x0000002000001947 */ /* 0x000fea0003800000 */
[----:B------:R-:W-:-:S04]  /*6150*/  FSETP.NEU.FTZ.AND P0, PT, R9, R0, PT ;  /* 0x000000000900720b */ /* 0x000fc80003f1d000 */
[----:B0-----:R-:W-:-:S08]  /*6160*/  ISETP.LT.AND P0, PT, R8, R37, !P0 ;  /* 0x000000250800720c */ /* 0x001fd00004701270 */
.L_x_5385:
[----:B------:R-:W-:Y:S05]  /*6170*/  BSYNC B1 ;  /* 0x0000000000017941 */ /* 0x000fea0003800000 */
.L_x_5384:
[----:B------:R-:W-:-:S04]  /*6180*/  ISETP.NE.XOR P0, PT, R11, RZ, P0 ;  /* 0x000000ff0b00720c */ /* 0x000fc80000705a70 */
[----:B0-2---:R-:W-:Y:S02]  /*6190*/  SEL R8, R8, R37, P0 ;  /* 0x0000002508087207 */ /* 0x005fe40000000000 */
[----:B------:R-:W-:Y:S01]  /*61a0*/  FSEL R9, R9, R0, P0 ;  /* 0x0000000009097208 */ /* 0x000fe20000000000 */
[----:B------:R-:W-:Y:S05]  /*61b0*/  BRA.DIV ~URZ, `(.L_x_5386) ;  /* 0x00002f127f007947 */ /* 0x000fea000b800000 */
[----:B------:R0:W2:Y:S02]  /*61c0*/  SHFL.BFLY PT, R0, R9, 0x8, 0x1f ;  /* 0x0d001f0009007f89 */ /* 0x0000a400000e0000 */
.L_x_5465:
[----:B------:R-:W-:Y:S05]  /*61d0*/  BRA.DIV ~URZ, `(.L_x_5387) ;  /* 0x00002f727f007947 */ /* 0x000fea000b800000 */
[----:B------:R4:W0:Y:S02]  /*61e0*/  SHFL.BFLY PT, R37, R8, 0x8, 0x1f ;  /* 0x0d001f0008257f89 */ /* 0x00082400000e0000 */
.L_x_5466:
[----:B--2---:R-:W-:Y:S01]  /*61f0*/  FSETP.GT.FTZ.AND P2, PT, R9, R0, PT ;  /* 0x000000000900720b */ /* 0x004fe20003f54000 */
[----:B------:R-:W-:Y:S01]  /*6200*/  BSSY B1, `(.L_x_5388) ;  /* 0x0000006000017945 */ /* 0x000fe20003800000 */
[----:B------:R-:W-:Y:S02]  /*6210*/  PLOP3.LUT P0, PT, PT, PT, PT, 0x80, 0x0 ;  /* 0x000000000000781c */ /* 0x000fe40003f0f070 */
[----:B------:R-:W-:-:S09]  /*6220*/  PLOP3.LUT P1, PT, PT, PT, PT, 0x80, 0x0 ;  /* 0x000000000000781c */ /* 0x000fd20003f2f070 */
[----:B------:R-:W-:Y:S05]  /*6230*/  @P2 BRA `(.L_x_5389) ;  /* 0x0000002000002947 */ /* 0x000fea0003800000 */
[----:B------:R-:W-:-:S04]  /*6240*/  FSETP.NEU.FTZ.AND P1, PT, R9, R0, PT ;  /* 0x000000000900720b */ /* 0x000fc80003f3d000 */
[----:B0-----:R-:W-:-:S08]  /*6250*/  ISETP.LT.AND P1, PT, R8, R37, !P1 ;  /* 0x000000250800720c */ /* 0x001fd00004f21270 */
.L_x_5389:
[----:B------:R-:W-:Y:S05]  /*6260*/  BSYNC B1 ;  /* 0x0000000000017941 */ /* 0x000fea0003800000 */
.L_x_5388:
[----:B------:R-:W-:-:S04]  /*6270*/  ISETP.NE.XOR P1, PT, R20, RZ, P1 ;  /* 0x000000ff1400720c */ /* 0x000fc80000f25a70 */
[----:B0---4-:R-:W-:Y:S02]  /*6280*/  SEL R8, R8, R37, P1 ;  /* 0x0000002508087207 */ /* 0x011fe40000800000 */
[----:B------:R-:W-:Y:S01]  /*6290*/  FSEL R9, R9, R0, P1 ;  /* 0x0000000009097208 */ /* 0x000fe20000800000 */
[----:B------:R-:W-:Y:S05]  /*62a0*/  BRA.DIV ~URZ, `(.L_x_5390) ;  /* 0x00002f127f007947 */ /* 0x000fea000b800000 */
[----:B------:R0:W2:Y:S04]  /*62b0*/  SHFL.BFLY PT, R0, R9, 0x4, 0x1f ;  /* 0x0c801f0009007f89 */ /* 0x0000a800000e0000 */
[----:B------:R0:W4:Y:S02]  /*62c0*/  SHFL.BFLY PT, R37, R8, 0x4, 0x1f ;  /* 0x0c801f0008257f89 */ /* 0x00012400000e0000 */
.L_x_5467:
[----:B--2---:R-:W-:Y:S01]  /*62d0*/  FSETP.GT.FTZ.AND P1, PT, R9, R0, PT ;  /* 0x000000000900720b */ /* 0x004fe20003f34000 */
[----:B------:R-:W-:-:S12]  /*62e0*/  BSSY B1, `(.L_x_5391) ;  /* 0x0000004000017945 */ /* 0x000fd80003800000 */
[----:B------:R-:W-:Y:S05]  /*62f0*/  @P1 BRA `(.L_x_5392) ;  /* 0x0000002000001947 */ /* 0x000fea0003800000 */
[----:B------:R-:W-:-:S04]  /*6300*/  FSETP.NEU.FTZ.AND P0, PT, R9, R0, PT ;  /* 0x000000000900720b */ /* 0x000fc80003f1d000 */
[----:B----4-:R-:W-:-:S08]  /*6310*/  ISETP.LT.AND P0, PT, R8, R37, !P0 ;  /* 0x000000250800720c */ /* 0x010fd00004701270 */
.L_x_5392:
[----:B------:R-:W-:Y:S05]  /*6320*/  BSYNC B1 ;  /* 0x0000000000017941 */ /* 0x000fea0003800000 */
.L_x_5391:
[----:B------:R-:W-:-:S04]  /*6330*/  ISETP.NE.XOR P0, PT, R21, RZ, P0 ;  /* 0x000000ff1500720c */ /* 0x000fc80000705a70 */
[----:B0---4-:R-:W-:Y:S02]  /*6340*/  SEL R8, R8, R37, P0 ;  /* 0x0000002508087207 */ /* 0x011fe40000000000 */
[----:B------:R-:W-:Y:S01]  /*6350*/  FSEL R9, R9, R0, P0 ;  /* 0x0000000009097208 */ /* 0x000fe20000000000 */
[----:B------:R-:W-:Y:S05]  /*6360*/  BRA.DIV ~URZ, `(.L_x_5393) ;  /* 0x00002f327f007947 */ /* 0x000fea000b800000 */
[----:B------:R0:W2:Y:S02]  /*6370*/  SHFL.BFLY PT, R0, R9, 0x2, 0x1f ;  /* 0x0c401f0009007f89 */ /* 0x0000a400000e0000 */
.L_x_5468:
[----:B------:R-:W-:Y:S05]  /*6380*/  BRA.DIV ~URZ, `(.L_x_5394) ;  /* 0x00002f927f007947 */ /* 0x000fea000b800000 */
[----:B------:R4:W0:Y:S02]  /*6390*/  SHFL.BFLY PT, R37, R8, 0x2, 0x1f ;  /* 0x0c401f0008257f89 */ /* 0x00082400000e0000 */
.L_x_5469:
[----:B--2---:R-:W-:Y:S01]  /*63a0*/  FSETP.GT.FTZ.AND P2, PT, R9, R0, PT ;  /* 0x000000000900720b */ /* 0x004fe20003f54000 */
[----:B------:R-:W-:Y:S01]  /*63b0*/  BSSY B1, `(.L_x_5395) ;  /* 0x0000006000017945 */ /* 0x000fe20003800000 */
[----:B------:R-:W-:Y:S02]  /*63c0*/  PLOP3.LUT P0, PT, PT, PT, PT, 0x80, 0x0 ;  /* 0x000000000000781c */ /* 0x000fe40003f0f070 */
[----:B------:R-:W-:-:S09]  /*63d0*/  PLOP3.LUT P1, PT, PT, PT, PT, 0x80, 0x0 ;  /* 0x000000000000781c */ /* 0x000fd20003f2f070 */
[----:B------:R-:W-:Y:S05]  /*63e0*/  @P2 BRA `(.L_x_5396) ;  /* 0x0000002000002947 */ /* 0x000fea0003800000 */
[----:B------:R-:W-:-:S04]  /*63f0*/  FSETP.NEU.FTZ.AND P1, PT, R9, R0, PT ;  /* 0x000000000900720b */ /* 0x000fc80003f3d000 */
[----:B0-----:R-:W-:-:S08]  /*6400*/  ISETP.LT.AND P1, PT, R8, R37, !P1 ;  /* 0x000000250800720c */ /* 0x001fd00004f21270 */
.L_x_5396:
[----:B------:R-:W-:Y:S05]  /*6410*/  BSYNC B1 ;  /* 0x0000000000017941 */ /* 0x000fea0003800000 */
.L_x_5395:
[----:B------:R-:W-:-:S04]  /*6420*/  ISETP.NE.XOR P1, PT, R22, RZ, P1 ;  /* 0x000000ff1600720c */ /* 0x000fc80000f25a70 */
[----:B0---4-:R-:W-:Y:S02]  /*6430*/  SEL R8, R8, R37, P1 ;  /* 0x0000002508087207 */ /* 0x011fe40000800000 */
[----:B------:R-:W-:Y:S01]  /*6440*/  FSEL R9, R9, R0, P1 ;  /* 0x0000000009097208 */ /* 0x000fe20000800000 */
[----:B------:R-:W-:Y:S05]  /*6450*/  BRA.DIV ~URZ, `(.L_x_5397) ;  /* 0x00002f327f007947 */ /* 0x000fea000b800000 */
[----:B------:R0:W2:Y:S04]  /*6460*/  SHFL.BFLY PT, R0, R9, 0x1, 0x1f ;  /* 0x0c201f0009007f89 */ /* 0x0000a800000e0000 */
[----:B------:R0:W4:Y:S02]  /*6470*/  SHFL.BFLY PT, R37, R8, 0x1, 0x1f ;  /* 0x0c201f0008257f89 */ /* 0x00012400000e0000 */
.L_x_5470:
[----:B--2---:R-:W-:Y:S01]  /*6480*/  FSETP.GT.FTZ.AND P1, PT, R9, R0, PT ;  /* 0x000000000900720b */ /* 0x004fe20003f34000 */
[----:B------:R-:W-:-:S12]  /*6490*/  BSSY B1, `(.L_x_5398) ;  /* 0x0000004000017945 */ /* 0x000fd80003800000 */
[----:B------:R-:W-:Y:S05]  /*64a0*/  @P1 BRA `(.L_x_5399) ;  /* 0x0000002000001947 */ /* 0x000fea0003800000 */
[----:B------:R-:W-:-:S04]  /*64b0*/  FSETP.NEU.FTZ.AND P0, PT, R9, R0, PT ;  /* 0x000000000900720b */ /* 0x000fc80003f1d000 */
[----:B----4-:R-:W-:-:S08]  /*64c0*/  ISETP.LT.AND P0, PT, R8, R37, !P0 ;  /* 0x000000250800720c */ /* 0x010fd00004701270 */
.L_x_5399:
[----:B------:R-:W-:Y:S05]  /*64d0*/  BSYNC B1 ;  /* 0x0000000000017941 */ /* 0x000fea0003800000 */
.L_x_5398:
        /* <DEDUP_REMOVED lines=8> */
[----:B-1-3--:R-:W-:Y:S05]  /*6560*/  CALL.REL.NOINC `($__internal_178_$__cuda_sm70_shflsync_idx_p) ;  /* 0x0000314000007944 */ /* 0x00afea0003c00000 */
.L_x_5400:
[----:B------:R-:W-:Y:S05]  /*6570*/  BRA.CONV ~URZ, `(.L_x_5329) ;  /* 0x000000637f007947 */ /* 0x000fea000b800000 */
[----:B0-----:R-:W-:Y:S01]  /*6580*/  IMAD.MOV.U32 R38, RZ, RZ, R13 ;  /* 0x000000ffff267224 */ /* 0x001fe200078e000d */
[----:B------:R-:W-:Y:S01]  /*6590*/  MOV R2, 0x65e0 ;  /* 0x000065e000027802 */ /* 0x000fe20000000f00 */
[----:B-1----:R-:W-:Y:S02]  /*65a0*/  IMAD.MOV.U32 R37, RZ, RZ, R8 ;  /* 0x000000ffff257224 */ /* 0x002fe400078e0008 */
[----:B------:R-:W-:-:S02]  /*65b0*/  IMAD.MOV.U32 R39, RZ, RZ, 0x1f ;  /* 0x0000001fff277424 */ /* 0x000fc400078e00ff */
[----:B------:R-:W-:Y:S02]  /*65c0*/  IMAD.MOV.U32 R40, RZ, RZ, -0x1 ;  /* 0xffffffffff287424 */ /* 0x000fe400078e00ff */
[----:B---3--:R-:W-:Y:S05]  /*65d0*/  CALL.REL.NOINC `($__internal_178_$__cuda_sm70_shflsync_idx_p) ;  /* 0x000030d000007944 */ /* 0x008fea0003c00000 */
.L_x_5329:
[----:B------:R-:W-:Y:S05]  /*65e0*/  BSYNC B0 ;  /* 0x0000000000007941 */ /* 0x000fea0003800000 */
.L_x_5328:
        /* <DEDUP_REMOVED lines=24> */
.L_x_5471:
        /* <DEDUP_REMOVED lines=9> */
.L_x_5472:
[----:B---3--:R-:W-:-:S04]  /*6800*/  FADD.FTZ R37, R37, R42 ;  /* 0x0000002a25257221 */ /* 0x008fc80000010000 */
[----:B------:R-:W-:Y:S02]  /*6810*/  FADD.FTZ R5, R37, 9.999999682655225389e-21 ;  /* 0x1e3ce50825057421 */ /* 0x000fe40000010000 */
.L_x_5401:
        /* <DEDUP_REMOVED lines=26> */
.L_x_5240:
        /* <DEDUP_REMOVED lines=24> */
.L_x_5406:
        /* <DEDUP_REMOVED lines=14> */
.L_x_5405:
[----:B0-----:R-:W-:Y:S05]  /*6c20*/  BSYNC B0 ;  /* 0x0000000000007941 */ /* 0x001fea0003800000 */
.L_x_5404:
        /* <DEDUP_REMOVED lines=13> */
.L_x_5407:
        /* <DEDUP_REMOVED lines=23> */
.L_x_5242:
[----:B------:R-:W-:Y:S01]  /*6e70*/  IMAD.MOV.U32 R37, RZ, RZ, R15 ;  /* 0x000000ffff257224 */ /* 0x000fe200078e000f */
[----:B------:R-:W-:Y:S01]  /*6e80*/  MOV R2, 0x6ed0 ;  /* 0x00006ed000027802 */ /* 0x000fe20000000f00 */
[----:B------:R-:W-:Y:S02]  /*6e90*/  IMAD.MOV.U32 R38, RZ, RZ, R10 ;  /* 0x000000ffff267224 */ /* 0x000fe400078e000a */
[----:B------:R-:W-:-:S02]  /*6ea0*/  IMAD.MOV.U32 R39, RZ, RZ, 0x1f ;  /* 0x0000001fff277424 */ /* 0x000fc400078e00ff */
[----:B------:R-:W-:Y:S02]  /*6eb0*/  IMAD.MOV.U32 R40, RZ, RZ, -0x1 ;  /* 0xffffffffff287424 */ /* 0x000fe400078e00ff */
[----:B------:R-:W-:Y:S05]  /*6ec0*/  CALL.REL.NOINC `($__internal_178_$__cuda_sm70_shflsync_idx_p) ;  /* 0x000027e000007944 */ /* 0x000fea0003c00000 */
[----:B-1----:R-:W-:Y:S01]  /*6ed0*/  IMAD.MOV.U32 R7, RZ, RZ, R37 ;  /* 0x000000ffff077224 */ /* 0x002fe200078e0025 */
[----:B0-----:R-:W-:Y:S05]  /*6ee0*/  BRA `(.L_x_5408) ;  /* 0xffffcc0000007947 */ /* 0x001fea000383ffff */
.L_x_5247:
[----:B------:R-:W-:Y:S02]  /*6ef0*/  SEL R3, RZ, 0x1, P0 ;  /* 0x00000001ff037807 */ /* 0x000fe40000000000 */
[----:B------:R-:W-:Y:S02]  /*6f00*/  MOV R2, 0x6f20 ;  /* 0x00006f2000027802 */ /* 0x000fe40000000f00 */
[----:B0-----:R-:W-:Y:S05]  /*6f10*/  CALL.REL.NOINC `($__internal_179_$__cuda_sm70_votesync_ballot) ;  /* 0x000027d000007944 */ /* 0x001fea0003c00000 */
[----:B------:R-:W-:Y:S01]  /*6f20*/  IMAD.MOV.U32 R3, RZ, RZ, R35 ;  /* 0x000000ffff037224 */ /* 0x000fe200078e0023 */
[----:B------:R-:W-:Y:S05]  /*6f30*/  BRA `(.L_x_5409) ;  /* 0xffffce6000007947 */ /* 0x000fea000383ffff */
.L_x_5253:
[----:B---3--:R-:W-:Y:S01]  /*6f40*/  IMAD.MOV.U32 R42, RZ, RZ, R31 ;  /* 0x000000ffff2a7224 */ /* 0x008fe200078e001f */
[----:B------:R-:W-:Y:S01]  /*6f50*/  MOV R2, 0x6fa0 ;  /* 0x00006fa000027802 */ /* 0x000fe20000000f00 */
[----:B------:R-:W-:Y:S02]  /*6f60*/  IMAD.MOV.U32 R39, RZ, RZ, 0x1 ;  /* 0x00000001ff277424 */ /* 0x000fe400078e00ff */
[----:B------:R-:W-:Y:S02]  /*6f70*/  IMAD.MOV.U32 R40, RZ, RZ, 0x1f ;  /* 0x0000001fff287424 */ /* 0x000fe400078e00ff */
[----:B------:R-:W-:-:S02]  /*6f80*/  IMAD.MOV.U32 R37, RZ, RZ, -0x1 ;  /* 0xffffffffff257424 */ /* 0x000fc400078e00ff */
[----:B012---:R-:W-:Y:S05]  /*6f90*/  CALL.REL.NOINC `($__internal_177_$__cuda_sm70_shflsync_bfly_p) ;  /* 0x000026d000007944 */ /* 0x007fea0003c00000 */
[----:B-1----:R-:W-:Y:S01]  /*6fa0*/  IMAD.MOV.U32 R38, RZ, RZ, R37 ;  /* 0x000000ffff267224 */ /* 0x002fe200078e0025 */
[----:B------:R-:W-:Y:S01]  /*6fb0*/  MOV R2, 0x7010 ;  /* 0x0000701000027802 */ /* 0x000fe20000000f00 */
[----:B0-----:R-:W-:-:S02]  /*6fc0*/  IMAD.MOV.U32 R42, RZ, RZ, R29 ;  /* 0x000000ffff2a7224 */ /* 0x001fc400078e001d */
[----:B------:R-:W-:Y:S02]  /*6fd0*/  IMAD.MOV.U32 R39, RZ, RZ, 0x1 ;  /* 0x00000001ff277424 */ /* 0x000fe400078e00ff */
[----:B------:R-:W-:Y:S02]  /*6fe0*/  IMAD.MOV.U32 R40, RZ, RZ, 0x1f ;  /* 0x0000001fff287424 */ /* 0x000fe400078e00ff */
[----:B------:R-:W-:Y:S02]  /*6ff0*/  IMAD.MOV.U32 R37, RZ, RZ, -0x1 ;  /* 0xffffffffff257424 */ /* 0x000fe400078e00ff */
[----:B------:R-:W-:Y:S05]  /*7000*/  CALL.REL.NOINC `($__internal_177_$__cuda_sm70_shflsync_bfly_p) ;  /* 0x0000266000007944 */ /* 0x000fea0003c00000 */
[----:B01----:R-:W-:Y:S05]  /*7010*/  BRA `(.L_x_5410) ;  /* 0xffffcf4000007947 */ /* 0x003fea000383ffff */
.L_x_5256:
[----:B------:R-:W-:Y:S01]  /*7020*/  IMAD.MOV.U32 R42, RZ, RZ, R31 ;  /* 0x000000ffff2a7224 */ /* 0x000fe200078e001f */
[----:B------:R-:W-:Y:S01]  /*7030*/  MOV R2, 0x7080 ;  /* 0x0000708000027802 */ /* 0x000fe20000000f00 */
[----:B------:R-:W-:Y:S02]  /*7040*/  IMAD.MOV.U32 R39, RZ, RZ, 0x2 ;  /* 0x00000002ff277424 */ /* 0x000fe400078e00ff */
[----:B------:R-:W-:Y:S02]  /*7050*/  IMAD.MOV.U32 R40, RZ, RZ, 0x1f ;  /* 0x0000001fff287424 */ /* 0x000fe400078e00ff */
[----:B------:R-:W-:-:S02]  /*7060*/  IMAD.MOV.U32 R37, RZ, RZ, -0x1 ;  /* 0xffffffffff257424 */ /* 0x000fc400078e00ff */
[----:B01----:R-:W-:Y:S05]  /*7070*/  CALL.REL.NOINC `($__internal_177_$__cuda_sm70_shflsync_bfly_p) ;  /* 0x000025f000007944 */ /* 0x003fea0003c00000 */
        /* <DEDUP_REMOVED lines=8> */
.L_x_5259:
[----:B------:R-:W-:Y:S01]  /*7100*/  IMAD.MOV.U32 R42, RZ, RZ, R31 ;  /* 0x000000ffff2a7224 */ /* 0x000fe200078e001f */
[----:B------:R-:W-:Y:S01]  /*7110*/  MOV R2, 0x7160 ;  /* 0x0000716000027802 */ /* 0x000fe20000000f00 */
[----:B------:R-:W-:Y:S02]  /*7120*/  IMAD.MOV.U32 R39, RZ, RZ, 0x1 ;  /* 0x00000001ff277424 */ /* 0x000fe400078e00ff */
[----:B------:R-:W-:Y:S02]  /*7130*/  IMAD.MOV.U32 R40, RZ, RZ, 0x1f ;  /* 0x0000001fff287424 */ /* 0x000fe400078e00ff */
[----:B------:R-:W-:-:S02]  /*7140*/  IMAD.MOV.U32 R37, RZ, RZ, -0x1 ;  /* 0xffffffffff257424 */ /* 0x000fc400078e00ff */
[----:B01----:R-:W-:Y:S05]  /*7150*/  CALL.REL.NOINC `($__internal_177_$__cuda_sm70_shflsync_bfly_p) ;  /* 0x0000251000007944 */ /* 0x003fea0003c00000 */
[----:B-1----:R-:W-:Y:S01]  /*7160*/  IMAD.MOV.U32 R38, RZ, RZ, R37 ;  /* 0x000000ffff267224 */ /* 0x002fe200078e0025 */
[----:B0-----:R-:W-:Y:S05]  /*7170*/  BRA `(.L_x_5412) ;  /* 0xffffcf9000007947 */ /* 0x001fea000383ffff */
.L_x_5260:
[----:B------:R-:W-:Y:S01]  /*7180*/  IMAD.MOV.U32 R42, RZ, RZ, R29 ;  /* 0x000000ffff2a7224 */ /* 0x000fe200078e001d */
[----:B------:R-:W-:Y:S01]  /*7190*/  MOV R2, 0x71e0 ;  /* 0x000071e000027802 */ /* 0x000fe20000000f00 */
[----:B------:R-:W-:-:S02]  /*71a0*/  IMAD.MOV.U32 R39, RZ, RZ, 0x1 ;  /* 0x00000001ff277424 */ /* 0x000fc400078e00ff */
[----:B------:R-:W-:Y:S02]  /*71b0*/  IMAD.MOV.U32 R40, RZ, RZ, 0x1f ;  /* 0x0000001fff287424 */ /* 0x000fe400078e00ff */
[----:B------:R-:W-:Y:S02]  /*71c0*/  IMAD.MOV.U32 R37, RZ, RZ, -0x1 ;  /* 0xffffffffff257424 */ /* 0x000fe400078e00ff */
[----:B0123--:R-:W-:Y:S05]  /*71d0*/  CALL.REL.NOINC `($__internal_177_$__cuda_sm70_shflsync_bfly_p) ;  /* 0x0000249000007944 */ /* 0x00ffea0003c00000 */
[----:B01----:R-:W-:Y:S05]  /*71e0*/  BRA `(.L_x_5413) ;  /* 0xffffcf4000007947 */ /* 0x003fea000383ffff */
.L_x_5263:
[----:B------:R-:W-:Y:S01]  /*71f0*/  IMAD.MOV.U32 R42, RZ, RZ, R31 ;  /* 0x000000ffff2a7224 */ /* 0x000fe200078e001f */
[----:B------:R-:W-:Y:S01]  /*7200*/  MOV R2, 0x7250 ;  /* 0x0000725000027802 */ /* 0x000fe20000000f00 */
[----:B------:R-:W-:Y:S02]  /*7210*/  IMAD.MOV.U32 R39, RZ, RZ, 0x4 ;  /* 0x00000004ff277424 */ /* 0x000fe400078e00ff */
[----:B------:R-:W-:Y:S02]  /*7220*/  IMAD.MOV.U32 R40, RZ, RZ, 0x1f ;  /* 0x0000001fff287424 */ /* 0x000fe400078e00ff */
[----:B------:R-:W-:Y:S02]  /*7230*/  IMAD.MOV.U32 R37, RZ, RZ, -0x1 ;  /* 0xffffffffff257424 */ /* 0x000fe400078e00ff */
[----:B-1----:R-:W-:Y:S05]  /*7240*/  CALL.REL.NOINC `($__internal_177_$__cuda_sm70_shflsync_bfly_p) ;  /* 0x0000242000007944 */ /* 0x002fea0003c00000 */
        /* <DEDUP_REMOVED lines=8> */
.L_x_5266:
[----:B------:R-:W-:Y:S01]  /*72d0*/  IMAD.MOV.U32 R42, RZ, RZ, R31 ;  /* 0x000000ffff2a7224 */ /* 0x000fe200078e001f */
[----:B------:R-:W-:Y:S01]  /*72e0*/  MOV R2, 0x7330 ;  /* 0x0000733000027802 */ /* 0x000fe20000000f00 */
[----:B------:R-:W-:Y:S02]  /*72f0*/  IMAD.MOV.U32 R39, RZ, RZ, 0x2 ;  /* 0x00000002ff277424 */ /* 0x000fe400078e00ff */
[----:B------:R-:W-:Y:S02]  /*7300*/  IMAD.MOV.U32 R40, RZ, RZ, 0x1f ;  /* 0x0000001fff287424 */ /* 0x000fe400078e00ff */
[----:B------:R-:W-:-:S02]  /*7310*/  IMAD.MOV.U32 R37, RZ, RZ, -0x1 ;  /* 0xffffffffff257424 */ /* 0x000fc400078e00ff */
[----:B-1----:R-:W-:Y:S05]  /*7320*/  CALL.REL.NOINC `($__internal_177_$__cuda_sm70_shflsync_bfly_p) ;  /* 0x0000234000007944 */ /* 0x002fea0003c00000 */
[----:B-1----:R-:W-:Y:S01]  /*7330*/  IMAD.MOV.U32 R38, RZ, RZ, R37 ;  /* 0x000000ffff267224 */ /* 0x002fe200078e0025 */
[----:B0-----:R-:W-:Y:S05]  /*7340*/  BRA `(.L_x_5415) ;  /* 0xffffcf9000007947 */ /* 0x001fea000383ffff */
.L_x_5267:
[----:B------:R-:W-:Y:S01]  /*7350*/  IMAD.MOV.U32 R42, RZ, RZ, R29 ;  /* 0x000000ffff2a7224 */ /* 0x000fe200078e001d */
[----:B------:R-:W-:Y:S01]  /*7360*/  MOV R2, 0x73b0 ;  /* 0x000073b000027802 */ /* 0x000fe20000000f00 */
[----:B------:R-:W-:-:S02]  /*7370*/  IMAD.MOV.U32 R39, RZ, RZ, 0x2 ;  /* 0x00000002ff277424 */ /* 0x000fc400078e00ff */
[----:B------:R-:W-:Y:S02]  /*7380*/  IMAD.MOV.U32 R40, RZ, RZ, 0x1f ;  /* 0x0000001fff287424 */ /* 0x000fe400078e00ff */
[----:B------:R-:W-:Y:S02]  /*7390*/  IMAD.MOV.U32 R37, RZ, RZ, -0x1 ;  /* 0xffffffffff257424 */ /* 0x000fe400078e00ff */
[----:B012---:R-:W-:Y:S05]  /*73a0*/  CALL.REL.NOINC `($__internal_177_$__cuda_sm70_shflsync_bfly_p) ;  /* 0x000022c000007944 */ /* 0x007fea0003c00000 */
[----:B01----:R-:W-:Y:S05]  /*73b0*/  BRA `(.L_x_5416) ;  /* 0xffffcf4000007947 */ /* 0x003fea000383ffff */
.L_x_5270:
        /* <DEDUP_REMOVED lines=14> */
.L_x_5273:
        /* <DEDUP_REMOVED lines=8> */
.L_x_5274:
[----:B------:R-:W-:Y:S01]  /*7520*/  IMAD.MOV.U32 R42, RZ, RZ, R29 ;  /* 0x000000ffff2a7224 */ /* 0x000fe200078e001d */
[----:B------:R-:W-:Y:S01]  /*7530*/  MOV R2, 0x7580 ;  /* 0x0000758000027802 */ /* 0x000fe20000000f00 */
[----:B------:R-:W-:-:S02]  /*7540*/  IMAD.MOV.U32 R39, RZ, RZ, 0x8 ;  /* 0x00000008ff277424 */ /* 0x000fc400078e00ff */
[----:B------:R-:W-:Y:S02]  /*7550*/  IMAD.MOV.U32 R40, RZ, RZ, 0x1f ;  /* 0x0000001fff287424 */ /* 0x000fe400078e00ff */
[----:B------:R-:W-:Y:S02]  /*7560*/  IMAD.MOV.U32 R37, RZ, RZ, -0x1 ;  /* 0xffffffffff257424 */ /* 0x000fe400078e00ff */
[----:B012---:R-:W-:Y:S05]  /*7570*/  CALL.REL.NOINC `($__internal_177_$__cuda_sm70_shflsync_bfly_p) ;  /* 0x000020f000007944 */ /* 0x007fea0003c00000 */
[----:B01----:R-:W-:Y:S05]  /*7580*/  BRA `(.L_x_5419) ;  /* 0xffffcf3000007947 */ /* 0x003fea000383ffff */
.L_x_5277:
        /* <DEDUP_REMOVED lines=14> */
.L_x_5280:
        /* <DEDUP_REMOVED lines=8> */
.L_x_5281:
[----:B------:R-:W-:Y:S01]  /*76f0*/  IMAD.MOV.U32 R42, RZ, RZ, R29 ;  /* 0x000000ffff2a7224 */ /* 0x000fe200078e001d */
[----:B------:R-:W-:Y:S01]  /*7700*/  MOV R2, 0x7750 ;  /* 0x0000775000027802 */ /* 0x000fe20000000f00 */
[----:B------:R-:W-:-:S02]  /*7710*/  IMAD.MOV.U32 R39, RZ, RZ, 0x2 ;  /* 0x00000002ff277424 */ /* 0x000fc400078e00ff */
[----:B------:R-:W-:Y:S02]  /*7720*/  IMAD.MOV.U32 R40, RZ, RZ, 0x1f ;  /* 0x0000001fff287424 */ /* 0x000fe400078e00ff */
[----:B------:R-:W-:Y:S02]  /*7730*/  IMAD.MOV.U32 R37, RZ, RZ, -0x1 ;  /* 0xffffffffff257424 */ /* 0x000fe400078e00ff */
[----:B012---:R-:W-:Y:S05]  /*7740*/  CALL.REL.NOINC `($__internal_177_$__cuda_sm70_shflsync_bfly_p) ;  /* 0x00001f2000007944 */ /* 0x007fea0003c00000 */
[----:B01----:R-:W-:Y:S05]  /*7750*/  BRA `(.L_x_5422) ;  /* 0xffffcf1000007947 */ /* 0x003fea000383ffff */
.L_x_5284:
        /* <DEDUP_REMOVED lines=14> */
.L_x_5287:
        /* <DEDUP_REMOVED lines=8> */
.L_x_5288:
[----:B------:R-:W-:Y:S01]  /*78c0*/  IMAD.MOV.U32 R42, RZ, RZ, R29 ;  /* 0x000000ffff2a7224 */ /* 0x000fe200078e001d */
[----:B------:R-:W-:Y:S01]  /*78d0*/  MOV R2, 0x7920 ;  /* 0x0000792000027802 */ /* 0x000fe20000000f00 */
[----:B------:R-:W-:-:S02]  /*78e0*/  IMAD.MOV.U32 R39, RZ, RZ, 0x10 ;  /* 0x00000010ff277424 */ /* 0x000fc400078e00ff */
[----:B------:R-:W-:Y:S02]  /*78f0*/  IMAD.MOV.U32 R40, RZ, RZ, 0x1f ;  /* 0x0000001fff287424 */ /* 0x000fe400078e00ff */
[----:B------:R-:W-:Y:S02]  /*7900*/  IMAD.MOV.U32 R37, RZ, RZ, -0x1 ;  /* 0xffffffffff257424 */ /* 0x000fe400078e00ff */
[----:B012---:R-:W-:Y:S05]  /*7910*/  CALL.REL.NOINC `($__internal_177_$__cuda_sm70_shflsync_bfly_p) ;  /* 0x00001d5000007944 */ /* 0x007fea0003c00000 */
[----:B01----:R-:W-:Y:S05]  /*7920*/  BRA `(.L_x_5425) ;  /* 0xffffcef000007947 */ /* 0x003fea000383ffff */
.L_x_5291:
        /* <DEDUP_REMOVED lines=14> */
.L_x_5294:
        /* <DEDUP_REMOVED lines=8> */
.L_x_5295:
[----:B------:R-:W-:Y:S01]  /*7a90*/  IMAD.MOV.U32 R42, RZ, RZ, R29 ;  /* 0x000000ffff2a7224 */ /* 0x000fe200078e001d */
[----:B------:R-:W-:Y:S01]  /*7aa0*/  MOV R2, 0x7af0 ;  /* 0x00007af000027802 */ /* 0x000fe20000000f00 */
[----:B------:R-:W-:-:S02]  /*7ab0*/  IMAD.MOV.U32 R39, RZ, RZ, 0x4 ;  /* 0x00000004ff277424 */ /* 0x000fc400078e00ff */
[----:B------:R-:W-:Y:S02]  /*7ac0*/  IMAD.MOV.U32 R40, RZ, RZ, 0x1f ;  /* 0x0000001fff287424 */ /* 0x000fe400078e00ff */
[----:B------:R-:W-:Y:S02]  /*7ad0*/  IMAD.MOV.U32 R37, RZ, RZ, -0x1 ;  /* 0xffffffffff257424 */ /* 0x000fe400078e00ff */
[----:B012---:R-:W-:Y:S05]  /*7ae0*/  CALL.REL.NOINC `($__internal_177_$__cuda_sm70_shflsync_bfly_p) ;  /* 0x00001b8000007944 */ /* 0x007fea0003c00000 */
[----:B01----:R-:W-:Y:S05]  /*7af0*/  BRA `(.L_x_5428) ;  /* 0xffffced000007947 */ /* 0x003fea000383ffff */
.L_x_5298:
        /* <DEDUP_REMOVED lines=14> */
.L_x_5301:
        /* <DEDUP_REMOVED lines=8> */
.L_x_5302:
[----:B------:R-:W-:Y:S01]  /*7c60*/  IMAD.MOV.U32 R42, RZ, RZ, R29 ;  /* 0x000000ffff2a7224 */ /* 0x000fe200078e001d */
[----:B------:R-:W-:Y:S01]  /*7c70*/  MOV R2, 0x7cc0 ;  /* 0x00007cc000027802 */ /* 0x000fe20000000f00 */
[----:B------:R-:W-:-:S02]  /*7c80*/  IMAD.MOV.U32 R39, RZ, RZ, 0x1 ;  /* 0x00000001ff277424 */ /* 0x000fc400078e00ff */
[----:B------:R-:W-:Y:S02]  /*7c90*/  IMAD.MOV.U32 R40, RZ, RZ, 0x1f ;  /* 0x0000001fff287424 */ /* 0x000fe400078e00ff */
[----:B------:R-:W-:Y:S02]  /*7ca0*/  IMAD.MOV.U32 R37, RZ, RZ, -0x1 ;  /* 0xffffffffff257424 */ /* 0x000fe400078e00ff */
[----:B012---:R-:W-:Y:S05]  /*7cb0*/  CALL.REL.NOINC `($__internal_177_$__cuda_sm70_shflsync_bfly_p) ;  /* 0x000019b000007944 */ /* 0x007fea0003c00000 */
[----:B01----:R-:W-:Y:S05]  /*7cc0*/  BRA `(.L_x_5431) ;  /* 0xffffceb000007947 */ /* 0x003fea000383ffff */
.L_x_5305:
        /* <DEDUP_REMOVED lines=14> */
.L_x_5308:
        /* <DEDUP_REMOVED lines=8> */
.L_x_5309:
[----:B------:R-:W-:Y:S01]  /*7e30*/  IMAD.MOV.U32 R42, RZ, RZ, R8 ;  /* 0x000000ffff2a7224 */ /* 0x000fe200078e0008 */
[----:B------:R-:W-:Y:S01]  /*7e40*/  MOV R2, 0x7e90 ;  /* 0x00007e9000027802 */ /* 0x000fe20000000f00 */
[----:B------:R-:W-:-:S02]  /*7e50*/  IMAD.MOV.U32 R39, RZ, RZ, 0x8 ;  /* 0x00000008ff277424 */ /* 0x000fc400078e00ff */
[----:B------:R-:W-:Y:S02]  /*7e60*/  IMAD.MOV.U32 R40, RZ, RZ, 0x1f ;  /* 0x0000001fff287424 */ /* 0x000fe400078e00ff */
[----:B------:R-:W-:Y:S02]  /*7e70*/  IMAD.MOV.U32 R37, RZ, RZ, -0x1 ;  /* 0xffffffffff257424 */ /* 0x000fe400078e00ff */
[----:B012---:R-:W-:Y:S05]  /*7e80*/  CALL.REL.NOINC `($__internal_177_$__cuda_sm70_shflsync_bfly_p) ;  /* 0x000017e000007944 */ /* 0x007fea0003c00000 */
[----:B01----:R-:W-:Y:S05]  /*7e90*/  BRA `(.L_x_5434) ;  /* 0xffffcf2000007947 */ /* 0x003fea000383ffff */
.L_x_5312:
        /* <DEDUP_REMOVED lines=14> */
.L_x_5315:
        /* <DEDUP_REMOVED lines=8> */
.L_x_5316:
[----:B------:R-:W-:Y:S01]  /*8000*/  IMAD.MOV.U32 R42, RZ, RZ, R8 ;  /* 0x000000ffff2a7224 */ /* 0x000fe200078e0008 */
[----:B------:R-:W-:Y:S01]  /*8010*/  MOV R2, 0x8060 ;  /* 0x0000806000027802 */ /* 0x000fe20000000f00 */
[----:B------:R-:W-:-:S02]  /*8020*/  IMAD.MOV.U32 R39, RZ, RZ, 0x2 ;  /* 0x00000002ff277424 */ /* 0x000fc400078e00ff */
[----:B------:R-:W-:Y:S02]  /*8030*/  IMAD.MOV.U32 R40, RZ, RZ, 0x1f ;  /* 0x0000001fff287424 */ /* 0x000fe400078e00ff */
[----:B------:R-:W-:Y:S02]  /*8040*/  IMAD.MOV.U32 R37, RZ, RZ, -0x1 ;  /* 0xffffffffff257424 */ /* 0x000fe400078e00ff */
[----:B012---:R-:W-:Y:S05]  /*8050*/  CALL.REL.NOINC `($__internal_177_$__cuda_sm70_shflsync_bfly_p) ;  /* 0x0000161000007944 */ /* 0x007fea0003c00000 */
[----:B01----:R-:W-:Y:S05]  /*8060*/  BRA `(.L_x_5437) ;  /* 0xffffcf0000007947 */ /* 0x003fea000383ffff */
.L_x_5319:
        /* <DEDUP_REMOVED lines=14> */
.L_x_5322:
[----:B------:R-:W-:Y:S01]  /*8150*/  IMAD.MOV.U32 R37, RZ, RZ, R9 ;  /* 0x000000ffff257224 */ /* 0x000fe200078e0009 */
[----:B------:R-:W-:Y:S01]  /*8160*/  MOV R2, 0x81b0 ;  /* 0x000081b000027802 */ /* 0x000fe20000000f00 */
[----:B------:R-:W-:Y:S02]  /*8170*/  IMAD.MOV.U32 R38, RZ, RZ, R13 ;  /* 0x000000ffff267224 */ /* 0x000fe400078e000d */
[----:B------:R-:W-:Y:S02]  /*8180*/  IMAD.MOV.U32 R39, RZ, RZ, 0x1f ;  /* 0x0000001fff277424 */ /* 0x000fe400078e00ff */
[----:B------:R-:W-:-:S02]  /*8190*/  IMAD.MOV.U32 R40, RZ, RZ, -0x1 ;  /* 0xffffffffff287424 */ /* 0x000fc400078e00ff */
[----:B-1----:R-:W-:Y:S05]  /*81a0*/  CALL.REL.NOINC `($__internal_178_$__cuda_sm70_shflsync_idx_p) ;  /* 0x0000150000007944 */ /* 0x002fea0003c00000 */
[----:B-1----:R-:W-:Y:S01]  /*81b0*/  IMAD.MOV.U32 R31, RZ, RZ, R37 ;  /* 0x000000ffff1f7224 */ /* 0x002fe200078e0025 */
[----:B0-----:R-:W-:Y:S05]  /*81c0*/  BRA `(.L_x_5439) ;  /* 0xffffcf3000007947 */ /* 0x001fea000383ffff */
.L_x_5323:
[----:B------:R-:W-:Y:S01]  /*81d0*/  IMAD.MOV.U32 R37, RZ, RZ, R8 ;  /* 0x000000ffff257224 */ /* 0x000fe200078e0008 */
[----:B------:R-:W-:Y:S01]  /*81e0*/  MOV R2, 0x8230 ;  /* 0x0000823000027802 */ /* 0x000fe20000000f00 */
[----:B------:R-:W-:-:S02]  /*81f0*/  IMAD.MOV.U32 R38, RZ, RZ, R13 ;  /* 0x000000ffff267224 */ /* 0x000fc400078e000d */
[----:B------:R-:W-:Y:S02]  /*8200*/  IMAD.MOV.U32 R39, RZ, RZ, 0x1f ;  /* 0x0000001fff277424 */ /* 0x000fe400078e00ff */
[----:B------:R-:W-:Y:S02]  /*8210*/  IMAD.MOV.U32 R40, RZ, RZ, -0x1 ;  /* 0xffffffffff287424 */ /* 0x000fe400078e00ff */
[----:B012---:R-:W-:Y:S05]  /*8220*/  CALL.REL.NOINC `($__internal_178_$__cuda_sm70_shflsync_idx_p) ;  /* 0x0000148000007944 */ /* 0x007fea0003c00000 */
[----:B-1----:R-:W-:Y:S01]  /*8230*/  IMAD.MOV.U32 R29, RZ, RZ, R37 ;  /* 0x000000ffff1d7224 */ /* 0x002fe200078e0025 */
[----:B0-----:R-:W-:Y:S05]  /*8240*/  BRA `(.L_x_5440) ;  /* 0xffffced000007947 */ /* 0x001fea000383ffff */
.L_x_5330:
[----:B-1----:R-:W-:Y:S01]  /*8250*/  IMAD.MOV.U32 R42, RZ, RZ, R0 ;  /* 0x000000ffff2a7224 */ /* 0x002fe200078e0000 */
[----:B------:R-:W-:Y:S01]  /*8260*/  MOV R2, 0x82b0 ;  /* 0x000082b000027802 */ /* 0x000fe20000000f00 */
[----:B------:R-:W-:Y:S02]  /*8270*/  IMAD.MOV.U32 R39, RZ, RZ, 0x1 ;  /* 0x00000001ff277424 */ /* 0x000fe400078e00ff */
[----:B------:R-:W-:Y:S02]  /*8280*/  IMAD.MOV.U32 R40, RZ, RZ, 0x1f ;  /* 0x0000001fff287424 */ /* 0x000fe400078e00ff */
[----:B------:R-:W-:Y:S02]  /*8290*/  IMAD.MOV.U32 R37, RZ, RZ, -0x1 ;  /* 0xffffffffff257424 */ /* 0x000fe400078e00ff */
[----:B0-2---:R-:W-:Y:S05]  /*82a0*/  CALL.REL.NOINC `($__internal_177_$__cuda_sm70_shflsync_bfly_p) ;  /* 0x000013c000007944 */ /* 0x005fea0003c00000 */
[----:B-1----:R-:W-:Y:S01]  /*82b0*/  IMAD.MOV.U32 R5, RZ, RZ, R37 ;  /* 0x000000ffff057224 */ /* 0x002fe200078e0025 */
[----:B0-----:R-:W-:Y:S05]  /*82c0*/  BRA `(.L_x_5441) ;  /* 0xffffd0a000007947 */ /* 0x001fea000383ffff */
.L_x_5331:
[----:B--2---:R-:W-:Y:S01]  /*82d0*/  IMAD.MOV.U32 R42, RZ, RZ, R4 ;  /* 0x000000ffff2a7224 */ /* 0x004fe200078e0004 */
[----:B------:R-:W-:Y:S01]  /*82e0*/  MOV R2, 0x8330 ;  /* 0x0000833000027802 */ /* 0x000fe20000000f00 */
[----:B------:R-:W-:-:S02]  /*82f0*/  IMAD.MOV.U32 R39, RZ, RZ, 0x1 ;  /* 0x00000001ff277424 */ /* 0x000fc400078e00ff */
[----:B------:R-:W-:Y:S02]  /*8300*/  IMAD.MOV.U32 R40, RZ, RZ, 0x1f ;  /* 0x0000001fff287424 */ /* 0x000fe400078e00ff */
[----:B------:R-:W-:Y:S02]  /*8310*/  IMAD.MOV.U32 R37, RZ, RZ, -0x1 ;  /* 0xffffffffff257424 */ /* 0x000fe400078e00ff */
[----:B01-3--:R-:W-:Y:S05]  /*8320*/  CALL.REL.NOINC `($__internal_177_$__cuda_sm70_shflsync_bfly_p) ;  /* 0x0000134000007944 */ /* 0x00bfea0003c00000 */
[----:B01----:R-:W-:Y:S05]  /*8330*/  BRA `(.L_x_5442) ;  /* 0xffffd05000007947 */ /* 0x003fea000383ffff */
.L_x_5334:
[----:B------:R-:W-:Y:S01]  /*8340*/  IMAD.MOV.U32 R42, RZ, RZ, R5 ;  /* 0x000000ffff2a7224 */ /* 0x000fe200078e0005 */
[----:B------:R-:W-:Y:S01]  /*8350*/  MOV R2, 0x83a0 ;  /* 0x000083a000027802 */ /* 0x000fe20000000f00 */
[----:B------:R-:W-:Y:S02]  /*8360*/  IMAD.MOV.U32 R39, RZ, RZ, 0x2 ;  /* 0x00000002ff277424 */ /* 0x000fe400078e00ff */
[----:B------:R-:W-:Y:S02]  /*8370*/  IMAD.MOV.U32 R40, RZ, RZ, 0x1f ;  /* 0x0000001fff287424 */ /* 0x000fe400078e00ff */
[----:B------:R-:W-:Y:S02]  /*8380*/  IMAD.MOV.U32 R37, RZ, RZ, -0x1 ;  /* 0xffffffffff257424 */ /* 0x000fe400078e00ff */
        /* <DEDUP_REMOVED lines=9> */
.L_x_5337:
[----:B------:R-:W-:Y:S01]  /*8420*/  IMAD.MOV.U32 R42, RZ, RZ, R5 ;  /* 0x000000ffff2a7224 */ /* 0x000fe200078e0005 */
[----:B------:R-:W-:Y:S01]  /*8430*/  MOV R2, 0x8480 ;  /* 0x0000848000027802 */ /* 0x000fe20000000f00 */
[----:B------:R-:W-:Y:S02]  /*8440*/  IMAD.MOV.U32 R39, RZ, RZ, 0x1 ;  /* 0x00000001ff277424 */ /* 0x000fe400078e00ff */
[----:B------:R-:W-:Y:S02]  /*8450*/  IMAD.MOV.U32 R40, RZ, RZ, 0x1f ;  /* 0x0000001fff287424 */ /* 0x000fe400078e00ff */
[----:B------:R-:W-:-:S02]  /*8460*/  IMAD.MOV.U32 R37, RZ, RZ, -0x1 ;  /* 0xffffffffff257424 */ /* 0x000fc400078e00ff */
[----:B0-----:R-:W-:Y:S05]  /*8470*/  CALL.REL.NOINC `($__internal_177_$__cuda_sm70_shflsync_bfly_p) ;  /* 0x000011f000007944 */ /* 0x001fea0003c00000 */
[----:B-1----:R-:W-:Y:S01]  /*8480*/  IMAD.MOV.U32 R0, RZ, RZ, R37 ;  /* 0x000000ffff007224 */ /* 0x002fe200078e0025 */
[----:B0-----:R-:W-:Y:S05]  /*8490*/  BRA `(.L_x_5444) ;  /* 0xffffd0a000007947 */ /* 0x001fea000383ffff */
.L_x_5338:
[----:B------:R-:W-:Y:S01]  /*84a0*/  IMAD.MOV.U32 R42, RZ, RZ, R4 ;  /* 0x000000ffff2a7224 */ /* 0x000fe200078e0004 */
[----:B------:R-:W-:Y:S01]  /*84b0*/  MOV R2, 0x8500 ;  /* 0x0000850000027802 */ /* 0x000fe20000000f00 */
[----:B------:R-:W-:-:S02]  /*84c0*/  IMAD.MOV.U32 R39, RZ, RZ, 0x1 ;  /* 0x00000001ff277424 */ /* 0x000fc400078e00ff */
[----:B------:R-:W-:Y:S02]  /*84d0*/  IMAD.MOV.U32 R40, RZ, RZ, 0x1f ;  /* 0x0000001fff287424 */ /* 0x000fe400078e00ff */
[----:B------:R-:W-:Y:S02]  /*84e0*/  IMAD.MOV.U32 R37, RZ, RZ, -0x1 ;  /* 0xffffffffff257424 */ /* 0x000fe400078e00ff */
[----:B012---:R-:W-:Y:S05]  /*84f0*/  CALL.REL.NOINC `($__internal_177_$__cuda_sm70_shflsync_bfly_p) ;  /* 0x0000117000007944 */ /* 0x007fea0003c00000 */
[----:B01----:R-:W-:Y:S05]  /*8500*/  BRA `(.L_x_5445) ;  /* 0xffffd05000007947 */ /* 0x003fea000383ffff */
.L_x_5341:
[----:B------:R-:W-:Y:S01]  /*8510*/  IMAD.MOV.U32 R42, RZ, RZ, R5 ;  /* 0x000000ffff2a7224 */ /* 0x000fe200078e0005 */
[----:B------:R-:W-:Y:S01]  /*8520*/  MOV R2, 0x8570 ;  /* 0x0000857000027802 */ /* 0x000fe20000000f00 */
[----:B------:R-:W-:Y:S02]  /*8530*/  IMAD.MOV.U32 R39, RZ, RZ, 0x4 ;  /* 0x00000004ff277424 */ /* 0x000fe400078e00ff */
[----:B------:R-:W-:Y:S02]  /*8540*/  IMAD.MOV.U32 R40, RZ, RZ, 0x1f ;  /* 0x0000001fff287424 */ /* 0x000fe400078e00ff */
[----:B------:R-:W-:Y:S02]  /*8550*/  IMAD.MOV.U32 R37, RZ, RZ, -0x1 ;  /* 0xffffffffff257424 */ /* 0x000fe400078e00ff */
[----:B0-----:R-:W-:Y:S05]  /*8560*/  CALL.REL.NOINC `($__internal_177_$__cuda_sm70_shflsync_bfly_p) ;  /* 0x0000110000007944 */ /* 0x001fea0003c00000 */
        /* <DEDUP_REMOVED lines=8> */
.L_x_5344:
        /* <DEDUP_REMOVED lines=8> */
.L_x_5345:
[----:B------:R-:W-:Y:S01]  /*8670*/  IMAD.MOV.U32 R42, RZ, RZ, R4 ;  /* 0x000000ffff2a7224 */ /* 0x000fe200078e0004 */
[----:B------:R-:W-:Y:S01]  /*8680*/  MOV R2, 0x86d0 ;  /* 0x000086d000027802 */ /* 0x000fe20000000f00 */
[----:B------:R-:W-:-:S02]  /*8690*/  IMAD.MOV.U32 R39, RZ, RZ, 0x2 ;  /* 0x00000002ff277424 */ /* 0x000fc400078e00ff */
[----:B------:R-:W-:Y:S02]  /*86a0*/  IMAD.MOV.U32 R40, RZ, RZ, 0x1f ;  /* 0x0000001fff287424 */ /* 0x000fe400078e00ff */
[----:B------:R-:W-:Y:S02]  /*86b0*/  IMAD.MOV.U32 R37, RZ, RZ, -0x1 ;  /* 0xffffffffff257424 */ /* 0x000fe400078e00ff */
[----:B012---:R-:W-:Y:S05]  /*86c0*/  CALL.REL.NOINC `($__internal_177_$__cuda_sm70_shflsync_bfly_p) ;  /* 0x00000fa000007944 */ /* 0x007fea0003c00000 */
[----:B01----:R-:W-:Y:S05]  /*86d0*/  BRA `(.L_x_5448) ;  /* 0xffffd05000007947 */ /* 0x003fea000383ffff */
.L_x_5348:
        /* <DEDUP_REMOVED lines=14> */
.L_x_5351:
        /* <DEDUP_REMOVED lines=8> */
.L_x_5352:
[----:B------:R-:W-:Y:S01]  /*8840*/  IMAD.MOV.U32 R42, RZ, RZ, R4 ;  /* 0x000000ffff2a7224 */ /* 0x000fe200078e0004 */
[----:B------:R-:W-:Y:S01]  /*8850*/  MOV R2, 0x88a0 ;  /* 0x000088a000027802 */ /* 0x000fe20000000f00 */
[----:B------:R-:W-:-:S02]  /*8860*/  IMAD.MOV.U32 R39, RZ, RZ, 0x8 ;  /* 0x00000008ff277424 */ /* 0x000fc400078e00ff */
[----:B------:R-:W-:Y:S02]  /*8870*/  IMAD.MOV.U32 R40, RZ, RZ, 0x1f ;  /* 0x0000001fff287424 */ /* 0x000fe400078e00ff */
[----:B------:R-:W-:Y:S02]  /*8880*/  IMAD.MOV.U32 R37, RZ, RZ, -0x1 ;  /* 0xffffffffff257424 */ /* 0x000fe400078e00ff */
[----:B012---:R-:W-:Y:S05]  /*8890*/  CALL.REL.NOINC `($__internal_177_$__cuda_sm70_shflsync_bfly_p) ;  /* 0x00000dd000007944 */ /* 0x007fea0003c00000 */
[----:B01----:R-:W-:Y:S05]  /*88a0*/  BRA `(.L_x_5451) ;  /* 0xffffd04000007947 */ /* 0x003fea000383ffff */
.L_x_5355:
        /* <DEDUP_REMOVED lines=14> */
.L_x_5358:
        /* <DEDUP_REMOVED lines=8> */
.L_x_5359:
[----:B------:R-:W-:Y:S01]  /*8a10*/  IMAD.MOV.U32 R42, RZ, RZ, R4 ;  /* 0x000000ffff2a7224 */ /* 0x000fe200078e0004 */
[----:B------:R-:W-:Y:S01]  /*8a20*/  MOV R2, 0x8a70 ;  /* 0x00008a7000027802 */ /* 0x000fe20000000f00 */
[----:B------:R-:W-:-:S02]  /*8a30*/  IMAD.MOV.U32 R39, RZ, RZ, 0x2 ;  /* 0x00000002ff277424 */ /* 0x000fc400078e00ff */
[----:B------:R-:W-:Y:S02]  /*8a40*/  IMAD.MOV.U32 R40, RZ, RZ, 0x1f ;  /* 0x0000001fff287424 */ /* 0x000fe400078e00ff */
[----:B------:R-:W-:Y:S02]  /*8a50*/  IMAD.MOV.U32 R37, RZ, RZ, -0x1 ;  /* 0xffffffffff257424 */ /* 0x000fe400078e00ff */
[----:B012---:R-:W-:Y:S05]  /*8a60*/  CALL.REL.NOINC `($__internal_177_$__cuda_sm70_shflsync_bfly_p) ;  /* 0x00000c0000007944 */ /* 0x007fea0003c00000 */
[----:B01----:R-:W-:Y:S05]  /*8a70*/  BRA `(.L_x_5454) ;  /* 0xffffd02000007947 */ /* 0x003fea000383ffff */
.L_x_5362:
        /* <DEDUP_REMOVED lines=14> */
.L_x_5365:
        /* <DEDUP_REMOVED lines=8> */
.L_x_5366:
[----:B------:R-:W-:Y:S01]  /*8be0*/  IMAD.MOV.U32 R42, RZ, RZ, R4 ;  /* 0x000000ffff2a7224 */ /* 0x000fe200078e0004 */
[----:B------:R-:W-:Y:S01]  /*8bf0*/  MOV R2, 0x8c40 ;  /* 0x00008c4000027802 */ /* 0x000fe20000000f00 */
[----:B------:R-:W-:-:S02]  /*8c00*/  IMAD.MOV.U32 R39, RZ, RZ, 0x10 ;  /* 0x00000010ff277424 */ /* 0x000fc400078e00ff */
[----:B------:R-:W-:Y:S02]  /*8c10*/  IMAD.MOV.U32 R40, RZ, RZ, 0x1f ;  /* 0x0000001fff287424 */ /* 0x000fe400078e00ff */
[----:B------:R-:W-:Y:S02]  /*8c20*/  IMAD.MOV.U32 R37, RZ, RZ, -0x1 ;  /* 0xffffffffff257424 */ /* 0x000fe400078e00ff */
[----:B012---:R-:W-:Y:S05]  /*8c30*/  CALL.REL.NOINC `($__internal_177_$__cuda_sm70_shflsync_bfly_p) ;  /* 0x00000a3000007944 */ /* 0x007fea0003c00000 */
[----:B01----:R-:W-:Y:S05]  /*8c40*/  BRA `(.L_x_5457) ;  /* 0xffffd00000007947 */ /* 0x003fea000383ffff */
.L_x_5369:
        /* <DEDUP_REMOVED lines=14> */
.L_x_5372:
        /* <DEDUP_REMOVED lines=8> */
.L_x_5373:
[----:B------:R-:W-:Y:S01]  /*8db0*/  IMAD.MOV.U32 R42, RZ, RZ, R4 ;  /* 0x000000ffff2a7224 */ /* 0x000fe200078e0004 */
[----:B------:R-:W-:Y:S01]  /*8dc0*/  MOV R2, 0x8e10 ;  /* 0x00008e1000027802 */ /* 0x000fe20000000f00 */
[----:B------:R-:W-:-:S02]  /*8dd0*/  IMAD.MOV.U32 R39, RZ, RZ, 0x4 ;  /* 0x00000004ff277424 */ /* 0x000fc400078e00ff */
[----:B------:R-:W-:Y:S02]  /*8de0*/  IMAD.MOV.U32 R40, RZ, RZ, 0x1f ;  /* 0x0000001fff287424 */ /* 0x000fe400078e00ff */
[----:B------:R-:W-:Y:S02]  /*8df0*/  IMAD.MOV.U32 R37, RZ, RZ, -0x1 ;  /* 0xffffffffff257424 */ /* 0x000fe400078e00ff */
[----:B012---:R-:W-:Y:S05]  /*8e00*/  CALL.REL.NOINC `($__internal_177_$__cuda_sm70_shflsync_bfly_p) ;  /* 0x0000086000007944 */ /* 0x007fea0003c00000 */
[----:B01----:R-:W-:Y:S05]  /*8e10*/  BRA `(.L_x_5460) ;  /* 0xffffcfe000007947 */ /* 0x003fea000383ffff */
.L_x_5376:
        /* <DEDUP_REMOVED lines=14> */
.L_x_5379:
        /* <DEDUP_REMOVED lines=8> */
.L_x_5380:
[----:B------:R-:W-:Y:S01]  /*8f80*/  IMAD.MOV.U32 R42, RZ, RZ, R4 ;  /* 0x000000ffff2a7224 */ /* 0x000fe200078e0004 */
[----:B------:R-:W-:Y:S01]  /*8f90*/  MOV R2, 0x8fe0 ;  /* 0x00008fe000027802 */ /* 0x000fe20000000f00 */
[----:B------:R-:W-:-:S02]  /*8fa0*/  IMAD.MOV.U32 R39, RZ, RZ, 0x1 ;  /* 0x00000001ff277424 */ /* 0x000fc400078e00ff */
[----:B------:R-:W-:Y:S02]  /*8fb0*/  IMAD.MOV.U32 R40, RZ, RZ, 0x1f ;  /* 0x0000001fff287424 */ /* 0x000fe400078e00ff */
[----:B------:R-:W-:Y:S02]  /*8fc0*/  IMAD.MOV.U32 R37, RZ, RZ, -0x1 ;  /* 0xffffffffff257424 */ /* 0x000fe400078e00ff */
[----:B012---:R-:W-:Y:S05]  /*8fd0*/  CALL.REL.NOINC `($__internal_177_$__cuda_sm70_shflsync_bfly_p) ;  /* 0x0000069000007944 */ /* 0x007fea0003c00000 */
[----:B01----:R-:W-:Y:S05]  /*8fe0*/  BRA `(.L_x_5463) ;  /* 0xffffcfc000007947 */ /* 0x003fea000383ffff */
.L_x_5383:
[----:B------:R-:W-:Y:S01]  /*8ff0*/  IMAD.MOV.U32 R42, RZ, RZ, R9 ;  /* 0x000000ffff2a7224 */ /* 0x000fe200078e0009 */
[----:B------:R-:W-:Y:S01]  /*9000*/  MOV R2, 0x9050 ;  /* 0x0000905000027802 */ /* 0x000fe20000000f00 */
[----:B------:R-:W-:Y:S02]  /*9010*/  IMAD.MOV.U32 R39, RZ, RZ, 0x10 ;  /* 0x00000010ff277424 */ /* 0x000fe400078e00ff */
[----:B------:R-:W-:Y:S02]  /*9020*/  IMAD.MOV.U32 R40, RZ, RZ, 0x1f ;  /* 0x0000001fff287424 */ /* 0x000fe400078e00ff */
[----:B------:R-:W-:Y:S02]  /*9030*/  IMAD.MOV.U32 R37, RZ, RZ, -0x1 ;  /* 0xffffffffff257424 */ /* 0x000fe400078e00ff */
[----:B01-3--:R-:W-:Y:S05]  /*9040*/  CALL.REL.NOINC `($__internal_177_$__cuda_sm70_shflsync_bfly_p) ;  /* 0x0000062000007944 */ /* 0x00bfea0003c00000 */
        /* <DEDUP_REMOVED lines=8> */
.L_x_5386:
[----:B------:R-:W-:Y:S01]  /*90d0*/  IMAD.MOV.U32 R42, RZ, RZ, R9 ;  /* 0x000000ffff2a7224 */ /* 0x000fe200078e0009 */
[----:B------:R-:W-:Y:S01]  /*90e0*/  MOV R2, 0x9130 ;  /* 0x0000913000027802 */ /* 0x000fe20000000f00 */
[----:B------:R-:W-:Y:S02]  /*90f0*/  IMAD.MOV.U32 R39, RZ, RZ, 0x8 ;  /* 0x00000008ff277424 */ /* 0x000fe400078e00ff */
[----:B------:R-:W-:Y:S02]  /*9100*/  IMAD.MOV.U32 R40, RZ, RZ, 0x1f ;  /* 0x0000001fff287424 */ /* 0x000fe400078e00ff */
[----:B------:R-:W-:-:S02]  /*9110*/  IMAD.MOV.U32 R37, RZ, RZ, -0x1 ;  /* 0xffffffffff257424 */ /* 0x000fc400078e00ff */
[----:B-1-3--:R-:W-:Y:S05]  /*9120*/  CALL.REL.NOINC `($__internal_177_$__cuda_sm70_shflsync_bfly_p) ;  /* 0x0000054000007944 */ /* 0x00afea0003c00000 */
[----:B-1----:R-:W-:Y:S01]  /*9130*/  IMAD.MOV.U32 R0, RZ, RZ, R37 ;  /* 0x000000ffff007224 */ /* 0x002fe200078e0025 */
[----:B0-----:R-:W-:Y:S05]  /*9140*/  BRA `(.L_x_5465) ;  /* 0xffffd08000007947 */ /* 0x001fea000383ffff */
.L_x_5387:
[----:B------:R-:W-:Y:S01]  /*9150*/  IMAD.MOV.U32 R42, RZ, RZ, R8 ;  /* 0x000000ffff2a7224 */ /* 0x000fe200078e0008 */
[----:B------:R-:W-:Y:S01]  /*9160*/  MOV R2, 0x91b0 ;  /* 0x000091b000027802 */ /* 0x000fe20000000f00 */
[----:B------:R-:W-:-:S02]  /*9170*/  IMAD.MOV.U32 R39, RZ, RZ, 0x8 ;  /* 0x00000008ff277424 */ /* 0x000fc400078e00ff */
[----:B------:R-:W-:Y:S02]  /*9180*/  IMAD.MOV.U32 R40, RZ, RZ, 0x1f ;  /* 0x0000001fff287424 */ /* 0x000fe400078e00ff */
[----:B------:R-:W-:Y:S02]  /*9190*/  IMAD.MOV.U32 R37, RZ, RZ, -0x1 ;  /* 0xffffffffff257424 */ /* 0x000fe400078e00ff */
[----:B0123--:R-:W-:Y:S05]  /*91a0*/  CALL.REL.NOINC `($__internal_177_$__cuda_sm70_shflsync_bfly_p) ;  /* 0x000004c000007944 */ /* 0x00ffea0003c00000 */
[----:B01----:R-:W-:Y:S05]  /*91b0*/  BRA `(.L_x_5466) ;  /* 0xffffd03000007947 */ /* 0x003fea000383ffff */
.L_x_5390:
[----:B------:R-:W-:Y:S01]  /*91c0*/  IMAD.MOV.U32 R42, RZ, RZ, R9 ;  /* 0x000000ffff2a7224 */ /* 0x000fe200078e0009 */
[----:B------:R-:W-:Y:S01]  /*91d0*/  MOV R2, 0x9220 ;  /* 0x0000922000027802 */ /* 0x000fe20000000f00 */
[----:B------:R-:W-:Y:S02]  /*91e0*/  IMAD.MOV.U32 R39, RZ, RZ, 0x4 ;  /* 0x00000004ff277424 */ /* 0x000fe400078e00ff */
[----:B------:R-:W-:Y:S02]  /*91f0*/  IMAD.MOV.U32 R40, RZ, RZ, 0x1f ;  /* 0x0000001fff287424 */ /* 0x000fe400078e00ff */
[----:B------:R-:W-:Y:S02]  /*9200*/  IMAD.MOV.U32 R37, RZ, RZ, -0x1 ;  /* 0xffffffffff257424 */ /* 0x000fe400078e00ff */
[----:B-1-3--:R-:W-:Y:S05]  /*9210*/  CALL.REL.NOINC `($__internal_177_$__cuda_sm70_shflsync_bfly_p) ;  /* 0x0000045000007944 */ /* 0x00afea0003c00000 */
        /* <DEDUP_REMOVED lines=8> */
.L_x_5393:
        /* <DEDUP_REMOVED lines=8> */
.L_x_5394:
[----:B------:R-:W-:Y:S01]  /*9320*/  IMAD.MOV.U32 R42, RZ, RZ, R8 ;  /* 0x000000ffff2a7224 */ /* 0x000fe200078e0008 */
[----:B------:R-:W-:Y:S01]  /*9330*/  MOV R2, 0x9380 ;  /* 0x0000938000027802 */ /* 0x000fe20000000f00 */
[----:B------:R-:W-:-:S02]  /*9340*/  IMAD.MOV.U32 R39, RZ, RZ, 0x2 ;  /* 0x00000002ff277424 */ /* 0x000fc400078e00ff */
[----:B------:R-:W-:Y:S02]  /*9350*/  IMAD.MOV.U32 R40, RZ, RZ, 0x1f ;  /* 0x0000001fff287424 */ /* 0x000fe400078e00ff */
[----:B------:R-:W-:Y:S02]  /*9360*/  IMAD.MOV.U32 R37, RZ, RZ, -0x1 ;  /* 0xffffffffff257424 */ /* 0x000fe400078e00ff */
[----:B0123--:R-:W-:Y:S05]  /*9370*/  CALL.REL.NOINC `($__internal_177_$__cuda_sm70_shflsync_bfly_p) ;  /* 0x000002f000007944 */ /* 0x00ffea0003c00000 */
[----:B01----:R-:W-:Y:S05]  /*9380*/  BRA `(.L_x_5469) ;  /* 0xffffd01000007947 */ /* 0x003fea000383ffff */
.L_x_5397:
        /* <DEDUP_REMOVED lines=14> */
.L_x_5402:
[----:B------:R-:W-:Y:S01]  /*9470*/  IMAD.MOV.U32 R42, RZ, RZ, R4 ;  /* 0x000000ffff2a7224 */ /* 0x000fe200078e0004 */
[----:B------:R-:W-:Y:S01]  /*9480*/  MOV R2, 0x94d0 ;  /* 0x000094d000027802 */ /* 0x000fe20000000f00 */
[----:B0-----:R-:W-:Y:S02]  /*9490*/  IMAD.MOV.U32 R39, RZ, RZ, 0x10 ;  /* 0x00000010ff277424 */ /* 0x001fe400078e00ff */
[----:B------:R-:W-:Y:S02]  /*94a0*/  IMAD.MOV.U32 R40, RZ, RZ, 0x1f ;  /* 0x0000001fff287424 */ /* 0x000fe400078e00ff */
[----:B------:R-:W-:-:S02]  /*94b0*/  IMAD.MOV.U32 R37, RZ, RZ, -0x1 ;  /* 0xffffffffff257424 */ /* 0x000fc400078e00ff */
[----:B------:R-:W-:Y:S05]  /*94c0*/  CALL.REL.NOINC `($__internal_177_$__cuda_sm70_shflsync_bfly_p) ;  /* 0x000001a000007944 */ /* 0x000fea0003c00000 */
[----:B01----:R-:W-:Y:S05]  /*94d0*/  BRA `(.L_x_5471) ;  /* 0xffffd29000007947 */ /* 0x003fea000383ffff */
.L_x_5403:
[----:B------:R-:W-:Y:S01]  /*94e0*/  IMAD.MOV.U32 R42, RZ, RZ, R5 ;  /* 0x000000ffff2a7224 */ /* 0x000fe200078e0005 */
[----:B------:R-:W-:Y:S01]  /*94f0*/  MOV R2, 0x9540 ;  /* 0x0000954000027802 */ /* 0x000fe20000000f00 */
[----:B0-----:R-:W-:-:S02]  /*9500*/  IMAD.MOV.U32 R39, RZ, RZ, 0x8 ;  /* 0x00000008ff277424 */ /* 0x001fc400078e00ff */
[----:B------:R-:W-:Y:S02]  /*9510*/  IMAD.MOV.U32 R40, RZ, RZ, 0x1f ;  /* 0x0000001fff287424 */ /* 0x000fe400078e00ff */
[----:B------:R-:W-:Y:S02]  /*9520*/  IMAD.MOV.U32 R37, RZ, RZ, -0x1 ;  /* 0xffffffffff257424 */ /* 0x000fe400078e00ff */
[----:B-1----:R-:W-:Y:S05]  /*9530*/  CALL.REL.NOINC `($__internal_177_$__cuda_sm70_shflsync_bfly_p) ;  /* 0x0000013000007944 */ /* 0x002fea0003c00000 */
[----:B01----:R-:W-:Y:S01]  /*9540*/  FADD.FTZ R42, R5, R37 ;  /* 0x00000025052a7221 */ /* 0x003fe20000010000 */
[----:B------:R-:W-:Y:S01]  /*9550*/  MOV R2, 0x95a0 ;  /* 0x000095a000027802 */ /* 0x000fe20000000f00 */
[----:B------:R-:W-:Y:S02]  /*9560*/  IMAD.MOV.U32 R39, RZ, RZ, 0x4 ;  /* 0x00000004ff277424 */ /* 0x000fe400078e00ff */
[----:B------:R-:W-:Y:S02]  /*9570*/  IMAD.MOV.U32 R40, RZ, RZ, 0x1f ;  /* 0x0000001fff287424 */ /* 0x000fe400078e00ff */
[----:B------:R-:W-:Y:S02]  /*9580*/  IMAD.MOV.U32 R37, RZ, RZ, -0x1 ;  /* 0xffffffffff257424 */ /* 0x000fe400078e00ff */
[----:B------:R-:W-:Y:S05]  /*9590*/  CALL.REL.NOINC `($__internal_177_$__cuda_sm70_shflsync_bfly_p) ;  /* 0x000000d000007944 */ /* 0x000fea0003c00000 */
[----:B01----:R-:W-:Y:S01]  /*95a0*/  FADD.FTZ R42, R42, R37 ;  /* 0x000000252a2a7221 */ /* 0x003fe20000010000 */
[----:B------:R-:W-:Y:S01]  /*95b0*/  MOV R2, 0x9600 ;  /* 0x0000960000027802 */ /* 0x000fe20000000f00 */
[----:B------:R-:W-:-:S02]  /*95c0*/  IMAD.MOV.U32 R39, RZ, RZ, 0x2 ;  /* 0x00000002ff277424 */ /* 0x000fc400078e00ff */
[----:B------:R-:W-:Y:S02]  /*95d0*/  IMAD.MOV.U32 R40, RZ, RZ, 0x1f ;  /* 0x0000001fff287424 */ /* 0x000fe400078e00ff */
[----:B------:R-:W-:Y:S02]  /*95e0*/  IMAD.MOV.U32 R37, RZ, RZ, -0x1 ;  /* 0xffffffffff257424 */ /* 0x000fe400078e00ff */
[----:B------:R-:W-:Y:S05]  /*95f0*/  CALL.REL.NOINC `($__internal_177_$__cuda_sm70_shflsync_bfly_p) ;  /* 0x0000007000007944 */ /* 0x000fea0003c00000 */
[----:B01----:R-:W-:Y:S01]  /*9600*/  FADD.FTZ R42, R42, R37 ;  /* 0x000000252a2a7221 */ /* 0x003fe20000010000 */
[----:B------:R-:W-:Y:S01]  /*9610*/  MOV R2, 0x9660 ;  /* 0x0000966000027802 */ /* 0x000fe20000000f00 */
[----:B------:R-:W-:Y:S02]  /*9620*/  IMAD.MOV.U32 R39, RZ, RZ, 0x1 ;  /* 0x00000001ff277424 */ /* 0x000fe400078e00ff */
[----:B------:R-:W-:Y:S02]  /*9630*/  IMAD.MOV.U32 R40, RZ, RZ, 0x1f ;  /* 0x0000001fff287424 */ /* 0x000fe400078e00ff */
[----:B------:R-:W-:Y:S02]  /*9640*/  IMAD.MOV.U32 R37, RZ, RZ, -0x1 ;  /* 0xffffffffff257424 */ /* 0x000fe400078e00ff */
[----:B------:R-:W-:Y:S05]  /*9650*/  CALL.REL.NOINC `($__internal_177_$__cuda_sm70_shflsync_bfly_p) ;  /* 0x0000001000007944 */ /* 0x000fea0003c00000 */
[----:B01----:R-:W-:Y:S05]  /*9660*/  BRA `(.L_x_5472) ;  /* 0xffffd19000007947 */ /* 0x003fea000383ffff */
        .weak           $__internal_177_$__cuda_sm70_shflsync_bfly_p
        .type           $__internal_177_$__cuda_sm70_shflsync_bfly_p,@function
        .size           $__internal_177_$__cuda_sm70_shflsync_bfly_p,($__internal_178_$__cuda_sm70_shflsync_idx_p - $__internal_177_$__cuda_sm70_shflsync_bfly_p)
$__internal_177_$__cuda_sm70_shflsync_bfly_p:
[----:B------:R-:W-:Y:S01]  /*9670*/  IMAD.MOV.U32 R3, RZ, RZ, 0x0 ;  /* 0x00000000ff037424 */ /* 0x000fe200078e00ff */
[----:B------:R-:W-:Y:S04]  /*9680*/  WARPSYNC R37 ;  /* 0x0000002500007348 */ /* 0x000fe80003800000 */
[----:B------:R0:W1:Y:S01]  /*9690*/  SHFL.BFLY PT, R37, R42, R39, R40 ;  /* 0x0c0000272a257389 */ /* 0x00006200000e0028 */
[----:B------:R-:W-:Y:S05]  /*96a0*/  RET.REL.NODEC R2 `(_ZN4vllm3moe25grouped_topk_fused_kernelIffiLNS0_11ScoringFuncE1EEEvPT_PfPT1_PKT0_lllllbd) ;  /* 0xffff695002007950 */ /* 0x000fea0003c3ffff */
        .weak           $__internal_178_$__cuda_sm70_shflsync_idx_p
        .type           $__internal_178_$__cuda_sm70_shflsync_idx_p,@function
        .size           $__internal_178_$__cuda_sm70_shflsync_idx_p,($__internal_179_$__cuda_sm70_votesync_ballot - $__internal_178_$__cuda_sm70_shflsync_idx_p)
$__internal_178_$__cuda_sm70_shflsync_idx_p:
[----:B------:R-:W-:Y:S01]  /*96b0*/  IMAD.MOV.U32 R3, RZ, RZ, 0x0 ;  /* 0x00000000ff037424 */ /* 0x000fe200078e00ff */
[----:B------:R-:W-:Y:S04]  /*96c0*/  WARPSYNC R40 ;  /* 0x0000002800007348 */ /* 0x000fe80003800000 */
[----:B------:R0:W1:Y:S01]  /*96d0*/  SHFL.IDX PT, R37, R37, R38, R39 ;  /* 0x0000002625257389 */ /* 0x00006200000e0027 */
[----:B------:R-:W-:Y:S05]  /*96e0*/  RET.REL.NODEC R2 `(_ZN4vllm3moe25grouped_topk_fused_kernelIffiLNS0_11ScoringFuncE1EEEvPT_PfPT1_PKT0_lllllbd) ;  /* 0xffff691002007950 */ /* 0x000fea0003c3ffff */
        .weak           $__internal_179_$__cuda_sm70_votesync_ballot
        .type           $__internal_179_$__cuda_sm70_votesync_ballot,@function
        .size           $__internal_179_$__cuda_sm70_votesync_ballot,($__internal_180_$__cuda_sm70_warpsync - $__internal_179_$__cuda_sm70_votesync_ballot)
$__internal_179_$__cuda_sm70_votesync_ballot:
[----:B------:R-:W-:Y:S01]  /*96f0*/  ISETP.NE.U32.AND P6, PT, R3, 0x1, PT ;  /* 0x000000010300780c */ /* 0x000fe20003fc5070 */
[----:B------:R-:W-:Y:S01]  /*9700*/  IMAD.MOV.U32 R3, RZ, RZ, 0x0 ;  /* 0x00000000ff037424 */ /* 0x000fe200078e00ff */
[----:B------:R-:W-:Y:S11]  /*9710*/  WARPSYNC 0xffffffff ;  /* 0xffffffff00007948 */ /* 0x000ff60003800000 */
[----:B------:R-:W-:Y:S01]  /*9720*/  VOTE.ANY R35, PT, !P6 ;  /* 0x0000000000237806 */ /* 0x000fe200070e0100 */
[----:B------:R-:W-:Y:S06]  /*9730*/  RET.REL.NODEC R2 `(_ZN4vllm3moe25grouped_topk_fused_kernelIffiLNS0_11ScoringFuncE1EEEvPT_PfPT1_PKT0_lllllbd) ;  /* 0xffff68c002007950 */ /* 0x000fec0003c3ffff */
        .weak           $__internal_180_$__cuda_sm70_warpsync
        .type           $__internal_180_$__cuda_sm70_warpsync,@function
        .size           $__internal_180_$__cuda_sm70_warpsync,(.L_x_5735 - $__internal_180_$__cuda_sm70_warpsync)
$__internal_180_$__cuda_sm70_warpsync:
[----:B------:R-:W-:Y:S04]  /*9740*/  WARPSYNC R3 ;  /* 0x0000000300007348 */ /* 0x000fe80003800000 */
[----:B------:R-:W-:-:S04]  /*9750*/  IMAD.MOV.U32 R3, RZ, RZ, 0x0 ;  /* 0x00000000ff037424 */ /* 0x000fc800078e00ff */
[----:B------:R-:W-:Y:S05]  /*9760*/  RET.REL.NODEC R2 `(_ZN4vllm3moe25grouped_topk_fused_kernelIffiLNS0_11ScoringFuncE1EEEvPT_PfPT1_PKT0_lllllbd) ;  /* 0xffff689002007950 */ /* 0x000fea0003c3ffff */
.L_x_5473:
        /* <DEDUP_REMOVED lines=9> */
.L_x_5735:


//--------------------- .text._ZN4vllm3moe44grouped_topk_fused_small_expert_count_kernelIffiLNS0_11ScoringFuncE1ELi128ELb0ELi8EEEvPT_PfPT1_PKT0_llllllbd --------------------------
	.section	.text._ZN4vllm3moe44grouped_topk_fused_small_expert_count_kernelIffiLNS0_11ScoringFuncE1ELi128ELb0ELi8EEEvPT_PfPT1_PKT0_llllllbd,"ax",@progbits
	.sectioninfo	@"SHI_REGISTERS=25"
	.align	128
        .global         _ZN4vllm3moe44grouped_topk_fused_small_expert_count_kernelIffiLNS0_11ScoringFuncE1ELi128ELb0ELi8EEEvPT_PfPT1_PKT0_llllllbd
        .type           _ZN4vllm3moe44grouped_topk_fused_small_expert_count_kernelIffiLNS0_11ScoringFuncE1ELi128ELb0ELi8EEEvPT_PfPT1_PKT0_llllllbd,@function
        .size           _ZN4vllm3moe44grouped_topk_fused_small_expert_count_kernelIffiLNS0_11ScoringFuncE1ELi128ELb0ELi8EEEvPT_PfPT1_PKT0_llllllbd,(.L_x_5736 - _ZN4vllm3moe44grouped_topk_fused_small_expert_count_kernelIffiLNS0_11ScoringFuncE1ELi128ELb0ELi8EEEvPT_PfPT1_PKT0_llllllbd)
        .other          _ZN4vllm3moe44grouped_topk_fused_small_expert_count_kernelIffiLNS0_11ScoringFuncE1ELi128ELb0ELi8EEEvPT_PfPT1_PKT0_llllllbd,@"STO_CUDA_ENTRY STV_DEFAULT"
_ZN4vllm3moe44grouped_topk_fused_small_expert_count_kernelIffiLNS0_11ScoringFuncE1ELi128ELb0ELi8EEEvPT_PfPT1_PKT0_llllllbd:
.text._ZN4vllm3moe44grouped_topk_fused_small_expert_count_kernelIffiLNS0_11ScoringFuncE1ELi128ELb0ELi8EEEvPT_PfPT1_PKT0_llllllbd:
        /* <DEDUP_REMOVED lines=14> */
[----:B------:R-:W-:Y:S01]  /*00e0*/  @!P0 LEA R2, P1, R8, c[0x0][0x178], 0x2 ;  /* 0x00005e0008028a11 */ /* 0x000fe200078210ff */
[----:B------:R-:W-:-:S03]  /*00f0*/  IMAD.MOV.U32 R7, RZ, RZ, -0x800000 ;  /* 0xff800000ff077424 */ /* 0x000fc600078e00ff */
[----:B------:R-:W-:-:S05]  /*0100*/  @!P0 LEA.HI.X R3, R8, c[0x0][0x17c], RZ, 0x2, P1 ;  /* 0x00005f0008038a11 */ /* 0x000fca00008f14ff */
[----:B------:R-:W3:Y:S01]  /*0110*/  @!P0 LDG.E R7, [R2.64] ;  /* 0x0000000602078981 */ /* 0x000ee2000c1e1900 */
[----:B------:R-:W-:Y:S01]  /*0120*/  IMAD.MOV.U32 R6, RZ, RZ, -0x800000 ;  /* 0xff800000ff067424 */ /* 0x000fe200078e00ff */
[----:B------:R-:W-:Y:S01]  /*0130*/  SHF.R.U32.HI R0, RZ, 0x5, R8 ;  /* 0x00000005ff007819 */ /* 0x000fe20000011608 */
[----:B------:R-:W-:-:S05]  /*0140*/  IMAD.MOV.U32 R9, RZ, RZ, 0x3f000000 ;  /* 0x3f000000ff097424 */ /* 0x000fca00078e00ff */
[----:B------:R-:W0:Y:S02]  /*0150*/  SHFL.IDX PT, R0, R0, RZ, 0x1f ;  /* 0x00001fff00007589 */ /* 0x000e2400000e0000 */
[----:B0-----:R-:W-:Y:S01]  /*0160*/  ISETP.NE.AND P1, PT, R0, RZ, PT ;  /* 0x000000ff0000720c */ /* 0x001fe20003f25270 */
[----:B--2---:R-:W-:-:S06]  /*0170*/  @!P0 FMUL.FTZ R6, R4, 0.5 ;  /* 0x3f00000004068820 */ /* 0x004fcc0000410000 */
        /* <DEDUP_REMOVED lines=98> */
.L_x_5476:
        /* <DEDUP_REMOVED lines=90> */
.L_x_5475:
        /* <DEDUP_REMOVED lines=38> */
.L_x_5474:
        /* <DEDUP_REMOVED lines=47> */
[----:B------:R-:W-:Y:S05]  /*1290*/  CALL.REL.NOINC `($__internal_181_$__cuda_sm20_div_rn_f64_full) ;  /* 0x0000013000007944 */ /* 0x000fea0003c00000 */
.L_x_5479:
[----:B------:R-:W-:Y:S05]  /*12a0*/  BSYNC B0 ;  /* 0x0000000000007941 */ /* 0x000fea0003800000 */
.L_x_5478:
[----:B------:R-:W0:Y:S01]  /*12b0*/  F2F.F32.F64 R2, R8 ;  /* 0x0000000800027310 */ /* 0x000e220000301000 */
[----:B------:R-:W0:-:S14]  /*12c0*/  DSETP.GEU.AND P1, PT, |R8|, c[0x2][0x0], PT ;  /* 0x008000000800762a */ /* 0x000e1c0003f2e200 */
[----:B0-----:R-:W-:Y:S02]  /*12d0*/  @!P1 FMUL R2, R2, 1.175494350822287508e-38 ;  /* 0x0080000002029820 */ /* 0x001fe40000400000 */
.L_x_5477:
        /* <DEDUP_REMOVED lines=15> */
        .weak           $__internal_181_$__cuda_sm20_div_rn_f64_full
        .type           $__internal_181_$__cuda_sm20_div_rn_f64_full,@function
        .size           $__internal_181_$__cuda_sm20_div_rn_f64_full,(.L_x_5736 - $__internal_181_$__cuda_sm20_div_rn_f64_full)
$__internal_181_$__cuda_sm20_div_rn_f64_full:
        /* <DEDUP_REMOVED lines=68> */
.L_x_5481:
        /* <DEDUP_REMOVED lines=16> */
.L_x_5484:
[----:B------:R-:W-:Y:S01]  /*1910*/  LOP3.LUT R17, R5, 0x80000, RZ, 0xfc, !PT ;  /* 0x0008000005117812 */ /* 0x000fe200078efcff */
[----:B------:R-:W-:Y:S01]  /*1920*/  IMAD.MOV.U32 R16, RZ, RZ, R4 ;  /* 0x000000ffff107224 */ /* 0x000fe200078e0004 */
[----:B------:R-:W-:Y:S05]  /*1930*/  BRA `(.L_x_5482) ;  /* 0x0000002000007947 */ /* 0x000fea0003800000 */
.L_x_5483:
[----:B------:R-:W-:Y:S01]  /*1940*/  LOP3.LUT R17, R7, 0x80000, RZ, 0xfc, !PT ;  /* 0x0008000007117812 */ /* 0x000fe200078efcff */
[----:B------:R-:W-:Y:S02]  /*1950*/  IMAD.MOV.U32 R16, RZ, RZ, R6 ;  /* 0x000000ffff107224 */ /* 0x000fe400078e0006 */
.L_x_5482:
[----:B------:R-:W-:Y:S05]  /*1960*/  BSYNC B1 ;  /* 0x0000000000017941 */ /* 0x000fea0003800000 */
.L_x_5480:
[----:B------:R-:W-:Y:S02]  /*1970*/  IMAD.MOV.U32 R13, RZ, RZ, 0x0 ;  /* 0x00000000ff0d7424 */ /* 0x000fe400078e00ff */
[----:B------:R-:W-:-:S02]  /*1980*/  IMAD.MOV.U32 R8, RZ, RZ, R16 ;  /* 0x000000ffff087224 */ /* 0x000fc400078e0010 */
[----:B------:R-:W-:Y:S01]  /*1990*/  IMAD.MOV.U32 R9, RZ, RZ, R17 ;  /* 0x000000ffff097224 */ /* 0x000fe200078e0011 */
[----:B------:R-:W-:Y:S06]  /*19a0*/  RET.REL.NODEC R12 `(_ZN4vllm3moe44grouped_topk_fused_small_expert_count_kernelIffiLNS0_11ScoringFuncE1ELi128ELb0ELi8EEEvPT_PfPT1_PKT0_llllllbd) ;  /* 0xffffe6500c007950 */ /* 0x000fec0003c3ffff */
.L_x_5485:
        /* <DEDUP_REMOVED lines=13> */
.L_x_5736:


//--------------------- .text._ZN4vllm3moe44grouped_topk_fused_small_expert_count_kernelIffiLNS0_11ScoringFuncE1ELi384ELb0ELi8EEEvPT_PfPT1_PKT0_llllllbd --------------------------
	.section	.text._ZN4vllm3moe44grouped_topk_fused_small_expert_count_kernelIffiLNS0_11ScoringFuncE1ELi384ELb0ELi8EEEvPT_PfPT1_PKT0_llllllbd,"ax",@progbits
	.sectioninfo	@"SHI_REGISTERS=32"
	.align	128
        .global         _ZN4vllm3moe44grouped_topk_fused_small_expert_count_kernelIffiLNS0_11ScoringFuncE1ELi384ELb0ELi8EEEvPT_PfPT1_PKT0_llllllbd
        .type           _ZN4vllm3moe44grouped_topk_fused_small_expert_count_kernelIffiLNS0_11ScoringFuncE1ELi384ELb0ELi8EEEvPT_PfPT1_PKT0_llllllbd,@function
        .size           _ZN4vllm3moe44grouped_topk_fused_small_expert_count_kernelIffiLNS0_11ScoringFuncE1ELi384ELb0ELi8EEEvPT_PfPT1_PKT0_llllllbd,(.L_x_5737 - _ZN4vllm3moe44grouped_topk_fused_small_expert_count_kernelIffiLNS0_11ScoringFuncE1ELi384ELb0ELi8EEEvPT_PfPT1_PKT0_llllllbd)
        .other          _ZN4vllm3moe44grouped_topk_fused_small_expert_count_kernelIffiLNS0_11ScoringFuncE1ELi384ELb0ELi8EEEvPT_PfPT1_PKT0_llllllbd,@"STO_CUDA_ENTRY STV_DEFAULT"
_ZN4vllm3moe44grouped_topk_fused_small_expert_count_kernelIffiLNS0_11ScoringFuncE1ELi384ELb0ELi8EEEvPT_PfPT1_PKT0_llllllbd:
.text._ZN4vllm3moe44grouped_topk_fused_small_expert_count_kernelIffiLNS0_11ScoringFuncE1ELi384ELb0ELi8EEEvPT_PfPT1_PKT0_llllllbd:
        /* <DEDUP_REMOVED lines=23> */
[----:B------:R-:W-:Y:S01]  /*0170*/  LOP3.LUT R2, R8, 0x1f, RZ, 0xc0, !PT ;  /* 0x0000001f08027812 */ /* 0x000fe200078ec0ff */
[----:B--2---:R-:W-:-:S06]  /*0180*/  @!P0 FMUL.FTZ R6, R4, 0.5 ;  /* 0x3f00000004068820 */ /* 0x004fcc0000410000 */
        /* <DEDUP_REMOVED lines=105> */
.L_x_5489:
        /* <DEDUP_REMOVED lines=100> */
.L_x_5488:
        /* <DEDUP_REMOVED lines=44> */
.L_x_5487:
        /* <DEDUP_REMOVED lines=12> */
.L_x_5490:
[----:B0-----:R-:W-:-:S05]  /*11e0*/  IMAD R7, R2, 0x4, R1 ;  /* 0x0000000402077824 */ /* 0x001fca00078e0201 */
[----:B------:R-:W2:Y:S04]  /*11f0*/  LDL R4, [R7] ;  /* 0x0000000007047983 */ /* 0x000ea80000100800 */
[----:B------:R-:W3:Y:S04]  /*1200*/  LDL R6, [R7+0x20] ;  /* 0x0000200007067983 */ /* 0x000ee80000100800 */
[----:B--2---:R0:W-:Y:S04]  /*1210*/  STS [R5.X4+0xc00], R4 ;  /* 0x000c000405007388 */ /* 0x0041e80000004800 */
[----:B---3--:R0:W-:Y:S02]  /*1220*/  STS [R5.X4+0xc80], R6 ;  /* 0x000c800605007388 */ /* 0x0081e40000004800 */
.L_x_5491:
[----:B------:R-:W-:Y:S05]  /*1230*/  BSYNC B0 ;  /* 0x0000000000007941 */ /* 0x000fea0003800000 */
.L_x_5486:
        /* <DEDUP_REMOVED lines=33> */
.L_x_5494:
        /* <DEDUP_REMOVED lines=166> */
.L_x_5493:
[----:B------:R-:W-:Y:S05]  /*1eb0*/  @!P1 BRA `(.L_x_5492) ;  /* 0x0000031000009947 */ /* 0x000fea0003800000 */
[C---:B------:R-:W-:Y:S02]  /*1ec0*/  IMAD R8, R6.reuse, 0x4, R1 ;  /* 0x0000000406087824 */ /* 0x040fe400078e0201 */
[----:B----4-:R-:W-:-:S02]  /*1ed0*/  IMAD R9, R6, 0x4, R3 ;  /* 0x0000000406097824 */ /* 0x010fc400078e0203 */
.L_x_5495:
        /* <DEDUP_REMOVED lines=47> */
.L_x_5492:
        /* <DEDUP_REMOVED lines=49> */
[----:B------:R-:W-:Y:S05]  /*24e0*/  CALL.REL.NOINC `($__internal_182_$__cuda_sm20_div_rn_f64_full) ;  /* 0x0000012000007944 */ /* 0x000fea0003c00000 */
.L_x_5498:
[----:B------:R-:W-:Y:S05]  /*24f0*/  BSYNC B0 ;  /* 0x0000000000007941 */ /* 0x000fea0003800000 */
.L_x_5497:
[----:B------:R-:W0:Y:S01]  /*2500*/  F2F.F32.F64 R4, R6 ;  /* 0x0000000600047310 */ /* 0x000e220000301000 */
[----:B------:R-:W0:-:S14]  /*2510*/  DSETP.GEU.AND P1, PT, |R6|, c[0x2][0x0], PT ;  /* 0x008000000600762a */ /* 0x000e1c0003f2e200 */
[----:B0-----:R-:W-:Y:S02]  /*2520*/  @!P1 FMUL R4, R4, 1.175494350822287508e-38 ;  /* 0x0080000004049820 */ /* 0x001fe40000400000 */
.L_x_5496:
        /* <DEDUP_REMOVED lines=14> */
        .weak           $__internal_182_$__cuda_sm20_div_rn_f64_full
        .type           $__internal_182_$__cuda_sm20_div_rn_f64_full,@function
        .size           $__internal_182_$__cuda_sm20_div_rn_f64_full,(.L_x_5737 - $__internal_182_$__cuda_sm20_div_rn_f64_full)
$__internal_182_$__cuda_sm20_div_rn_f64_full:
        /* <DEDUP_REMOVED lines=68> */
.L_x_5500:
        /* <DEDUP_REMOVED lines=16> */
.L_x_5503:
[----:B------:R-:W-:Y:S01]  /*2b50*/  LOP3.LUT R19, R9, 0x80000, RZ, 0xfc, !PT ;  /* 0x0008000009137812 */ /* 0x000fe200078efcff */
[----:B------:R-:W-:Y:S01]  /*2b60*/  IMAD.MOV.U32 R18, RZ, RZ, R8 ;  /* 0x000000ffff127224 */ /* 0x000fe200078e0008 */
[----:B------:R-:W-:Y:S05]  /*2b70*/  BRA `(.L_x_5501) ;  /* 0x0000002000007947 */ /* 0x000fea0003800000 */
.L_x_5502:
[----:B------:R-:W-:Y:S01]  /*2b80*/  LOP3.LUT R19, R5, 0x80000, RZ, 0xfc, !PT ;  /* 0x0008000005137812 */ /* 0x000fe200078efcff */
[----:B------:R-:W-:Y:S02]  /*2b90*/  IMAD.MOV.U32 R18, RZ, RZ, R4 ;  /* 0x000000ffff127224 */ /* 0x000fe400078e0004 */
.L_x_5501:
[----:B------:R-:W-:Y:S05]  /*2ba0*/  BSYNC B1 ;  /* 0x0000000000017941 */ /* 0x000fea0003800000 */
.L_x_5499:
[----:B------:R-:W-:Y:S02]  /*2bb0*/  IMAD.MOV.U32 R13, RZ, RZ, 0x0 ;  /* 0x00000000ff0d7424 */ /* 0x000fe400078e00ff */
[----:B------:R-:W-:-:S02]  /*2bc0*/  IMAD.MOV.U32 R6, RZ, RZ, R18 ;  /* 0x000000ffff067224 */ /* 0x000fc400078e0012 */
[----:B------:R-:W-:Y:S01]  /*2bd0*/  IMAD.MOV.U32 R7, RZ, RZ, R19 ;  /* 0x000000ffff077224 */ /* 0x000fe200078e0013 */
[----:B------:R-:W-:Y:S06]  /*2be0*/  RET.REL.NODEC R12 `(_ZN4vllm3moe44grouped_topk_fused_small_expert_count_kernelIffiLNS0_11ScoringFuncE1ELi384ELb0ELi8EEEvPT_PfPT1_PKT0_llllllbd) ;  /* 0xffffd4100c007950 */ /* 0x000fec0003c3ffff */
.L_x_5504:
        /* <DEDUP_REMOVED lines=9> */
.L_x_5737:


//--------------------- .text._ZN4vllm3moe44grouped_topk_fused_small_expert_count_kernelIffiLNS0_11ScoringFuncE1ELi512ELb0ELi8EEEvPT_PfPT1_PKT0_llllllbd --------------------------
	.section	.text._ZN4vllm3moe44grouped_topk_fused_small_expert_count_kernelIffiLNS0_11ScoringFuncE1ELi512ELb0ELi8EEEvPT_PfPT1_PKT0_llllllbd,"ax",@progbits
	.sectioninfo	@"SHI_REGISTERS=28"
	.align	128
        .global         _ZN4vllm3moe44grouped_topk_fused_small_expert_count_kernelIffiLNS0_11ScoringFuncE1ELi512ELb0ELi8EEEvPT_PfPT1_PKT0_llllllbd
        .type           _ZN4vllm3moe44grouped_topk_fused_small_expert_count_kernelIffiLNS0_11ScoringFuncE1ELi512ELb0ELi8EEEvPT_PfPT1_PKT0_llllllbd,@function
        .size           _ZN4vllm3moe44grouped_topk_fused_small_expert_count_kernelIffiLNS0_11ScoringFuncE1ELi512ELb0ELi8EEEvPT_PfPT1_PKT0_llllllbd,(.L_x_5738 - _ZN4vllm3moe44grouped_topk_fused_small_expert_count_kernelIffiLNS0_11ScoringFuncE1ELi512ELb0ELi8EEEvPT_PfPT1_PKT0_llllllbd)
        .other          _ZN4vllm3moe44grouped_topk_fused_small_expert_count_kernelIffiLNS0_11ScoringFuncE1ELi512ELb0ELi8EEEvPT_PfPT1_PKT0_llllllbd,@"STO_CUDA_ENTRY STV_DEFAULT"
_ZN4vllm3moe44grouped_topk_fused_small_expert_count_kernelIffiLNS0_11ScoringFuncE1ELi512ELb0ELi8EEEvPT_PfPT1_PKT0_llllllbd:
.text._ZN4vllm3moe44grouped_topk_fused_small_expert_count_kernelIffiLNS0_11ScoringFuncE1ELi512ELb0ELi8EEEvPT_PfPT1_PKT0_llllllbd:
        /* <DEDUP_REMOVED lines=130> */
.L_x_5508:
        /* <DEDUP_REMOVED lines=100> */
.L_x_5507:
        /* <DEDUP_REMOVED lines=44> */
.L_x_5506:
        /* <DEDUP_REMOVED lines=12> */
.L_x_5509:
[----:B0-----:R-:W-:-:S05]  /*11e0*/  IMAD R7, R2, 0x4, R1 ;  /* 0x0000000402077824 */ /* 0x001fca00078e0201 */
[----:B------:R-:W2:Y:S04]  /*11f0*/  LDL R4, [R7] ;  /* 0x0000000007047983 */ /* 0x000ea80000100800 */
[----:B------:R-:W3:Y:S04]  /*1200*/  LDL R6, [R7+0x20] ;  /* 0x0000200007067983 */ /* 0x000ee80000100800 */
[----:B--2---:R0:W-:Y:S04]  /*1210*/  STS [R5.X4+0x1000], R4 ;  /* 0x0010000405007388 */ /* 0x0041e80000004800 */
[----:B---3--:R0:W-:Y:S02]  /*1220*/  STS [R5.X4+0x1080], R6 ;  /* 0x0010800605007388 */ /* 0x0081e40000004800 */
.L_x_5510:
[----:B------:R-:W-:Y:S05]  /*1230*/  BSYNC B0 ;  /* 0x0000000000007941 */ /* 0x000fea0003800000 */
.L_x_5505:
        /* <DEDUP_REMOVED lines=27> */
.L_x_5513:
        /* <DEDUP_REMOVED lines=166> */
.L_x_5512:
[----:B------:R-:W-:Y:S05]  /*1e50*/  @!P1 BRA `(.L_x_5511) ;  /* 0x0000031000009947 */ /* 0x000fea0003800000 */
[C---:B------:R-:W-:Y:S02]  /*1e60*/  IMAD R2, R6.reuse, 0x4, R1 ;  /* 0x0000000406027824 */ /* 0x040fe400078e0201 */
[----:B------:R-:W-:-:S02]  /*1e70*/  IMAD R7, R6, 0x4, R3 ;  /* 0x0000000406077824 */ /* 0x000fc400078e0203 */
.L_x_5514:
        /* <DEDUP_REMOVED lines=47> */
.L_x_5511:
        /* <DEDUP_REMOVED lines=49> */
[----:B------:R-:W-:Y:S05]  /*2480*/  CALL.REL.NOINC `($__internal_183_$__cuda_sm20_div_rn_f64_full) ;  /* 0x0000012000007944 */ /* 0x000fea0003c00000 */
.L_x_5517:
[----:B------:R-:W-:Y:S05]  /*2490*/  BSYNC B0 ;  /* 0x0000000000007941 */ /* 0x000fea0003800000 */
.L_x_5516:
[----:B------:R-:W0:Y:S01]  /*24a0*/  F2F.F32.F64 R4, R6 ;  /* 0x0000000600047310 */ /* 0x000e220000301000 */
[----:B------:R-:W0:-:S14]  /*24b0*/  DSETP.GEU.AND P1, PT, |R6|, c[0x2][0x0], PT ;  /* 0x008000000600762a */ /* 0x000e1c0003f2e200 */
[----:B0-----:R-:W-:Y:S02]  /*24c0*/  @!P1 FMUL R4, R4, 1.175494350822287508e-38 ;  /* 0x0080000004049820 */ /* 0x001fe40000400000 */
.L_x_5515:
        /* <DEDUP_REMOVED lines=14> */
        .weak           $__internal_183_$__cuda_sm20_div_rn_f64_full
        .type           $__internal_183_$__cuda_sm20_div_rn_f64_full,@function
        .size           $__internal_183_$__cuda_sm20_div_rn_f64_full,(.L_x_5738 - $__internal_183_$__cuda_sm20_div_rn_f64_full)
$__internal_183_$__cuda_sm20_div_rn_f64_full:
        /* <DEDUP_REMOVED lines=68> */
.L_x_5519:
        /* <DEDUP_REMOVED lines=16> */
.L_x_5522:
[----:B------:R-:W-:Y:S01]  /*2af0*/  LOP3.LUT R19, R9, 0x80000, RZ, 0xfc, !PT ;  /* 0x0008000009137812 */ /* 0x000fe200078efcff */
[----:B------:R-:W-:Y:S01]  /*2b00*/  IMAD.MOV.U32 R18, RZ, RZ, R8 ;  /* 0x000000ffff127224 */ /* 0x000fe200078e0008 */
[----:B------:R-:W-:Y:S05]  /*2b10*/  BRA `(.L_x_5520) ;  /* 0x0000002000007947 */ /* 0x000fea0003800000 */
.L_x_5521:
[----:B------:R-:W-:Y:S01]  /*2b20*/  LOP3.LUT R19, R5, 0x80000, RZ, 0xfc, !PT ;  /* 0x0008000005137812 */ /* 0x000fe200078efcff */
[----:B------:R-:W-:Y:S02]  /*2b30*/  IMAD.MOV.U32 R18, RZ, RZ, R4 ;  /* 0x000000ffff127224 */ /* 0x000fe400078e0004 */
.L_x_5520:
[----:B------:R-:W-:Y:S05]  /*2b40*/  BSYNC B1 ;  /* 0x0000000000017941 */ /* 0x000fea0003800000 */
.L_x_5518:
[----:B------:R-:W-:Y:S02]  /*2b50*/  IMAD.MOV.U32 R13, RZ, RZ, 0x0 ;  /* 0x00000000ff0d7424 */ /* 0x000fe400078e00ff */
[----:B------:R-:W-:-:S02]  /*2b60*/  IMAD.MOV.U32 R6, RZ, RZ, R18 ;  /* 0x000000ffff067224 */ /* 0x000fc400078e0012 */
[----:B------:R-:W-:Y:S01]  /*2b70*/  IMAD.MOV.U32 R7, RZ, RZ, R19 ;  /* 0x000000ffff077224 */ /* 0x000fe200078e0013 */
[----:B------:R-:W-:Y:S06]  /*2b80*/  RET.REL.NODEC R12 `(_ZN4vllm3moe44grouped_topk_fused_small_expert_count_kernelIffiLNS0_11ScoringFuncE1ELi512ELb0ELi8EEEvPT_PfPT1_PKT0_llllllbd) ;  /* 0xffffd4700c007950 */ /* 0x000fec0003c3ffff */
.L_x_5523:
        /* <DEDUP_REMOVED lines=15> */
.L_x_5738:


//--------------------- .text._ZN4vllm3moe44grouped_topk_fused_small_expert_count_kernelIffiLNS0_11ScoringFuncE1ELi512ELb0ELi22EEEvPT_PfPT1_PKT0_llllllbd --------------------------
	.section	.text._ZN4vllm3moe44grouped_topk_fused_small_expert_count_kernelIffiLNS0_11ScoringFuncE1ELi512ELb0ELi22EEEvPT_PfPT1_PKT0_llllllbd,"ax",@progbits
	.sectioninfo	@"SHI_REGISTERS=32"
	.align	128
        .global         _ZN4vllm3moe44grouped_topk_fused_small_expert_count_kernelIffiLNS0_11ScoringFuncE1ELi512ELb0ELi22EEEvPT_PfPT1_PKT0_llllllbd
        .type           _ZN4vllm3moe44grouped_topk_fused_small_expert_count_kernelIffiLNS0_11ScoringFuncE1ELi512ELb0ELi22EEEvPT_PfPT1_PKT0_llllllbd,@function
        .size           _ZN4vllm3moe44grouped_topk_fused_small_expert_count_kernelIffiLNS0_11ScoringFuncE1ELi512ELb0ELi22EEEvPT_PfPT1_PKT0_llllllbd,(.L_x_5739 - _ZN4vllm3moe44grouped_topk_fused_small_expert_count_kernelIffiLNS0_11ScoringFuncE1ELi512ELb0ELi22EEEvPT_PfPT1_PKT0_llllllbd)
        .other          _ZN4vllm3moe44grouped_topk_fused_small_expert_count_kernelIffiLNS0_11ScoringFuncE1ELi512ELb0ELi22EEEvPT_PfPT1_PKT0_llllllbd,@"STO_CUDA_ENTRY STV_DEFAULT"
_ZN4vllm3moe44grouped_topk_fused_small_expert_count_kernelIffiLNS0_11ScoringFuncE1ELi512ELb0ELi22EEEvPT_PfPT1_PKT0_llllllbd:
.text._ZN4vllm3moe44grouped_topk_fused_small_expert_count_kernelIffiLNS0_11ScoringFuncE1ELi512ELb0ELi22EEEvPT_PfPT1_PKT0_llllllbd:
        /* <DEDUP_REMOVED lines=22> */
[----:B0-----:R-:W-:Y:S01]  /*0160*/  IADD3 R3, R1, 0x58, RZ ;  /* 0x0000005801037810 */ /* 0x001fe20007ffe0ff */
[----:B--2---:R-:W-:-:S06]  /*0170*/  @!P0 FMUL.FTZ R0, R6, 0.5 ;  /* 0x3f00000006008820 */ /* 0x004fcc0000410000 */
[----:B------:R-:W0:Y:S02]  /*0180*/  MUFU.TANH R0, R0 ;  /* 0x0000000000007308 */ /* 0x000e240000002400 */
        /* <DEDUP_REMOVED lines=108> */
.L_x_5527:
        /* <DEDUP_REMOVED lines=100> */
.L_x_5526:
        /* <DEDUP_REMOVED lines=44> */
.L_x_5525:
        /* <DEDUP_REMOVED lines=15> */
.L_x_5528:
[C---:B------:R-:W-:Y:S02]  /*1240*/  IMAD R6, R0.reuse, 0x4, R1 ;  /* 0x0000000400067824 */ /* 0x040fe400078e0201 */
[----:B0-----:R-:W-:-:S03]  /*1250*/  IMAD R4, R0, 0x4, R3 ;  /* 0x0000000400047824 */ /* 0x001fc600078e0203 */
[----:B------:R-:W3:Y:S04]  /*1260*/  LDL R7, [R6] ;  /* 0x0000000006077983 */ /* 0x000ee80000100800 */
[----:B------:R-:W4:Y:S04]  /*1270*/  LDL R9, [R4] ;  /* 0x0000000004097983 */ /* 0x000f280000100800 */
[----:B---3--:R0:W-:Y:S04]  /*1280*/  STS [R2.X4+0x1000], R7 ;  /* 0x0010000702007388 */ /* 0x0081e80000004800 */
[----:B----4-:R0:W-:Y:S02]  /*1290*/  STS [R2.X4+0x1180], R9 ;  /* 0x0011800902007388 */ /* 0x0101e40000004800 */
.L_x_5529:
[----:B------:R-:W-:Y:S05]  /*12a0*/  BSYNC B0 ;  /* 0x0000000000007941 */ /* 0x000fea0003800000 */
.L_x_5524:
        /* <DEDUP_REMOVED lines=71> */
.L_x_5532:
        /* <DEDUP_REMOVED lines=94> */
.L_x_5531:
        /* <DEDUP_REMOVED lines=43> */
.L_x_5530:
        /* <DEDUP_REMOVED lines=47> */
[----:B--2---:R-:W-:Y:S05]  /*22a0*/  CALL.REL.NOINC `($__internal_184_$__cuda_sm20_div_rn_f64_full) ;  /* 0x0000013000007944 */ /* 0x004fea0003c00000 */
.L_x_5535:
[----:B------:R-:W-:Y:S05]  /*22b0*/  BSYNC B0 ;  /* 0x0000000000007941 */ /* 0x000fea0003800000 */
.L_x_5534:
[----:B------:R-:W0:Y:S01]  /*22c0*/  F2F.F32.F64 R2, R8 ;  /* 0x0000000800027310 */ /* 0x000e220000301000 */
[----:B------:R-:W0:-:S14]  /*22d0*/  DSETP.GEU.AND P1, PT, |R8|, c[0x2][0x0], PT ;  /* 0x008000000800762a */ /* 0x000e1c0003f2e200 */
[----:B0-----:R-:W-:Y:S02]  /*22e0*/  @!P1 FMUL R2, R2, 1.175494350822287508e-38 ;  /* 0x0080000002029820 */ /* 0x001fe40000400000 */
.L_x_5533:
        /* <DEDUP_REMOVED lines=15> */
        .weak           $__internal_184_$__cuda_sm20_div_rn_f64_full
        .type           $__internal_184_$__cuda_sm20_div_rn_f64_full,@function
        .size           $__internal_184_$__cuda_sm20_div_rn_f64_full,(.L_x_5739 - $__internal_184_$__cuda_sm20_div_rn_f64_full)
$__internal_184_$__cuda_sm20_div_rn_f64_full:
        /* <DEDUP_REMOVED lines=68> */
.L_x_5537:
        /* <DEDUP_REMOVED lines=16> */
.L_x_5540:
[----:B------:R-:W-:Y:S01]  /*2920*/  LOP3.LUT R17, R5, 0x80000, RZ, 0xfc, !PT ;  /* 0x0008000005117812 */ /* 0x000fe200078efcff */
[----:B------:R-:W-:Y:S01]  /*2930*/  IMAD.MOV.U32 R16, RZ, RZ, R4 ;  /* 0x000000ffff107224 */ /* 0x000fe200078e0004 */
[----:B------:R-:W-:Y:S05]  /*2940*/  BRA `(.L_x_5538) ;  /* 0x0000002000007947 */ /* 0x000fea0003800000 */
.L_x_5539:
[----:B------:R-:W-:Y:S01]  /*2950*/  LOP3.LUT R17, R7, 0x80000, RZ, 0xfc, !PT ;  /* 0x0008000007117812 */ /* 0x000fe200078efcff */
[----:B------:R-:W-:Y:S02]  /*2960*/  IMAD.MOV.U32 R16, RZ, RZ, R6 ;  /* 0x000000ffff107224 */ /* 0x000fe400078e0006 */
.L_x_5538:
[----:B------:R-:W-:Y:S05]  /*2970*/  BSYNC B1 ;  /* 0x0000000000017941 */ /* 0x000fea0003800000 */
.L_x_5536:
[----:B------:R-:W-:Y:S02]  /*2980*/  IMAD.MOV.U32 R13, RZ, RZ, 0x0 ;  /* 0x00000000ff0d7424 */ /* 0x000fe400078e00ff */
[----:B------:R-:W-:-:S02]  /*2990*/  IMAD.MOV.U32 R8, RZ, RZ, R16 ;  /* 0x000000ffff087224 */ /* 0x000fc400078e0010 */
[----:B------:R-:W-:Y:S01]  /*29a0*/  IMAD.MOV.U32 R9, RZ, RZ, R17 ;  /* 0x000000ffff097224 */ /* 0x000fe200078e0011 */
[----:B------:R-:W-:Y:S06]  /*29b0*/  RET.REL.NODEC R12 `(_ZN4vllm3moe44grouped_topk_fused_small_expert_count_kernelIffiLNS0_11ScoringFuncE1ELi512ELb0ELi22EEEvPT_PfPT1_PKT0_llllllbd) ;  /* 0xffffd6400c007950 */ /* 0x000fec0003c3ffff */
.L_x_5541:
        /* <DEDUP_REMOVED lines=12> */
.L_x_5739:


//--------------------- .text._ZN4vllm3moe44grouped_topk_fused_small_expert_count_kernelIffiLNS0_11ScoringFuncE1ELi256ELb1ELi8EEEvPT_PfPT1_PKT0_llllllbd --------------------------
	.section	.text._ZN4vllm3moe44grouped_topk_fused_small_expert_count_kernelIffiLNS0_11ScoringFuncE1ELi256ELb1ELi8EEEvPT_PfPT1_PKT0_llllllbd,"ax",@progbits
	.sectioninfo	@"SHI_REGISTERS=28"
	.align	128
        .global         _ZN4vllm3moe44grouped_topk_fused_small_expert_count_kernelIffiLNS0_11ScoringFuncE1ELi256ELb1ELi8EEEvPT_PfPT1_PKT0_llllllbd
        .type           _ZN4vllm3moe44grouped_topk_fused_small_expert_count_kernelIffiLNS0_11ScoringFuncE1ELi256ELb1ELi8EEEvPT_PfPT1_PKT0_llllllbd,@function
        .size           _ZN4vllm3moe44grouped_topk_fused_small_expert_count_kernelIffiLNS0_11ScoringFuncE1ELi256ELb1ELi8EEEvPT_PfPT1_PKT0_llllllbd,(.L_x_5740 - _ZN4vllm3moe44grouped_topk_fused_small_expert_count_kernelIffiLNS0_11ScoringFuncE1ELi256ELb1ELi8EEEvPT_PfPT1_PKT0_llllllbd)
        .other          _ZN4vllm3moe44grouped_topk_fused_small_expert_count_kernelIffiLNS0_11ScoringFuncE1ELi256ELb1ELi8EEEvPT_PfPT1_PKT0_llllllbd,@"STO_CUDA_ENTRY STV_DEFAULT"
_ZN4vllm3moe44grouped_topk_fused_small_expert_count_kernelIffiLNS0_11ScoringFuncE1ELi256ELb1ELi8EEEvPT_PfPT1_PKT0_llllllbd:
.text._ZN4vllm3moe44grouped_topk_fused_small_expert_count_kernelIffiLNS0_11ScoringFuncE1ELi256ELb1ELi8EEEvPT_PfPT1_PKT0_llllllbd:
        /* <DEDUP_REMOVED lines=25> */
[----:B------:R-:W-:Y:S02]  /*0190*/  IMAD.MOV.U32 R6, RZ, RZ, -0x800000 ;  /* 0xff800000ff067424 */ /* 0x000fe400078e00ff */
[----:B------:R-:W-:Y:S02]  /*01a0*/  IMAD.MOV.U32 R7, RZ, RZ, 0x3f000000 ;  /* 0x3f000000ff077424 */ /* 0x000fe400078e00ff */
[----:B------:R-:W-:Y:S02]  /*01b0*/  IMAD.MOV.U32 R5, RZ, RZ, -0x1 ;  /* 0xffffffffff057424 */ /* 0x000fe400078e00ff */
[----:B--2---:R-:W-:Y:S02]  /*01c0*/  @!P0 FMUL.FTZ R6, R12, 0.5 ;  /* 0x3f0000000c068820 */ /* 0x004fe40000410000 */
[----:B------:R-:W0:Y:S04]  /*01d0*/  S2R R12, SR_TID.Y ;  /* 0x00000000000c7919 */ /* 0x000e280000002200 */
[----:B------:R-:W1:Y:S02]  /*01e0*/  MUFU.TANH R6, R6 ;  /* 0x0000000600067308 */ /* 0x000e640000002400 */
[----:B-1----:R-:W-:-:S04]  /*01f0*/  FFMA.FTZ R7, R6, R7, 0.5 ;  /* 0x3f00000006077423 */ /* 0x002fc80000010007 */
[----:B---3--:R-:W-:Y:S01]  /*0200*/  FADD.FTZ R9, R7, R8 ;  /* 0x0000000807097221 */ /* 0x008fe20000010000 */
[----:B------:R-:W-:Y:S01]  /*0210*/  IADD3 R8, -R4, 0xffff, RZ ;  /* 0x0000ffff04087810 */ /* 0x000fe20007ffe1ff */
[----:B------:R-:W-:Y:S03]  /*0220*/  @!P0 STS [R4.X4], R7 ;  /* 0x0000000704008388 */ /* 0x000fe60000004800 */
[----:B------:R-:W-:Y:S01]  /*0230*/  ISETP.GE.AND P1, PT, R9, RZ, PT ;  /* 0x000000ff0900720c */ /* 0x000fe20003f26270 */
[----:B------:R-:W-:Y:S01]  /*0240*/  @!P0 STS [R4.X4+0x400], R9 ;  /* 0x0004000904008388 */ /* 0x000fe20000004800 */
[----:B------:R-:W-:Y:S02]  /*0250*/  LOP3.LUT R8, R8, 0xffff, RZ, 0xc0, !PT ;  /* 0x0000ffff08087812 */ /* 0x000fe400078ec0ff */
[----:B------:R-:W-:-:S03]  /*0260*/  SEL R10, R5, 0x80000000, !P1 ;  /* 0x80000000050a7807 */ /* 0x000fc60004800000 */
[----:B------:R-:W1:Y:S01]  /*0270*/  SHFL.BFLY PT, R11, R8, 0x10, 0x1f ;  /* 0x0e001f00080b7f89 */ /* 0x000e6200000e0000 */
[----:B------:R-:W-:-:S05]  /*0280*/  LOP3.LUT R13, R10, R9, RZ, 0x3c, !PT ;  /* 0x000000090a0d7212 */ /* 0x000fca00078e3cff */
        /* <DEDUP_REMOVED lines=308> */
.L_x_5544:
        /* <DEDUP_REMOVED lines=90> */
.L_x_5543:
        /* <DEDUP_REMOVED lines=38> */
.L_x_5542:
        /* <DEDUP_REMOVED lines=47> */
[----:B------:R-:W-:Y:S05]  /*20c0*/  CALL.REL.NOINC `($__internal_185_$__cuda_sm20_div_rn_f64_full) ;  /* 0x0000013000007944 */ /* 0x000fea0003c00000 */
.L_x_5547:
[----:B------:R-:W-:Y:S05]  /*20d0*/  BSYNC B0 ;  /* 0x0000000000007941 */ /* 0x000fea0003800000 */
.L_x_5546:
[----:B------:R-:W0:Y:S01]  /*20e0*/  F2F.F32.F64 R2, R8 ;  /* 0x0000000800027310 */ /* 0x000e220000301000 */
[----:B------:R-:W0:-:S14]  /*20f0*/  DSETP.GEU.AND P1, PT, |R8|, c[0x2][0x0], PT ;  /* 0x008000000800762a */ /* 0x000e1c0003f2e200 */
[----:B0-----:R-:W-:Y:S02]  /*2100*/  @!P1 FMUL R2, R2, 1.175494350822287508e-38 ;  /* 0x0080000002029820 */ /* 0x001fe40000400000 */
.L_x_5545:
        /* <DEDUP_REMOVED lines=15> */
        .weak           $__internal_185_$__cuda_sm20_div_rn_f64_full
        .type           $__internal_185_$__cuda_sm20_div_rn_f64_full,@function
        .size           $__internal_185_$__cuda_sm20_div_rn_f64_full,(.L_x_5740 - $__internal_185_$__cuda_sm20_div_rn_f64_full)
$__internal_185_$__cuda_sm20_div_rn_f64_full:
        /* <DEDUP_REMOVED lines=68> */
.L_x_5549:
        /* <DEDUP_REMOVED lines=16> */
.L_x_5552:
[----:B------:R-:W-:Y:S01]  /*2740*/  LOP3.LUT R17, R5, 0x80000, RZ, 0xfc, !PT ;  /* 0x0008000005117812 */ /* 0x000fe200078efcff */
[----:B------:R-:W-:Y:S01]  /*2750*/  IMAD.MOV.U32 R16, RZ, RZ, R4 ;  /* 0x000000ffff107224 */ /* 0x000fe200078e0004 */
[----:B------:R-:W-:Y:S05]  /*2760*/  BRA `(.L_x_5550) ;  /* 0x0000002000007947 */ /* 0x000fea0003800000 */
.L_x_5551:
[----:B------:R-:W-:Y:S01]  /*2770*/  LOP3.LUT R17, R7, 0x80000, RZ, 0xfc, !PT ;  /* 0x0008000007117812 */ /* 0x000fe200078efcff */
[----:B------:R-:W-:Y:S02]  /*2780*/  IMAD.MOV.U32 R16, RZ, RZ, R6 ;  /* 0x000000ffff107224 */ /* 0x000fe400078e0006 */
.L_x_5550:
[----:B------:R-:W-:Y:S05]  /*2790*/  BSYNC B1 ;  /* 0x0000000000017941 */ /* 0x000fea0003800000 */
.L_x_5548:
[----:B------:R-:W-:Y:S02]  /*27a0*/  IMAD.MOV.U32 R13, RZ, RZ, 0x0 ;  /* 0x00000000ff0d7424 */ /* 0x000fe400078e00ff */
[----:B------:R-:W-:-:S02]  /*27b0*/  IMAD.MOV.U32 R8, RZ, RZ, R16 ;  /* 0x000000ffff087224 */ /* 0x000fc400078e0010 */
[----:B------:R-:W-:Y:S01]  /*27c0*/  IMAD.MOV.U32 R9, RZ, RZ, R17 ;  /* 0x000000ffff097224 */ /* 0x000fe200078e0011 */
[----:B------:R-:W-:Y:S06]  /*27d0*/  RET.REL.NODEC R12 `(_ZN4vllm3moe44grouped_topk_fused_small_expert_count_kernelIffiLNS0_11ScoringFuncE1ELi256ELb1ELi8EEEvPT_PfPT1_PKT0_llllllbd) ;  /* 0xffffd8200c007950 */ /* 0x000fec0003c3ffff */
.L_x_5553:
        /* <DEDUP_REMOVED lines=10> */
.L_x_5740:


//--------------------- .text._ZN3cub17CUB_300001_SM_8006detail11EmptyKernelIvEEvv --------------------------
	.section	.text._ZN3cub17CUB_300001_SM_8006detail11EmptyKernelIvEEvv,"ax",@progbits
	.sectioninfo	@"SHI_REGISTERS=4"
	.align	128
        .global         _ZN3cub17CUB_300001_SM_8006detail11EmptyKernelIvEEvv
        .type           _ZN3cub17CUB_300001_SM_8006detail11EmptyKernelIvEEvv,@function
        .size           _ZN3cub17CUB_300001_SM_8006detail11EmptyKernelIvEEvv,(.L_x_5849 - _ZN3cub17CUB_300001_SM_8006detail11EmptyKernelIvEEvv)
        .other          _ZN3cub17CUB_300001_SM_8006detail11EmptyKernelIvEEvv,@"STO_CUDA_ENTRY STV_DEFAULT"
_ZN3cub17CUB_300001_SM_8006detail11EmptyKernelIvEEvv:
.text._ZN3cub17CUB_300001_SM_8006detail11EmptyKernelIvEEvv:
[----:B------:R-:W-:Y:S02]  /*0000*/  MOV R1, c[0x0][0x28] ;  /* 0x00000a0000017a02 */ /* 0x000fe40000000f00 */
[----:B------:R-:W-:Y:S05]  /*0010*/  EXIT ;  /* 0x000000000000794d */ /* 0x000fea0003800000 */
.L_x_5554:
        /* <DEDUP_REMOVED lines=14> */
.L_x_5849:


//--------------------- .nv.shared._ZN4vllm3moe25grouped_topk_fused_kernelI13__nv_bfloat16S2_iLNS0_11ScoringFuncE0EEEvPT_PfPT1_PKT0_lllllbd --------------------------
	.section	.nv.shared._ZN4vllm3moe25grouped_topk_fused_kernelI13__nv_bfloat16S2_iLNS0_11ScoringFuncE0EEEvPT_PfPT1_PKT0_lllllbd,"aw",@nobits
	.sectionflags	@""
	.align	16


//--------------------- .nv.global                --------------------------
	.section	.nv.global,"aw",@nobits
.nv.global:
	.type		_ZN54_INTERNAL_95194923_23_grouped_topk_kernels_cu_d08404146thrust23THRUST_300001_SM_800_NS12placeholders2_5E,@object
	.size		_ZN54_INTERNAL_95194923_23_grouped_topk_kernels_cu_d08404146thrust23THRUST_300001_SM_800_NS12placeholders2_5E,(_ZN54_INTERNAL_95194923_23_grouped_topk_kernels_cu_d08404144cuda3std3__45__cpo3endE - _ZN54_INTERNAL_95194923_23_grouped_topk_kernels_cu_d08404146thrust23THRUST_300001_SM_800_NS12placeholders2_5E)
_ZN54_INTERNAL_95194923_23_grouped_topk_kernels_cu_d08404146thrust23THRUST_300001_SM_800_NS12placeholders2_5E:
	.zero		1
	.type		_ZN54_INTERNAL_95194923_23_grouped_topk_kernels_cu_d08404144cuda3std3__45__cpo3endE,@object
	.size		_ZN54_INTERNAL_95194923_23_grouped_topk_kernels_cu_d08404144cuda3std3__45__cpo3endE,(_ZN54_INTERNAL_95194923_23_grouped_topk_kernels_cu_d08404144cuda3std6ranges3__45__cpo3endE - _ZN54_INTERNAL_95194923_23_grouped_topk_kernels_cu_d08404144cuda3std3__45__cpo3endE)
_ZN54_INTERNAL_95194923_23_grouped_topk_kernels_cu_d08404144cuda3std3__45__cpo3endE:
	.zero		1
	.type		_ZN54_INTERNAL_95194923_23_grouped_topk_kernels_cu_d08404144cuda3std6ranges3__45__cpo3endE,@object
	.size		_ZN54_INTERNAL_95194923_23_grouped_topk_kernels_cu_d08404144cuda3std6ranges3__45__cpo3endE,(_ZN54_INTERNAL_95194923_23_grouped_topk_kernels_cu_d08404144cuda3std3__48in_placeE - _ZN54_INTERNAL_95194923_23_grouped_topk_kernels_cu_d08404144cuda3std6ranges3__45__cpo3endE)
_ZN54_INTERNAL_95194923_23_grouped_topk_kernels_cu_d08404144cuda3std6ranges3__45__cpo3endE:
	.zero		1
	.type		_ZN54_INTERNAL_95194923_23_grouped_topk_kernels_cu_d08404144cuda3std3__48in_placeE,@object
	.size		_ZN54_INTERNAL_95194923_23_grouped_topk_kernels_cu_d08404144cuda3std3__48in_placeE,(_ZN54_INTERNAL_95194923_23_grouped_topk_kernels_cu_d08404144cuda3std6ranges3__45__cpo4sizeE - _ZN54_INTERNAL_95194923_23_grouped_topk_kernels_cu_d08404144cuda3std3__48in_placeE)
_ZN54_INTERNAL_95194923_23_grouped_topk_kernels_cu_d08404144cuda3std3__48in_placeE:
	.zero		1
	.type		_ZN54_INTERNAL_95194923_23_grouped_topk_kernels_cu_d08404144cuda3std6ranges3__45__cpo4sizeE,@object
	.size		_ZN54_INTERNAL_95194923_23_grouped_topk_kernels_cu_d08404144cuda3std6ranges3__45__cpo4sizeE,(_ZN54_INTERNAL_95194923_23_grouped_topk_kernels_cu_d08404146thrust23THRUST_300001_SM_800_NS12placeholders2_9E - _ZN54_INTERNAL_95194923_23_grouped_topk_kernels_cu_d08404144cuda3std6ranges3__45__cpo4sizeE)
_ZN54_INTERNAL_95194923_23_grouped_topk_kernels_cu_d08404144cuda3std6ranges3__45__cpo4sizeE:
	.zero		1
	.type		_ZN54_INTERNAL_95194923_23_grouped_topk_kernels_cu_d08404146thrust23THRUST_300001_SM_800_NS12placeholders2_9E,@object
	.size		_ZN54_INTERNAL_95194923_23_grouped_topk_kernels_cu_d08404146thrust23THRUST_300001_SM_800_NS12placeholders2_9E,(_ZN54_INTERNAL_95194923_23_grouped_topk_kernels_cu_d08404144cuda3std3__45__cpo4rendE - _ZN54_INTERNAL_95194923_23_grouped_topk_kernels_cu_d08404146thrust23THRUST_300001_SM_800_NS12placeholders2_9E)
_ZN54_INTERNAL_95194923_23_grouped_topk_kernels_cu_d08404146thrust23THRUST_300001_SM_800_NS12placeholders2_9E:
	.zero		1
	.type		_ZN54_INTERNAL_95194923_23_grouped_topk_kernels_cu_d08404144cuda3std3__45__cpo4rendE,@object
	.size		_ZN54_INTERNAL_95194923_23_grouped_topk_kernels_cu_d08404144cuda3std3__45__cpo4rendE,(_ZN54_INTERNAL_95194923_23_grouped_topk_kernels_cu_d08404144cuda3std6ranges3__45__cpo4nextE - _ZN54_INTERNAL_95194923_23_grouped_topk_kernels_cu_d08404144cuda3std3__45__cpo4rendE)
_ZN54_INTERNAL_95194923_23_grouped_topk_kernels_cu_d08404144cuda3std3__45__cpo4rendE:
	.zero		1
	.type		_ZN54_INTERNAL_95194923_23_grouped_topk_kernels_cu_d08404144cuda3std6ranges3__45__cpo4nextE,@object
	.size		_ZN54_INTERNAL_95194923_23_grouped_topk_kernels_cu_d08404144cuda3std6ranges3__45__cpo4nextE,(_ZN54_INTERNAL_95194923_23_grouped_topk_kernels_cu_d08404144cuda3std6ranges3__45__cpo4swapE - _ZN54_INTERNAL_95194923_23_grouped_topk_kernels_cu_d08404144cuda3std6ranges3__45__cpo4nextE)
_ZN54_INTERNAL_95194923_23_grouped_topk_kernels_cu_d08404144cuda3std6ranges3__45__cpo4nextE:
	.zero		1
	.type		_ZN54_INTERNAL_95194923_23_grouped_topk_kernels_cu_d08404144cuda3std6ranges3__45__cpo4swapE,@object
	.size		_ZN54_INTERNAL_95194923_23_grouped_topk_kernels_cu_d08404144cuda3std6ranges3__45__cpo4swapE,(_ZN54_INTERNAL_95194923_23_grouped_topk_kernels_cu_d08404146thrust23THRUST_300001_SM_800_NS12placeholders2_1E - _ZN54_INTERNAL_95194923_23_grouped_topk_kernels_cu_d08404144cuda3std6ranges3__45__cpo4swapE)
_ZN54_INTERNAL_95194923_23_grouped_topk_kernels_cu_d08404144cuda3std6ranges3__45__cpo4swapE:
	.zero		1
	.type		_ZN54_INTERNAL_95194923_23_grouped_topk_kernels_cu_d08404146thrust23THRUST_300001_SM_800_NS12placeholders2_1E,@object
	.size		_ZN54_INTERNAL_95194923_23_grouped_topk_kernels_cu_d08404146thrust23THRUST_300001_SM_800_NS12placeholders2_1E,(_ZN54_INTERNAL_95194923_23_grouped_topk_kernels_cu_d08404146thrust23THRUST_300001_SM_800_NS12placeholders2_3E - _ZN54_INTERNAL_95194923_23_grouped_topk_kernels_cu_d08404146thrust23THRUST_300001_SM_800_NS12placeholders2_1E)
_ZN54_INTERNAL_95194923_23_grouped_topk_kernels_cu_d08404146thrust23THRUST_300001_SM_800_NS12placeholders2_1E:
	.zero		1
	.type		_ZN54_INTERNAL_95194923_23_grouped_topk_kernels_cu_d08404146thrust23THRUST_300001_SM_800_NS12placeholders2_3E,@object
	.size		_ZN54_INTERNAL_95194923_23_grouped_topk_kernels_cu_d08404146thrust23THRUST_300001_SM_800_NS12placeholders2_3E,(_ZN54_INTERNAL_95194923_23_grouped_topk_kernels_cu_d08404144cuda3std3__456_GLOBAL__N__95194923_23_grouped_topk_kernels_cu_d08404146ignoreE - _ZN54_INTERNAL_95194923_23_grouped_topk_kernels_cu_d08404146thrust23THRUST_300001_SM_800_NS12placeholders2_3E)
_ZN54_INTERNAL_95194923_23_grouped_topk_kernels_cu_d08404146thrust23THRUST_300001_SM_800_NS12placeholders2_3E:
	.zero		1
	.type		_ZN54_INTERNAL_95194923_23_grouped_topk_kernels_cu_d08404144cuda3std3__456_GLOBAL__N__95194923_23_grouped_topk_kernels_cu_d08404146ignoreE,@object
	.size		_ZN54_INTERNAL_95194923_23_grouped_topk_kernels_cu_d08404144cuda3std3__456_GLOBAL__N__95194923_23_grouped_topk_kernels_cu_d08404146ignoreE,(_ZN54_INTERNAL_95194923_23_grouped_topk_kernels_cu_d08404144cuda3std6ranges3__45__cpo7advanceE - _ZN54_INTERNAL_95194923_23_grouped_topk_kernels_cu_d08404144cuda3std3__456_GLOBAL__N__95194923_23_grouped_topk_kernels_cu_d08404146ignoreE)
_ZN54_INTERNAL_95194923_23_grouped_topk_kernels_cu_d08404144cuda3std3__456_GLOBAL__N__95194923_23_grouped_topk_kernels_cu_d08404146ignoreE:
	.zero		1
	.type		_ZN54_INTERNAL_95194923_23_grouped_topk_kernels_cu_d08404144cuda3std6ranges3__45__cpo7advanceE,@object
	.size		_ZN54_INTERNAL_95194923_23_grouped_topk_kernels_cu_d08404144cuda3std6ranges3__45__cpo7advanceE,(_ZN54_INTERNAL_95194923_23_grouped_topk_kernels_cu_d08404144cuda3std3__45__cpo5crendE - _ZN54_INTERNAL_95194923_23_grouped_topk_kernels_cu_d08404144cuda3std6ranges3__45__cpo7advanceE)
_ZN54_INTERNAL_95194923_23_grouped_topk_kernels_cu_d08404144cuda3std6ranges3__45__cpo7advanceE:
	.zero		1
	.type		_ZN54_INTERNAL_95194923_23_grouped_topk_kernels_cu_d08404144cuda3std3__45__cpo5crendE,@object
	.size		_ZN54_INTERNAL_95194923_23_grouped_topk_kernels_cu_d08404144cuda3std3__45__cpo5crendE,(_ZN54_INTERNAL_95194923_23_grouped_topk_kernels_cu_d08404144cuda3std6ranges3__45__cpo4dataE - _ZN54_INTERNAL_95194923_23_grouped_topk_kernels_cu_d08404144cuda3std3__45__cpo5crendE)
_ZN54_INTERNAL_95194923_23_grouped_topk_kernels_cu_d08404144cuda3std3__45__cpo5crendE:
	.zero		1
	.type		_ZN54_INTERNAL_95194923_23_grouped_topk_kernels_cu_d08404144cuda3std6ranges3__45__cpo4dataE,@object
	.size		_ZN54_INTERNAL_95194923_23_grouped_topk_kernels_cu_d08404144cuda3std6ranges3__45__cpo4dataE,(_ZN54_INTERNAL_95194923_23_grouped_topk_kernels_cu_d08404146thrust23THRUST_300001_SM_800_NS12placeholders2_7E - _ZN54_INTERNAL_95194923_23_grouped_topk_kernels_cu_d08404144cuda3std6ranges3__45__cpo4dataE)
_ZN54_INTERNAL_95194923_23_grouped_topk_kernels_cu_d08404144cuda3std6ranges3__45__cpo4dataE:
	.zero		1
	.type		_ZN54_INTERNAL_95194923_23_grouped_topk_kernels_cu_d08404146thrust23THRUST_300001_SM_800_NS12placeholders2_7E,@object
	.size		_ZN54_INTERNAL_95194923_23_grouped_topk_kernels_cu_d08404146thrust23THRUST_300001_SM_800_NS12placeholders2_7E,(_ZN54_INTERNAL_95194923_23_grouped_topk_kernels_cu_d08404144cuda3std3__45__cpo4cendE - _ZN54_INTERNAL_95194923_23_grouped_topk_kernels_cu_d08404146thrust23THRUST_300001_SM_800_NS12placeholders2_7E)
_ZN54_INTERNAL_95194923_23_grouped_topk_kernels_cu_d08404146thrust23THRUST_300001_SM_800_NS12placeholders2_7E:
	.zero		1
	.type		_ZN54_INTERNAL_95194923_23_grouped_topk_kernels_cu_d08404144cuda3std3__45__cpo4cendE,@object
	.size		_ZN54_INTERNAL_95194923_23_grouped_topk_kernels_cu_d08404144cuda3std3__45__cpo4cendE,(_ZN54_INTERNAL_95194923_23_grouped_topk_kernels_cu_d08404144cuda3std6ranges3__45__cpo4cendE - _ZN54_INTERNAL_95194923_23_grouped_topk_kernels_cu_d08404144cuda3std3__45__cpo4cendE)
_ZN54_INTERNAL_95194923_23_grouped_topk_kernels_cu_d08404144cuda3std3__45__cpo4cendE:
	.zero		1
	.type		_ZN54_INTERNAL_95194923_23_grouped_topk_kernels_cu_d08404144cuda3std6ranges3__45__cpo4cendE,@object
	.size		_ZN54_INTERNAL_95194923_23_grouped_topk_kernels_cu_d08404144cuda3std6ranges3__45__cpo4cendE,(_ZN54_INTERNAL_95194923_23_grouped_topk_kernels_cu_d08404144cuda3std3__47nulloptE - _ZN54_INTERNAL_95194923_23_grouped_topk_kernels_cu_d08404144cuda3std6ranges3__45__cpo4cendE)
_ZN54_INTERNAL_95194923_23_grouped_topk_kernels_cu_d08404144cuda3std6ranges3__45__cpo4cendE:
	.zero		1
	.type		_ZN54_INTERNAL_95194923_23_grouped_topk_kernels_cu_d08404144cuda3std3__47nulloptE,@object
	.size		_ZN54_INTERNAL_95194923_23_grouped_topk_kernels_cu_d08404144cuda3std3__47nulloptE,(_ZN54_INTERNAL_95194923_23_grouped_topk_kernels_cu_d08404144cuda3std6ranges3__45__cpo8distanceE - _ZN54_INTERNAL_95194923_23_grouped_topk_kernels_cu_d08404144cuda3std3__47nulloptE)
_ZN54_INTERNAL_95194923_23_grouped_topk_kernels_cu_d08404144cuda3std3__47nulloptE:
	.zero		1
	.type		_ZN54_INTERNAL_95194923_23_grouped_topk_kernels_cu_d08404144cuda3std6ranges3__45__cpo8distanceE,@object
	.size		_ZN54_INTERNAL_95194923_23_grouped_topk_kernels_cu_d08404144cuda3std6ranges3__45__cpo8distanceE,(_ZN54_INTERNAL_95194923_23_grouped_topk_kernels_cu_d08404146thrust23THRUST_300001_SM_800_NS12placeholders2_6E - _ZN54_INTERNAL_95194923_23_grouped_topk_kernels_cu_d08404144cuda3std6ranges3__45__cpo8distanceE)
_ZN54_INTERNAL_95194923_23_grouped_topk_kernels_cu_d08404144cuda3std6ranges3__45__cpo8distanceE:
	.zero		1
	.type		_ZN54_INTERNAL_95194923_23_grouped_topk_kernels_cu_d08404146thrust23THRUST_300001_SM_800_NS12placeholders2_6E,@object
	.size		_ZN54_INTERNAL_95194923_23_grouped_topk_kernels_cu_d08404146thrust23THRUST_300001_SM_800_NS12placeholders2_6E,(_ZN54_INTERNAL_95194923_23_grouped_topk_kernels_cu_d08404144cuda3std3__45__cpo6cbeginE - _ZN54_INTERNAL_95194923_23_grouped_topk_kernels_cu_d08404146thrust23THRUST_300001_SM_800_NS12placeholders2_6E)
_ZN54_INTERNAL_95194923_23_grouped_topk_kernels_cu_d08404146thrust23THRUST_300001_SM_800_NS12placeholders2_6E:
	.zero		1
	.type		_ZN54_INTERNAL_95194923_23_grouped_topk_kernels_cu_d08404144cuda3std3__45__cpo6cbeginE,@object
	.size		_ZN54_INTERNAL_95194923_23_grouped_topk_kernels_cu_d08404144cuda3std3__45__cpo6cbeginE,(_ZN54_INTERNAL_95194923_23_grouped_topk_kernels_cu_d08404144cuda3std6ranges3__45__cpo6cbeginE - _ZN54_INTERNAL_95194923_23_grouped_topk_kernels_cu_d08404144cuda3std3__45__cpo6cbeginE)
_ZN54_INTERNAL_95194923_23_grouped_topk_kernels_cu_d08404144cuda3std3__45__cpo6cbeginE:
	.zero		1
	.type		_ZN54_INTERNAL_95194923_23_grouped_topk_kernels_cu_d08404144cuda3std6ranges3__45__cpo6cbeginE,@object
	.size		_ZN54_INTERNAL_95194923_23_grouped_topk_kernels_cu_d08404144cuda3std6ranges3__45__cpo6cbeginE,(_ZN54_INTERNAL_95194923_23_grouped_topk_kernels_cu_d08404144cuda3std3__420unreachable_sentinelE - _ZN54_INTERNAL_95194923_23_grouped_topk_kernels_cu_d08404144cuda3std6ranges3__45__cpo6cbeginE)
_ZN54_INTERNAL_95194923_23_grouped_topk_kernels_cu_d08404144cuda3std6ranges3__45__cpo6cbeginE:
	.zero		1
	.type		_ZN54_INTERNAL_95194923_23_grouped_topk_kernels_cu_d08404144cuda3std3__420unreachable_sentinelE,@object
	.size		_ZN54_INTERNAL_95194923_23_grouped_topk_kernels_cu_d08404144cuda3std3__420unreachable_sentinelE,(_ZN54_INTERNAL_95194923_23_grouped_topk_kernels_cu_d08404144cuda3std6ranges3__45__cpo5ssizeE - _ZN54_INTERNAL_95194923_23_grouped_topk_kernels_cu_d08404144cuda3std3__420unreachable_sentinelE)
_ZN54_INTERNAL_95194923_23_grouped_topk_kernels_cu_d08404144cuda3std3__420unreachable_sentinelE:
	.zero		1
	.type		_ZN54_INTERNAL_95194923_23_grouped_topk_kernels_cu_d08404144cuda3std6ranges3__45__cpo5ssizeE,@object
	.size		_ZN54_INTERNAL_95194923_23_grouped_topk_kernels_cu_d08404144cuda3std6ranges3__45__cpo5ssizeE,(_ZN54_INTERNAL_95194923_23_grouped_topk_kernels_cu_d08404146thrust23THRUST_300001_SM_800_NS12placeholders3_10E - _ZN54_INTERNAL_95194923_23_grouped_topk_kernels_cu_d08404144cuda3std6ranges3__45__cpo5ssizeE)
_ZN54_INTERNAL_95194923_23_grouped_topk_kernels_cu_d08404144cuda3std6ranges3__45__cpo5ssizeE:
	.zero		1
	.type		_ZN54_INTERNAL_95194923_23_grouped_topk_kernels_cu_d08404146thrust23THRUST_300001_SM_800_NS12placeholders3_10E,@object
	.size		_ZN54_INTERNAL_95194923_23_grouped_topk_kernels_cu_d08404146thrust23THRUST_300001_SM_800_NS12placeholders3_10E,(_ZN54_INTERNAL_95194923_23_grouped_topk_kernels_cu_d08404144cuda3std3__45__cpo7crbeginE - _ZN54_INTERNAL_95194923_23_grouped_topk_kernels_cu_d08404146thrust23THRUST_300001_SM_800_NS12placeholders3_10E)
_ZN54_INTERNAL_95194923_23_grouped_topk_kernels_cu_d08404146thrust23THRUST_300001_SM_800_NS12placeholders3_10E:
	.zero		1
	.type		_ZN54_INTERNAL_95194923_23_grouped_topk_kernels_cu_d08404144cuda3std3__45__cpo7crbeginE,@object
	.size		_ZN54_INTERNAL_95194923_23_grouped_topk_kernels_cu_d08404144cuda3std3__45__cpo7crbeginE,(_ZN54_INTERNAL_95194923_23_grouped_topk_kernels_cu_d08404144cuda3std6ranges3__45__cpo4prevE - _ZN54_INTERNAL_95194923_23_grouped_topk_kernels_cu_d08404144cuda3std3__45__cpo7crbeginE)
_ZN54_INTERNAL_95194923_23_grouped_topk_kernels_cu_d08404144cuda3std3__45__cpo7crbeginE:
	.zero		1
	.type		_ZN54_INTERNAL_95194923_23_grouped_topk_kernels_cu_d08404144cuda3std6ranges3__45__cpo4prevE,@object
	.size		_ZN54_INTERNAL_95194923_23_grouped_topk_kernels_cu_d08404144cuda3std6ranges3__45__cpo4prevE,(_ZN54_INTERNAL_95194923_23_grouped_topk_kernels_cu_d08404144cuda3std6ranges3__45__cpo9iter_moveE - _ZN54_INTERNAL_95194923_23_grouped_topk_kernels_cu_d08404144cuda3std6ranges3__45__cpo4prevE)
_ZN54_INTERNAL_95194923_23_grouped_topk_kernels_cu_d08404144cuda3std6ranges3__45__cpo4prevE:
	.zero		1
	.type		_ZN54_INTERNAL_95194923_23_grouped_topk_kernels_cu_d08404144cuda3std6ranges3__45__cpo9iter_moveE,@object
	.size		_ZN54_INTERNAL_95194923_23_grouped_topk_kernels_cu_d08404144cuda3std6ranges3__45__cpo9iter_moveE,(_ZN54_INTERNAL_95194923_23_grouped_topk_kernels_cu_d08404146thrust23THRUST_300001_SM_800_NS12placeholders2_2E - _ZN54_INTERNAL_95194923_23_grouped_topk_kernels_cu_d08404144cuda3std6ranges3__45__cpo9iter_moveE)
_ZN54_INTERNAL_95194923_23_grouped_topk_kernels_cu_d08404144cuda3std6ranges3__45__cpo9iter_moveE:
	.zero		1
	.type		_ZN54_INTERNAL_95194923_23_grouped_topk_kernels_cu_d08404146thrust23THRUST_300001_SM_800_NS12placeholders2_2E,@object
	.size		_ZN54_INTERNAL_95194923_23_grouped_topk_kernels_cu_d08404146thrust23THRUST_300001_SM_800_NS12placeholders2_2E,(_ZN54_INTERNAL_95194923_23_grouped_topk_kernels_cu_d08404146thrust23THRUST_300001_SM_800_NS12placeholders2_4E - _ZN54_INTERNAL_95194923_23_grouped_topk_kernels_cu_d08404146thrust23THRUST_300001_SM_800_NS12placeholders2_2E)
_ZN54_INTERNAL_95194923_23_grouped_topk_kernels_cu_d08404146thrust23THRUST_300001_SM_800_NS12placeholders2_2E:
	.zero		1
	.type		_ZN54_INTERNAL_95194923_23_grouped_topk_kernels_cu_d08404146thrust23THRUST_300001_SM_800_NS12placeholders2_4E,@object
	.size		_ZN54_INTERNAL_95194923_23_grouped_topk_kernels_cu_d08404146thrust23THRUST_300001_SM_800_NS12placeholders2_4E,(_ZN54_INTERNAL_95194923_23_grouped_topk_kernels_cu_d08404144cuda3std3__45__cpo5beginE - _ZN54_INTERNAL_95194923_23_grouped_topk_kernels_cu_d08404146thrust23THRUST_300001_SM_800_NS12placeholders2_4E)
_ZN54_INTERNAL_95194923_23_grouped_topk_kernels_cu_d08404146thrust23THRUST_300001_SM_800_NS12placeholders2_4E:
	.zero		1
	.type		_ZN54_INTERNAL_95194923_23_grouped_topk_kernels_cu_d08404144cuda3std3__45__cpo5beginE,@object
	.size		_ZN54_INTERNAL_95194923_23_grouped_topk_kernels_cu_d08404144cuda3std3__45__cpo5beginE,(_ZN54_INTERNAL_95194923_23_grouped_topk_kernels_cu_d08404144cuda3std6ranges3__45__cpo5beginE - _ZN54_INTERNAL_95194923_23_grouped_topk_kernels_cu_d08404144cuda3std3__45__cpo5beginE)
_ZN54_INTERNAL_95194923_23_grouped_topk_kernels_cu_d08404144cuda3std3__45__cpo5beginE:
	.zero		1
	.type		_ZN54_INTERNAL_95194923_23_grouped_topk_kernels_cu_d08404144cuda3std6ranges3__45__cpo5beginE,@object
	.size		_ZN54_INTERNAL_95194923_23_grouped_topk_kernels_cu_d08404144cuda3std6ranges3__45__cpo5beginE,(_ZN54_INTERNAL_95194923_23_grouped_topk_kernels_cu_d08404144cuda3std3__419piecewise_constructE - _ZN54_INTERNAL_95194923_23_grouped_topk_kernels_cu_d08404144cuda3std6ranges3__45__cpo5beginE)
_ZN54_INTERNAL_95194923_23_grouped_topk_kernels_cu_d08404144cuda3std6ranges3__45__cpo5beginE:
	.zero		1
	.type		_ZN54_INTERNAL_95194923_23_grouped_topk_kernels_cu_d08404144cuda3std3__419piecewise_constructE,@object
	.size		_ZN54_INTERNAL_95194923_23_grouped_topk_kernels_cu_d08404144cuda3std3__419piecewise_constructE,(_ZN54_INTERNAL_95194923_23_grouped_topk_kernels_cu_d08404144cuda3std6ranges3__45__cpo5cdataE - _ZN54_INTERNAL_95194923_23_grouped_topk_kernels_cu_d08404144cuda3std3__419piecewise_constructE)
_ZN54_INTERNAL_95194923_23_grouped_topk_kernels_cu_d08404144cuda3std3__419piecewise_constructE:
	.zero		1
	.type		_ZN54_INTERNAL_95194923_23_grouped_topk_kernels_cu_d08404144cuda3std6ranges3__45__cpo5cdataE,@object
	.size		_ZN54_INTERNAL_95194923_23_grouped_topk_kernels_cu_d08404144cuda3std6ranges3__45__cpo5cdataE,(_ZN54_INTERNAL_95194923_23_grouped_topk_kernels_cu_d08404146thrust23THRUST_300001_SM_800_NS12placeholders2_8E - _ZN54_INTERNAL_95194923_23_grouped_topk_kernels_cu_d08404144cuda3std6ranges3__45__cpo5cdataE)
_ZN54_INTERNAL_95194923_23_grouped_topk_kernels_cu_d08404144cuda3std6ranges3__45__cpo5cdataE:
	.zero		1
	.type		_ZN54_INTERNAL_95194923_23_grouped_topk_kernels_cu_d08404146thrust23THRUST_300001_SM_800_NS12placeholders2_8E,@object
	.size		_ZN54_INTERNAL_95194923_23_grouped_topk_kernels_cu_d08404146thrust23THRUST_300001_SM_800_NS12placeholders2_8E,(_ZN54_INTERNAL_95194923_23_grouped_topk_kernels_cu_d08404144cuda3std3__45__cpo6rbeginE - _ZN54_INTERNAL_95194923_23_grouped_topk_kernels_cu_d08404146thrust23THRUST_300001_SM_800_NS12placeholders2_8E)
_ZN54_INTERNAL_95194923_23_grouped_topk_kernels_cu_d08404146thrust23THRUST_300001_SM_800_NS12placeholders2_8E:
	.zero		1
	.type		_ZN54_INTERNAL_95194923_23_grouped_topk_kernels_cu_d08404144cuda3std3__45__cpo6rbeginE,@object
	.size		_ZN54_INTERNAL_95194923_23_grouped_topk_kernels_cu_d08404144cuda3std3__45__cpo6rbeginE,(_ZN54_INTERNAL_95194923_23_grouped_topk_kernels_cu_d08404144cuda3std6ranges3__45__cpo9iter_swapE - _ZN54_INTERNAL_95194923_23_grouped_topk_kernels_cu_d08404144cuda3std3__45__cpo6rbeginE)
_ZN54_INTERNAL_95194923_23_grouped_topk_kernels_cu_d08404144cuda3std3__45__cpo6rbeginE:
	.zero		1
	.type		_ZN54_INTERNAL_95194923_23_grouped_topk_kernels_cu_d08404144cuda3std6ranges3__45__cpo9iter_swapE,@object
	.size		_ZN54_INTERNAL_95194923_23_grouped_topk_kernels_cu_d08404144cuda3std6ranges3__45__cpo9iter_swapE,(_ZN54_INTERNAL_95194923_23_grouped_topk_kernels_cu_d08404144cuda3std3__48unexpectE - _ZN54_INTERNAL_95194923_23_grouped_topk_kernels_cu_d08404144cuda3std6ranges3__45__cpo9iter_swapE)
_ZN54_INTERNAL_95194923_23_grouped_topk_kernels_cu_d08404144cuda3std6ranges3__45__cpo9iter_swapE:
	.zero		1
	.type		_ZN54_INTERNAL_95194923_23_grouped_topk_kernels_cu_d08404144cuda3std3__48unexpectE,@object
	.size		_ZN54_INTERNAL_95194923_23_grouped_topk_kernels_cu_d08404144cuda3std3__48unexpectE,(_ZN54_INTERNAL_95194923_23_grouped_topk_kernels_cu_d08404146thrust23THRUST_300001_SM_800_NS6system6detail10sequential3seqE - _ZN54_INTERNAL_95194923_23_grouped_topk_kernels_cu_d08404144cuda3std3__48unexpectE)
_ZN54_INTERNAL_95194923_23_grouped_topk_kernels_cu_d08404144cuda3std3__48unexpectE:
	.zero		1
	.type		_ZN54_INTERNAL_95194923_23_grouped_topk_kernels_cu_d08404146thrust23THRUST_300001_SM_800_NS6system6detail10sequential3seqE,@object
	.size		_ZN54_INTERNAL_95194923_23_grouped_topk_kernels_cu_d08404146thrust23THRUST_300001_SM_800_NS6system6detail10sequential3seqE,(.L_29 - _ZN54_INTERNAL_95194923_23_grouped_topk_kernels_cu_d08404146thrust23THRUST_300001_SM_800_NS6system6detail10sequential3seqE)
_ZN54_INTERNAL_95194923_23_grouped_topk_kernels_cu_d08404146thrust23THRUST_300001_SM_800_NS6system6detail10sequential3seqE:
	.zero		1
.L_29:


//--------------------- .nv.shared._ZN4vllm3moe44grouped_topk_fused_small_expert_count_kernelI13__nv_bfloat16S2_iLNS0_11ScoringFuncE0ELi128ELb0ELi8EEEvPT_PfPT1_PKT0_llllllbd --------------------------
	.section	.nv.shared._ZN4vllm3moe44grouped_topk_fused_small_expert_count_kernelI13__nv_bfloat16S2_iLNS0_11ScoringFuncE0ELi128ELb0ELi8EEEvPT_PfPT1_PKT0_llllllbd,"aw",@nobits
	.sectionflags	@""
	.align	128
.nv.shared._ZN4vllm3moe44grouped_topk_fused_small_expert_count_kernelI13__nv_bfloat16S2_iLNS0_11ScoringFuncE0ELi128ELb0ELi8EEEvPT_PfPT1_PKT0_llllllbd:
	.zero		1024


//--------------------- .nv.shared._ZN4vllm3moe44grouped_topk_fused_small_expert_count_kernelI13__nv_bfloat16S2_iLNS0_11ScoringFuncE0ELi384ELb0ELi8EEEvPT_PfPT1_PKT0_llllllbd --------------------------
	.section	.nv.shared._ZN4vllm3moe44grouped_topk_fused_small_expert_count_kernelI13__nv_bfloat16S2_iLNS0_11ScoringFuncE0ELi384ELb0ELi8EEEvPT_PfPT1_PKT0_llllllbd,"aw",@nobits
	.sectionflags	@""
	.align	128
.nv.shared._ZN4vllm3moe44grouped_topk_fused_small_expert_count_kernelI13__nv_bfloat16S2_iLNS0_11ScoringFuncE0ELi384ELb0ELi8EEEvPT_PfPT1_PKT0_llllllbd:
	.zero		3296


//--------------------- .nv.shared._ZN4vllm3moe44grouped_topk_fused_small_expert_count_kernelI13__nv_bfloat16S2_iLNS0_11ScoringFuncE0ELi512ELb0ELi8EEEvPT_PfPT1_PKT0_llllllbd --------------------------
	.section	.nv.shared._ZN4vllm3moe44grouped_topk_fused_small_expert_count_kernelI13__nv_bfloat16S2_iLNS0_11ScoringFuncE0ELi512ELb0ELi8EEEvPT_PfPT1_PKT0_llllllbd,"aw",@nobits
	.sectionflags	@""
	.align	128
.nv.shared._ZN4vllm3moe44grouped_topk_fused_small_expert_count_kernelI13__nv_bfloat16S2_iLNS0_11ScoringFuncE0ELi512ELb0ELi8EEEvPT_PfPT1_PKT0_llllllbd:
	.zero		4352


//--------------------- .nv.shared._ZN4vllm3moe44grouped_topk_fused_small_expert_count_kernelI13__nv_bfloat16S2_iLNS0_11ScoringFuncE0ELi512ELb0ELi22EEEvPT_PfPT1_PKT0_llllllbd --------------------------
	.section	.nv.shared._ZN4vllm3moe44grouped_topk_fused_small_expert_count_kernelI13__nv_bfloat16S2_iLNS0_11ScoringFuncE0ELi512ELb0ELi22EEEvPT_PfPT1_PKT0_llllllbd,"aw",@nobits
	.sectionflags	@""
	.align	128
.nv.shared._ZN4vllm3moe44grouped_topk_fused_small_expert_count_kernelI13__nv_bfloat16S2_iLNS0_11ScoringFuncE0ELi512ELb0ELi22EEEvPT_PfPT1_PKT0_llllllbd:
	.zero		4832


//--------------------- .nv.shared._ZN4vllm3moe44grouped_topk_fused_small_expert_count_kernelI13__nv_bfloat16S2_iLNS0_11ScoringFuncE0ELi256ELb1ELi8EEEvPT_PfPT1_PKT0_llllllbd --------------------------
	.section	.nv.shared._ZN4vllm3moe44grouped_topk_fused_small_expert_count_kernelI13__nv_bfloat16S2_iLNS0_11ScoringFuncE0ELi256ELb1ELi8EEEvPT_PfPT1_PKT0_llllllbd,"aw",@nobits
	.sectionflags	@""
	.align	128
.nv.shared._ZN4vllm3moe44grouped_topk_fused_small_expert_count_kernelI13__nv_bfloat16S2_iLNS0_11ScoringFuncE0ELi256ELb1ELi8EEEvPT_PfPT1_PKT0_llllllbd:
	.zero		2080


//--------------------- .nv.shared._ZN4vllm3moe25grouped_topk_fused_kernelI13__nv_bfloat166__halfiLNS0_11ScoringFuncE0EEEvPT_PfPT1_PKT0_lllllbd --------------------------
	.section	.nv.shared._ZN4vllm3moe25grouped_topk_fused_kernelI13__nv_bfloat166__halfiLNS0_11ScoringFuncE0EEEvPT_PfPT1_PKT0_lllllbd,"aw",@nobits
	.sectionflags	@""
	.align	16


//--------------------- .nv.shared._ZN4vllm3moe44grouped_topk_fused_small_expert_count_kernelI13__nv_bfloat166__halfiLNS0_11ScoringFuncE0ELi128ELb0ELi8EEEvPT_PfPT1_PKT0_llllllbd --------------------------
	.section	.nv.shared._ZN4vllm3moe44grouped_topk_fused_small_expert_count_kernelI13__nv_bfloat166__halfiLNS0_11ScoringFuncE0ELi128ELb0ELi8EEEvPT_PfPT1_PKT0_llllllbd,"aw",@nobits
	.sectionflags	@""
	.align	128
.nv.shared._ZN4vllm3moe44grouped_topk_fused_small_expert_count_kernelI13__nv_bfloat166__halfiLNS0_11ScoringFuncE0ELi128ELb0ELi8EEEvPT_PfPT1_PKT0_llllllbd:
	.zero		1024


//--------------------- .nv.shared._ZN4vllm3moe44grouped_topk_fused_small_expert_count_kernelI13__nv_bfloat166__halfiLNS0_11ScoringFuncE0ELi384ELb0ELi8EEEvPT_PfPT1_PKT0_llllllbd --------------------------
	.section	.nv.shared._ZN4vllm3moe44grouped_topk_fused_small_expert_count_kernelI13__nv_bfloat166__halfiLNS0_11ScoringFuncE0ELi384ELb0ELi8EEEvPT_PfPT1_PKT0_llllllbd,"aw",@nobits
	.sectionflags	@""
	.align	128
.nv.shared._ZN4vllm3moe44grouped_topk_fused_small_expert_count_kernelI13__nv_bfloat166__halfiLNS0_11ScoringFuncE0ELi384ELb0ELi8EEEvPT_PfPT1_PKT0_llllllbd:
	.zero		3296


//--------------------- .nv.shared._ZN4vllm3moe44grouped_topk_fused_small_expert_count_kernelI13__nv_bfloat166__halfiLNS0_11ScoringFuncE0ELi512ELb0ELi8EEEvPT_PfPT1_PKT0_llllllbd --------------------------
	.section	.nv.shared._ZN4vllm3moe44grouped_topk_fused_small_expert_count_kernelI13__nv_bfloat166__halfiLNS0_11ScoringFuncE0ELi512ELb0ELi8EEEvPT_PfPT1_PKT0_llllllbd,"aw",@nobits
	.sectionflags	@""
	.align	128
.nv.shared._ZN4vllm3moe44grouped_topk_fused_small_expert_count_kernelI13__nv_bfloat166__halfiLNS0_11ScoringFuncE0ELi512ELb0ELi8EEEvPT_PfPT1_PKT0_llllllbd:
	.zero		4352


//--------------------- .nv.shared._ZN4vllm3moe44grouped_topk_fused_small_expert_count_kernelI13__nv_bfloat166__halfiLNS0_11ScoringFuncE0ELi512ELb0ELi22EEEvPT_PfPT1_PKT0_llllllbd --------------------------
	.section	.nv.shared._ZN4vllm3moe44grouped_topk_fused_small_expert_count_kernelI13__nv_bfloat166__halfiLNS0_11ScoringFuncE0ELi512ELb0ELi22EEEvPT_PfPT1_PKT0_llllllbd,"aw",@nobits
	.sectionflags	@""
	.align	128
.nv.shared._ZN4vllm3moe44grouped_topk_fused_small_expert_count_kernelI13__nv_bfloat166__halfiLNS0_11ScoringFuncE0ELi512ELb0ELi22EEEvPT_PfPT1_PKT0_llllllbd:
	.zero		4832


//--------------------- .nv.shared._ZN4vllm3moe44grouped_topk_fused_small_expert_count_kernelI13__nv_bfloat166__halfiLNS0_11ScoringFuncE0ELi256ELb1ELi8EEEvPT_PfPT1_PKT0_llllllbd --------------------------
	.section	.nv.shared._ZN4vllm3moe44grouped_topk_fused_small_expert_count_kernelI13__nv_bfloat166__halfiLNS0_11ScoringFuncE0ELi256ELb1ELi8EEEvPT_PfPT1_PKT0_llllllbd,"aw",@nobits
	.sectionflags	@""
	.align	128
.nv.shared._ZN4vllm3moe44grouped_topk_fused_small_expert_count_kernelI13__nv_bfloat166__halfiLNS0_11ScoringFuncE0ELi256ELb1ELi8EEEvPT_PfPT1_PKT0_llllllbd:
	.zero		2080


//--------------------- .nv.shared._ZN4vllm3moe25grouped_topk_fused_kernelI13__nv_bfloat16fiLNS0_11ScoringFuncE0EEEvPT_PfPT1_PKT0_lllllbd --------------------------
	.section	.nv.shared._ZN4vllm3moe25grouped_topk_fused_kernelI13__nv_bfloat16fiLNS0_11ScoringFuncE0EEEvPT_PfPT1_PKT0_lllllbd,"aw",@nobits
	.sectionflags	@""
	.align	16


//--------------------- .nv.shared._ZN4vllm3moe44grouped_topk_fused_small_expert_count_kernelI13__nv_bfloat16fiLNS0_11ScoringFuncE0ELi128ELb0ELi8EEEvPT_PfPT1_PKT0_llllllbd --------------------------
	.section	.nv.shared._ZN4vllm3moe44grouped_topk_fused_small_expert_count_kernelI13__nv_bfloat16fiLNS0_11ScoringFuncE0ELi128ELb0ELi8EEEvPT_PfPT1_PKT0_llllllbd,"aw",@nobits
	.sectionflags	@""
	.align	128
.nv.shared._ZN4vllm3moe44grouped_topk_fused_small_expert_count_kernelI13__nv_bfloat16fiLNS0_11ScoringFuncE0ELi128ELb0ELi8EEEvPT_PfPT1_PKT0_llllllbd:
	.zero		1024


//--------------------- .nv.shared._ZN4vllm3moe44grouped_topk_fused_small_expert_count_kernelI13__nv_bfloat16fiLNS0_11ScoringFuncE0ELi384ELb0ELi8EEEvPT_PfPT1_PKT0_llllllbd --------------------------
	.section	.nv.shared._ZN4vllm3moe44grouped_topk_fused_small_expert_count_kernelI13__nv_bfloat16fiLNS0_11ScoringFuncE0ELi384ELb0ELi8EEEvPT_PfPT1_PKT0_llllllbd,"aw",@nobits
	.sectionflags	@""
	.align	128
.nv.shared._ZN4vllm3moe44grouped_topk_fused_small_expert_count_kernelI13__nv_bfloat16fiLNS0_11ScoringFuncE0ELi384ELb0ELi8EEEvPT_PfPT1_PKT0_llllllbd:
	.zero		3296


//--------------------- .nv.shared._ZN4vllm3moe44grouped_topk_fused_small_expert_count_kernelI13__nv_bfloat16fiLNS0_11ScoringFuncE0ELi512ELb0ELi8EEEvPT_PfPT1_PKT0_llllllbd --------------------------
	.section	.nv.shared._ZN4vllm3moe44grouped_topk_fused_small_expert_count_kernelI13__nv_bfloat16fiLNS0_11ScoringFuncE0ELi512ELb0ELi8EEEvPT_PfPT1_PKT0_llllllbd,"aw",@nobits
	.sectionflags	@""
	.align	128
.nv.shared._ZN4vllm3moe44grouped_topk_fused_small_expert_count_kernelI13__nv_bfloat16fiLNS0_11ScoringFuncE0ELi512ELb0ELi8EEEvPT_PfPT1_PKT0_llllllbd:
	.zero		4352


//--------------------- .nv.shared._ZN4vllm3moe44grouped_topk_fused_small_expert_count_kernelI13__nv_bfloat16fiLNS0_11ScoringFuncE0ELi512ELb0ELi22EEEvPT_PfPT1_PKT0_llllllbd --------------------------
	.section	.nv.shared._ZN4vllm3moe44grouped_topk_fused_small_expert_count_kernelI13__nv_bfloat16fiLNS0_11ScoringFuncE0ELi512ELb0ELi22EEEvPT_PfPT1_PKT0_llllllbd,"aw",@nobits
	.sectionflags	@""
	.align	128
.nv.shared._ZN4vllm3moe44grouped_topk_fused_small_expert_count_kernelI13__nv_bfloat16fiLNS0_11ScoringFuncE0ELi512ELb0ELi22EEEvPT_PfPT1_PKT0_llllllbd:
	.zero		4832


//--------------------- .nv.shared._ZN4vllm3moe44grouped_topk_fused_small_expert_count_kernelI13__nv_bfloat16fiLNS0_11ScoringFuncE0ELi256ELb1ELi8EEEvPT_PfPT1_PKT0_llllllbd --------------------------
	.section	.nv.shared._ZN4vllm3moe44grouped_topk_fused_small_expert_count_kernelI13__nv_bfloat16fiLNS0_11ScoringFuncE0ELi256ELb1ELi8EEEvPT_PfPT1_PKT0_llllllbd,"aw",@nobits
	.sectionflags	@""
	.align	128
.nv.shared._ZN4vllm3moe44grouped_topk_fused_small_expert_count_kernelI13__nv_bfloat16fiLNS0_11ScoringFuncE0ELi256ELb1ELi8EEEvPT_PfPT1_PKT0_llllllbd:
	.zero		2080


//--------------------- .nv.shared._ZN4vllm3moe25grouped_topk_fused_kernelI6__half13__nv_bfloat16iLNS0_11ScoringFuncE0EEEvPT_PfPT1_PKT0_lllllbd --------------------------
	.section	.nv.shared._ZN4vllm3moe25grouped_topk_fused_kernelI6__half13__nv_bfloat16iLNS0_11ScoringFuncE0EEEvPT_PfPT1_PKT0_lllllbd,"aw",@nobits
	.sectionflags	@""
	.align	16


//--------------------- .nv.shared._ZN4vllm3moe44grouped_topk_fused_small_expert_count_kernelI6__half13__nv_bfloat16iLNS0_11ScoringFuncE0ELi128ELb0ELi8EEEvPT_PfPT1_PKT0_llllllbd --------------------------
	.section	.nv.shared._ZN4vllm3moe44grouped_topk_fused_small_expert_count_kernelI6__half13__nv_bfloat16iLNS0_11ScoringFuncE0ELi128ELb0ELi8EEEvPT_PfPT1_PKT0_llllllbd,"aw",@nobits
	.sectionflags	@""
	.align	128
.nv.shared._ZN4vllm3moe44grouped_topk_fused_small_expert_count_kernelI6__half13__nv_bfloat16iLNS0_11ScoringFuncE0ELi128ELb0ELi8EEEvPT_PfPT1_PKT0_llllllbd:
	.zero		1024


//--------------------- .nv.shared._ZN4vllm3moe44grouped_topk_fused_small_expert_count_kernelI6__half13__nv_bfloat16iLNS0_11ScoringFuncE0ELi384ELb0ELi8EEEvPT_PfPT1_PKT0_llllllbd --------------------------
	.section	.nv.shared._ZN4vllm3moe44grouped_topk_fused_small_expert_count_kernelI6__half13__nv_bfloat16iLNS0_11ScoringFuncE0ELi384ELb0ELi8EEEvPT_PfPT1_PKT0_llllllbd,"aw",@nobits
	.sectionflags	@""
	.align	128
.nv.shared._ZN4vllm3moe44grouped_topk_fused_small_expert_count_kernelI6__half13__nv_bfloat16iLNS0_11ScoringFuncE0ELi384ELb0ELi8EEEvPT_PfPT1_PKT0_llllllbd:
	.zero		3296


//--------------------- .nv.shared._ZN4vllm3moe44grouped_topk_fused_small_expert_count_kernelI6__half13__nv_bfloat16iLNS0_11ScoringFuncE0ELi512ELb0ELi8EEEvPT_PfPT1_PKT0_llllllbd --------------------------
	.section	.nv.shared._ZN4vllm3moe44grouped_topk_fused_small_expert_count_kernelI6__half13__nv_bfloat16iLNS0_11ScoringFuncE0ELi512ELb0ELi8EEEvPT_PfPT1_PKT0_llllllbd,"aw",@nobits
	.sectionflags	@""
	.align	128
.nv.shared._ZN4vllm3moe44grouped_topk_fused_small_expert_count_kernelI6__half13__nv_bfloat16iLNS0_11ScoringFuncE0ELi512ELb0ELi8EEEvPT_PfPT1_PKT0_llllllbd:
	.zero		4352


//--------------------- .nv.shared._ZN4vllm3moe44grouped_topk_fused_small_expert_count_kernelI6__half13__nv_bfloat16iLNS0_11ScoringFuncE0ELi512ELb0ELi22EEEvPT_PfPT1_PKT0_llllllbd --------------------------
	.section	.nv.shared._ZN4vllm3moe44grouped_topk_fused_small_expert_count_kernelI6__half13__nv_bfloat16iLNS0_11ScoringFuncE0ELi512ELb0ELi22EEEvPT_PfPT1_PKT0_llllllbd,"aw",@nobits
	.sectionflags	@""
	.align	128
.nv.shared._ZN4vllm3moe44grouped_topk_fused_small_expert_count_kernelI6__half13__nv_bfloat16iLNS0_11ScoringFuncE0ELi512ELb0ELi22EEEvPT_PfPT1_PKT0_llllllbd:
	.zero		4832


//--------------------- .nv.shared._ZN4vllm3moe44grouped_topk_fused_small_expert_count_kernelI6__half13__nv_bfloat16iLNS0_11ScoringFuncE0ELi256ELb1ELi8EEEvPT_PfPT1_PKT0_llllllbd --------------------------
	.section	.nv.shared._ZN4vllm3moe44grouped_topk_fused_small_expert_count_kernelI6__half13__nv_bfloat16iLNS0_11ScoringFuncE0ELi256ELb1ELi8EEEvPT_PfPT1_PKT0_llllllbd,"aw",@nobits
	.sectionflags	@""
	.align	128
.nv.shared._ZN4vllm3moe44grouped_topk_fused_small_expert_count_kernelI6__half13__nv_bfloat16iLNS0_11ScoringFuncE0ELi256ELb1ELi8EEEvPT_PfPT1_PKT0_llllllbd:
	.zero		2080


//--------------------- .nv.shared._ZN4vllm3moe25grouped_topk_fused_kernelI6__halfS2_iLNS0_11ScoringFuncE0EEEvPT_PfPT1_PKT0_lllllbd --------------------------
	.section	.nv.shared._ZN4vllm3moe25grouped_topk_fused_kernelI6__halfS2_iLNS0_11ScoringFuncE0EEEvPT_PfPT1_PKT0_lllllbd,"aw",@nobits
	.sectionflags	@""
	.align	16


//--------------------- .nv.shared._ZN4vllm3moe44grouped_topk_fused_small_expert_count_kernelI6__halfS2_iLNS0_11ScoringFuncE0ELi128ELb0ELi8EEEvPT_PfPT1_PKT0_llllllbd --------------------------
	.section	.nv.shared._ZN4vllm3moe44grouped_topk_fused_small_expert_count_kernelI6__halfS2_iLNS0_11ScoringFuncE0ELi128ELb0ELi8EEEvPT_PfPT1_PKT0_llllllbd,"aw",@nobits
	.sectionflags	@""
	.align	128
.nv.shared._ZN4vllm3moe44grouped_topk_fused_small_expert_count_kernelI6__halfS2_iLNS0_11ScoringFuncE0ELi128ELb0ELi8EEEvPT_PfPT1_PKT0_llllllbd:
	.zero		1024


//--------------------- .nv.shared._ZN4vllm3moe44grouped_topk_fused_small_expert_count_kernelI6__halfS2_iLNS0_11ScoringFuncE0ELi384ELb0ELi8EEEvPT_PfPT1_PKT0_llllllbd --------------------------
	.section	.nv.shared._ZN4vllm3moe44grouped_topk_fused_small_expert_count_kernelI6__halfS2_iLNS0_11ScoringFuncE0ELi384ELb0ELi8EEEvPT_PfPT1_PKT0_llllllbd,"aw",@nobits
	.sectionflags	@""
	.align	128
.nv.shared._ZN4vllm3moe44grouped_topk_fused_small_expert_count_kernelI6__halfS2_iLNS0_11ScoringFuncE0ELi384ELb0ELi8EEEvPT_PfPT1_PKT0_llllllbd:
	.zero		3296


//--------------------- .nv.shared._ZN4vllm3moe44grouped_topk_fused_small_expert_count_kernelI6__halfS2_iLNS0_11ScoringFuncE0ELi512ELb0ELi8EEEvPT_PfPT1_PKT0_llllllbd --------------------------
	.section	.nv.shared._ZN4vllm3moe44grouped_topk_fused_small_expert_count_kernelI6__halfS2_iLNS0_11ScoringFuncE0ELi512ELb0ELi8EEEvPT_PfPT1_PKT0_llllllbd,"aw",@nobits
	.sectionflags	@""
	.align	128
.nv.shared._ZN4vllm3moe44grouped_topk_fused_small_expert_count_kernelI6__halfS2_iLNS0_11ScoringFuncE0ELi512ELb0ELi8EEEvPT_PfPT1_PKT0_llllllbd:
	.zero		4352


//--------------------- .nv.shared._ZN4vllm3moe44grouped_topk_fused_small_expert_count_kernelI6__halfS2_iLNS0_11ScoringFuncE0ELi512ELb0ELi22EEEvPT_PfPT1_PKT0_llllllbd --------------------------
	.section	.nv.shared._ZN4vllm3moe44grouped_topk_fused_small_expert_count_kernelI6__halfS2_iLNS0_11ScoringFuncE0ELi512ELb0ELi22EEEvPT_PfPT1_PKT0_llllllbd,"aw",@nobits
	.sectionflags	@""
	.align	128
.nv.shared._ZN4vllm3moe44grouped_topk_fused_small_expert_count_kernelI6__halfS2_iLNS0_11ScoringFuncE0ELi512ELb0ELi22EEEvPT_PfPT1_PKT0_llllllbd:
	.zero		4832


//--------------------- .nv.shared._ZN4vllm3moe44grouped_topk_fused_small_expert_count_kernelI6__halfS2_iLNS0_11ScoringFuncE0ELi256ELb1ELi8EEEvPT_PfPT1_PKT0_llllllbd --------------------------
	.section	.nv.shared._ZN4vllm3moe44grouped_topk_fused_small_expert_count_kernelI6__halfS2_iLNS0_11ScoringFuncE0ELi256ELb1ELi8EEEvPT_PfPT1_PKT0_llllllbd,"aw",@nobits
	.sectionflags	@""
	.align	128
.nv.shared._ZN4vllm3moe44grouped_topk_fused_small_expert_count_kernelI6__halfS2_iLNS0_11ScoringFuncE0ELi256ELb1ELi8EEEvPT_PfPT1_PKT0_llllllbd:
	.zero		2080


//--------------------- .nv.shared._ZN4vllm3moe25grouped_topk_fused_kernelI6__halffiLNS0_11ScoringFuncE0EEEvPT_PfPT1_PKT0_lllllbd --------------------------
	.section	.nv.shared._ZN4vllm3moe25grouped_topk_fused_kernelI6__halffiLNS0_11ScoringFuncE0EEEvPT_PfPT1_PKT0_lllllbd,"aw",@nobits
	.sectionflags	@""
	.align	16


//--------------------- .nv.shared._ZN4vllm3moe44grouped_topk_fused_small_expert_count_kernelI6__halffiLNS0_11ScoringFuncE0ELi128ELb0ELi8EEEvPT_PfPT1_PKT0_llllllbd --------------------------
	.section	.nv.shared._ZN4vllm3moe44grouped_topk_fused_small_expert_count_kernelI6__halffiLNS0_11ScoringFuncE0ELi128ELb0ELi8EEEvPT_PfPT1_PKT0_llllllbd,"aw",@nobits
	.sectionflags	@""
	.align	128
.nv.shared._ZN4vllm3moe44grouped_topk_fused_small_expert_count_kernelI6__halffiLNS0_11ScoringFuncE0ELi128ELb0ELi8EEEvPT_PfPT1_PKT0_llllllbd:
	.zero		1024


//--------------------- .nv.shared._ZN4vllm3moe44grouped_topk_fused_small_expert_count_kernelI6__halffiLNS0_11ScoringFuncE0ELi384ELb0ELi8EEEvPT_PfPT1_PKT0_llllllbd --------------------------
	.section	.nv.shared._ZN4vllm3moe44grouped_topk_fused_small_expert_count_kernelI6__halffiLNS0_11ScoringFuncE0ELi384ELb0ELi8EEEvPT_PfPT1_PKT0_llllllbd,"aw",@nobits
	.sectionflags	@""
	.align	128
.nv.shared._ZN4vllm3moe44grouped_topk_fused_small_expert_count_kernelI6__halffiLNS0_11ScoringFuncE0ELi384ELb0ELi8EEEvPT_PfPT1_PKT0_llllllbd:
	.zero		3296


//--------------------- .nv.shared._ZN4vllm3moe44grouped_topk_fused_small_expert_count_kernelI6__halffiLNS0_11ScoringFuncE0ELi512ELb0ELi8EEEvPT_PfPT1_PKT0_llllllbd --------------------------
	.section	.nv.shared._ZN4vllm3moe44grouped_topk_fused_small_expert_count_kernelI6__halffiLNS0_11ScoringFuncE0ELi512ELb0ELi8EEEvPT_PfPT1_PKT0_llllllbd,"aw",@nobits
	.sectionflags	@""
	.align	128
.nv.shared._ZN4vllm3moe44grouped_topk_fused_small_expert_count_kernelI6__halffiLNS0_11ScoringFuncE0ELi512ELb0ELi8EEEvPT_PfPT1_PKT0_llllllbd:
	.zero		4352


//--------------------- .nv.shared._ZN4vllm3moe44grouped_topk_fused_small_expert_count_kernelI6__halffiLNS0_11ScoringFuncE0ELi512ELb0ELi22EEEvPT_PfPT1_PKT0_llllllbd --------------------------
	.section	.nv.shared._ZN4vllm3moe44grouped_topk_fused_small_expert_count_kernelI6__halffiLNS0_11ScoringFuncE0ELi512ELb0ELi22EEEvPT_PfPT1_PKT0_llllllbd,"aw",@nobits
	.sectionflags	@""
	.align	128
.nv.shared._ZN4vllm3moe44grouped_topk_fused_small_expert_count_kernelI6__halffiLNS0_11ScoringFuncE0ELi512ELb0ELi22EEEvPT_PfPT1_PKT0_llllllbd:
	.zero		4832


//--------------------- .nv.shared._ZN4vllm3moe44grouped_topk_fused_small_expert_count_kernelI6__halffiLNS0_11ScoringFuncE0ELi256ELb1ELi8EEEvPT_PfPT1_PKT0_llllllbd --------------------------
	.section	.nv.shared._ZN4vllm3moe44grouped_topk_fused_small_expert_count_kernelI6__halffiLNS0_11ScoringFuncE0ELi256ELb1ELi8EEEvPT_PfPT1_PKT0_llllllbd,"aw",@nobits
	.sectionflags	@""
	.align	128
.nv.shared._ZN4vllm3moe44grouped_topk_fused_small_expert_count_kernelI6__halffiLNS0_11ScoringFuncE0ELi256ELb1ELi8EEEvPT_PfPT1_PKT0_llllllbd:
	.zero		2080


//--------------------- .nv.shared._ZN4vllm3moe25grouped_topk_fused_kernelIf13__nv_bfloat16iLNS0_11ScoringFuncE0EEEvPT_PfPT1_PKT0_lllllbd --------------------------
	.section	.nv.shared._ZN4vllm3moe25grouped_topk_fused_kernelIf13__nv_bfloat16iLNS0_11ScoringFuncE0EEEvPT_PfPT1_PKT0_lllllbd,"aw",@nobits
	.sectionflags	@""
	.align	16


//--------------------- .nv.shared._ZN4vllm3moe44grouped_topk_fused_small_expert_count_kernelIf13__nv_bfloat16iLNS0_11ScoringFuncE0ELi128ELb0ELi8EEEvPT_PfPT1_PKT0_llllllbd --------------------------
	.section	.nv.shared._ZN4vllm3moe44grouped_topk_fused_small_expert_count_kernelIf13__nv_bfloat16iLNS0_11ScoringFuncE0ELi128ELb0ELi8EEEvPT_PfPT1_PKT0_llllllbd,"aw",@nobits
	.sectionflags	@""
	.align	128
.nv.shared._ZN4vllm3moe44grouped_topk_fused_small_expert_count_kernelIf13__nv_bfloat16iLNS0_11ScoringFuncE0ELi128ELb0ELi8EEEvPT_PfPT1_PKT0_llllllbd:
	.zero		1024


//--------------------- .nv.shared._ZN4vllm3moe44grouped_topk_fused_small_expert_count_kernelIf13__nv_bfloat16iLNS0_11ScoringFuncE0ELi384ELb0ELi8EEEvPT_PfPT1_PKT0_llllllbd --------------------------
	.section	.nv.shared._ZN4vllm3moe44grouped_topk_fused_small_expert_count_kernelIf13__nv_bfloat16iLNS0_11ScoringFuncE0ELi384ELb0ELi8EEEvPT_PfPT1_PKT0_llllllbd,"aw",@nobits
	.sectionflags	@""
	.align	128
.nv.shared._ZN4vllm3moe44grouped_topk_fused_small_expert_count_kernelIf13__nv_bfloat16iLNS0_11ScoringFuncE0ELi384ELb0ELi8EEEvPT_PfPT1_PKT0_llllllbd:
	.zero		3296


//--------------------- .nv.shared._ZN4vllm3moe44grouped_topk_fused_small_expert_count_kernelIf13__nv_bfloat16iLNS0_11ScoringFuncE0ELi512ELb0ELi8EEEvPT_PfPT1_PKT0_llllllbd --------------------------
	.section	.nv.shared._ZN4vllm3moe44grouped_topk_fused_small_expert_count_kernelIf13__nv_bfloat16iLNS0_11ScoringFuncE0ELi512ELb0ELi8EEEvPT_PfPT1_PKT0_llllllbd,"aw",@nobits
	.sectionflags	@""
	.align	128
.nv.shared._ZN4vllm3moe44grouped_topk_fused_small_expert_count_kernelIf13__nv_bfloat16iLNS0_11ScoringFuncE0ELi512ELb0ELi8EEEvPT_PfPT1_PKT0_llllllbd:
	.zero		4352


//--------------------- .nv.shared._ZN4vllm3moe44grouped_topk_fused_small_expert_count_kernelIf13__nv_bfloat16iLNS0_11ScoringFuncE0ELi512ELb0ELi22EEEvPT_PfPT1_PKT0_llllllbd --------------------------
	.section	.nv.shared._ZN4vllm3moe44grouped_topk_fused_small_expert_count_kernelIf13__nv_bfloat16iLNS0_11ScoringFuncE0ELi512ELb0ELi22EEEvPT_PfPT1_PKT0_llllllbd,"aw",@nobits
	.sectionflags	@""
	.align	128
.nv.shared._ZN4vllm3moe44grouped_topk_fused_small_expert_count_kernelIf13__nv_bfloat16iLNS0_11ScoringFuncE0ELi512ELb0ELi22EEEvPT_PfPT1_PKT0_llllllbd:
	.zero		4832


//--------------------- .nv.shared._ZN4vllm3moe44grouped_topk_fused_small_expert_count_kernelIf13__nv_bfloat16iLNS0_11ScoringFuncE0ELi256ELb1ELi8EEEvPT_PfPT1_PKT0_llllllbd --------------------------
	.section	.nv.shared._ZN4vllm3moe44grouped_topk_fused_small_expert_count_kernelIf13__nv_bfloat16iLNS0_11ScoringFuncE0ELi256ELb1ELi8EEEvPT_PfPT1_PKT0_llllllbd,"aw",@nobits
	.sectionflags	@""
	.align	128
.nv.shared._ZN4vllm3moe44grouped_topk_fused_small_expert_count_kernelIf13__nv_bfloat16iLNS0_11ScoringFuncE0ELi256ELb1ELi8EEEvPT_PfPT1_PKT0_llllllbd:
	.zero		2080


//--------------------- .nv.shared._ZN4vllm3moe25grouped_topk_fused_kernelIf6__halfiLNS0_11ScoringFuncE0EEEvPT_PfPT1_PKT0_lllllbd --------------------------
	.section	.nv.shared._ZN4vllm3moe25grouped_topk_fused_kernelIf6__halfiLNS0_11ScoringFuncE0EEEvPT_PfPT1_PKT0_lllllbd,"aw",@nobits
	.sectionflags	@""
	.align	16


//--------------------- .nv.shared._ZN4vllm3moe44grouped_topk_fused_small_expert_count_kernelIf6__halfiLNS0_11ScoringFuncE0ELi128ELb0ELi8EEEvPT_PfPT1_PKT0_llllllbd --------------------------
	.section	.nv.shared._ZN4vllm3moe44grouped_topk_fused_small_expert_count_kernelIf6__halfiLNS0_11ScoringFuncE0ELi128ELb0ELi8EEEvPT_PfPT1_PKT0_llllllbd,"aw",@nobits
	.sectionflags	@""
	.align	128
.nv.shared._ZN4vllm3moe44grouped_topk_fused_small_expert_count_kernelIf6__halfiLNS0_11ScoringFuncE0ELi128ELb0ELi8EEEvPT_PfPT1_PKT0_llllllbd:
	.zero		1024


//--------------------- .nv.shared._ZN4vllm3moe44grouped_topk_fused_small_expert_count_kernelIf6__halfiLNS0_11ScoringFuncE0ELi384ELb0ELi8EEEvPT_PfPT1_PKT0_llllllbd --------------------------
	.section	.nv.shared._ZN4vllm3moe44grouped_topk_fused_small_expert_count_kernelIf6__halfiLNS0_11ScoringFuncE0ELi384ELb0ELi8EEEvPT_PfPT1_PKT0_llllllbd,"aw",@nobits
	.sectionflags	@""
	.align	128
.nv.shared._ZN4vllm3moe44grouped_topk_fused_small_expert_count_kernelIf6__halfiLNS0_11ScoringFuncE0ELi384ELb0ELi8EEEvPT_PfPT1_PKT0_llllllbd:
	.zero		3296


//--------------------- .nv.shared._ZN4vllm3moe44grouped_topk_fused_small_expert_count_kernelIf6__halfiLNS0_11ScoringFuncE0ELi512ELb0ELi8EEEvPT_PfPT1_PKT0_llllllbd --------------------------
	.section	.nv.shared._ZN4vllm3moe44grouped_topk_fused_small_expert_count_kernelIf6__halfiLNS0_11ScoringFuncE0ELi512ELb0ELi8EEEvPT_PfPT1_PKT0_llllllbd,"aw",@nobits
	.sectionflags	@""
	.align	128
.nv.shared._ZN4vllm3moe44grouped_topk_fused_small_expert_count_kernelIf6__halfiLNS0_11ScoringFuncE0ELi512ELb0ELi8EEEvPT_PfPT1_PKT0_llllllbd:
	.zero		4352


//--------------------- .nv.shared._ZN4vllm3moe44grouped_topk_fused_small_expert_count_kernelIf6__halfiLNS0_11ScoringFuncE0ELi512ELb0ELi22EEEvPT_PfPT1_PKT0_llllllbd --------------------------
	.section	.nv.shared._ZN4vllm3moe44grouped_topk_fused_small_expert_count_kernelIf6__halfiLNS0_11ScoringFuncE0ELi512ELb0ELi22EEEvPT_PfPT1_PKT0_llllllbd,"aw",@nobits
	.sectionflags	@""
	.align	128
.nv.shared._ZN4vllm3moe44grouped_topk_fused_small_expert_count_kernelIf6__halfiLNS0_11ScoringFuncE0ELi512ELb0ELi22EEEvPT_PfPT1_PKT0_llllllbd:
	.zero		4832


//--------------------- .nv.shared._ZN4vllm3moe44grouped_topk_fused_small_expert_count_kernelIf6__halfiLNS0_11ScoringFuncE0ELi256ELb1ELi8EEEvPT_PfPT1_PKT0_llllllbd --------------------------
	.section	.nv.shared._ZN4vllm3moe44grouped_topk_fused_small_expert_count_kernelIf6__halfiLNS0_11ScoringFuncE0ELi256ELb1ELi8EEEvPT_PfPT1_PKT0_llllllbd,"aw",@nobits
	.sectionflags	@""
	.align	128
.nv.shared._ZN4vllm3moe44grouped_topk_fused_small_expert_count_kernelIf6__halfiLNS0_11ScoringFuncE0ELi256ELb1ELi8EEEvPT_PfPT1_PKT0_llllllbd:
	.zero		2080


//--------------------- .nv.shared._ZN4vllm3moe25grouped_topk_fused_kernelIffiLNS0_11ScoringFuncE0EEEvPT_PfPT1_PKT0_lllllbd --------------------------
	.section	.nv.shared._ZN4vllm3moe25grouped_topk_fused_kernelIffiLNS0_11ScoringFuncE0EEEvPT_PfPT1_PKT0_lllllbd,"aw",@nobits
	.sectionflags	@""
	.align	16


//--------------------- .nv.shared._ZN4vllm3moe44grouped_topk_fused_small_expert_count_kernelIffiLNS0_11ScoringFuncE0ELi128ELb0ELi8EEEvPT_PfPT1_PKT0_llllllbd --------------------------
	.section	.nv.shared._ZN4vllm3moe44grouped_topk_fused_small_expert_count_kernelIffiLNS0_11ScoringFuncE0ELi128ELb0ELi8EEEvPT_PfPT1_PKT0_llllllbd,"aw",@nobits
	.sectionflags	@""
	.align	128
.nv.shared._ZN4vllm3moe44grouped_topk_fused_small_expert_count_kernelIffiLNS0_11ScoringFuncE0ELi128ELb0ELi8EEEvPT_PfPT1_PKT0_llllllbd:
	.zero		1024


//--------------------- .nv.shared._ZN4vllm3moe44grouped_topk_fused_small_expert_count_kernelIffiLNS0_11ScoringFuncE0ELi384ELb0ELi8EEEvPT_PfPT1_PKT0_llllllbd --------------------------
	.section	.nv.shared._ZN4vllm3moe44grouped_topk_fused_small_expert_count_kernelIffiLNS0_11ScoringFuncE0ELi384ELb0ELi8EEEvPT_PfPT1_PKT0_llllllbd,"aw",@nobits
	.sectionflags	@""
	.align	128
.nv.shared._ZN4vllm3moe44grouped_topk_fused_small_expert_count_kernelIffiLNS0_11ScoringFuncE0ELi384ELb0ELi8EEEvPT_PfPT1_PKT0_llllllbd:
	.zero		3296


//--------------------- .nv.shared._ZN4vllm3moe44grouped_topk_fused_small_expert_count_kernelIffiLNS0_11ScoringFuncE0ELi512ELb0ELi8EEEvPT_PfPT1_PKT0_llllllbd --------------------------
	.section	.nv.shared._ZN4vllm3moe44grouped_topk_fused_small_expert_count_kernelIffiLNS0_11ScoringFuncE0ELi512ELb0ELi8EEEvPT_PfPT1_PKT0_llllllbd,"aw",@nobits
	.sectionflags	@""
	.align	128
.nv.shared._ZN4vllm3moe44grouped_topk_fused_small_expert_count_kernelIffiLNS0_11ScoringFuncE0ELi512ELb0ELi8EEEvPT_PfPT1_PKT0_llllllbd:
	.zero		4352


//--------------------- .nv.shared._ZN4vllm3moe44grouped_topk_fused_small_expert_count_kernelIffiLNS0_11ScoringFuncE0ELi512ELb0ELi22EEEvPT_PfPT1_PKT0_llllllbd --------------------------
	.section	.nv.shared._ZN4vllm3moe44grouped_topk_fused_small_expert_count_kernelIffiLNS0_11ScoringFuncE0ELi512ELb0ELi22EEEvPT_PfPT1_PKT0_llllllbd,"aw",@nobits
	.sectionflags	@""
	.align	128
.nv.shared._ZN4vllm3moe44grouped_topk_fused_small_expert_count_kernelIffiLNS0_11ScoringFuncE0ELi512ELb0ELi22EEEvPT_PfPT1_PKT0_llllllbd:
	.zero		4832


//--------------------- .nv.shared._ZN4vllm3moe44grouped_topk_fused_small_expert_count_kernelIffiLNS0_11ScoringFuncE0ELi256ELb1ELi8EEEvPT_PfPT1_PKT0_llllllbd --------------------------
	.section	.nv.shared._ZN4vllm3moe44grouped_topk_fused_small_expert_count_kernelIffiLNS0_11ScoringFuncE0ELi256ELb1ELi8EEEvPT_PfPT1_PKT0_llllllbd,"aw",@nobits
	.sectionflags	@""
	.align	128
.nv.shared._ZN4vllm3moe44grouped_topk_fused_small_expert_count_kernelIffiLNS0_11ScoringFuncE0ELi256ELb1ELi8EEEvPT_PfPT1_PKT0_llllllbd:
	.zero		2080


//--------------------- .nv.shared._ZN4vllm3moe25grouped_topk_fused_kernelI13__nv_bfloat16S2_iLNS0_11ScoringFuncE1EEEvPT_PfPT1_PKT0_lllllbd --------------------------
	.section	.nv.shared._ZN4vllm3moe25grouped_topk_fused_kernelI13__nv_bfloat16S2_iLNS0_11ScoringFuncE1EEEvPT_PfPT1_PKT0_lllllbd,"aw",@nobits
	.sectionflags	@""
	.align	16


//--------------------- .nv.shared._ZN4vllm3moe44grouped_topk_fused_small_expert_count_kernelI13__nv_bfloat16S2_iLNS0_11ScoringFuncE1ELi128ELb0ELi8EEEvPT_PfPT1_PKT0_llllllbd --------------------------
	.section	.nv.shared._ZN4vllm3moe44grouped_topk_fused_small_expert_count_kernelI13__nv_bfloat16S2_iLNS0_11ScoringFuncE1ELi128ELb0ELi8EEEvPT_PfPT1_PKT0_llllllbd,"aw",@nobits
	.sectionflags	@""
	.align	128
.nv.shared._ZN4vllm3moe44grouped_topk_fused_small_expert_count_kernelI13__nv_bfloat16S2_iLNS0_11ScoringFuncE1ELi128ELb0ELi8EEEvPT_PfPT1_PKT0_llllllbd:
	.zero		1024


//--------------------- .nv.shared._ZN4vllm3moe44grouped_topk_fused_small_expert_count_kernelI13__nv_bfloat16S2_iLNS0_11ScoringFuncE1ELi384ELb0ELi8EEEvPT_PfPT1_PKT0_llllllbd --------------------------
	.section	.nv.shared._ZN4vllm3moe44grouped_topk_fused_small_expert_count_kernelI13__nv_bfloat16S2_iLNS0_11ScoringFuncE1ELi384ELb0ELi8EEEvPT_PfPT1_PKT0_llllllbd,"aw",@nobits
	.sectionflags	@""
	.align	128
.nv.shared._ZN4vllm3moe44grouped_topk_fused_small_expert_count_kernelI13__nv_bfloat16S2_iLNS0_11ScoringFuncE1ELi384ELb0ELi8EEEvPT_PfPT1_PKT0_llllllbd:
	.zero		3296


//--------------------- .nv.shared._ZN4vllm3moe44grouped_topk_fused_small_expert_count_kernelI13__nv_bfloat16S2_iLNS0_11ScoringFuncE1ELi512ELb0ELi8EEEvPT_PfPT1_PKT0_llllllbd --------------------------
	.section	.nv.shared._ZN4vllm3moe44grouped_topk_fused_small_expert_count_kernelI13__nv_bfloat16S2_iLNS0_11ScoringFuncE1ELi512ELb0ELi8EEEvPT_PfPT1_PKT0_llllllbd,"aw",@nobits
	.sectionflags	@""
	.align	128
.nv.shared._ZN4vllm3moe44grouped_topk_fused_small_expert_count_kernelI13__nv_bfloat16S2_iLNS0_11ScoringFuncE1ELi512ELb0ELi8EEEvPT_PfPT1_PKT0_llllllbd:
	.zero		4352


//--------------------- .nv.shared._ZN4vllm3moe44grouped_topk_fused_small_expert_count_kernelI13__nv_bfloat16S2_iLNS0_11ScoringFuncE1ELi512ELb0ELi22EEEvPT_PfPT1_PKT0_llllllbd --------------------------
	.section	.nv.shared._ZN4vllm3moe44grouped_topk_fused_small_expert_count_kernelI13__nv_bfloat16S2_iLNS0_11ScoringFuncE1ELi512ELb0ELi22EEEvPT_PfPT1_PKT0_llllllbd,"aw",@nobits
	.sectionflags	@""
	.align	128
.nv.shared._ZN4vllm3moe44grouped_topk_fused_small_expert_count_kernelI13__nv_bfloat16S2_iLNS0_11ScoringFuncE1ELi512ELb0ELi22EEEvPT_PfPT1_PKT0_llllllbd:
	.zero		4832


//--------------------- .nv.shared._ZN4vllm3moe44grouped_topk_fused_small_expert_count_kernelI13__nv_bfloat16S2_iLNS0_11ScoringFuncE1ELi256ELb1ELi8EEEvPT_PfPT1_PKT0_llllllbd --------------------------
	.section	.nv.shared._ZN4vllm3moe44grouped_topk_fused_small_expert_count_kernelI13__nv_bfloat16S2_iLNS0_11ScoringFuncE1ELi256ELb1ELi8EEEvPT_PfPT1_PKT0_llllllbd,"aw",@nobits
	.sectionflags	@""
	.align	128
.nv.shared._ZN4vllm3moe44grouped_topk_fused_small_expert_count_kernelI13__nv_bfloat16S2_iLNS0_11ScoringFuncE1ELi256ELb1ELi8EEEvPT_PfPT1_PKT0_llllllbd:
	.zero		2080


//--------------------- .nv.shared._ZN4vllm3moe25grouped_topk_fused_kernelI13__nv_bfloat166__halfiLNS0_11ScoringFuncE1EEEvPT_PfPT1_PKT0_lllllbd --------------------------
	.section	.nv.shared._ZN4vllm3moe25grouped_topk_fused_kernelI13__nv_bfloat166__halfiLNS0_11ScoringFuncE1EEEvPT_PfPT1_PKT0_lllllbd,"aw",@nobits
	.sectionflags	@""
	.align	16


//--------------------- .nv.shared._ZN4vllm3moe44grouped_topk_fused_small_expert_count_kernelI13__nv_bfloat166__halfiLNS0_11ScoringFuncE1ELi128ELb0ELi8EEEvPT_PfPT1_PKT0_llllllbd --------------------------
	.section	.nv.shared._ZN4vllm3moe44grouped_topk_fused_small_expert_count_kernelI13__nv_bfloat166__halfiLNS0_11ScoringFuncE1ELi128ELb0ELi8EEEvPT_PfPT1_PKT0_llllllbd,"aw",@nobits
	.sectionflags	@""
	.align	128
.nv.shared._ZN4vllm3moe44grouped_topk_fused_small_expert_count_kernelI13__nv_bfloat166__halfiLNS0_11ScoringFuncE1ELi128ELb0ELi8EEEvPT_PfPT1_PKT0_llllllbd:
	.zero		1024


//--------------------- .nv.shared._ZN4vllm3moe44grouped_topk_fused_small_expert_count_kernelI13__nv_bfloat166__halfiLNS0_11ScoringFuncE1ELi384ELb0ELi8EEEvPT_PfPT1_PKT0_llllllbd --------------------------
	.section	.nv.shared._ZN4vllm3moe44grouped_topk_fused_small_expert_count_kernelI13__nv_bfloat166__halfiLNS0_11ScoringFuncE1ELi384ELb0ELi8EEEvPT_PfPT1_PKT0_llllllbd,"aw",@nobits
	.sectionflags	@""
	.align	128
.nv.shared._ZN4vllm3moe44grouped_topk_fused_small_expert_count_kernelI13__nv_bfloat166__halfiLNS0_11ScoringFuncE1ELi384ELb0ELi8EEEvPT_PfPT1_PKT0_llllllbd:
	.zero		3296


//--------------------- .nv.shared._ZN4vllm3moe44grouped_topk_fused_small_expert_count_kernelI13__nv_bfloat166__halfiLNS0_11ScoringFuncE1ELi512ELb0ELi8EEEvPT_PfPT1_PKT0_llllllbd --------------------------
	.section	.nv.shared._ZN4vllm3moe44grouped_topk_fused_small_expert_count_kernelI13__nv_bfloat166__halfiLNS0_11ScoringFuncE1ELi512ELb0ELi8EEEvPT_PfPT1_PKT0_llllllbd,"aw",@nobits
	.sectionflags	@""
	.align	128
.nv.shared._ZN4vllm3moe44grouped_topk_fused_small_expert_count_kernelI13__nv_bfloat166__halfiLNS0_11ScoringFuncE1ELi512ELb0ELi8EEEvPT_PfPT1_PKT0_llllllbd:
	.zero		4352


//--------------------- .nv.shared._ZN4vllm3moe44grouped_topk_fused_small_expert_count_kernelI13__nv_bfloat166__halfiLNS0_11ScoringFuncE1ELi512ELb0ELi22EEEvPT_PfPT1_PKT0_llllllbd --------------------------
	.section	.nv.shared._ZN4vllm3moe44grouped_topk_fused_small_expert_count_kernelI13__nv_bfloat166__halfiLNS0_11ScoringFuncE1ELi512ELb0ELi22EEEvPT_PfPT1_PKT0_llllllbd,"aw",@nobits
	.sectionflags	@""
	.align	128
.nv.shared._ZN4vllm3moe44grouped_topk_fused_small_expert_count_kernelI13__nv_bfloat166__halfiLNS0_11ScoringFuncE1ELi512ELb0ELi22EEEvPT_PfPT1_PKT0_llllllbd:
	.zero		4832


//--------------------- .nv.shared._ZN4vllm3moe44grouped_topk_fused_small_expert_count_kernelI13__nv_bfloat166__halfiLNS0_11ScoringFuncE1ELi256ELb1ELi8EEEvPT_PfPT1_PKT0_llllllbd --------------------------
	.section	.nv.shared._ZN4vllm3moe44grouped_topk_fused_small_expert_count_kernelI13__nv_bfloat166__halfiLNS0_11ScoringFuncE1ELi256ELb1ELi8EEEvPT_PfPT1_PKT0_llllllbd,"aw",@nobits
	.sectionflags	@""
	.align	128
.nv.shared._ZN4vllm3moe44grouped_topk_fused_small_expert_count_kernelI13__nv_bfloat166__halfiLNS0_11ScoringFuncE1ELi256ELb1ELi8EEEvPT_PfPT1_PKT0_llllllbd:
	.zero		2080


//--------------------- .nv.shared._ZN4vllm3moe25grouped_topk_fused_kernelI13__nv_bfloat16fiLNS0_11ScoringFuncE1EEEvPT_PfPT1_PKT0_lllllbd --------------------------
	.section	.nv.shared._ZN4vllm3moe25grouped_topk_fused_kernelI13__nv_bfloat16fiLNS0_11ScoringFuncE1EEEvPT_PfPT1_PKT0_lllllbd,"aw",@nobits
	.sectionflags	@""
	.align	16


//--------------------- .nv.shared._ZN4vllm3moe44grouped_topk_fused_small_expert_count_kernelI13__nv_bfloat16fiLNS0_11ScoringFuncE1ELi128ELb0ELi8EEEvPT_PfPT1_PKT0_llllllbd --------------------------
	.section	.nv.shared._ZN4vllm3moe44grouped_topk_fused_small_expert_count_kernelI13__nv_bfloat16fiLNS0_11ScoringFuncE1ELi128ELb0ELi8EEEvPT_PfPT1_PKT0_llllllbd,"aw",@nobits
	.sectionflags	@""
	.align	128
.nv.shared._ZN4vllm3moe44grouped_topk_fused_small_expert_count_kernelI13__nv_bfloat16fiLNS0_11ScoringFuncE1ELi128ELb0ELi8EEEvPT_PfPT1_PKT0_llllllbd:
	.zero		1024


//--------------------- .nv.shared._ZN4vllm3moe44grouped_topk_fused_small_expert_count_kernelI13__nv_bfloat16fiLNS0_11ScoringFuncE1ELi384ELb0ELi8EEEvPT_PfPT1_PKT0_llllllbd --------------------------
	.section	.nv.shared._ZN4vllm3moe44grouped_topk_fused_small_expert_count_kernelI13__nv_bfloat16fiLNS0_11ScoringFuncE1ELi384ELb0ELi8EEEvPT_PfPT1_PKT0_llllllbd,"aw",@nobits
	.sectionflags	@""
	.align	128
.nv.shared._ZN4vllm3moe44grouped_topk_fused_small_expert_count_kernelI13__nv_bfloat16fiLNS0_11ScoringFuncE1ELi384ELb0ELi8EEEvPT_PfPT1_PKT0_llllllbd:
	.zero		3296


//--------------------- .nv.shared._ZN4vllm3moe44grouped_topk_fused_small_expert_count_kernelI13__nv_bfloat16fiLNS0_11ScoringFuncE1ELi512ELb0ELi8EEEvPT_PfPT1_PKT0_llllllbd --------------------------
	.section	.nv.shared._ZN4vllm3moe44grouped_topk_fused_small_expert_count_kernelI13__nv_bfloat16fiLNS0_11ScoringFuncE1ELi512ELb0ELi8EEEvPT_PfPT1_PKT0_llllllbd,"aw",@nobits
	.sectionflags	@""
	.align	128
.nv.shared._ZN4vllm3moe44grouped_topk_fused_small_expert_count_kernelI13__nv_bfloat16fiLNS0_11ScoringFuncE1ELi512ELb0ELi8EEEvPT_PfPT1_PKT0_llllllbd:
	.zero		4352


//--------------------- .nv.shared._ZN4vllm3moe44grouped_topk_fused_small_expert_count_kernelI13__nv_bfloat16fiLNS0_11ScoringFuncE1ELi512ELb0ELi22EEEvPT_PfPT1_PKT0_llllllbd --------------------------
	.section	.nv.shared._ZN4vllm3moe44grouped_topk_fused_small_expert_count_kernelI13__nv_bfloat16fiLNS0_11ScoringFuncE1ELi512ELb0ELi22EEEvPT_PfPT1_PKT0_llllllbd,"aw",@nobits
	.sectionflags	@""
	.align	128
.nv.shared._ZN4vllm3moe44grouped_topk_fused_small_expert_count_kernelI13__nv_bfloat16fiLNS0_11ScoringFuncE1ELi512ELb0ELi22EEEvPT_PfPT1_PKT0_llllllbd:
	.zero		4832


//--------------------- .nv.shared._ZN4vllm3moe44grouped_topk_fused_small_expert_count_kernelI13__nv_bfloat16fiLNS0_11ScoringFuncE1ELi256ELb1ELi8EEEvPT_PfPT1_PKT0_llllllbd --------------------------
	.section	.nv.shared._ZN4vllm3moe44grouped_topk_fused_small_expert_count_kernelI13__nv_bfloat16fiLNS0_11ScoringFuncE1ELi256ELb1ELi8EEEvPT_PfPT1_PKT0_llllllbd,"aw",@nobits
	.sectionflags	@""
	.align	128
.nv.shared._ZN4vllm3moe44grouped_topk_fused_small_expert_count_kernelI13__nv_bfloat16fiLNS0_11ScoringFuncE1ELi256ELb1ELi8EEEvPT_PfPT1_PKT0_llllllbd:
	.zero		2080


//--------------------- .nv.shared._ZN4vllm3moe25grouped_topk_fused_kernelI6__half13__nv_bfloat16iLNS0_11ScoringFuncE1EEEvPT_PfPT1_PKT0_lllllbd --------------------------
	.section	.nv.shared._ZN4vllm3moe25grouped_topk_fused_kernelI6__half13__nv_bfloat16iLNS0_11ScoringFuncE1EEEvPT_PfPT1_PKT0_lllllbd,"aw",@nobits
	.sectionflags	@""
	.align	16


//--------------------- .nv.shared._ZN4vllm3moe44grouped_topk_fused_small_expert_count_kernelI6__half13__nv_bfloat16iLNS0_11ScoringFuncE1ELi128ELb0ELi8EEEvPT_PfPT1_PKT0_llllllbd --------------------------
	.section	.nv.shared._ZN4vllm3moe44grouped_topk_fused_small_expert_count_kernelI6__half13__nv_bfloat16iLNS0_11ScoringFuncE1ELi128ELb0ELi8EEEvPT_PfPT1_PKT0_llllllbd,"aw",@nobits
	.sectionflags	@""
	.align	128
.nv.shared._ZN4vllm3moe44grouped_topk_fused_small_expert_count_kernelI6__half13__nv_bfloat16iLNS0_11ScoringFuncE1ELi128ELb0ELi8EEEvPT_PfPT1_PKT0_llllllbd:
	.zero		1024


//--------------------- .nv.shared._ZN4vllm3moe44grouped_topk_fused_small_expert_count_kernelI6__half13__nv_bfloat16iLNS0_11ScoringFuncE1ELi384ELb0ELi8EEEvPT_PfPT1_PKT0_llllllbd --------------------------
	.section	.nv.shared._ZN4vllm3moe44grouped_topk_fused_small_expert_count_kernelI6__half13__nv_bfloat16iLNS0_11ScoringFuncE1ELi384ELb0ELi8EEEvPT_PfPT1_PKT0_llllllbd,"aw",@nobits
	.sectionflags	@""
	.align	128
.nv.shared._ZN4vllm3moe44grouped_topk_fused_small_expert_count_kernelI6__half13__nv_bfloat16iLNS0_11ScoringFuncE1ELi384ELb0ELi8EEEvPT_PfPT1_PKT0_llllllbd:
	.zero		3296


//--------------------- .nv.shared._ZN4vllm3moe44grouped_topk_fused_small_expert_count_kernelI6__half13__nv_bfloat16iLNS0_11ScoringFuncE1ELi512ELb0ELi8EEEvPT_PfPT1_PKT0_llllllbd --------------------------
	.section	.nv.shared._ZN4vllm3moe44grouped_topk_fused_small_expert_count_kernelI6__half13__nv_bfloat16iLNS0_11ScoringFuncE1ELi512ELb0ELi8EEEvPT_PfPT1_PKT0_llllllbd,"aw",@nobits
	.sectionflags	@""
	.align	128
.nv.shared._ZN4vllm3moe44grouped_topk_fused_small_expert_count_kernelI6__half13__nv_bfloat16iLNS0_11ScoringFuncE1ELi512ELb0ELi8EEEvPT_PfPT1_PKT0_llllllbd:
	.zero		4352


//--------------------- .nv.shared._ZN4vllm3moe44grouped_topk_fused_small_expert_count_kernelI6__half13__nv_bfloat16iLNS0_11ScoringFuncE1ELi512ELb0ELi22EEEvPT_PfPT1_PKT0_llllllbd --------------------------
	.section	.nv.shared._ZN4vllm3moe44grouped_topk_fused_small_expert_count_kernelI6__half13__nv_bfloat16iLNS0_11ScoringFuncE1ELi512ELb0ELi22EEEvPT_PfPT1_PKT0_llllllbd,"aw",@nobits
	.sectionflags	@""
	.align	128
.nv.shared._ZN4vllm3moe44grouped_topk_fused_small_expert_count_kernelI6__half13__nv_bfloat16iLNS0_11ScoringFuncE1ELi512ELb0ELi22EEEvPT_PfPT1_PKT0_llllllbd:
	.zero		4832


//--------------------- .nv.shared._ZN4vllm3moe44grouped_topk_fused_small_expert_count_kernelI6__half13__nv_bfloat16iLNS0_11ScoringFuncE1ELi256ELb1ELi8EEEvPT_PfPT1_PKT0_llllllbd --------------------------
	.section	.nv.shared._ZN4vllm3moe44grouped_topk_fused_small_expert_count_kernelI6__half13__nv_bfloat16iLNS0_11ScoringFuncE1ELi256ELb1ELi8EEEvPT_PfPT1_PKT0_llllllbd,"aw",@nobits
	.sectionflags	@""
	.align	128
.nv.shared._ZN4vllm3moe44grouped_topk_fused_small_expert_count_kernelI6__half13__nv_bfloat16iLNS0_11ScoringFuncE1ELi256ELb1ELi8EEEvPT_PfPT1_PKT0_llllllbd:
	.zero		2080


//--------------------- .nv.shared._ZN4vllm3moe25grouped_topk_fused_kernelI6__halfS2_iLNS0_11ScoringFuncE1EEEvPT_PfPT1_PKT0_lllllbd --------------------------
	.section	.nv.shared._ZN4vllm3moe25grouped_topk_fused_kernelI6__halfS2_iLNS0_11ScoringFuncE1EEEvPT_PfPT1_PKT0_lllllbd,"aw",@nobits
	.sectionflags	@""
	.align	16


//--------------------- .nv.shared._ZN4vllm3moe44grouped_topk_fused_small_expert_count_kernelI6__halfS2_iLNS0_11ScoringFuncE1ELi128ELb0ELi8EEEvPT_PfPT1_PKT0_llllllbd --------------------------
	.section	.nv.shared._ZN4vllm3moe44grouped_topk_fused_small_expert_count_kernelI6__halfS2_iLNS0_11ScoringFuncE1ELi128ELb0ELi8EEEvPT_PfPT1_PKT0_llllllbd,"aw",@nobits
	.sectionflags	@""
	.align	128
.nv.shared._ZN4vllm3moe44grouped_topk_fused_small_expert_count_kernelI6__halfS2_iLNS0_11ScoringFuncE1ELi128ELb0ELi8EEEvPT_PfPT1_PKT0_llllllbd:
	.zero		1024


//--------------------- .nv.shared._ZN4vllm3moe44grouped_topk_fused_small_expert_count_kernelI6__halfS2_iLNS0_11ScoringFuncE1ELi384ELb0ELi8EEEvPT_PfPT1_PKT0_llllllbd --------------------------
	.section	.nv.shared._ZN4vllm3moe44grouped_topk_fused_small_expert_count_kernelI6__halfS2_iLNS0_11ScoringFuncE1ELi384ELb0ELi8EEEvPT_PfPT1_PKT0_llllllbd,"aw",@nobits
	.sectionflags	@""
	.align	128
.nv.shared._ZN4vllm3moe44grouped_topk_fused_small_expert_count_kernelI6__halfS2_iLNS0_11ScoringFuncE1ELi384ELb0ELi8EEEvPT_PfPT1_PKT0_llllllbd:
	.zero		3296


//--------------------- .nv.shared._ZN4vllm3moe44grouped_topk_fused_small_expert_count_kernelI6__halfS2_iLNS0_11ScoringFuncE1ELi512ELb0ELi8EEEvPT_PfPT1_PKT0_llllllbd --------------------------
	.section	.nv.shared._ZN4vllm3moe44grouped_topk_fused_small_expert_count_kernelI6__halfS2_iLNS0_11ScoringFuncE1ELi512ELb0ELi8EEEvPT_PfPT1_PKT0_llllllbd,"aw",@nobits
	.sectionflags	@""
	.align	128
.nv.shared._ZN4vllm3moe44grouped_topk_fused_small_expert_count_kernelI6__halfS2_iLNS0_11ScoringFuncE1ELi512ELb0ELi8EEEvPT_PfPT1_PKT0_llllllbd:
	.zero		4352


//--------------------- .nv.shared._ZN4vllm3moe44grouped_topk_fused_small_expert_count_kernelI6__halfS2_iLNS0_11ScoringFuncE1ELi512ELb0ELi22EEEvPT_PfPT1_PKT0_llllllbd --------------------------
	.section	.nv.shared._ZN4vllm3moe44grouped_topk_fused_small_expert_count_kernelI6__halfS2_iLNS0_11ScoringFuncE1ELi512ELb0ELi22EEEvPT_PfPT1_PKT0_llllllbd,"aw",@nobits
	.sectionflags	@""
	.align	128
.nv.shared._ZN4vllm3moe44grouped_topk_fused_small_expert_count_kernelI6__halfS2_iLNS0_11ScoringFuncE1ELi512ELb0ELi22EEEvPT_PfPT1_PKT0_llllllbd:
	.zero		4832


//--------------------- .nv.shared._ZN4vllm3moe44grouped_topk_fused_small_expert_count_kernelI6__halfS2_iLNS0_11ScoringFuncE1ELi256ELb1ELi8EEEvPT_PfPT1_PKT0_llllllbd --------------------------
	.section	.nv.shared._ZN4vllm3moe44grouped_topk_fused_small_expert_count_kernelI6__halfS2_iLNS0_11ScoringFuncE1ELi256ELb1ELi8EEEvPT_PfPT1_PKT0_llllllbd,"aw",@nobits
	.sectionflags	@""
	.align	128
.nv.shared._ZN4vllm3moe44grouped_topk_fused_small_expert_count_kernelI6__halfS2_iLNS0_11ScoringFuncE1ELi256ELb1ELi8EEEvPT_PfPT1_PKT0_llllllbd:
	.zero		2080


//--------------------- .nv.shared._ZN4vllm3moe25grouped_topk_fused_kernelI6__halffiLNS0_11ScoringFuncE1EEEvPT_PfPT1_PKT0_lllllbd --------------------------
	.section	.nv.shared._ZN4vllm3moe25grouped_topk_fused_kernelI6__halffiLNS0_11ScoringFuncE1EEEvPT_PfPT1_PKT0_lllllbd,"aw",@nobits
	.sectionflags	@""
	.align	16


//--------------------- .nv.shared._ZN4vllm3moe44grouped_topk_fused_small_expert_count_kernelI6__halffiLNS0_11ScoringFuncE1ELi128ELb0ELi8EEEvPT_PfPT1_PKT0_llllllbd --------------------------
	.section	.nv.shared._ZN4vllm3moe44grouped_topk_fused_small_expert_count_kernelI6__halffiLNS0_11ScoringFuncE1ELi128ELb0ELi8EEEvPT_PfPT1_PKT0_llllllbd,"aw",@nobits
	.sectionflags	@""
	.align	128
.nv.shared._ZN4vllm3moe44grouped_topk_fused_small_expert_count_kernelI6__halffiLNS0_11ScoringFuncE1ELi128ELb0ELi8EEEvPT_PfPT1_PKT0_llllllbd:
	.zero		1024


//--------------------- .nv.shared._ZN4vllm3moe44grouped_topk_fused_small_expert_count_kernelI6__halffiLNS0_11ScoringFuncE1ELi384ELb0ELi8EEEvPT_PfPT1_PKT0_llllllbd --------------------------
	.section	.nv.shared._ZN4vllm3moe44grouped_topk_fused_small_expert_count_kernelI6__halffiLNS0_11ScoringFuncE1ELi384ELb0ELi8EEEvPT_PfPT1_PKT0_llllllbd,"aw",@nobits
	.sectionflags	@""
	.align	128
.nv.shared._ZN4vllm3moe44grouped_topk_fused_small_expert_count_kernelI6__halffiLNS0_11ScoringFuncE1ELi384ELb0ELi8EEEvPT_PfPT1_PKT0_llllllbd:
	.zero		3296


//--------------------- .nv.shared._ZN4vllm3moe44grouped_topk_fused_small_expert_count_kernelI6__halffiLNS0_11ScoringFuncE1ELi512ELb0ELi8EEEvPT_PfPT1_PKT0_llllllbd --------------------------
	.section	.nv.shared._ZN4vllm3moe44grouped_topk_fused_small_expert_count_kernelI6__halffiLNS0_11ScoringFuncE1ELi512ELb0ELi8EEEvPT_PfPT1_PKT0_llllllbd,"aw",@nobits
	.sectionflags	@""
	.align	128
.nv.shared._ZN4vllm3moe44grouped_topk_fused_small_expert_count_kernelI6__halffiLNS0_11ScoringFuncE1ELi512ELb0ELi8EEEvPT_PfPT1_PKT0_llllllbd:
	.zero		4352


//--------------------- .nv.shared._ZN4vllm3moe44grouped_topk_fused_small_expert_count_kernelI6__halffiLNS0_11ScoringFuncE1ELi512ELb0ELi22EEEvPT_PfPT1_PKT0_llllllbd --------------------------
	.section	.nv.shared._ZN4vllm3moe44grouped_topk_fused_small_expert_count_kernelI6__halffiLNS0_11ScoringFuncE1ELi512ELb0ELi22EEEvPT_PfPT1_PKT0_llllllbd,"aw",@nobits
	.sectionflags	@""
	.align	128
.nv.shared._ZN4vllm3moe44grouped_topk_fused_small_expert_count_kernelI6__halffiLNS0_11ScoringFuncE1ELi512ELb0ELi22EEEvPT_PfPT1_PKT0_llllllbd:
	.zero		4832


//--------------------- .nv.shared._ZN4vllm3moe44grouped_topk_fused_small_expert_count_kernelI6__halffiLNS0_11ScoringFuncE1ELi256ELb1ELi8EEEvPT_PfPT1_PKT0_llllllbd --------------------------
	.section	.nv.shared._ZN4vllm3moe44grouped_topk_fused_small_expert_count_kernelI6__halffiLNS0_11ScoringFuncE1ELi256ELb1ELi8EEEvPT_PfPT1_PKT0_llllllbd,"aw",@nobits
	.sectionflags	@""
	.align	128
.nv.shared._ZN4vllm3moe44grouped_topk_fused_small_expert_count_kernelI6__halffiLNS0_11ScoringFuncE1ELi256ELb1ELi8EEEvPT_PfPT1_PKT0_llllllbd:
	.zero		2080


//--------------------- .nv.shared._ZN4vllm3moe25grouped_topk_fused_kernelIf13__nv_bfloat16iLNS0_11ScoringFuncE1EEEvPT_PfPT1_PKT0_lllllbd --------------------------
	.section	.nv.shared._ZN4vllm3moe25grouped_topk_fused_kernelIf13__nv_bfloat16iLNS0_11ScoringFuncE1EEEvPT_PfPT1_PKT0_lllllbd,"aw",@nobits
	.sectionflags	@""
	.align	16


//--------------------- .nv.shared._ZN4vllm3moe44grouped_topk_fused_small_expert_count_kernelIf13__nv_bfloat16iLNS0_11ScoringFuncE1ELi128ELb0ELi8EEEvPT_PfPT1_PKT0_llllllbd --------------------------
	.section	.nv.shared._ZN4vllm3moe44grouped_topk_fused_small_expert_count_kernelIf13__nv_bfloat16iLNS0_11ScoringFuncE1ELi128ELb0ELi8EEEvPT_PfPT1_PKT0_llllllbd,"aw",@nobits
	.sectionflags	@""
	.align	128
.nv.shared._ZN4vllm3moe44grouped_topk_fused_small_expert_count_kernelIf13__nv_bfloat16iLNS0_11ScoringFuncE1ELi128ELb0ELi8EEEvPT_PfPT1_PKT0_llllllbd:
	.zero		1024


//--------------------- .nv.shared._ZN4vllm3moe44grouped_topk_fused_small_expert_count_kernelIf13__nv_bfloat16iLNS0_11ScoringFuncE1ELi384ELb0ELi8EEEvPT_PfPT1_PKT0_llllllbd --------------------------
	.section	.nv.shared._ZN4vllm3moe44grouped_topk_fused_small_expert_count_kernelIf13__nv_bfloat16iLNS0_11ScoringFuncE1ELi384ELb0ELi8EEEvPT_PfPT1_PKT0_llllllbd,"aw",@nobits
	.sectionflags	@""
	.align	128
.nv.shared._ZN4vllm3moe44grouped_topk_fused_small_expert_count_kernelIf13__nv_bfloat16iLNS0_11ScoringFuncE1ELi384ELb0ELi8EEEvPT_PfPT1_PKT0_llllllbd:
	.zero		3296


//--------------------- .nv.shared._ZN4vllm3moe44grouped_topk_fused_small_expert_count_kernelIf13__nv_bfloat16iLNS0_11ScoringFuncE1ELi512ELb0ELi8EEEvPT_PfPT1_PKT0_llllllbd --------------------------
	.section	.nv.shared._ZN4vllm3moe44grouped_topk_fused_small_expert_count_kernelIf13__nv_bfloat16iLNS0_11ScoringFuncE1ELi512ELb0ELi8EEEvPT_PfPT1_PKT0_llllllbd,"aw",@nobits
	.sectionflags	@""
	.align	128
.nv.shared._ZN4vllm3moe44grouped_topk_fused_small_expert_count_kernelIf13__nv_bfloat16iLNS0_11ScoringFuncE1ELi512ELb0ELi8EEEvPT_PfPT1_PKT0_llllllbd:
	.zero		4352


//--------------------- .nv.shared._ZN4vllm3moe44grouped_topk_fused_small_expert_count_kernelIf13__nv_bfloat16iLNS0_11ScoringFuncE1ELi512ELb0ELi22EEEvPT_PfPT1_PKT0_llllllbd --------------------------
	.section	.nv.shared._ZN4vllm3moe44grouped_topk_fused_small_expert_count_kernelIf13__nv_bfloat16iLNS0_11ScoringFuncE1ELi512ELb0ELi22EEEvPT_PfPT1_PKT0_llllllbd,"aw",@nobits
	.sectionflags	@""
	.align	128
.nv.shared._ZN4vllm3moe44grouped_topk_fused_small_expert_count_kernelIf13__nv_bfloat16iLNS0_11ScoringFuncE1ELi512ELb0ELi22EEEvPT_PfPT1_PKT0_llllllbd:
	.zero		4832


//--------------------- .nv.shared._ZN4vllm3moe44grouped_topk_fused_small_expert_count_kernelIf13__nv_bfloat16iLNS0_11ScoringFuncE1ELi256ELb1ELi8EEEvPT_PfPT1_PKT0_llllllbd --------------------------
	.section	.nv.shared._ZN4vllm3moe44grouped_topk_fused_small_expert_count_kernelIf13__nv_bfloat16iLNS0_11ScoringFuncE1ELi256ELb1ELi8EEEvPT_PfPT1_PKT0_llllllbd,"aw",@nobits
	.sectionflags	@""
	.align	128
.nv.shared._ZN4vllm3moe44grouped_topk_fused_small_expert_count_kernelIf13__nv_bfloat16iLNS0_11ScoringFuncE1ELi256ELb1ELi8EEEvPT_PfPT1_PKT0_llllllbd:
	.zero		2080


//--------------------- .nv.shared._ZN4vllm3moe25grouped_topk_fused_kernelIf6__halfiLNS0_11ScoringFuncE1EEEvPT_PfPT1_PKT0_lllllbd --------------------------
	.section	.nv.shared._ZN4vllm3moe25grouped_topk_fused_kernelIf6__halfiLNS0_11ScoringFuncE1EEEvPT_PfPT1_PKT0_lllllbd,"aw",@nobits
	.sectionflags	@""
	.align	16


//--------------------- .nv.shared._ZN4vllm3moe44grouped_topk_fused_small_expert_count_kernelIf6__halfiLNS0_11ScoringFuncE1ELi128ELb0ELi8EEEvPT_PfPT1_PKT0_llllllbd --------------------------
	.section	.nv.shared._ZN4vllm3moe44grouped_topk_fused_small_expert_count_kernelIf6__halfiLNS0_11ScoringFuncE1ELi128ELb0ELi8EEEvPT_PfPT1_PKT0_llllllbd,"aw",@nobits
	.sectionflags	@""
	.align	128
.nv.shared._ZN4vllm3moe44grouped_topk_fused_small_expert_count_kernelIf6__halfiLNS0_11ScoringFuncE1ELi128ELb0ELi8EEEvPT_PfPT1_PKT0_llllllbd:
	.zero		1024


//--------------------- .nv.shared._ZN4vllm3moe44grouped_topk_fused_small_expert_count_kernelIf6__halfiLNS0_11ScoringFuncE1ELi384ELb0ELi8EEEvPT_PfPT1_PKT0_llllllbd --------------------------
	.section	.nv.shared._ZN4vllm3moe44grouped_topk_fused_small_expert_count_kernelIf6__halfiLNS0_11ScoringFuncE1ELi384ELb0ELi8EEEvPT_PfPT1_PKT0_llllllbd,"aw",@nobits
	.sectionflags	@""
	.align	128
.nv.shared._ZN4vllm3moe44grouped_topk_fused_small_expert_count_kernelIf6__halfiLNS0_11ScoringFuncE1ELi384ELb0ELi8EEEvPT_PfPT1_PKT0_llllllbd:
	.zero		3296


//--------------------- .nv.shared._ZN4vllm3moe44grouped_topk_fused_small_expert_count_kernelIf6__halfiLNS0_11ScoringFuncE1ELi512ELb0ELi8EEEvPT_PfPT1_PKT0_llllllbd --------------------------
	.section	.nv.shared._ZN4vllm3moe44grouped_topk_fused_small_expert_count_kernelIf6__halfiLNS0_11ScoringFuncE1ELi512ELb0ELi8EEEvPT_PfPT1_PKT0_llllllbd,"aw",@nobits
	.sectionflags	@""
	.align	128
.nv.shared._ZN4vllm3moe44grouped_topk_fused_small_expert_count_kernelIf6__halfiLNS0_11ScoringFuncE1ELi512ELb0ELi8EEEvPT_PfPT1_PKT0_llllllbd:
	.zero		4352


//--------------------- .nv.shared._ZN4vllm3moe44grouped_topk_fused_small_expert_count_kernelIf6__halfiLNS0_11ScoringFuncE1ELi512ELb0ELi22EEEvPT_PfPT1_PKT0_llllllbd --------------------------
	.section	.nv.shared._ZN4vllm3moe44grouped_topk_fused_small_expert_count_kernelIf6__halfiLNS0_11ScoringFuncE1ELi512ELb0ELi22EEEvPT_PfPT1_PKT0_llllllbd,"aw",@nobits
	.sectionflags	@""
	.align	128
.nv.shared._ZN4vllm3moe44grouped_topk_fused_small_expert_count_kernelIf6__halfiLNS0_11ScoringFuncE1ELi512ELb0ELi22EEEvPT_PfPT1_PKT0_llllllbd:
	.zero		4832


//--------------------- .nv.shared._ZN4vllm3moe44grouped_topk_fused_small_expert_count_kernelIf6__halfiLNS0_11ScoringFuncE1ELi256ELb1ELi8EEEvPT_PfPT1_PKT0_llllllbd --------------------------
	.section	.nv.shared._ZN4vllm3moe44grouped_topk_fused_small_expert_count_kernelIf6__halfiLNS0_11ScoringFuncE1ELi256ELb1ELi8EEEvPT_PfPT1_PKT0_llllllbd,"aw",@nobits
	.sectionflags	@""
	.align	128
.nv.shared._ZN4vllm3moe44grouped_topk_fused_small_expert_count_kernelIf6__halfiLNS0_11ScoringFuncE1ELi256ELb1ELi8EEEvPT_PfPT1_PKT0_llllllbd:
	.zero		2080


//--------------------- .nv.shared._ZN4vllm3moe25grouped_topk_fused_kernelIffiLNS0_11ScoringFuncE1EEEvPT_PfPT1_PKT0_lllllbd --------------------------
	.section	.nv.shared._ZN4vllm3moe25grouped_topk_fused_kernelIffiLNS0_11ScoringFuncE1EEEvPT_PfPT1_PKT0_lllllbd,"aw",@nobits
	.sectionflags	@""
	.align	16


//--------------------- .nv.shared._ZN4vllm3moe44grouped_topk_fused_small_expert_count_kernelIffiLNS0_11ScoringFuncE1ELi128ELb0ELi8EEEvPT_PfPT1_PKT0_llllllbd --------------------------
	.section	.nv.shared._ZN4vllm3moe44grouped_topk_fused_small_expert_count_kernelIffiLNS0_11ScoringFuncE1ELi128ELb0ELi8EEEvPT_PfPT1_PKT0_llllllbd,"aw",@nobits
	.sectionflags	@""
	.align	128
.nv.shared._ZN4vllm3moe44grouped_topk_fused_small_expert_count_kernelIffiLNS0_11ScoringFuncE1ELi128ELb0ELi8EEEvPT_PfPT1_PKT0_llllllbd:
	.zero		1024


//--------------------- .nv.shared._ZN4vllm3moe44grouped_topk_fused_small_expert_count_kernelIffiLNS0_11ScoringFuncE1ELi384ELb0ELi8EEEvPT_PfPT1_PKT0_llllllbd --------------------------
	.section	.nv.shared._ZN4vllm3moe44grouped_topk_fused_small_expert_count_kernelIffiLNS0_11ScoringFuncE1ELi384ELb0ELi8EEEvPT_PfPT1_PKT0_llllllbd,"aw",@nobits
	.sectionflags	@""
	.align	128
.nv.shared._ZN4vllm3moe44grouped_topk_fused_small_expert_count_kernelIffiLNS0_11ScoringFuncE1ELi384ELb0ELi8EEEvPT_PfPT1_PKT0_llllllbd:
	.zero		3296


//--------------------- .nv.shared._ZN4vllm3moe44grouped_topk_fused_small_expert_count_kernelIffiLNS0_11ScoringFuncE1ELi512ELb0ELi8EEEvPT_PfPT1_PKT0_llllllbd --------------------------
	.section	.nv.shared._ZN4vllm3moe44grouped_topk_fused_small_expert_count_kernelIffiLNS0_11ScoringFuncE1ELi512ELb0ELi8EEEvPT_PfPT1_PKT0_llllllbd,"aw",@nobits
	.sectionflags	@""
	.align	128
.nv.shared._ZN4vllm3moe44grouped_topk_fused_small_expert_count_kernelIffiLNS0_11ScoringFuncE1ELi512ELb0ELi8EEEvPT_PfPT1_PKT0_llllllbd:
	.zero		4352


//--------------------- .nv.shared._ZN4vllm3moe44grouped_topk_fused_small_expert_count_kernelIffiLNS0_11ScoringFuncE1ELi512ELb0ELi22EEEvPT_PfPT1_PKT0_llllllbd --------------------------
	.section	.nv.shared._ZN4vllm3moe44grouped_topk_fused_small_expert_count_kernelIffiLNS0_11ScoringFuncE1ELi512ELb0ELi22EEEvPT_PfPT1_PKT0_llllllbd,"aw",@nobits
	.sectionflags	@""
	.align	128
.nv.shared._ZN4vllm3moe44grouped_topk_fused_small_expert_count_kernelIffiLNS0_11ScoringFuncE1ELi512ELb0ELi22EEEvPT_PfPT1_PKT0_llllllbd:
	.zero		4832


//--------------------- .nv.shared._ZN4vllm3moe44grouped_topk_fused_small_expert_count_kernelIffiLNS0_11ScoringFuncE1ELi256ELb1ELi8EEEvPT_PfPT1_PKT0_llllllbd --------------------------
	.section	.nv.shared._ZN4vllm3moe44grouped_topk_fused_small_expert_count_kernelIffiLNS0_11ScoringFuncE1ELi256ELb1ELi8EEEvPT_PfPT1_PKT0_llllllbd,"aw",@nobits
	.sectionflags	@""
	.align	128
.nv.shared._ZN4vllm3moe44grouped_topk_fused_small_expert_count_kernelIffiLNS0_11ScoringFuncE1ELi256ELb1ELi8EEEvPT_PfPT1_PKT0_llllllbd:
	.zero		2080


//--------------------- .nv.shared._ZN3cub17CUB_300001_SM_8006detail11EmptyKernelIvEEvv --------------------------
	.section	.nv.shared._ZN3cub17CUB_300001_SM_8006detail11EmptyKernelIvEEvv,"aw",@nobits
	.sectionflags	@""
	.align	16
